	.target	sm_103a

	.elftype	@"ET_EXEC"


//--------------------- .note.nv.tkinfo           --------------------------
	.section	.note.nv.tkinfo,"",@"SHT_NOTE"
	.sectionflags	@"SHF_NOTE_NV_TKINFO"
	.tkinfo
        /*0018*/ 	.word	0x00000002
        /*0030*/ 	.string	""
        /*0030*/ 	.string	"ptxas"
        /*0030*/ 	.string	"Cuda compilation tools, release 13.0, V13.0.88"
        /*0030*/ 	.string	"Build cuda_13.0.r13.0/compiler.36424714_0"
        /*0030*/ 	.string	"-arch sm_103a -m 64 "



//--------------------- .note.nv.cuinfo           --------------------------
	.section	.note.nv.cuinfo,"",@"SHT_NOTE"
	.sectionflags	@"SHF_NOTE_NV_CUINFO"
        /*0018*/ 	.short	0x0002
        /*001a*/ 	.short	0x0067
        /*001c*/ 	.short	0x0082
	.zero		2


//--------------------- .nv.info                  --------------------------
	.section	.nv.info,"",@"SHT_CUDA_INFO"
	.align	4


	//----- nvinfo : EIATTR_REGCOUNT
	.align		4
        /*0000*/ 	.byte	0x04, 0x2f
        /*0002*/ 	.short	(.L_1 - .L_0)
	.align		4
.L_0:
        /*0004*/ 	.word	index@(_ZN10layer_norm31ln_parallel_residual_bwd_kernelINS_13Kernel_traitsIfffffjLj4096ELj1ELj1ELj8ELj16ENS_18Kernel_traits_baseILj4096EfffffjLj256EEEEELb1ELb1ELb1EEEvNS_9BwdParamsE)
        /*0008*/ 	.word	0x00000080


	//----- nvinfo : EIATTR_FRAME_SIZE
	.align		4
.L_1:
        /*000c*/ 	.byte	0x04, 0x11
        /*000e*/ 	.short	(.L_3 - .L_2)
	.align		4
.L_2:
        /*0010*/ 	.word	index@(_ZN10layer_norm31ln_parallel_residual_bwd_kernelINS_13Kernel_traitsIfffffjLj4096ELj1ELj1ELj8ELj16ENS_18Kernel_traits_baseILj4096EfffffjLj256EEEEELb1ELb1ELb1EEEvNS_9BwdParamsE)
        /*0014*/ 	.word	0x00000000


	//----- nvinfo : EIATTR_REGCOUNT
	.align		4
.L_3:
        /*0018*/ 	.byte	0x04, 0x2f
        /*001a*/ 	.short	(.L_5 - .L_4)
	.align		4
.L_4:
        /*001c*/ 	.word	index@(_ZN10layer_norm40ln_parallel_residual_bwd_finalize_kernelINS_22Kernel_traits_finalizeILj4096EfffffjLb0ELj1024ELj4ENS_18Kernel_traits_baseILj4096EfffffjLj1024EEEEELb1EEEvNS_9BwdParamsE)
        /*0020*/ 	.word	0x00000020


	//----- nvinfo : EIATTR_FRAME_SIZE
	.align		4
.L_5:
        /*0024*/ 	.byte	0x04, 0x11
        /*0026*/ 	.short	(.L_7 - .L_6)
	.align		4
.L_6:
        /*0028*/ 	.word	index@(_ZN10layer_norm40ln_parallel_residual_bwd_finalize_kernelINS_22Kernel_traits_finalizeILj4096EfffffjLb0ELj1024ELj4ENS_18Kernel_traits_baseILj4096EfffffjLj1024EEEEELb1EEEvNS_9BwdParamsE)
        /*002c*/ 	.word	0x00000000


	//----- nvinfo : EIATTR_REGCOUNT
	.align		4
.L_7:
        /*0030*/ 	.byte	0x04, 0x2f
        /*0032*/ 	.short	(.L_9 - .L_8)
	.align		4
.L_8:
        /*0034*/ 	.word	index@(_ZN10layer_norm22ln_bwd_finalize_kernelINS_22Kernel_traits_finalizeILj4096EfffffjLb0ELj1024ELj4ENS_18Kernel_traits_baseILj4096EfffffjLj1024EEEEELb0ELb1EEEvNS_9BwdParamsE)
        /*0038*/ 	.word	0x00000020


	//----- nvinfo : EIATTR_FRAME_SIZE
	.align		4
.L_9:
        /*003c*/ 	.byte	0x04, 0x11
        /*003e*/ 	.short	(.L_11 - .L_10)
	.align		4
.L_10:
        /*0040*/ 	.word	index@(_ZN10layer_norm22ln_bwd_finalize_kernelINS_22Kernel_traits_finalizeILj4096EfffffjLb0ELj1024ELj4ENS_18Kernel_traits_baseILj4096EfffffjLj1024EEEEELb0ELb1EEEvNS_9BwdParamsE)
        /*0044*/ 	.word	0x00000000


	//----- nvinfo : EIATTR_REGCOUNT
	.align		4
.L_11:
        /*0048*/ 	.byte	0x04, 0x2f
        /*004a*/ 	.short	(.L_13 - .L_12)
	.align		4
.L_12:
        /*004c*/ 	.word	index@(_ZN10layer_norm31ln_parallel_residual_bwd_kernelINS_13Kernel_traitsIfffffjLj4096ELj1ELj1ELj8ELj16ENS_18Kernel_traits_baseILj4096EfffffjLj256EEEEELb1ELb1ELb0EEEvNS_9BwdParamsE)
        /*0050*/ 	.word	0x00000088


	//----- nvinfo : EIATTR_FRAME_SIZE
	.align		4
.L_13:
        /*0054*/ 	.byte	0x04, 0x11
        /*0056*/ 	.short	(.L_15 - .L_14)
	.align		4
.L_14:
        /*0058*/ 	.word	index@(_ZN10layer_norm31ln_parallel_residual_bwd_kernelINS_13Kernel_traitsIfffffjLj4096ELj1ELj1ELj8ELj16ENS_18Kernel_traits_baseILj4096EfffffjLj256EEEEELb1ELb1ELb0EEEvNS_9BwdParamsE)
        /*005c*/ 	.word	0x00000000


	//----- nvinfo : EIATTR_REGCOUNT
	.align		4
.L_15:
        /*0060*/ 	.byte	0x04, 0x2f
        /*0062*/ 	.short	(.L_17 - .L_16)
	.align		4
.L_16:
        /*0064*/ 	.word	index@(_ZN10layer_norm40ln_parallel_residual_bwd_finalize_kernelINS_22Kernel_traits_finalizeILj4096EfffffjLb0ELj1024ELj4ENS_18Kernel_traits_baseILj4096EfffffjLj1024EEEEELb0EEEvNS_9BwdParamsE)
        /*0068*/ 	.word	0x00000020


	//----- nvinfo : EIATTR_FRAME_SIZE
	.align		4
.L_17:
        /*006c*/ 	.byte	0x04, 0x11
        /*006e*/ 	.short	(.L_19 - .L_18)
	.align		4
.L_18:
        /*0070*/ 	.word	index@(_ZN10layer_norm40ln_parallel_residual_bwd_finalize_kernelINS_22Kernel_traits_finalizeILj4096EfffffjLb0ELj1024ELj4ENS_18Kernel_traits_baseILj4096EfffffjLj1024EEEEELb0EEEvNS_9BwdParamsE)
        /*0074*/ 	.word	0x00000000


	//----- nvinfo : EIATTR_REGCOUNT
	.align		4
.L_19:
        /*0078*/ 	.byte	0x04, 0x2f
        /*007a*/ 	.short	(.L_21 - .L_20)
	.align		4
.L_20:
        /*007c*/ 	.word	index@(_ZN10layer_norm22ln_bwd_finalize_kernelINS_22Kernel_traits_finalizeILj4096EfffffjLb0ELj1024ELj4ENS_18Kernel_traits_baseILj4096EfffffjLj1024EEEEELb0ELb0EEEvNS_9BwdParamsE)
        /*0080*/ 	.word	0x0000003f


	//----- nvinfo : EIATTR_FRAME_SIZE
	.align		4
.L_21:
        /*0084*/ 	.byte	0x04, 0x11
        /*0086*/ 	.short	(.L_23 - .L_22)
	.align		4
.L_22:
        /*0088*/ 	.word	index@(_ZN10layer_norm22ln_bwd_finalize_kernelINS_22Kernel_traits_finalizeILj4096EfffffjLb0ELj1024ELj4ENS_18Kernel_traits_baseILj4096EfffffjLj1024EEEEELb0ELb0EEEvNS_9BwdParamsE)
        /*008c*/ 	.word	0x00000000


	//----- nvinfo : EIATTR_REGCOUNT
	.align		4
.L_23:
        /*0090*/ 	.byte	0x04, 0x2f
        /*0092*/ 	.short	(.L_25 - .L_24)
	.align		4
.L_24:
        /*0094*/ 	.word	index@(_ZN10layer_norm31ln_parallel_residual_bwd_kernelINS_13Kernel_traitsIfffffjLj4096ELj1ELj1ELj8ELj16ENS_18Kernel_traits_baseILj4096EfffffjLj256EEEEELb1ELb0ELb1EEEvNS_9BwdParamsE)
        /*0098*/ 	.word	0x000000df


	//----- nvinfo : EIATTR_FRAME_SIZE
	.align		4
.L_25:
        /*009c*/ 	.byte	0x04, 0x11
        /*009e*/ 	.short	(.L_27 - .L_26)
	.align		4
.L_26:
        /*00a0*/ 	.word	index@(_ZN10layer_norm31ln_parallel_residual_bwd_kernelINS_13Kernel_traitsIfffffjLj4096ELj1ELj1ELj8ELj16ENS_18Kernel_traits_baseILj4096EfffffjLj256EEEEELb1ELb0ELb1EEEvNS_9BwdParamsE)
        /*00a4*/ 	.word	0x00000000


	//----- nvinfo : EIATTR_REGCOUNT
	.align		4
.L_27:
        /*00a8*/ 	.byte	0x04, 0x2f
        /*00aa*/ 	.short	(.L_29 - .L_28)
	.align		4
.L_28:
        /*00ac*/ 	.word	index@(_ZN10layer_norm31ln_parallel_residual_bwd_kernelINS_13Kernel_traitsIfffffjLj4096ELj1ELj1ELj8ELj16ENS_18Kernel_traits_baseILj4096EfffffjLj256EEEEELb1ELb0ELb0EEEvNS_9BwdParamsE)
        /*00b0*/ 	.word	0x000000be


	//----- nvinfo : EIATTR_FRAME_SIZE
	.align		4
.L_29:
        /*00b4*/ 	.byte	0x04, 0x11
        /*00b6*/ 	.short	(.L_31 - .L_30)
	.align		4
.L_30:
        /*00b8*/ 	.word	index@(_ZN10layer_norm31ln_parallel_residual_bwd_kernelINS_13Kernel_traitsIfffffjLj4096ELj1ELj1ELj8ELj16ENS_18Kernel_traits_baseILj4096EfffffjLj256EEEEELb1ELb0ELb0EEEvNS_9BwdParamsE)
        /*00bc*/ 	.word	0x00000000


	//----- nvinfo : EIATTR_REGCOUNT
	.align		4
.L_31:
        /*00c0*/ 	.byte	0x04, 0x2f
        /*00c2*/ 	.short	(.L_33 - .L_32)
	.align		4
.L_32:
        /*00c4*/ 	.word	index@(_ZN10layer_norm31ln_parallel_residual_bwd_kernelINS_13Kernel_traitsIfffffjLj4096ELj1ELj1ELj8ELj16ENS_18Kernel_traits_baseILj4096EfffffjLj256EEEEELb0ELb1ELb1EEEvNS_9BwdParamsE)
        /*00c8*/ 	.word	0x00000080


	//----- nvinfo : EIATTR_FRAME_SIZE
	.align		4
.L_33:
        /*00cc*/ 	.byte	0x04, 0x11
        /*00ce*/ 	.short	(.L_35 - .L_34)
	.align		4
.L_34:
        /*00d0*/ 	.word	index@(_ZN10layer_norm31ln_parallel_residual_bwd_kernelINS_13Kernel_traitsIfffffjLj4096ELj1ELj1ELj8ELj16ENS_18Kernel_traits_baseILj4096EfffffjLj256EEEEELb0ELb1ELb1EEEvNS_9BwdParamsE)
        /*00d4*/ 	.word	0x00000008


	//----- nvinfo : EIATTR_REGCOUNT
	.align		4
.L_35:
        /*00d8*/ 	.byte	0x04, 0x2f
        /*00da*/ 	.short	(.L_37 - .L_36)
	.align		4
.L_36:
        /*00dc*/ 	.word	index@(_ZN10layer_norm31ln_parallel_residual_bwd_kernelINS_13Kernel_traitsIfffffjLj4096ELj1ELj1ELj8ELj16ENS_18Kernel_traits_baseILj4096EfffffjLj256EEEEELb0ELb1ELb0EEEvNS_9BwdParamsE)
        /*00e0*/ 	.word	0x0000007f


	//----- nvinfo : EIATTR_FRAME_SIZE
	.align		4
.L_37:
        /*00e4*/ 	.byte	0x04, 0x11
        /*00e6*/ 	.short	(.L_39 - .L_38)
	.align		4
.L_38:
        /*00e8*/ 	.word	index@(_ZN10layer_norm31ln_parallel_residual_bwd_kernelINS_13Kernel_traitsIfffffjLj4096ELj1ELj1ELj8ELj16ENS_18Kernel_traits_baseILj4096EfffffjLj256EEEEELb0ELb1ELb0EEEvNS_9BwdParamsE)
        /*00ec*/ 	.word	0x00000000


	//----- nvinfo : EIATTR_REGCOUNT
	.align		4
.L_39:
        /*00f0*/ 	.byte	0x04, 0x2f
        /*00f2*/ 	.short	(.L_41 - .L_40)
	.align		4
.L_40:
        /*00f4*/ 	.word	index@(_ZN10layer_norm31ln_parallel_residual_bwd_kernelINS_13Kernel_traitsIfffffjLj4096ELj1ELj1ELj8ELj16ENS_18Kernel_traits_baseILj4096EfffffjLj256EEEEELb0ELb0ELb1EEEvNS_9BwdParamsE)
        /*00f8*/ 	.word	0x000000b6


	//----- nvinfo : EIATTR_FRAME_SIZE
	.align		4
.L_41:
        /*00fc*/ 	.byte	0x04, 0x11
        /*00fe*/ 	.short	(.L_43 - .L_42)
	.align		4
.L_42:
        /*0100*/ 	.word	index@(_ZN10layer_norm31ln_parallel_residual_bwd_kernelINS_13Kernel_traitsIfffffjLj4096ELj1ELj1ELj8ELj16ENS_18Kernel_traits_baseILj4096EfffffjLj256EEEEELb0ELb0ELb1EEEvNS_9BwdParamsE)
        /*0104*/ 	.word	0x00000000


	//----- nvinfo : EIATTR_REGCOUNT
	.align		4
.L_43:
        /*0108*/ 	.byte	0x04, 0x2f
        /*010a*/ 	.short	(.L_45 - .L_44)
	.align		4
.L_44:
        /*010c*/ 	.word	index@(_ZN10layer_norm31ln_parallel_residual_bwd_kernelINS_13Kernel_traitsIfffffjLj4096ELj1ELj1ELj8ELj16ENS_18Kernel_traits_baseILj4096EfffffjLj256EEEEELb0ELb0ELb0EEEvNS_9BwdParamsE)
        /*0110*/ 	.word	0x000000b4


	//----- nvinfo : EIATTR_FRAME_SIZE
	.align		4
.L_45:
        /*0114*/ 	.byte	0x04, 0x11
        /*0116*/ 	.short	(.L_47 - .L_46)
	.align		4
.L_46:
        /*0118*/ 	.word	index@(_ZN10layer_norm31ln_parallel_residual_bwd_kernelINS_13Kernel_traitsIfffffjLj4096ELj1ELj1ELj8ELj16ENS_18Kernel_traits_baseILj4096EfffffjLj256EEEEELb0ELb0ELb0EEEvNS_9BwdParamsE)
        /*011c*/ 	.word	0x00000000


	//----- nvinfo : EIATTR_REGCOUNT
	.align		4
.L_47:
        /*0120*/ 	.byte	0x04, 0x2f
        /*0122*/ 	.short	(.L_49 - .L_48)
	.align		4
.L_48:
        /*0124*/ 	.word	index@(_ZN10layer_norm31ln_parallel_residual_bwd_kernelINS_13Kernel_traitsI6__halfffffjLj4096ELj1ELj1ELj8ELj16ENS_18Kernel_traits_baseILj4096ES2_ffffjLj256EEEEELb1ELb1ELb1EEEvNS_9BwdParamsE)
        /*0128*/ 	.word	0x00000080


	//----- nvinfo : EIATTR_FRAME_SIZE
	.align		4
.L_49:
        /*012c*/ 	.byte	0x04, 0x11
        /*012e*/ 	.short	(.L_51 - .L_50)
	.align		4
.L_50:
        /*0130*/ 	.word	index@(_ZN10layer_norm31ln_parallel_residual_bwd_kernelINS_13Kernel_traitsI6__halfffffjLj4096ELj1ELj1ELj8ELj16ENS_18Kernel_traits_baseILj4096ES2_ffffjLj256EEEEELb1ELb1ELb1EEEvNS_9BwdParamsE)
        /*0134*/ 	.word	0x00000000


	//----- nvinfo : EIATTR_REGCOUNT
	.align		4
.L_51:
        /*0138*/ 	.byte	0x04, 0x2f
        /*013a*/ 	.short	(.L_53 - .L_52)
	.align		4
.L_52:
        /*013c*/ 	.word	index@(_ZN10layer_norm40ln_parallel_residual_bwd_finalize_kernelINS_22Kernel_traits_finalizeILj4096E6__halfffffjLb0ELj1024ELj4ENS_18Kernel_traits_baseILj4096ES2_ffffjLj1024EEEEELb1EEEvNS_9BwdParamsE)
        /*0140*/ 	.word	0x00000020


	//----- nvinfo : EIATTR_FRAME_SIZE
	.align		4
.L_53:
        /*0144*/ 	.byte	0x04, 0x11
        /*0146*/ 	.short	(.L_55 - .L_54)
	.align		4
.L_54:
        /*0148*/ 	.word	index@(_ZN10layer_norm40ln_parallel_residual_bwd_finalize_kernelINS_22Kernel_traits_finalizeILj4096E6__halfffffjLb0ELj1024ELj4ENS_18Kernel_traits_baseILj4096ES2_ffffjLj1024EEEEELb1EEEvNS_9BwdParamsE)
        /*014c*/ 	.word	0x00000000


	//----- nvinfo : EIATTR_REGCOUNT
	.align		4
.L_55:
        /*0150*/ 	.byte	0x04, 0x2f
        /*0152*/ 	.short	(.L_57 - .L_56)
	.align		4
.L_56:
        /*0154*/ 	.word	index@(_ZN10layer_norm22ln_bwd_finalize_kernelINS_22Kernel_traits_finalizeILj4096E6__halfffffjLb0ELj1024ELj4ENS_18Kernel_traits_baseILj4096ES2_ffffjLj1024EEEEELb0ELb1EEEvNS_9BwdParamsE)
        /*0158*/ 	.word	0x00000020


	//----- nvinfo : EIATTR_FRAME_SIZE
	.align		4
.L_57:
        /*015c*/ 	.byte	0x04, 0x11
        /*015e*/ 	.short	(.L_59 - .L_58)
	.align		4
.L_58:
        /*0160*/ 	.word	index@(_ZN10layer_norm22ln_bwd_finalize_kernelINS_22Kernel_traits_finalizeILj4096E6__halfffffjLb0ELj1024ELj4ENS_18Kernel_traits_baseILj4096ES2_ffffjLj1024EEEEELb0ELb1EEEvNS_9BwdParamsE)
        /*0164*/ 	.word	0x00000000


	//----- nvinfo : EIATTR_REGCOUNT
	.align		4
.L_59:
        /*0168*/ 	.byte	0x04, 0x2f
        /*016a*/ 	.short	(.L_61 - .L_60)
	.align		4
.L_60:
        /*016c*/ 	.word	index@(_ZN10layer_norm31ln_parallel_residual_bwd_kernelINS_13Kernel_traitsI6__halfffffjLj4096ELj1ELj1ELj8ELj16ENS_18Kernel_traits_baseILj4096ES2_ffffjLj256EEEEELb1ELb1ELb0EEEvNS_9BwdParamsE)
        /*0170*/ 	.word	0x00000080


	//----- nvinfo : EIATTR_FRAME_SIZE
	.align		4
.L_61:
        /*0174*/ 	.byte	0x04, 0x11
        /*0176*/ 	.short	(.L_63 - .L_62)
	.align		4
.L_62:
        /*0178*/ 	.word	index@(_ZN10layer_norm31ln_parallel_residual_bwd_kernelINS_13Kernel_traitsI6__halfffffjLj4096ELj1ELj1ELj8ELj16ENS_18Kernel_traits_baseILj4096ES2_ffffjLj256EEEEELb1ELb1ELb0EEEvNS_9BwdParamsE)
        /*017c*/ 	.word	0x00000000


	//----- nvinfo : EIATTR_REGCOUNT
	.align		4
.L_63:
        /*0180*/ 	.byte	0x04, 0x2f
        /*0182*/ 	.short	(.L_65 - .L_64)
	.align		4
.L_64:
        /*0184*/ 	.word	index@(_ZN10layer_norm40ln_parallel_residual_bwd_finalize_kernelINS_22Kernel_traits_finalizeILj4096E6__halfffffjLb0ELj1024ELj4ENS_18Kernel_traits_baseILj4096ES2_ffffjLj1024EEEEELb0EEEvNS_9BwdParamsE)
        /*0188*/ 	.word	0x00000020


	//----- nvinfo : EIATTR_FRAME_SIZE
	.align		4
.L_65:
        /*018c*/ 	.byte	0x04, 0x11
        /*018e*/ 	.short	(.L_67 - .L_66)
	.align		4
.L_66:
        /*0190*/ 	.word	index@(_ZN10layer_norm40ln_parallel_residual_bwd_finalize_kernelINS_22Kernel_traits_finalizeILj4096E6__halfffffjLb0ELj1024ELj4ENS_18Kernel_traits_baseILj4096ES2_ffffjLj1024EEEEELb0EEEvNS_9BwdParamsE)
        /*0194*/ 	.word	0x00000000


	//----- nvinfo : EIATTR_REGCOUNT
	.align		4
.L_67:
        /*0198*/ 	.byte	0x04, 0x2f
        /*019a*/ 	.short	(.L_69 - .L_68)
	.align		4
.L_68:
        /*019c*/ 	.word	index@(_ZN10layer_norm22ln_bwd_finalize_kernelINS_22Kernel_traits_finalizeILj4096E6__halfffffjLb0ELj1024ELj4ENS_18Kernel_traits_baseILj4096ES2_ffffjLj1024EEEEELb0ELb0EEEvNS_9BwdParamsE)
        /*01a0*/ 	.word	0x0000003f


	//----- nvinfo : EIATTR_FRAME_SIZE
	.align		4
.L_69:
        /*01a4*/ 	.byte	0x04, 0x11
        /*01a6*/ 	.short	(.L_71 - .L_70)
	.align		4
.L_70:
        /*01a8*/ 	.word	index@(_ZN10layer_norm22ln_bwd_finalize_kernelINS_22Kernel_traits_finalizeILj4096E6__halfffffjLb0ELj1024ELj4ENS_18Kernel_traits_baseILj4096ES2_ffffjLj1024EEEEELb0ELb0EEEvNS_9BwdParamsE)
        /*01ac*/ 	.word	0x00000000


	//----- nvinfo : EIATTR_REGCOUNT
	.align		4
.L_71:
        /*01b0*/ 	.byte	0x04, 0x2f
        /*01b2*/ 	.short	(.L_73 - .L_72)
	.align		4
.L_72:
        /*01b4*/ 	.word	index@(_ZN10layer_norm31ln_parallel_residual_bwd_kernelINS_13Kernel_traitsI6__halfffffjLj4096ELj1ELj1ELj8ELj16ENS_18Kernel_traits_baseILj4096ES2_ffffjLj256EEEEELb1ELb0ELb1EEEvNS_9BwdParamsE)
        /*01b8*/ 	.word	0x000000e1


	//----- nvinfo : EIATTR_FRAME_SIZE
	.align		4
.L_73:
        /*01bc*/ 	.byte	0x04, 0x11
        /*01be*/ 	.short	(.L_75 - .L_74)
	.align		4
.L_74:
        /*01c0*/ 	.word	index@(_ZN10layer_norm31ln_parallel_residual_bwd_kernelINS_13Kernel_traitsI6__halfffffjLj4096ELj1ELj1ELj8ELj16ENS_18Kernel_traits_baseILj4096ES2_ffffjLj256EEEEELb1ELb0ELb1EEEvNS_9BwdParamsE)
        /*01c4*/ 	.word	0x00000000


	//----- nvinfo : EIATTR_REGCOUNT
	.align		4
.L_75:
        /*01c8*/ 	.byte	0x04, 0x2f
        /*01ca*/ 	.short	(.L_77 - .L_76)
	.align		4
.L_76:
        /*01cc*/ 	.word	index@(_ZN10layer_norm31ln_parallel_residual_bwd_kernelINS_13Kernel_traitsI6__halfffffjLj4096ELj1ELj1ELj8ELj16ENS_18Kernel_traits_baseILj4096ES2_ffffjLj256EEEEELb1ELb0ELb0EEEvNS_9BwdParamsE)
        /*01d0*/ 	.word	0x000000b0


	//----- nvinfo : EIATTR_FRAME_SIZE
	.align		4
.L_77:
        /*01d4*/ 	.byte	0x04, 0x11
        /*01d6*/ 	.short	(.L_79 - .L_78)
	.align		4
.L_78:
        /*01d8*/ 	.word	index@(_ZN10layer_norm31ln_parallel_residual_bwd_kernelINS_13Kernel_traitsI6__halfffffjLj4096ELj1ELj1ELj8ELj16ENS_18Kernel_traits_baseILj4096ES2_ffffjLj256EEEEELb1ELb0ELb0EEEvNS_9BwdParamsE)
        /*01dc*/ 	.word	0x00000000


	//----- nvinfo : EIATTR_REGCOUNT
	.align		4
.L_79:
        /*01e0*/ 	.byte	0x04, 0x2f
        /*01e2*/ 	.short	(.L_81 - .L_80)
	.align		4
.L_80:
        /*01e4*/ 	.word	index@(_ZN10layer_norm31ln_parallel_residual_bwd_kernelINS_13Kernel_traitsI6__halfffffjLj4096ELj1ELj1ELj8ELj16ENS_18Kernel_traits_baseILj4096ES2_ffffjLj256EEEEELb0ELb1ELb1EEEvNS_9BwdParamsE)
        /*01e8*/ 	.word	0x00000080


	//----- nvinfo : EIATTR_FRAME_SIZE
	.align		4
.L_81:
        /*01ec*/ 	.byte	0x04, 0x11
        /*01ee*/ 	.short	(.L_83 - .L_82)
	.align		4
.L_82:
        /*01f0*/ 	.word	index@(_ZN10layer_norm31ln_parallel_residual_bwd_kernelINS_13Kernel_traitsI6__halfffffjLj4096ELj1ELj1ELj8ELj16ENS_18Kernel_traits_baseILj4096ES2_ffffjLj256EEEEELb0ELb1ELb1EEEvNS_9BwdParamsE)
        /*01f4*/ 	.word	0x00000008


	//----- nvinfo : EIATTR_REGCOUNT
	.align		4
.L_83:
        /*01f8*/ 	.byte	0x04, 0x2f
        /*01fa*/ 	.short	(.L_85 - .L_84)
	.align		4
.L_84:
        /*01fc*/ 	.word	index@(_ZN10layer_norm31ln_parallel_residual_bwd_kernelINS_13Kernel_traitsI6__halfffffjLj4096ELj1ELj1ELj8ELj16ENS_18Kernel_traits_baseILj4096ES2_ffffjLj256EEEEELb0ELb1ELb0EEEvNS_9BwdParamsE)
        /*0200*/ 	.word	0x00000077


	//----- nvinfo : EIATTR_FRAME_SIZE
	.align		4
.L_85:
        /*0204*/ 	.byte	0x04, 0x11
        /*0206*/ 	.short	(.L_87 - .L_86)
	.align		4
.L_86:
        /*0208*/ 	.word	index@(_ZN10layer_norm31ln_parallel_residual_bwd_kernelINS_13Kernel_traitsI6__halfffffjLj4096ELj1ELj1ELj8ELj16ENS_18Kernel_traits_baseILj4096ES2_ffffjLj256EEEEELb0ELb1ELb0EEEvNS_9BwdParamsE)
        /*020c*/ 	.word	0x00000000


	//----- nvinfo : EIATTR_REGCOUNT
	.align		4
.L_87:
        /*0210*/ 	.byte	0x04, 0x2f
        /*0212*/ 	.short	(.L_89 - .L_88)
	.align		4
.L_88:
        /*0214*/ 	.word	index@(_ZN10layer_norm31ln_parallel_residual_bwd_kernelINS_13Kernel_traitsI6__halfffffjLj4096ELj1ELj1ELj8ELj16ENS_18Kernel_traits_baseILj4096ES2_ffffjLj256EEEEELb0ELb0ELb1EEEvNS_9BwdParamsE)
        /*0218*/ 	.word	0x000000b6


	//----- nvinfo : EIATTR_FRAME_SIZE
	.align		4
.L_89:
        /*021c*/ 	.byte	0x04, 0x11
        /*021e*/ 	.short	(.L_91 - .L_90)
	.align		4
.L_90:
        /*0220*/ 	.word	index@(_ZN10layer_norm31ln_parallel_residual_bwd_kernelINS_13Kernel_traitsI6__halfffffjLj4096ELj1ELj1ELj8ELj16ENS_18Kernel_traits_baseILj4096ES2_ffffjLj256EEEEELb0ELb0ELb1EEEvNS_9BwdParamsE)
        /*0224*/ 	.word	0x00000000


	//----- nvinfo : EIATTR_REGCOUNT
	.align		4
.L_91:
        /*0228*/ 	.byte	0x04, 0x2f
        /*022a*/ 	.short	(.L_93 - .L_92)
	.align		4
.L_92:
        /*022c*/ 	.word	index@(_ZN10layer_norm31ln_parallel_residual_bwd_kernelINS_13Kernel_traitsI6__halfffffjLj4096ELj1ELj1ELj8ELj16ENS_18Kernel_traits_baseILj4096ES2_ffffjLj256EEEEELb0ELb0ELb0EEEvNS_9BwdParamsE)
        /*0230*/ 	.word	0x000000a2


	//----- nvinfo : EIATTR_FRAME_SIZE
	.align		4
.L_93:
        /*0234*/ 	.byte	0x04, 0x11
        /*0236*/ 	.short	(.L_95 - .L_94)
	.align		4
.L_94:
        /*0238*/ 	.word	index@(_ZN10layer_norm31ln_parallel_residual_bwd_kernelINS_13Kernel_traitsI6__halfffffjLj4096ELj1ELj1ELj8ELj16ENS_18Kernel_traits_baseILj4096ES2_ffffjLj256EEEEELb0ELb0ELb0EEEvNS_9BwdParamsE)
        /*023c*/ 	.word	0x00000000


	//----- nvinfo : EIATTR_REGCOUNT
	.align		4
.L_95:
        /*0240*/ 	.byte	0x04, 0x2f
        /*0242*/ 	.short	(.L_97 - .L_96)
	.align		4
.L_96:
        /*0244*/ 	.word	index@(_ZN10layer_norm31ln_parallel_residual_bwd_kernelINS_13Kernel_traitsIf6__halffS2_fjLj4096ELj1ELj1ELj8ELj16ENS_18Kernel_traits_baseILj4096EfS2_fS2_fjLj256EEEEELb1ELb1ELb1EEEvNS_9BwdParamsE)
        /*0248*/ 	.word	0x00000080


	//----- nvinfo : EIATTR_FRAME_SIZE
	.align		4
.L_97:
        /*024c*/ 	.byte	0x04, 0x11
        /*024e*/ 	.short	(.L_99 - .L_98)
	.align		4
.L_98:
        /*0250*/ 	.word	index@(_ZN10layer_norm31ln_parallel_residual_bwd_kernelINS_13Kernel_traitsIf6__halffS2_fjLj4096ELj1ELj1ELj8ELj16ENS_18Kernel_traits_baseILj4096EfS2_fS2_fjLj256EEEEELb1ELb1ELb1EEEvNS_9BwdParamsE)
        /*0254*/ 	.word	0x00000000


	//----- nvinfo : EIATTR_REGCOUNT
	.align		4
.L_99:
        /*0258*/ 	.byte	0x04, 0x2f
        /*025a*/ 	.short	(.L_101 - .L_100)
	.align		4
.L_100:
        /*025c*/ 	.word	index@(_ZN10layer_norm40ln_parallel_residual_bwd_finalize_kernelINS_22Kernel_traits_finalizeILj4096Ef6__halffS2_fjLb0ELj1024ELj4ENS_18Kernel_traits_baseILj4096EfS2_fS2_fjLj1024EEEEELb1EEEvNS_9BwdParamsE)
        /*0260*/ 	.word	0x00000020


	//----- nvinfo : EIATTR_FRAME_SIZE
	.align		4
.L_101:
        /*0264*/ 	.byte	0x04, 0x11
        /*0266*/ 	.short	(.L_103 - .L_102)
	.align		4
.L_102:
        /*0268*/ 	.word	index@(_ZN10layer_norm40ln_parallel_residual_bwd_finalize_kernelINS_22Kernel_traits_finalizeILj4096Ef6__halffS2_fjLb0ELj1024ELj4ENS_18Kernel_traits_baseILj4096EfS2_fS2_fjLj1024EEEEELb1EEEvNS_9BwdParamsE)
        /*026c*/ 	.word	0x00000000


	//----- nvinfo : EIATTR_REGCOUNT
	.align		4
.L_103:
        /*0270*/ 	.byte	0x04, 0x2f
        /*0272*/ 	.short	(.L_105 - .L_104)
	.align		4
.L_104:
        /*0274*/ 	.word	index@(_ZN10layer_norm22ln_bwd_finalize_kernelINS_22Kernel_traits_finalizeILj4096Ef6__halffS2_fjLb0ELj1024ELj4ENS_18Kernel_traits_baseILj4096EfS2_fS2_fjLj1024EEEEELb0ELb1EEEvNS_9BwdParamsE)
        /*0278*/ 	.word	0x00000020


	//----- nvinfo : EIATTR_FRAME_SIZE
	.align		4
.L_105:
        /*027c*/ 	.byte	0x04, 0x11
        /*027e*/ 	.short	(.L_107 - .L_106)
	.align		4
.L_106:
        /*0280*/ 	.word	index@(_ZN10layer_norm22ln_bwd_finalize_kernelINS_22Kernel_traits_finalizeILj4096Ef6__halffS2_fjLb0ELj1024ELj4ENS_18Kernel_traits_baseILj4096EfS2_fS2_fjLj1024EEEEELb0ELb1EEEvNS_9BwdParamsE)
        /*0284*/ 	.word	0x00000000


	//----- nvinfo : EIATTR_REGCOUNT
	.align		4
.L_107:
        /*0288*/ 	.byte	0x04, 0x2f
        /*028a*/ 	.short	(.L_109 - .L_108)
	.align		4
.L_108:
        /*028c*/ 	.word	index@(_ZN10layer_norm31ln_parallel_residual_bwd_kernelINS_13Kernel_traitsIf6__halffS2_fjLj4096ELj1ELj1ELj8ELj16ENS_18Kernel_traits_baseILj4096EfS2_fS2_fjLj256EEEEELb1ELb1ELb0EEEvNS_9BwdParamsE)
        /*0290*/ 	.word	0x00000096


	//----- nvinfo : EIATTR_FRAME_SIZE
	.align		4
.L_109:
        /*0294*/ 	.byte	0x04, 0x11
        /*0296*/ 	.short	(.L_111 - .L_110)
	.align		4
.L_110:
        /*0298*/ 	.word	index@(_ZN10layer_norm31ln_parallel_residual_bwd_kernelINS_13Kernel_traitsIf6__halffS2_fjLj4096ELj1ELj1ELj8ELj16ENS_18Kernel_traits_baseILj4096EfS2_fS2_fjLj256EEEEELb1ELb1ELb0EEEvNS_9BwdParamsE)
        /*029c*/ 	.word	0x00000000


	//----- nvinfo : EIATTR_REGCOUNT
	.align		4
.L_111:
        /*02a0*/ 	.byte	0x04, 0x2f
        /*02a2*/ 	.short	(.L_113 - .L_112)
	.align		4
.L_112:
        /*02a4*/ 	.word	index@(_ZN10layer_norm40ln_parallel_residual_bwd_finalize_kernelINS_22Kernel_traits_finalizeILj4096Ef6__halffS2_fjLb0ELj1024ELj4ENS_18Kernel_traits_baseILj4096EfS2_fS2_fjLj1024EEEEELb0EEEvNS_9BwdParamsE)
        /*02a8*/ 	.word	0x00000020


	//----- nvinfo : EIATTR_FRAME_SIZE
	.align		4
.L_113:
        /*02ac*/ 	.byte	0x04, 0x11
        /*02ae*/ 	.short	(.L_115 - .L_114)
	.align		4
.L_114:
        /*02b0*/ 	.word	index@(_ZN10layer_norm40ln_parallel_residual_bwd_finalize_kernelINS_22Kernel_traits_finalizeILj4096Ef6__halffS2_fjLb0ELj1024ELj4ENS_18Kernel_traits_baseILj4096EfS2_fS2_fjLj1024EEEEELb0EEEvNS_9BwdParamsE)
        /*02b4*/ 	.word	0x00000000


	//----- nvinfo : EIATTR_REGCOUNT
	.align		4
.L_115:
        /*02b8*/ 	.byte	0x04, 0x2f
        /*02ba*/ 	.short	(.L_117 - .L_116)
	.align		4
.L_116:
        /*02bc*/ 	.word	index@(_ZN10layer_norm22ln_bwd_finalize_kernelINS_22Kernel_traits_finalizeILj4096Ef6__halffS2_fjLb0ELj1024ELj4ENS_18Kernel_traits_baseILj4096EfS2_fS2_fjLj1024EEEEELb0ELb0EEEvNS_9BwdParamsE)
        /*02c0*/ 	.word	0x0000003f


	//----- nvinfo : EIATTR_FRAME_SIZE
	.align		4
.L_117:
        /*02c4*/ 	.byte	0x04, 0x11
        /*02c6*/ 	.short	(.L_119 - .L_118)
	.align		4
.L_118:
        /*02c8*/ 	.word	index@(_ZN10layer_norm22ln_bwd_finalize_kernelINS_22Kernel_traits_finalizeILj4096Ef6__halffS2_fjLb0ELj1024ELj4ENS_18Kernel_traits_baseILj4096EfS2_fS2_fjLj1024EEEEELb0ELb0EEEvNS_9BwdParamsE)
        /*02cc*/ 	.word	0x00000000


	//----- nvinfo : EIATTR_REGCOUNT
	.align		4
.L_119:
        /*02d0*/ 	.byte	0x04, 0x2f
        /*02d2*/ 	.short	(.L_121 - .L_120)
	.align		4
.L_120:
        /*02d4*/ 	.word	index@(_ZN10layer_norm31ln_parallel_residual_bwd_kernelINS_13Kernel_traitsIf6__halffS2_fjLj4096ELj1ELj1ELj8ELj16ENS_18Kernel_traits_baseILj4096EfS2_fS2_fjLj256EEEEELb1ELb0ELb1EEEvNS_9BwdParamsE)
        /*02d8*/ 	.word	0x000000d7


	//----- nvinfo : EIATTR_FRAME_SIZE
	.align		4
.L_121:
        /*02dc*/ 	.byte	0x04, 0x11
        /*02de*/ 	.short	(.L_123 - .L_122)
	.align		4
.L_122:
        /*02e0*/ 	.word	index@(_ZN10layer_norm31ln_parallel_residual_bwd_kernelINS_13Kernel_traitsIf6__halffS2_fjLj4096ELj1ELj1ELj8ELj16ENS_18Kernel_traits_baseILj4096EfS2_fS2_fjLj256EEEEELb1ELb0ELb1EEEvNS_9BwdParamsE)
        /*02e4*/ 	.word	0x00000000


	//----- nvinfo : EIATTR_REGCOUNT
	.align		4
.L_123:
        /*02e8*/ 	.byte	0x04, 0x2f
        /*02ea*/ 	.short	(.L_125 - .L_124)
	.align		4
.L_124:
        /*02ec*/ 	.word	index@(_ZN10layer_norm31ln_parallel_residual_bwd_kernelINS_13Kernel_traitsIf6__halffS2_fjLj4096ELj1ELj1ELj8ELj16ENS_18Kernel_traits_baseILj4096EfS2_fS2_fjLj256EEEEELb1ELb0ELb0EEEvNS_9BwdParamsE)
        /*02f0*/ 	.word	0x000000c3


	//----- nvinfo : EIATTR_FRAME_SIZE
	.align		4
.L_125:
        /*02f4*/ 	.byte	0x04, 0x11
        /*02f6*/ 	.short	(.L_127 - .L_126)
	.align		4
.L_126:
        /*02f8*/ 	.word	index@(_ZN10layer_norm31ln_parallel_residual_bwd_kernelINS_13Kernel_traitsIf6__halffS2_fjLj4096ELj1ELj1ELj8ELj16ENS_18Kernel_traits_baseILj4096EfS2_fS2_fjLj256EEEEELb1ELb0ELb0EEEvNS_9BwdParamsE)
        /*02fc*/ 	.word	0x00000000


	//----- nvinfo : EIATTR_REGCOUNT
	.align		4
.L_127:
        /*0300*/ 	.byte	0x04, 0x2f
        /*0302*/ 	.short	(.L_129 - .L_128)
	.align		4
.L_128:
        /*0304*/ 	.word	index@(_ZN10layer_norm31ln_parallel_residual_bwd_kernelINS_13Kernel_traitsIf6__halffS2_fjLj4096ELj1ELj1ELj8ELj16ENS_18Kernel_traits_baseILj4096EfS2_fS2_fjLj256EEEEELb0ELb1ELb1EEEvNS_9BwdParamsE)
        /*0308*/ 	.word	0x00000080


	//----- nvinfo : EIATTR_FRAME_SIZE
	.align		4
.L_129:
        /*030c*/ 	.byte	0x04, 0x11
        /*030e*/ 	.short	(.L_131 - .L_130)
	.align		4
.L_130:
        /*0310*/ 	.word	index@(_ZN10layer_norm31ln_parallel_residual_bwd_kernelINS_13Kernel_traitsIf6__halffS2_fjLj4096ELj1ELj1ELj8ELj16ENS_18Kernel_traits_baseILj4096EfS2_fS2_fjLj256EEEEELb0ELb1ELb1EEEvNS_9BwdParamsE)
        /*0314*/ 	.word	0x00000000


	//----- nvinfo : EIATTR_REGCOUNT
	.align		4
.L_131:
        /*0318*/ 	.byte	0x04, 0x2f
        /*031a*/ 	.short	(.L_133 - .L_132)
	.align		4
.L_132:
        /*031c*/ 	.word	index@(_ZN10layer_norm31ln_parallel_residual_bwd_kernelINS_13Kernel_traitsIf6__halffS2_fjLj4096ELj1ELj1ELj8ELj16ENS_18Kernel_traits_baseILj4096EfS2_fS2_fjLj256EEEEELb0ELb1ELb0EEEvNS_9BwdParamsE)
        /*0320*/ 	.word	0x0000007f


	//----- nvinfo : EIATTR_FRAME_SIZE
	.align		4
.L_133:
        /*0324*/ 	.byte	0x04, 0x11
        /*0326*/ 	.short	(.L_135 - .L_134)
	.align		4
.L_134:
        /*0328*/ 	.word	index@(_ZN10layer_norm31ln_parallel_residual_bwd_kernelINS_13Kernel_traitsIf6__halffS2_fjLj4096ELj1ELj1ELj8ELj16ENS_18Kernel_traits_baseILj4096EfS2_fS2_fjLj256EEEEELb0ELb1ELb0EEEvNS_9BwdParamsE)
        /*032c*/ 	.word	0x00000000


	//----- nvinfo : EIATTR_REGCOUNT
	.align		4
.L_135:
        /*0330*/ 	.byte	0x04, 0x2f
        /*0332*/ 	.short	(.L_137 - .L_136)
	.align		4
.L_136:
        /*0334*/ 	.word	index@(_ZN10layer_norm31ln_parallel_residual_bwd_kernelINS_13Kernel_traitsIf6__halffS2_fjLj4096ELj1ELj1ELj8ELj16ENS_18Kernel_traits_baseILj4096EfS2_fS2_fjLj256EEEEELb0ELb0ELb1EEEvNS_9BwdParamsE)
        /*0338*/ 	.word	0x000000cd


	//----- nvinfo : EIATTR_FRAME_SIZE
	.align		4
.L_137:
        /*033c*/ 	.byte	0x04, 0x11
        /*033e*/ 	.short	(.L_139 - .L_138)
	.align		4
.L_138:
        /*0340*/ 	.word	index@(_ZN10layer_norm31ln_parallel_residual_bwd_kernelINS_13Kernel_traitsIf6__halffS2_fjLj4096ELj1ELj1ELj8ELj16ENS_18Kernel_traits_baseILj4096EfS2_fS2_fjLj256EEEEELb0ELb0ELb1EEEvNS_9BwdParamsE)
        /*0344*/ 	.word	0x00000000


	//----- nvinfo : EIATTR_REGCOUNT
	.align		4
.L_139:
        /*0348*/ 	.byte	0x04, 0x2f
        /*034a*/ 	.short	(.L_141 - .L_140)
	.align		4
.L_140:
        /*034c*/ 	.word	index@(_ZN10layer_norm31ln_parallel_residual_bwd_kernelINS_13Kernel_traitsIf6__halffS2_fjLj4096ELj1ELj1ELj8ELj16ENS_18Kernel_traits_baseILj4096EfS2_fS2_fjLj256EEEEELb0ELb0ELb0EEEvNS_9BwdParamsE)
        /*0350*/ 	.word	0x000000bb


	//----- nvinfo : EIATTR_FRAME_SIZE
	.align		4
.L_141:
        /*0354*/ 	.byte	0x04, 0x11
        /*0356*/ 	.short	(.L_143 - .L_142)
	.align		4
.L_142:
        /*0358*/ 	.word	index@(_ZN10layer_norm31ln_parallel_residual_bwd_kernelINS_13Kernel_traitsIf6__halffS2_fjLj4096ELj1ELj1ELj8ELj16ENS_18Kernel_traits_baseILj4096EfS2_fS2_fjLj256EEEEELb0ELb0ELb0EEEvNS_9BwdParamsE)
        /*035c*/ 	.word	0x00000000


	//----- nvinfo : EIATTR_REGCOUNT
	.align		4
.L_143:
        /*0360*/ 	.byte	0x04, 0x2f
        /*0362*/ 	.short	(.L_145 - .L_144)
	.align		4
.L_144:
        /*0364*/ 	.word	index@(_ZN10layer_norm31ln_parallel_residual_bwd_kernelINS_13Kernel_traitsI6__halfS2_fS2_fjLj4096ELj1ELj1ELj8ELj16ENS_18Kernel_traits_baseILj4096ES2_S2_fS2_fjLj256EEEEELb1ELb1ELb1EEEvNS_9BwdParamsE)
        /*0368*/ 	.word	0x00000080


	//----- nvinfo : EIATTR_FRAME_SIZE
	.align		4
.L_145:
        /*036c*/ 	.byte	0x04, 0x11
        /*036e*/ 	.short	(.L_147 - .L_146)
	.align		4
.L_146:
        /*0370*/ 	.word	index@(_ZN10layer_norm31ln_parallel_residual_bwd_kernelINS_13Kernel_traitsI6__halfS2_fS2_fjLj4096ELj1ELj1ELj8ELj16ENS_18Kernel_traits_baseILj4096ES2_S2_fS2_fjLj256EEEEELb1ELb1ELb1EEEvNS_9BwdParamsE)
        /*0374*/ 	.word	0x00000000


	//----- nvinfo : EIATTR_REGCOUNT
	.align		4
.L_147:
        /*0378*/ 	.byte	0x04, 0x2f
        /*037a*/ 	.short	(.L_149 - .L_148)
	.align		4
.L_148:
        /*037c*/ 	.word	index@(_ZN10layer_norm40ln_parallel_residual_bwd_finalize_kernelINS_22Kernel_traits_finalizeILj4096E6__halfS2_fS2_fjLb0ELj1024ELj4ENS_18Kernel_traits_baseILj4096ES2_S2_fS2_fjLj1024EEEEELb1EEEvNS_9BwdParamsE)
        /*0380*/ 	.word	0x00000020


	//----- nvinfo : EIATTR_FRAME_SIZE
	.align		4
.L_149:
        /*0384*/ 	.byte	0x04, 0x11
        /*0386*/ 	.short	(.L_151 - .L_150)
	.align		4
.L_150:
        /*0388*/ 	.word	index@(_ZN10layer_norm40ln_parallel_residual_bwd_finalize_kernelINS_22Kernel_traits_finalizeILj4096E6__halfS2_fS2_fjLb0ELj1024ELj4ENS_18Kernel_traits_baseILj4096ES2_S2_fS2_fjLj1024EEEEELb1EEEvNS_9BwdParamsE)
        /*038c*/ 	.word	0x00000000


	//----- nvinfo : EIATTR_REGCOUNT
	.align		4
.L_151:
        /*0390*/ 	.byte	0x04, 0x2f
        /*0392*/ 	.short	(.L_153 - .L_152)
	.align		4
.L_152:
        /*0394*/ 	.word	index@(_ZN10layer_norm22ln_bwd_finalize_kernelINS_22Kernel_traits_finalizeILj4096E6__halfS2_fS2_fjLb0ELj1024ELj4ENS_18Kernel_traits_baseILj4096ES2_S2_fS2_fjLj1024EEEEELb0ELb1EEEvNS_9BwdParamsE)
        /*0398*/ 	.word	0x00000020


	//----- nvinfo : EIATTR_FRAME_SIZE
	.align		4
.L_153:
        /*039c*/ 	.byte	0x04, 0x11
        /*039e*/ 	.short	(.L_155 - .L_154)
	.align		4
.L_154:
        /*03a0*/ 	.word	index@(_ZN10layer_norm22ln_bwd_finalize_kernelINS_22Kernel_traits_finalizeILj4096E6__halfS2_fS2_fjLb0ELj1024ELj4ENS_18Kernel_traits_baseILj4096ES2_S2_fS2_fjLj1024EEEEELb0ELb1EEEvNS_9BwdParamsE)
        /*03a4*/ 	.word	0x00000000


	//----- nvinfo : EIATTR_REGCOUNT
	.align		4
.L_155:
        /*03a8*/ 	.byte	0x04, 0x2f
        /*03aa*/ 	.short	(.L_157 - .L_156)
	.align		4
.L_156:
        /*03ac*/ 	.word	index@(_ZN10layer_norm31ln_parallel_residual_bwd_kernelINS_13Kernel_traitsI6__halfS2_fS2_fjLj4096ELj1ELj1ELj8ELj16ENS_18Kernel_traits_baseILj4096ES2_S2_fS2_fjLj256EEEEELb1ELb1ELb0EEEvNS_9BwdParamsE)
        /*03b0*/ 	.word	0x00000080


	//----- nvinfo : EIATTR_FRAME_SIZE
	.align		4
.L_157:
        /*03b4*/ 	.byte	0x04, 0x11
        /*03b6*/ 	.short	(.L_159 - .L_158)
	.align		4
.L_158:
        /*03b8*/ 	.word	index@(_ZN10layer_norm31ln_parallel_residual_bwd_kernelINS_13Kernel_traitsI6__halfS2_fS2_fjLj4096ELj1ELj1ELj8ELj16ENS_18Kernel_traits_baseILj4096ES2_S2_fS2_fjLj256EEEEELb1ELb1ELb0EEEvNS_9BwdParamsE)
        /*03bc*/ 	.word	0x00000000


	//----- nvinfo : EIATTR_REGCOUNT
	.align		4
.L_159:
        /*03c0*/ 	.byte	0x04, 0x2f
        /*03c2*/ 	.short	(.L_161 - .L_160)
	.align		4
.L_160:
        /*03c4*/ 	.word	index@(_ZN10layer_norm40ln_parallel_residual_bwd_finalize_kernelINS_22Kernel_traits_finalizeILj4096E6__halfS2_fS2_fjLb0ELj1024ELj4ENS_18Kernel_traits_baseILj4096ES2_S2_fS2_fjLj1024EEEEELb0EEEvNS_9BwdParamsE)
        /*03c8*/ 	.word	0x00000020


	//----- nvinfo : EIATTR_FRAME_SIZE
	.align		4
.L_161:
        /*03cc*/ 	.byte	0x04, 0x11
        /*03ce*/ 	.short	(.L_163 - .L_162)
	.align		4
.L_162:
        /*03d0*/ 	.word	index@(_ZN10layer_norm40ln_parallel_residual_bwd_finalize_kernelINS_22Kernel_traits_finalizeILj4096E6__halfS2_fS2_fjLb0ELj1024ELj4ENS_18Kernel_traits_baseILj4096ES2_S2_fS2_fjLj1024EEEEELb0EEEvNS_9BwdParamsE)
        /*03d4*/ 	.word	0x00000000


	//----- nvinfo : EIATTR_REGCOUNT
	.align		4
.L_163:
        /*03d8*/ 	.byte	0x04, 0x2f
        /*03da*/ 	.short	(.L_165 - .L_164)
	.align		4
.L_164:
        /*03dc*/ 	.word	index@(_ZN10layer_norm22ln_bwd_finalize_kernelINS_22Kernel_traits_finalizeILj4096E6__halfS2_fS2_fjLb0ELj1024ELj4ENS_18Kernel_traits_baseILj4096ES2_S2_fS2_fjLj1024EEEEELb0ELb0EEEvNS_9BwdParamsE)
        /*03e0*/ 	.word	0x0000003f


	//----- nvinfo : EIATTR_FRAME_SIZE
	.align		4
.L_165:
        /*03e4*/ 	.byte	0x04, 0x11
        /*03e6*/ 	.short	(.L_167 - .L_166)
	.align		4
.L_166:
        /*03e8*/ 	.word	index@(_ZN10layer_norm22ln_bwd_finalize_kernelINS_22Kernel_traits_finalizeILj4096E6__halfS2_fS2_fjLb0ELj1024ELj4ENS_18Kernel_traits_baseILj4096ES2_S2_fS2_fjLj1024EEEEELb0ELb0EEEvNS_9BwdParamsE)
        /*03ec*/ 	.word	0x00000000


	//----- nvinfo : EIATTR_REGCOUNT
	.align		4
.L_167:
        /*03f0*/ 	.byte	0x04, 0x2f
        /*03f2*/ 	.short	(.L_169 - .L_168)
	.align		4
.L_168:
        /*03f4*/ 	.word	index@(_ZN10layer_norm31ln_parallel_residual_bwd_kernelINS_13Kernel_traitsI6__halfS2_fS2_fjLj4096ELj1ELj1ELj8ELj16ENS_18Kernel_traits_baseILj4096ES2_S2_fS2_fjLj256EEEEELb1ELb0ELb1EEEvNS_9BwdParamsE)
        /*03f8*/ 	.word	0x000000d8


	//----- nvinfo : EIATTR_FRAME_SIZE
	.align		4
.L_169:
        /*03fc*/ 	.byte	0x04, 0x11
        /*03fe*/ 	.short	(.L_171 - .L_170)
	.align		4
.L_170:
        /*0400*/ 	.word	index@(_ZN10layer_norm31ln_parallel_residual_bwd_kernelINS_13Kernel_traitsI6__halfS2_fS2_fjLj4096ELj1ELj1ELj8ELj16ENS_18Kernel_traits_baseILj4096ES2_S2_fS2_fjLj256EEEEELb1ELb0ELb1EEEvNS_9BwdParamsE)
        /*0404*/ 	.word	0x00000000


	//----- nvinfo : EIATTR_REGCOUNT
	.align		4
.L_171:
        /*0408*/ 	.byte	0x04, 0x2f
        /*040a*/ 	.short	(.L_173 - .L_172)
	.align		4
.L_172:
        /*040c*/ 	.word	index@(_ZN10layer_norm31ln_parallel_residual_bwd_kernelINS_13Kernel_traitsI6__halfS2_fS2_fjLj4096ELj1ELj1ELj8ELj16ENS_18Kernel_traits_baseILj4096ES2_S2_fS2_fjLj256EEEEELb1ELb0ELb0EEEvNS_9BwdParamsE)
        /*0410*/ 	.word	0x000000ae


	//----- nvinfo : EIATTR_FRAME_SIZE
	.align		4
.L_173:
        /*0414*/ 	.byte	0x04, 0x11
        /*0416*/ 	.short	(.L_175 - .L_174)
	.align		4
.L_174:
        /*0418*/ 	.word	index@(_ZN10layer_norm31ln_parallel_residual_bwd_kernelINS_13Kernel_traitsI6__halfS2_fS2_fjLj4096ELj1ELj1ELj8ELj16ENS_18Kernel_traits_baseILj4096ES2_S2_fS2_fjLj256EEEEELb1ELb0ELb0EEEvNS_9BwdParamsE)
        /*041c*/ 	.word	0x00000000


	//----- nvinfo : EIATTR_REGCOUNT
	.align		4
.L_175:
        /*0420*/ 	.byte	0x04, 0x2f
        /*0422*/ 	.short	(.L_177 - .L_176)
	.align		4
.L_176:
        /*0424*/ 	.word	index@(_ZN10layer_norm31ln_parallel_residual_bwd_kernelINS_13Kernel_traitsI6__halfS2_fS2_fjLj4096ELj1ELj1ELj8ELj16ENS_18Kernel_traits_baseILj4096ES2_S2_fS2_fjLj256EEEEELb0ELb1ELb1EEEvNS_9BwdParamsE)
        /*0428*/ 	.word	0x00000080


	//----- nvinfo : EIATTR_FRAME_SIZE
	.align		4
.L_177:
        /*042c*/ 	.byte	0x04, 0x11
        /*042e*/ 	.short	(.L_179 - .L_178)
	.align		4
.L_178:
        /*0430*/ 	.word	index@(_ZN10layer_norm31ln_parallel_residual_bwd_kernelINS_13Kernel_traitsI6__halfS2_fS2_fjLj4096ELj1ELj1ELj8ELj16ENS_18Kernel_traits_baseILj4096ES2_S2_fS2_fjLj256EEEEELb0ELb1ELb1EEEvNS_9BwdParamsE)
        /*0434*/ 	.word	0x00000000


	//----- nvinfo : EIATTR_REGCOUNT
	.align		4
.L_179:
        /*0438*/ 	.byte	0x04, 0x2f
        /*043a*/ 	.short	(.L_181 - .L_180)
	.align		4
.L_180:
        /*043c*/ 	.word	index@(_ZN10layer_norm31ln_parallel_residual_bwd_kernelINS_13Kernel_traitsI6__halfS2_fS2_fjLj4096ELj1ELj1ELj8ELj16ENS_18Kernel_traits_baseILj4096ES2_S2_fS2_fjLj256EEEEELb0ELb1ELb0EEEvNS_9BwdParamsE)
        /*0440*/ 	.word	0x0000007b


	//----- nvinfo : EIATTR_FRAME_SIZE
	.align		4
.L_181:
        /*0444*/ 	.byte	0x04, 0x11
        /*0446*/ 	.short	(.L_183 - .L_182)
	.align		4
.L_182:
        /*0448*/ 	.word	index@(_ZN10layer_norm31ln_parallel_residual_bwd_kernelINS_13Kernel_traitsI6__halfS2_fS2_fjLj4096ELj1ELj1ELj8ELj16ENS_18Kernel_traits_baseILj4096ES2_S2_fS2_fjLj256EEEEELb0ELb1ELb0EEEvNS_9BwdParamsE)
        /*044c*/ 	.word	0x00000000


	//----- nvinfo : EIATTR_REGCOUNT
	.align		4
.L_183:
        /*0450*/ 	.byte	0x04, 0x2f
        /*0452*/ 	.short	(.L_185 - .L_184)
	.align		4
.L_184:
        /*0454*/ 	.word	index@(_ZN10layer_norm31ln_parallel_residual_bwd_kernelINS_13Kernel_traitsI6__halfS2_fS2_fjLj4096ELj1ELj1ELj8ELj16ENS_18Kernel_traits_baseILj4096ES2_S2_fS2_fjLj256EEEEELb0ELb0ELb1EEEvNS_9BwdParamsE)
        /*0458*/ 	.word	0x000000d2


	//----- nvinfo : EIATTR_FRAME_SIZE
	.align		4
.L_185:
        /*045c*/ 	.byte	0x04, 0x11
        /*045e*/ 	.short	(.L_187 - .L_186)
	.align		4
.L_186:
        /*0460*/ 	.word	index@(_ZN10layer_norm31ln_parallel_residual_bwd_kernelINS_13Kernel_traitsI6__halfS2_fS2_fjLj4096ELj1ELj1ELj8ELj16ENS_18Kernel_traits_baseILj4096ES2_S2_fS2_fjLj256EEEEELb0ELb0ELb1EEEvNS_9BwdParamsE)
        /*0464*/ 	.word	0x00000000


	//----- nvinfo : EIATTR_REGCOUNT
	.align		4
.L_187:
        /*0468*/ 	.byte	0x04, 0x2f
        /*046a*/ 	.short	(.L_189 - .L_188)
	.align		4
.L_188:
        /*046c*/ 	.word	index@(_ZN10layer_norm31ln_parallel_residual_bwd_kernelINS_13Kernel_traitsI6__halfS2_fS2_fjLj4096ELj1ELj1ELj8ELj16ENS_18Kernel_traits_baseILj4096ES2_S2_fS2_fjLj256EEEEELb0ELb0ELb0EEEvNS_9BwdParamsE)
        /*0470*/ 	.word	0x000000a7


	//----- nvinfo : EIATTR_FRAME_SIZE
	.align		4
.L_189:
        /*0474*/ 	.byte	0x04, 0x11
        /*0476*/ 	.short	(.L_191 - .L_190)
	.align		4
.L_190:
        /*0478*/ 	.word	index@(_ZN10layer_norm31ln_parallel_residual_bwd_kernelINS_13Kernel_traitsI6__halfS2_fS2_fjLj4096ELj1ELj1ELj8ELj16ENS_18Kernel_traits_baseILj4096ES2_S2_fS2_fjLj256EEEEELb0ELb0ELb0EEEvNS_9BwdParamsE)
        /*047c*/ 	.word	0x00000000


	//----- nvinfo : EIATTR_REGCOUNT
	.align		4
.L_191:
        /*0480*/ 	.byte	0x04, 0x2f
        /*0482*/ 	.short	(.L_193 - .L_192)
	.align		4
.L_192:
        /*0484*/ 	.word	index@(_ZN10layer_norm31ln_parallel_residual_bwd_kernelINS_13Kernel_traitsIf6__halfS2_S2_fjLj4096ELj1ELj1ELj8ELj16ENS_18Kernel_traits_baseILj4096EfS2_S2_S2_fjLj256EEEEELb1ELb1ELb1EEEvNS_9BwdParamsE)
        /*0488*/ 	.word	0x00000080


	//----- nvinfo : EIATTR_FRAME_SIZE
	.align		4
.L_193:
        /*048c*/ 	.byte	0x04, 0x11
        /*048e*/ 	.short	(.L_195 - .L_194)
	.align		4
.L_194:
        /*0490*/ 	.word	index@(_ZN10layer_norm31ln_parallel_residual_bwd_kernelINS_13Kernel_traitsIf6__halfS2_S2_fjLj4096ELj1ELj1ELj8ELj16ENS_18Kernel_traits_baseILj4096EfS2_S2_S2_fjLj256EEEEELb1ELb1ELb1EEEvNS_9BwdParamsE)
        /*0494*/ 	.word	0x00000000


	//----- nvinfo : EIATTR_REGCOUNT
	.align		4
.L_195:
        /*0498*/ 	.byte	0x04, 0x2f
        /*049a*/ 	.short	(.L_197 - .L_196)
	.align		4
.L_196:
        /*049c*/ 	.word	index@(_ZN10layer_norm40ln_parallel_residual_bwd_finalize_kernelINS_22Kernel_traits_finalizeILj4096Ef6__halfS2_S2_fjLb0ELj1024ELj4ENS_18Kernel_traits_baseILj4096EfS2_S2_S2_fjLj1024EEEEELb1EEEvNS_9BwdParamsE)
        /*04a0*/ 	.word	0x00000020


	//----- nvinfo : EIATTR_FRAME_SIZE
	.align		4
.L_197:
        /*04a4*/ 	.byte	0x04, 0x11
        /*04a6*/ 	.short	(.L_199 - .L_198)
	.align		4
.L_198:
        /*04a8*/ 	.word	index@(_ZN10layer_norm40ln_parallel_residual_bwd_finalize_kernelINS_22Kernel_traits_finalizeILj4096Ef6__halfS2_S2_fjLb0ELj1024ELj4ENS_18Kernel_traits_baseILj4096EfS2_S2_S2_fjLj1024EEEEELb1EEEvNS_9BwdParamsE)
        /*04ac*/ 	.word	0x00000000


	//----- nvinfo : EIATTR_REGCOUNT
	.align		4
.L_199:
        /*04b0*/ 	.byte	0x04, 0x2f
        /*04b2*/ 	.short	(.L_201 - .L_200)
	.align		4
.L_200:
        /*04b4*/ 	.word	index@(_ZN10layer_norm22ln_bwd_finalize_kernelINS_22Kernel_traits_finalizeILj4096Ef6__halfS2_S2_fjLb0ELj1024ELj4ENS_18Kernel_traits_baseILj4096EfS2_S2_S2_fjLj1024EEEEELb0ELb1EEEvNS_9BwdParamsE)
        /*04b8*/ 	.word	0x00000020


	//----- nvinfo : EIATTR_FRAME_SIZE
	.align		4
.L_201:
        /*04bc*/ 	.byte	0x04, 0x11
        /*04be*/ 	.short	(.L_203 - .L_202)
	.align		4
.L_202:
        /*04c0*/ 	.word	index@(_ZN10layer_norm22ln_bwd_finalize_kernelINS_22Kernel_traits_finalizeILj4096Ef6__halfS2_S2_fjLb0ELj1024ELj4ENS_18Kernel_traits_baseILj4096EfS2_S2_S2_fjLj1024EEEEELb0ELb1EEEvNS_9BwdParamsE)
        /*04c4*/ 	.word	0x00000000


	//----- nvinfo : EIATTR_REGCOUNT
	.align		4
.L_203:
        /*04c8*/ 	.byte	0x04, 0x2f
        /*04ca*/ 	.short	(.L_205 - .L_204)
	.align		4
.L_204:
        /*04cc*/ 	.word	index@(_ZN10layer_norm31ln_parallel_residual_bwd_kernelINS_13Kernel_traitsIf6__halfS2_S2_fjLj4096ELj1ELj1ELj8ELj16ENS_18Kernel_traits_baseILj4096EfS2_S2_S2_fjLj256EEEEELb1ELb1ELb0EEEvNS_9BwdParamsE)
        /*04d0*/ 	.word	0x00000080


	//----- nvinfo : EIATTR_FRAME_SIZE
	.align		4
.L_205:
        /*04d4*/ 	.byte	0x04, 0x11
        /*04d6*/ 	.short	(.L_207 - .L_206)
	.align		4
.L_206:
        /*04d8*/ 	.word	index@(_ZN10layer_norm31ln_parallel_residual_bwd_kernelINS_13Kernel_traitsIf6__halfS2_S2_fjLj4096ELj1ELj1ELj8ELj16ENS_18Kernel_traits_baseILj4096EfS2_S2_S2_fjLj256EEEEELb1ELb1ELb0EEEvNS_9BwdParamsE)
        /*04dc*/ 	.word	0x00000000


	//----- nvinfo : EIATTR_REGCOUNT
	.align		4
.L_207:
        /*04e0*/ 	.byte	0x04, 0x2f
        /*04e2*/ 	.short	(.L_209 - .L_208)
	.align		4
.L_208:
        /*04e4*/ 	.word	index@(_ZN10layer_norm40ln_parallel_residual_bwd_finalize_kernelINS_22Kernel_traits_finalizeILj4096Ef6__halfS2_S2_fjLb0ELj1024ELj4ENS_18Kernel_traits_baseILj4096EfS2_S2_S2_fjLj1024EEEEELb0EEEvNS_9BwdParamsE)
        /*04e8*/ 	.word	0x00000020


	//----- nvinfo : EIATTR_FRAME_SIZE
	.align		4
.L_209:
        /*04ec*/ 	.byte	0x04, 0x11
        /*04ee*/ 	.short	(.L_211 - .L_210)
	.align		4
.L_210:
        /*04f0*/ 	.word	index@(_ZN10layer_norm40ln_parallel_residual_bwd_finalize_kernelINS_22Kernel_traits_finalizeILj4096Ef6__halfS2_S2_fjLb0ELj1024ELj4ENS_18Kernel_traits_baseILj4096EfS2_S2_S2_fjLj1024EEEEELb0EEEvNS_9BwdParamsE)
        /*04f4*/ 	.word	0x00000000


	//----- nvinfo : EIATTR_REGCOUNT
	.align		4
.L_211:
        /*04f8*/ 	.byte	0x04, 0x2f
        /*04fa*/ 	.short	(.L_213 - .L_212)
	.align		4
.L_212:
        /*04fc*/ 	.word	index@(_ZN10layer_norm22ln_bwd_finalize_kernelINS_22Kernel_traits_finalizeILj4096Ef6__halfS2_S2_fjLb0ELj1024ELj4ENS_18Kernel_traits_baseILj4096EfS2_S2_S2_fjLj1024EEEEELb0ELb0EEEvNS_9BwdParamsE)
        /*0500*/ 	.word	0x0000003f


	//----- nvinfo : EIATTR_FRAME_SIZE
	.align		4
.L_213:
        /*0504*/ 	.byte	0x04, 0x11
        /*0506*/ 	.short	(.L_215 - .L_214)
	.align		4
.L_214:
        /*0508*/ 	.word	index@(_ZN10layer_norm22ln_bwd_finalize_kernelINS_22Kernel_traits_finalizeILj4096Ef6__halfS2_S2_fjLb0ELj1024ELj4ENS_18Kernel_traits_baseILj4096EfS2_S2_S2_fjLj1024EEEEELb0ELb0EEEvNS_9BwdParamsE)
        /*050c*/ 	.word	0x00000000


	//----- nvinfo : EIATTR_REGCOUNT
	.align		4
.L_215:
        /*0510*/ 	.byte	0x04, 0x2f
        /*0512*/ 	.short	(.L_217 - .L_216)
	.align		4
.L_216:
        /*0514*/ 	.word	index@(_ZN10layer_norm31ln_parallel_residual_bwd_kernelINS_13Kernel_traitsIf6__halfS2_S2_fjLj4096ELj1ELj1ELj8ELj16ENS_18Kernel_traits_baseILj4096EfS2_S2_S2_fjLj256EEEEELb1ELb0ELb1EEEvNS_9BwdParamsE)
        /*0518*/ 	.word	0x000000ae


	//----- nvinfo : EIATTR_FRAME_SIZE
	.align		4
.L_217:
        /*051c*/ 	.byte	0x04, 0x11
        /*051e*/ 	.short	(.L_219 - .L_218)
	.align		4
.L_218:
        /*0520*/ 	.word	index@(_ZN10layer_norm31ln_parallel_residual_bwd_kernelINS_13Kernel_traitsIf6__halfS2_S2_fjLj4096ELj1ELj1ELj8ELj16ENS_18Kernel_traits_baseILj4096EfS2_S2_S2_fjLj256EEEEELb1ELb0ELb1EEEvNS_9BwdParamsE)
        /*0524*/ 	.word	0x00000000


	//----- nvinfo : EIATTR_REGCOUNT
	.align		4
.L_219:
        /*0528*/ 	.byte	0x04, 0x2f
        /*052a*/ 	.short	(.L_221 - .L_220)
	.align		4
.L_220:
        /*052c*/ 	.word	index@(_ZN10layer_norm31ln_parallel_residual_bwd_kernelINS_13Kernel_traitsIf6__halfS2_S2_fjLj4096ELj1ELj1ELj8ELj16ENS_18Kernel_traits_baseILj4096EfS2_S2_S2_fjLj256EEEEELb1ELb0ELb0EEEvNS_9BwdParamsE)
        /*0530*/ 	.word	0x000000bc


	//----- nvinfo : EIATTR_FRAME_SIZE
	.align		4
.L_221:
        /*0534*/ 	.byte	0x04, 0x11
        /*0536*/ 	.short	(.L_223 - .L_222)
	.align		4
.L_222:
        /*0538*/ 	.word	index@(_ZN10layer_norm31ln_parallel_residual_bwd_kernelINS_13Kernel_traitsIf6__halfS2_S2_fjLj4096ELj1ELj1ELj8ELj16ENS_18Kernel_traits_baseILj4096EfS2_S2_S2_fjLj256EEEEELb1ELb0ELb0EEEvNS_9BwdParamsE)
        /*053c*/ 	.word	0x00000000


	//----- nvinfo : EIATTR_REGCOUNT
	.align		4
.L_223:
        /*0540*/ 	.byte	0x04, 0x2f
        /*0542*/ 	.short	(.L_225 - .L_224)
	.align		4
.L_224:
        /*0544*/ 	.word	index@(_ZN10layer_norm31ln_parallel_residual_bwd_kernelINS_13Kernel_traitsIf6__halfS2_S2_fjLj4096ELj1ELj1ELj8ELj16ENS_18Kernel_traits_baseILj4096EfS2_S2_S2_fjLj256EEEEELb0ELb1ELb1EEEvNS_9BwdParamsE)
        /*0548*/ 	.word	0x00000080


	//----- nvinfo : EIATTR_FRAME_SIZE
	.align		4
.L_225:
        /*054c*/ 	.byte	0x04, 0x11
        /*054e*/ 	.short	(.L_227 - .L_226)
	.align		4
.L_226:
        /*0550*/ 	.word	index@(_ZN10layer_norm31ln_parallel_residual_bwd_kernelINS_13Kernel_traitsIf6__halfS2_S2_fjLj4096ELj1ELj1ELj8ELj16ENS_18Kernel_traits_baseILj4096EfS2_S2_S2_fjLj256EEEEELb0ELb1ELb1EEEvNS_9BwdParamsE)
        /*0554*/ 	.word	0x00000000


	//----- nvinfo : EIATTR_REGCOUNT
	.align		4
.L_227:
        /*0558*/ 	.byte	0x04, 0x2f
        /*055a*/ 	.short	(.L_229 - .L_228)
	.align		4
.L_228:
        /*055c*/ 	.word	index@(_ZN10layer_norm31ln_parallel_residual_bwd_kernelINS_13Kernel_traitsIf6__halfS2_S2_fjLj4096ELj1ELj1ELj8ELj16ENS_18Kernel_traits_baseILj4096EfS2_S2_S2_fjLj256EEEEELb0ELb1ELb0EEEvNS_9BwdParamsE)
        /*0560*/ 	.word	0x00000077


	//----- nvinfo : EIATTR_FRAME_SIZE
	.align		4
.L_229:
        /*0564*/ 	.byte	0x04, 0x11
        /*0566*/ 	.short	(.L_231 - .L_230)
	.align		4
.L_230:
        /*0568*/ 	.word	index@(_ZN10layer_norm31ln_parallel_residual_bwd_kernelINS_13Kernel_traitsIf6__halfS2_S2_fjLj4096ELj1ELj1ELj8ELj16ENS_18Kernel_traits_baseILj4096EfS2_S2_S2_fjLj256EEEEELb0ELb1ELb0EEEvNS_9BwdParamsE)
        /*056c*/ 	.word	0x00000000


	//----- nvinfo : EIATTR_REGCOUNT
	.align		4
.L_231:
        /*0570*/ 	.byte	0x04, 0x2f
        /*0572*/ 	.short	(.L_233 - .L_232)
	.align		4
.L_232:
        /*0574*/ 	.word	index@(_ZN10layer_norm31ln_parallel_residual_bwd_kernelINS_13Kernel_traitsIf6__halfS2_S2_fjLj4096ELj1ELj1ELj8ELj16ENS_18Kernel_traits_baseILj4096EfS2_S2_S2_fjLj256EEEEELb0ELb0ELb1EEEvNS_9BwdParamsE)
        /*0578*/ 	.word	0x000000ab


	//----- nvinfo : EIATTR_FRAME_SIZE
	.align		4
.L_233:
        /*057c*/ 	.byte	0x04, 0x11
        /*057e*/ 	.short	(.L_235 - .L_234)
	.align		4
.L_234:
        /*0580*/ 	.word	index@(_ZN10layer_norm31ln_parallel_residual_bwd_kernelINS_13Kernel_traitsIf6__halfS2_S2_fjLj4096ELj1ELj1ELj8ELj16ENS_18Kernel_traits_baseILj4096EfS2_S2_S2_fjLj256EEEEELb0ELb0ELb1EEEvNS_9BwdParamsE)
        /*0584*/ 	.word	0x00000000


	//----- nvinfo : EIATTR_REGCOUNT
	.align		4
.L_235:
        /*0588*/ 	.byte	0x04, 0x2f
        /*058a*/ 	.short	(.L_237 - .L_236)
	.align		4
.L_236:
        /*058c*/ 	.word	index@(_ZN10layer_norm31ln_parallel_residual_bwd_kernelINS_13Kernel_traitsIf6__halfS2_S2_fjLj4096ELj1ELj1ELj8ELj16ENS_18Kernel_traits_baseILj4096EfS2_S2_S2_fjLj256EEEEELb0ELb0ELb0EEEvNS_9BwdParamsE)
        /*0590*/ 	.word	0x000000a8


	//----- nvinfo : EIATTR_FRAME_SIZE
	.align		4
.L_237:
        /*0594*/ 	.byte	0x04, 0x11
        /*0596*/ 	.short	(.L_239 - .L_238)
	.align		4
.L_238:
        /*0598*/ 	.word	index@(_ZN10layer_norm31ln_parallel_residual_bwd_kernelINS_13Kernel_traitsIf6__halfS2_S2_fjLj4096ELj1ELj1ELj8ELj16ENS_18Kernel_traits_baseILj4096EfS2_S2_S2_fjLj256EEEEELb0ELb0ELb0EEEvNS_9BwdParamsE)
        /*059c*/ 	.word	0x00000000


	//----- nvinfo : EIATTR_REGCOUNT
	.align		4
.L_239:
        /*05a0*/ 	.byte	0x04, 0x2f
        /*05a2*/ 	.short	(.L_241 - .L_240)
	.align		4
.L_240:
        /*05a4*/ 	.word	index@(_ZN10layer_norm31ln_parallel_residual_bwd_kernelINS_13Kernel_traitsIf13__nv_bfloat16fS2_fjLj4096ELj1ELj1ELj8ELj16ENS_18Kernel_traits_baseILj4096EfS2_fS2_fjLj256EEEEELb1ELb1ELb1EEEvNS_9BwdParamsE)
        /*05a8*/ 	.word	0x00000080


	//----- nvinfo : EIATTR_FRAME_SIZE
	.align		4
.L_241:
        /*05ac*/ 	.byte	0x04, 0x11
        /*05ae*/ 	.short	(.L_243 - .L_242)
	.align		4
.L_242:
        /*05b0*/ 	.word	index@(_ZN10layer_norm31ln_parallel_residual_bwd_kernelINS_13Kernel_traitsIf13__nv_bfloat16fS2_fjLj4096ELj1ELj1ELj8ELj16ENS_18Kernel_traits_baseILj4096EfS2_fS2_fjLj256EEEEELb1ELb1ELb1EEEvNS_9BwdParamsE)
        /*05b4*/ 	.word	0x00000000


	//----- nvinfo : EIATTR_REGCOUNT
	.align		4
.L_243:
        /*05b8*/ 	.byte	0x04, 0x2f
        /*05ba*/ 	.short	(.L_245 - .L_244)
	.align		4
.L_244:
        /*05bc*/ 	.word	index@(_ZN10layer_norm40ln_parallel_residual_bwd_finalize_kernelINS_22Kernel_traits_finalizeILj4096Ef13__nv_bfloat16fS2_fjLb0ELj1024ELj4ENS_18Kernel_traits_baseILj4096EfS2_fS2_fjLj1024EEEEELb1EEEvNS_9BwdParamsE)
        /*05c0*/ 	.word	0x00000020


	//----- nvinfo : EIATTR_FRAME_SIZE
	.align		4
.L_245:
        /*05c4*/ 	.byte	0x04, 0x11
        /*05c6*/ 	.short	(.L_247 - .L_246)
	.align		4
.L_246:
        /*05c8*/ 	.word	index@(_ZN10layer_norm40ln_parallel_residual_bwd_finalize_kernelINS_22Kernel_traits_finalizeILj4096Ef13__nv_bfloat16fS2_fjLb0ELj1024ELj4ENS_18Kernel_traits_baseILj4096EfS2_fS2_fjLj1024EEEEELb1EEEvNS_9BwdParamsE)
        /*05cc*/ 	.word	0x00000000


	//----- nvinfo : EIATTR_REGCOUNT
	.align		4
.L_247:
        /*05d0*/ 	.byte	0x04, 0x2f
        /*05d2*/ 	.short	(.L_249 - .L_248)
	.align		4
.L_248:
        /*05d4*/ 	.word	index@(_ZN10layer_norm22ln_bwd_finalize_kernelINS_22Kernel_traits_finalizeILj4096Ef13__nv_bfloat16fS2_fjLb0ELj1024ELj4ENS_18Kernel_traits_baseILj4096EfS2_fS2_fjLj1024EEEEELb0ELb1EEEvNS_9BwdParamsE)
        /*05d8*/ 	.word	0x00000020


	//----- nvinfo : EIATTR_FRAME_SIZE
	.align		4
.L_249:
        /*05dc*/ 	.byte	0x04, 0x11
        /*05de*/ 	.short	(.L_251 - .L_250)
	.align		4
.L_250:
        /*05e0*/ 	.word	index@(_ZN10layer_norm22ln_bwd_finalize_kernelINS_22Kernel_traits_finalizeILj4096Ef13__nv_bfloat16fS2_fjLb0ELj1024ELj4ENS_18Kernel_traits_baseILj4096EfS2_fS2_fjLj1024EEEEELb0ELb1EEEvNS_9BwdParamsE)
        /*05e4*/ 	.word	0x00000000


	//----- nvinfo : EIATTR_REGCOUNT
	.align		4
.L_251:
        /*05e8*/ 	.byte	0x04, 0x2f
        /*05ea*/ 	.short	(.L_253 - .L_252)
	.align		4
.L_252:
        /*05ec*/ 	.word	index@(_ZN10layer_norm31ln_parallel_residual_bwd_kernelINS_13Kernel_traitsIf13__nv_bfloat16fS2_fjLj4096ELj1ELj1ELj8ELj16ENS_18Kernel_traits_baseILj4096EfS2_fS2_fjLj256EEEEELb1ELb1ELb0EEEvNS_9BwdParamsE)
        /*05f0*/ 	.word	0x00000090


	//----- nvinfo : EIATTR_FRAME_SIZE
	.align		4
.L_253:
        /*05f4*/ 	.byte	0x04, 0x11
        /*05f6*/ 	.short	(.L_255 - .L_254)
	.align		4
.L_254:
        /*05f8*/ 	.word	index@(_ZN10layer_norm31ln_parallel_residual_bwd_kernelINS_13Kernel_traitsIf13__nv_bfloat16fS2_fjLj4096ELj1ELj1ELj8ELj16ENS_18Kernel_traits_baseILj4096EfS2_fS2_fjLj256EEEEELb1ELb1ELb0EEEvNS_9BwdParamsE)
        /*05fc*/ 	.word	0x00000000


	//----- nvinfo : EIATTR_REGCOUNT
	.align		4
.L_255:
        /*0600*/ 	.byte	0x04, 0x2f
        /*0602*/ 	.short	(.L_257 - .L_256)
	.align		4
.L_256:
        /*0604*/ 	.word	index@(_ZN10layer_norm40ln_parallel_residual_bwd_finalize_kernelINS_22Kernel_traits_finalizeILj4096Ef13__nv_bfloat16fS2_fjLb0ELj1024ELj4ENS_18Kernel_traits_baseILj4096EfS2_fS2_fjLj1024EEEEELb0EEEvNS_9BwdParamsE)
        /*0608*/ 	.word	0x00000020


	//----- nvinfo : EIATTR_FRAME_SIZE
	.align		4
.L_257:
        /*060c*/ 	.byte	0x04, 0x11
        /*060e*/ 	.short	(.L_259 - .L_258)
	.align		4
.L_258:
        /*0610*/ 	.word	index@(_ZN10layer_norm40ln_parallel_residual_bwd_finalize_kernelINS_22Kernel_traits_finalizeILj4096Ef13__nv_bfloat16fS2_fjLb0ELj1024ELj4ENS_18Kernel_traits_baseILj4096EfS2_fS2_fjLj1024EEEEELb0EEEvNS_9BwdParamsE)
        /*0614*/ 	.word	0x00000000


	//----- nvinfo : EIATTR_REGCOUNT
	.align		4
.L_259:
        /*0618*/ 	.byte	0x04, 0x2f
        /*061a*/ 	.short	(.L_261 - .L_260)
	.align		4
.L_260:
        /*061c*/ 	.word	index@(_ZN10layer_norm22ln_bwd_finalize_kernelINS_22Kernel_traits_finalizeILj4096Ef13__nv_bfloat16fS2_fjLb0ELj1024ELj4ENS_18Kernel_traits_baseILj4096EfS2_fS2_fjLj1024EEEEELb0ELb0EEEvNS_9BwdParamsE)
        /*0620*/ 	.word	0x0000003f


	//----- nvinfo : EIATTR_FRAME_SIZE
	.align		4
.L_261:
        /*0624*/ 	.byte	0x04, 0x11
        /*0626*/ 	.short	(.L_263 - .L_262)
	.align		4
.L_262:
        /*0628*/ 	.word	index@(_ZN10layer_norm22ln_bwd_finalize_kernelINS_22Kernel_traits_finalizeILj4096Ef13__nv_bfloat16fS2_fjLb0ELj1024ELj4ENS_18Kernel_traits_baseILj4096EfS2_fS2_fjLj1024EEEEELb0ELb0EEEvNS_9BwdParamsE)
        /*062c*/ 	.word	0x00000000


	//----- nvinfo : EIATTR_REGCOUNT
	.align		4
.L_263:
        /*0630*/ 	.byte	0x04, 0x2f
        /*0632*/ 	.short	(.L_265 - .L_264)
	.align		4
.L_264:
        /*0634*/ 	.word	index@(_ZN10layer_norm31ln_parallel_residual_bwd_kernelINS_13Kernel_traitsIf13__nv_bfloat16fS2_fjLj4096ELj1ELj1ELj8ELj16ENS_18Kernel_traits_baseILj4096EfS2_fS2_fjLj256EEEEELb1ELb0ELb1EEEvNS_9BwdParamsE)
        /*0638*/ 	.word	0x000000d5


	//----- nvinfo : EIATTR_FRAME_SIZE
	.align		4
.L_265:
        /*063c*/ 	.byte	0x04, 0x11
        /*063e*/ 	.short	(.L_267 - .L_266)
	.align		4
.L_266:
        /*0640*/ 	.word	index@(_ZN10layer_norm31ln_parallel_residual_bwd_kernelINS_13Kernel_traitsIf13__nv_bfloat16fS2_fjLj4096ELj1ELj1ELj8ELj16ENS_18Kernel_traits_baseILj4096EfS2_fS2_fjLj256EEEEELb1ELb0ELb1EEEvNS_9BwdParamsE)
        /*0644*/ 	.word	0x00000000


	//----- nvinfo : EIATTR_REGCOUNT
	.align		4
.L_267:
        /*0648*/ 	.byte	0x04, 0x2f
        /*064a*/ 	.short	(.L_269 - .L_268)
	.align		4
.L_268:
        /*064c*/ 	.word	index@(_ZN10layer_norm31ln_parallel_residual_bwd_kernelINS_13Kernel_traitsIf13__nv_bfloat16fS2_fjLj4096ELj1ELj1ELj8ELj16ENS_18Kernel_traits_baseILj4096EfS2_fS2_fjLj256EEEEELb1ELb0ELb0EEEvNS_9BwdParamsE)
        /*0650*/ 	.word	0x000000c3


	//----- nvinfo : EIATTR_FRAME_SIZE
	.align		4
.L_269:
        /*0654*/ 	.byte	0x04, 0x11
        /*0656*/ 	.short	(.L_271 - .L_270)
	.align		4
.L_270:
        /*0658*/ 	.word	index@(_ZN10layer_norm31ln_parallel_residual_bwd_kernelINS_13Kernel_traitsIf13__nv_bfloat16fS2_fjLj4096ELj1ELj1ELj8ELj16ENS_18Kernel_traits_baseILj4096EfS2_fS2_fjLj256EEEEELb1ELb0ELb0EEEvNS_9BwdParamsE)
        /*065c*/ 	.word	0x00000000


	//----- nvinfo : EIATTR_REGCOUNT
	.align		4
.L_271:
        /*0660*/ 	.byte	0x04, 0x2f
        /*0662*/ 	.short	(.L_273 - .L_272)
	.align		4
.L_272:
        /*0664*/ 	.word	index@(_ZN10layer_norm31ln_parallel_residual_bwd_kernelINS_13Kernel_traitsIf13__nv_bfloat16fS2_fjLj4096ELj1ELj1ELj8ELj16ENS_18Kernel_traits_baseILj4096EfS2_fS2_fjLj256EEEEELb0ELb1ELb1EEEvNS_9BwdParamsE)
        /*0668*/ 	.word	0x00000080


	//----- nvinfo : EIATTR_FRAME_SIZE
	.align		4
.L_273:
        /*066c*/ 	.byte	0x04, 0x11
        /*066e*/ 	.short	(.L_275 - .L_274)
	.align		4
.L_274:
        /*0670*/ 	.word	index@(_ZN10layer_norm31ln_parallel_residual_bwd_kernelINS_13Kernel_traitsIf13__nv_bfloat16fS2_fjLj4096ELj1ELj1ELj8ELj16ENS_18Kernel_traits_baseILj4096EfS2_fS2_fjLj256EEEEELb0ELb1ELb1EEEvNS_9BwdParamsE)
        /*0674*/ 	.word	0x00000000


	//----- nvinfo : EIATTR_REGCOUNT
	.align		4
.L_275:
        /*0678*/ 	.byte	0x04, 0x2f
        /*067a*/ 	.short	(.L_277 - .L_276)
	.align		4
.L_276:
        /*067c*/ 	.word	index@(_ZN10layer_norm31ln_parallel_residual_bwd_kernelINS_13Kernel_traitsIf13__nv_bfloat16fS2_fjLj4096ELj1ELj1ELj8ELj16ENS_18Kernel_traits_baseILj4096EfS2_fS2_fjLj256EEEEELb0ELb1ELb0EEEvNS_9BwdParamsE)
        /*0680*/ 	.word	0x0000007f


	//----- nvinfo : EIATTR_FRAME_SIZE
	.align		4
.L_277:
        /*0684*/ 	.byte	0x04, 0x11
        /*0686*/ 	.short	(.L_279 - .L_278)
	.align		4
.L_278:
        /*0688*/ 	.word	index@(_ZN10layer_norm31ln_parallel_residual_bwd_kernelINS_13Kernel_traitsIf13__nv_bfloat16fS2_fjLj4096ELj1ELj1ELj8ELj16ENS_18Kernel_traits_baseILj4096EfS2_fS2_fjLj256EEEEELb0ELb1ELb0EEEvNS_9BwdParamsE)
        /*068c*/ 	.word	0x00000000


	//----- nvinfo : EIATTR_REGCOUNT
	.align		4
.L_279:
        /*0690*/ 	.byte	0x04, 0x2f
        /*0692*/ 	.short	(.L_281 - .L_280)
	.align		4
.L_280:
        /*0694*/ 	.word	index@(_ZN10layer_norm31ln_parallel_residual_bwd_kernelINS_13Kernel_traitsIf13__nv_bfloat16fS2_fjLj4096ELj1ELj1ELj8ELj16ENS_18Kernel_traits_baseILj4096EfS2_fS2_fjLj256EEEEELb0ELb0ELb1EEEvNS_9BwdParamsE)
        /*0698*/ 	.word	0x000000ce


	//----- nvinfo : EIATTR_FRAME_SIZE
	.align		4
.L_281:
        /*069c*/ 	.byte	0x04, 0x11
        /*069e*/ 	.short	(.L_283 - .L_282)
	.align		4
.L_282:
        /*06a0*/ 	.word	index@(_ZN10layer_norm31ln_parallel_residual_bwd_kernelINS_13Kernel_traitsIf13__nv_bfloat16fS2_fjLj4096ELj1ELj1ELj8ELj16ENS_18Kernel_traits_baseILj4096EfS2_fS2_fjLj256EEEEELb0ELb0ELb1EEEvNS_9BwdParamsE)
        /*06a4*/ 	.word	0x00000000


	//----- nvinfo : EIATTR_REGCOUNT
	.align		4
.L_283:
        /*06a8*/ 	.byte	0x04, 0x2f
        /*06aa*/ 	.short	(.L_285 - .L_284)
	.align		4
.L_284:
        /*06ac*/ 	.word	index@(_ZN10layer_norm31ln_parallel_residual_bwd_kernelINS_13Kernel_traitsIf13__nv_bfloat16fS2_fjLj4096ELj1ELj1ELj8ELj16ENS_18Kernel_traits_baseILj4096EfS2_fS2_fjLj256EEEEELb0ELb0ELb0EEEvNS_9BwdParamsE)
        /*06b0*/ 	.word	0x000000bc


	//----- nvinfo : EIATTR_FRAME_SIZE
	.align		4
.L_285:
        /*06b4*/ 	.byte	0x04, 0x11
        /*06b6*/ 	.short	(.L_287 - .L_286)
	.align		4
.L_286:
        /*06b8*/ 	.word	index@(_ZN10layer_norm31ln_parallel_residual_bwd_kernelINS_13Kernel_traitsIf13__nv_bfloat16fS2_fjLj4096ELj1ELj1ELj8ELj16ENS_18Kernel_traits_baseILj4096EfS2_fS2_fjLj256EEEEELb0ELb0ELb0EEEvNS_9BwdParamsE)
        /*06bc*/ 	.word	0x00000000


	//----- nvinfo : EIATTR_REGCOUNT
	.align		4
.L_287:
        /*06c0*/ 	.byte	0x04, 0x2f
        /*06c2*/ 	.short	(.L_289 - .L_288)
	.align		4
.L_288:
        /*06c4*/ 	.word	index@(_ZN10layer_norm31ln_parallel_residual_bwd_kernelINS_13Kernel_traitsI13__nv_bfloat16S2_fS2_fjLj4096ELj1ELj1ELj8ELj16ENS_18Kernel_traits_baseILj4096ES2_S2_fS2_fjLj256EEEEELb1ELb1ELb1EEEvNS_9BwdParamsE)
        /*06c8*/ 	.word	0x00000080


	//----- nvinfo : EIATTR_FRAME_SIZE
	.align		4
.L_289:
        /*06cc*/ 	.byte	0x04, 0x11
        /*06ce*/ 	.short	(.L_291 - .L_290)
	.align		4
.L_290:
        /*06d0*/ 	.word	index@(_ZN10layer_norm31ln_parallel_residual_bwd_kernelINS_13Kernel_traitsI13__nv_bfloat16S2_fS2_fjLj4096ELj1ELj1ELj8ELj16ENS_18Kernel_traits_baseILj4096ES2_S2_fS2_fjLj256EEEEELb1ELb1ELb1EEEvNS_9BwdParamsE)
        /*06d4*/ 	.word	0x00000000


	//----- nvinfo : EIATTR_REGCOUNT
	.align		4
.L_291:
        /*06d8*/ 	.byte	0x04, 0x2f
        /*06da*/ 	.short	(.L_293 - .L_292)
	.align		4
.L_292:
        /*06dc*/ 	.word	index@(_ZN10layer_norm40ln_parallel_residual_bwd_finalize_kernelINS_22Kernel_traits_finalizeILj4096E13__nv_bfloat16S2_fS2_fjLb0ELj1024ELj4ENS_18Kernel_traits_baseILj4096ES2_S2_fS2_fjLj1024EEEEELb1EEEvNS_9BwdParamsE)
        /*06e0*/ 	.word	0x00000020


	//----- nvinfo : EIATTR_FRAME_SIZE
	.align		4
.L_293:
        /*06e4*/ 	.byte	0x04, 0x11
        /*06e6*/ 	.short	(.L_295 - .L_294)
	.align		4
.L_294:
        /*06e8*/ 	.word	index@(_ZN10layer_norm40ln_parallel_residual_bwd_finalize_kernelINS_22Kernel_traits_finalizeILj4096E13__nv_bfloat16S2_fS2_fjLb0ELj1024ELj4ENS_18Kernel_traits_baseILj4096ES2_S2_fS2_fjLj1024EEEEELb1EEEvNS_9BwdParamsE)
        /*06ec*/ 	.word	0x00000000


	//----- nvinfo : EIATTR_REGCOUNT
	.align		4
.L_295:
        /*06f0*/ 	.byte	0x04, 0x2f
        /*06f2*/ 	.short	(.L_297 - .L_296)
	.align		4
.L_296:
        /*06f4*/ 	.word	index@(_ZN10layer_norm22ln_bwd_finalize_kernelINS_22Kernel_traits_finalizeILj4096E13__nv_bfloat16S2_fS2_fjLb0ELj1024ELj4ENS_18Kernel_traits_baseILj4096ES2_S2_fS2_fjLj1024EEEEELb0ELb1EEEvNS_9BwdParamsE)
        /*06f8*/ 	.word	0x00000020


	//----- nvinfo : EIATTR_FRAME_SIZE
	.align		4
.L_297:
        /*06fc*/ 	.byte	0x04, 0x11
        /*06fe*/ 	.short	(.L_299 - .L_298)
	.align		4
.L_298:
        /*0700*/ 	.word	index@(_ZN10layer_norm22ln_bwd_finalize_kernelINS_22Kernel_traits_finalizeILj4096E13__nv_bfloat16S2_fS2_fjLb0ELj1024ELj4ENS_18Kernel_traits_baseILj4096ES2_S2_fS2_fjLj1024EEEEELb0ELb1EEEvNS_9BwdParamsE)
        /*0704*/ 	.word	0x00000000


	//----- nvinfo : EIATTR_REGCOUNT
	.align		4
.L_299:
        /*0708*/ 	.byte	0x04, 0x2f
        /*070a*/ 	.short	(.L_301 - .L_300)
	.align		4
.L_300:
        /*070c*/ 	.word	index@(_ZN10layer_norm31ln_parallel_residual_bwd_kernelINS_13Kernel_traitsI13__nv_bfloat16S2_fS2_fjLj4096ELj1ELj1ELj8ELj16ENS_18Kernel_traits_baseILj4096ES2_S2_fS2_fjLj256EEEEELb1ELb1ELb0EEEvNS_9BwdParamsE)
        /*0710*/ 	.word	0x00000092


	//----- nvinfo : EIATTR_FRAME_SIZE
	.align		4
.L_301:
        /*0714*/ 	.byte	0x04, 0x11
        /*0716*/ 	.short	(.L_303 - .L_302)
	.align		4
.L_302:
        /*0718*/ 	.word	index@(_ZN10layer_norm31ln_parallel_residual_bwd_kernelINS_13Kernel_traitsI13__nv_bfloat16S2_fS2_fjLj4096ELj1ELj1ELj8ELj16ENS_18Kernel_traits_baseILj4096ES2_S2_fS2_fjLj256EEEEELb1ELb1ELb0EEEvNS_9BwdParamsE)
        /*071c*/ 	.word	0x00000000


	//----- nvinfo : EIATTR_REGCOUNT
	.align		4
.L_303:
        /*0720*/ 	.byte	0x04, 0x2f
        /*0722*/ 	.short	(.L_305 - .L_304)
	.align		4
.L_304:
        /*0724*/ 	.word	index@(_ZN10layer_norm40ln_parallel_residual_bwd_finalize_kernelINS_22Kernel_traits_finalizeILj4096E13__nv_bfloat16S2_fS2_fjLb0ELj1024ELj4ENS_18Kernel_traits_baseILj4096ES2_S2_fS2_fjLj1024EEEEELb0EEEvNS_9BwdParamsE)
        /*0728*/ 	.word	0x00000020


	//----- nvinfo : EIATTR_FRAME_SIZE
	.align		4
.L_305:
        /*072c*/ 	.byte	0x04, 0x11
        /*072e*/ 	.short	(.L_307 - .L_306)
	.align		4
.L_306:
        /*0730*/ 	.word	index@(_ZN10layer_norm40ln_parallel_residual_bwd_finalize_kernelINS_22Kernel_traits_finalizeILj4096E13__nv_bfloat16S2_fS2_fjLb0ELj1024ELj4ENS_18Kernel_traits_baseILj4096ES2_S2_fS2_fjLj1024EEEEELb0EEEvNS_9BwdParamsE)
        /*0734*/ 	.word	0x00000000


	//----- nvinfo : EIATTR_REGCOUNT
	.align		4
.L_307:
        /*0738*/ 	.byte	0x04, 0x2f
        /*073a*/ 	.short	(.L_309 - .L_308)
	.align		4
.L_308:
        /*073c*/ 	.word	index@(_ZN10layer_norm22ln_bwd_finalize_kernelINS_22Kernel_traits_finalizeILj4096E13__nv_bfloat16S2_fS2_fjLb0ELj1024ELj4ENS_18Kernel_traits_baseILj4096ES2_S2_fS2_fjLj1024EEEEELb0ELb0EEEvNS_9BwdParamsE)
        /*0740*/ 	.word	0x0000003f


	//----- nvinfo : EIATTR_FRAME_SIZE
	.align		4
.L_309:
        /*0744*/ 	.byte	0x04, 0x11
        /*0746*/ 	.short	(.L_311 - .L_310)
	.align		4
.L_310:
        /*0748*/ 	.word	index@(_ZN10layer_norm22ln_bwd_finalize_kernelINS_22Kernel_traits_finalizeILj4096E13__nv_bfloat16S2_fS2_fjLb0ELj1024ELj4ENS_18Kernel_traits_baseILj4096ES2_S2_fS2_fjLj1024EEEEELb0ELb0EEEvNS_9BwdParamsE)
        /*074c*/ 	.word	0x00000000


	//----- nvinfo : EIATTR_REGCOUNT
	.align		4
.L_311:
        /*0750*/ 	.byte	0x04, 0x2f
        /*0752*/ 	.short	(.L_313 - .L_312)
	.align		4
.L_312:
        /*0754*/ 	.word	index@(_ZN10layer_norm31ln_parallel_residual_bwd_kernelINS_13Kernel_traitsI13__nv_bfloat16S2_fS2_fjLj4096ELj1ELj1ELj8ELj16ENS_18Kernel_traits_baseILj4096ES2_S2_fS2_fjLj256EEEEELb1ELb0ELb1EEEvNS_9BwdParamsE)
        /*0758*/ 	.word	0x000000d8


	//----- nvinfo : EIATTR_FRAME_SIZE
	.align		4
.L_313:
        /*075c*/ 	.byte	0x04, 0x11
        /*075e*/ 	.short	(.L_315 - .L_314)
	.align		4
.L_314:
        /*0760*/ 	.word	index@(_ZN10layer_norm31ln_parallel_residual_bwd_kernelINS_13Kernel_traitsI13__nv_bfloat16S2_fS2_fjLj4096ELj1ELj1ELj8ELj16ENS_18Kernel_traits_baseILj4096ES2_S2_fS2_fjLj256EEEEELb1ELb0ELb1EEEvNS_9BwdParamsE)
        /*0764*/ 	.word	0x00000000


	//----- nvinfo : EIATTR_REGCOUNT
	.align		4
.L_315:
        /*0768*/ 	.byte	0x04, 0x2f
        /*076a*/ 	.short	(.L_317 - .L_316)
	.align		4
.L_316:
        /*076c*/ 	.word	index@(_ZN10layer_norm31ln_parallel_residual_bwd_kernelINS_13Kernel_traitsI13__nv_bfloat16S2_fS2_fjLj4096ELj1ELj1ELj8ELj16ENS_18Kernel_traits_baseILj4096ES2_S2_fS2_fjLj256EEEEELb1ELb0ELb0EEEvNS_9BwdParamsE)
        /*0770*/ 	.word	0x000000ca


	//----- nvinfo : EIATTR_FRAME_SIZE
	.align		4
.L_317:
        /*0774*/ 	.byte	0x04, 0x11
        /*0776*/ 	.short	(.L_319 - .L_318)
	.align		4
.L_318:
        /*0778*/ 	.word	index@(_ZN10layer_norm31ln_parallel_residual_bwd_kernelINS_13Kernel_traitsI13__nv_bfloat16S2_fS2_fjLj4096ELj1ELj1ELj8ELj16ENS_18Kernel_traits_baseILj4096ES2_S2_fS2_fjLj256EEEEELb1ELb0ELb0EEEvNS_9BwdParamsE)
        /*077c*/ 	.word	0x00000000


	//----- nvinfo : EIATTR_REGCOUNT
	.align		4
.L_319:
        /*0780*/ 	.byte	0x04, 0x2f
        /*0782*/ 	.short	(.L_321 - .L_320)
	.align		4
.L_320:
        /*0784*/ 	.word	index@(_ZN10layer_norm31ln_parallel_residual_bwd_kernelINS_13Kernel_traitsI13__nv_bfloat16S2_fS2_fjLj4096ELj1ELj1ELj8ELj16ENS_18Kernel_traits_baseILj4096ES2_S2_fS2_fjLj256EEEEELb0ELb1ELb1EEEvNS_9BwdParamsE)
        /*0788*/ 	.word	0x00000080


	//----- nvinfo : EIATTR_FRAME_SIZE
	.align		4
.L_321:
        /*078c*/ 	.byte	0x04, 0x11
        /*078e*/ 	.short	(.L_323 - .L_322)
	.align		4
.L_322:
        /*0790*/ 	.word	index@(_ZN10layer_norm31ln_parallel_residual_bwd_kernelINS_13Kernel_traitsI13__nv_bfloat16S2_fS2_fjLj4096ELj1ELj1ELj8ELj16ENS_18Kernel_traits_baseILj4096ES2_S2_fS2_fjLj256EEEEELb0ELb1ELb1EEEvNS_9BwdParamsE)
        /*0794*/ 	.word	0x00000000


	//----- nvinfo : EIATTR_REGCOUNT
	.align		4
.L_323:
        /*0798*/ 	.byte	0x04, 0x2f
        /*079a*/ 	.short	(.L_325 - .L_324)
	.align		4
.L_324:
        /*079c*/ 	.word	index@(_ZN10layer_norm31ln_parallel_residual_bwd_kernelINS_13Kernel_traitsI13__nv_bfloat16S2_fS2_fjLj4096ELj1ELj1ELj8ELj16ENS_18Kernel_traits_baseILj4096ES2_S2_fS2_fjLj256EEEEELb0ELb1ELb0EEEvNS_9BwdParamsE)
        /*07a0*/ 	.word	0x0000007b


	//----- nvinfo : EIATTR_FRAME_SIZE
	.align		4
.L_325:
        /*07a4*/ 	.byte	0x04, 0x11
        /*07a6*/ 	.short	(.L_327 - .L_326)
	.align		4
.L_326:
        /*07a8*/ 	.word	index@(_ZN10layer_norm31ln_parallel_residual_bwd_kernelINS_13Kernel_traitsI13__nv_bfloat16S2_fS2_fjLj4096ELj1ELj1ELj8ELj16ENS_18Kernel_traits_baseILj4096ES2_S2_fS2_fjLj256EEEEELb0ELb1ELb0EEEvNS_9BwdParamsE)
        /*07ac*/ 	.word	0x00000000


	//----- nvinfo : EIATTR_REGCOUNT
	.align		4
.L_327:
        /*07b0*/ 	.byte	0x04, 0x2f
        /*07b2*/ 	.short	(.L_329 - .L_328)
	.align		4
.L_328:
        /*07b4*/ 	.word	index@(_ZN10layer_norm31ln_parallel_residual_bwd_kernelINS_13Kernel_traitsI13__nv_bfloat16S2_fS2_fjLj4096ELj1ELj1ELj8ELj16ENS_18Kernel_traits_baseILj4096ES2_S2_fS2_fjLj256EEEEELb0ELb0ELb1EEEvNS_9BwdParamsE)
        /*07b8*/ 	.word	0x000000d2


	//----- nvinfo : EIATTR_FRAME_SIZE
	.align		4
.L_329:
        /*07bc*/ 	.byte	0x04, 0x11
        /*07be*/ 	.short	(.L_331 - .L_330)
	.align		4
.L_330:
        /*07c0*/ 	.word	index@(_ZN10layer_norm31ln_parallel_residual_bwd_kernelINS_13Kernel_traitsI13__nv_bfloat16S2_fS2_fjLj4096ELj1ELj1ELj8ELj16ENS_18Kernel_traits_baseILj4096ES2_S2_fS2_fjLj256EEEEELb0ELb0ELb1EEEvNS_9BwdParamsE)
        /*07c4*/ 	.word	0x00000000


	//----- nvinfo : EIATTR_REGCOUNT
	.align		4
.L_331:
        /*07c8*/ 	.byte	0x04, 0x2f
        /*07ca*/ 	.short	(.L_333 - .L_332)
	.align		4
.L_332:
        /*07cc*/ 	.word	index@(_ZN10layer_norm31ln_parallel_residual_bwd_kernelINS_13Kernel_traitsI13__nv_bfloat16S2_fS2_fjLj4096ELj1ELj1ELj8ELj16ENS_18Kernel_traits_baseILj4096ES2_S2_fS2_fjLj256EEEEELb0ELb0ELb0EEEvNS_9BwdParamsE)
        /*07d0*/ 	.word	0x000000c1


	//----- nvinfo : EIATTR_FRAME_SIZE
	.align		4
.L_333:
        /*07d4*/ 	.byte	0x04, 0x11
        /*07d6*/ 	.short	(.L_335 - .L_334)
	.align		4
.L_334:
        /*07d8*/ 	.word	index@(_ZN10layer_norm31ln_parallel_residual_bwd_kernelINS_13Kernel_traitsI13__nv_bfloat16S2_fS2_fjLj4096ELj1ELj1ELj8ELj16ENS_18Kernel_traits_baseILj4096ES2_S2_fS2_fjLj256EEEEELb0ELb0ELb0EEEvNS_9BwdParamsE)
        /*07dc*/ 	.word	0x00000000


	//----- nvinfo : EIATTR_REGCOUNT
	.align		4
.L_335:
        /*07e0*/ 	.byte	0x04, 0x2f
        /*07e2*/ 	.short	(.L_337 - .L_336)
	.align		4
.L_336:
        /*07e4*/ 	.word	index@(_ZN10layer_norm31ln_parallel_residual_bwd_kernelINS_13Kernel_traitsIf13__nv_bfloat16S2_S2_fjLj4096ELj1ELj1ELj8ELj16ENS_18Kernel_traits_baseILj4096EfS2_S2_S2_fjLj256EEEEELb1ELb1ELb1EEEvNS_9BwdParamsE)
        /*07e8*/ 	.word	0x00000080


	//----- nvinfo : EIATTR_FRAME_SIZE
	.align		4
.L_337:
        /*07ec*/ 	.byte	0x04, 0x11
        /*07ee*/ 	.short	(.L_339 - .L_338)
	.align		4
.L_338:
        /*07f0*/ 	.word	index@(_ZN10layer_norm31ln_parallel_residual_bwd_kernelINS_13Kernel_traitsIf13__nv_bfloat16S2_S2_fjLj4096ELj1ELj1ELj8ELj16ENS_18Kernel_traits_baseILj4096EfS2_S2_S2_fjLj256EEEEELb1ELb1ELb1EEEvNS_9BwdParamsE)
        /*07f4*/ 	.word	0x00000000


	//----- nvinfo : EIATTR_REGCOUNT
	.align		4
.L_339:
        /*07f8*/ 	.byte	0x04, 0x2f
        /*07fa*/ 	.short	(.L_341 - .L_340)
	.align		4
.L_340:
        /*07fc*/ 	.word	index@(_ZN10layer_norm40ln_parallel_residual_bwd_finalize_kernelINS_22Kernel_traits_finalizeILj4096Ef13__nv_bfloat16S2_S2_fjLb0ELj1024ELj4ENS_18Kernel_traits_baseILj4096EfS2_S2_S2_fjLj1024EEEEELb1EEEvNS_9BwdParamsE)
        /*0800*/ 	.word	0x00000020


	//----- nvinfo : EIATTR_FRAME_SIZE
	.align		4
.L_341:
        /*0804*/ 	.byte	0x04, 0x11
        /*0806*/ 	.short	(.L_343 - .L_342)
	.align		4
.L_342:
        /*0808*/ 	.word	index@(_ZN10layer_norm40ln_parallel_residual_bwd_finalize_kernelINS_22Kernel_traits_finalizeILj4096Ef13__nv_bfloat16S2_S2_fjLb0ELj1024ELj4ENS_18Kernel_traits_baseILj4096EfS2_S2_S2_fjLj1024EEEEELb1EEEvNS_9BwdParamsE)
        /*080c*/ 	.word	0x00000000


	//----- nvinfo : EIATTR_REGCOUNT
	.align		4
.L_343:
        /*0810*/ 	.byte	0x04, 0x2f
        /*0812*/ 	.short	(.L_345 - .L_344)
	.align		4
.L_344:
        /*0814*/ 	.word	index@(_ZN10layer_norm22ln_bwd_finalize_kernelINS_22Kernel_traits_finalizeILj4096Ef13__nv_bfloat16S2_S2_fjLb0ELj1024ELj4ENS_18Kernel_traits_baseILj4096EfS2_S2_S2_fjLj1024EEEEELb0ELb1EEEvNS_9BwdParamsE)
        /*0818*/ 	.word	0x00000020


	//----- nvinfo : EIATTR_FRAME_SIZE
	.align		4
.L_345:
        /*081c*/ 	.byte	0x04, 0x11
        /*081e*/ 	.short	(.L_347 - .L_346)
	.align		4
.L_346:
        /*0820*/ 	.word	index@(_ZN10layer_norm22ln_bwd_finalize_kernelINS_22Kernel_traits_finalizeILj4096Ef13__nv_bfloat16S2_S2_fjLb0ELj1024ELj4ENS_18Kernel_traits_baseILj4096EfS2_S2_S2_fjLj1024EEEEELb0ELb1EEEvNS_9BwdParamsE)
        /*0824*/ 	.word	0x00000000


	//----- nvinfo : EIATTR_REGCOUNT
	.align		4
.L_347:
        /*0828*/ 	.byte	0x04, 0x2f
        /*082a*/ 	.short	(.L_349 - .L_348)
	.align		4
.L_348:
        /*082c*/ 	.word	index@(_ZN10layer_norm31ln_parallel_residual_bwd_kernelINS_13Kernel_traitsIf13__nv_bfloat16S2_S2_fjLj4096ELj1ELj1ELj8ELj16ENS_18Kernel_traits_baseILj4096EfS2_S2_S2_fjLj256EEEEELb1ELb1ELb0EEEvNS_9BwdParamsE)
        /*0830*/ 	.word	0x0000007f


	//----- nvinfo : EIATTR_FRAME_SIZE
	.align		4
.L_349:
        /*0834*/ 	.byte	0x04, 0x11
        /*0836*/ 	.short	(.L_351 - .L_350)
	.align		4
.L_350:
        /*0838*/ 	.word	index@(_ZN10layer_norm31ln_parallel_residual_bwd_kernelINS_13Kernel_traitsIf13__nv_bfloat16S2_S2_fjLj4096ELj1ELj1ELj8ELj16ENS_18Kernel_traits_baseILj4096EfS2_S2_S2_fjLj256EEEEELb1ELb1ELb0EEEvNS_9BwdParamsE)
        /*083c*/ 	.word	0x00000000


	//----- nvinfo : EIATTR_REGCOUNT
	.align		4
.L_351:
        /*0840*/ 	.byte	0x04, 0x2f
        /*0842*/ 	.short	(.L_353 - .L_352)
	.align		4
.L_352:
        /*0844*/ 	.word	index@(_ZN10layer_norm40ln_parallel_residual_bwd_finalize_kernelINS_22Kernel_traits_finalizeILj4096Ef13__nv_bfloat16S2_S2_fjLb0ELj1024ELj4ENS_18Kernel_traits_baseILj4096EfS2_S2_S2_fjLj1024EEEEELb0EEEvNS_9BwdParamsE)
        /*0848*/ 	.word	0x00000020


	//----- nvinfo : EIATTR_FRAME_SIZE
	.align		4
.L_353:
        /*084c*/ 	.byte	0x04, 0x11
        /*084e*/ 	.short	(.L_355 - .L_354)
	.align		4
.L_354:
        /*0850*/ 	.word	index@(_ZN10layer_norm40ln_parallel_residual_bwd_finalize_kernelINS_22Kernel_traits_finalizeILj4096Ef13__nv_bfloat16S2_S2_fjLb0ELj1024ELj4ENS_18Kernel_traits_baseILj4096EfS2_S2_S2_fjLj1024EEEEELb0EEEvNS_9BwdParamsE)
        /*0854*/ 	.word	0x00000000


	//----- nvinfo : EIATTR_REGCOUNT
	.align		4
.L_355:
        /*0858*/ 	.byte	0x04, 0x2f
        /*085a*/ 	.short	(.L_357 - .L_356)
	.align		4
.L_356:
        /*085c*/ 	.word	index@(_ZN10layer_norm22ln_bwd_finalize_kernelINS_22Kernel_traits_finalizeILj4096Ef13__nv_bfloat16S2_S2_fjLb0ELj1024ELj4ENS_18Kernel_traits_baseILj4096EfS2_S2_S2_fjLj1024EEEEELb0ELb0EEEvNS_9BwdParamsE)
        /*0860*/ 	.word	0x0000003f


	//----- nvinfo : EIATTR_FRAME_SIZE
	.align		4
.L_357:
        /*0864*/ 	.byte	0x04, 0x11
        /*0866*/ 	.short	(.L_359 - .L_358)
	.align		4
.L_358:
        /*0868*/ 	.word	index@(_ZN10layer_norm22ln_bwd_finalize_kernelINS_22Kernel_traits_finalizeILj4096Ef13__nv_bfloat16S2_S2_fjLb0ELj1024ELj4ENS_18Kernel_traits_baseILj4096EfS2_S2_S2_fjLj1024EEEEELb0ELb0EEEvNS_9BwdParamsE)
        /*086c*/ 	.word	0x00000000


	//----- nvinfo : EIATTR_REGCOUNT
	.align		4
.L_359:
        /*0870*/ 	.byte	0x04, 0x2f
        /*0872*/ 	.short	(.L_361 - .L_360)
	.align		4
.L_360:
        /*0874*/ 	.word	index@(_ZN10layer_norm31ln_parallel_residual_bwd_kernelINS_13Kernel_traitsIf13__nv_bfloat16S2_S2_fjLj4096ELj1ELj1ELj8ELj16ENS_18Kernel_traits_baseILj4096EfS2_S2_S2_fjLj256EEEEELb1ELb0ELb1EEEvNS_9BwdParamsE)
        /*0878*/ 	.word	0x000000d4


	//----- nvinfo : EIATTR_FRAME_SIZE
	.align		4
.L_361:
        /*087c*/ 	.byte	0x04, 0x11
        /*087e*/ 	.short	(.L_363 - .L_362)
	.align		4
.L_362:
        /*0880*/ 	.word	index@(_ZN10layer_norm31ln_parallel_residual_bwd_kernelINS_13Kernel_traitsIf13__nv_bfloat16S2_S2_fjLj4096ELj1ELj1ELj8ELj16ENS_18Kernel_traits_baseILj4096EfS2_S2_S2_fjLj256EEEEELb1ELb0ELb1EEEvNS_9BwdParamsE)
        /*0884*/ 	.word	0x00000000


	//----- nvinfo : EIATTR_REGCOUNT
	.align		4
.L_363:
        /*0888*/ 	.byte	0x04, 0x2f
        /*088a*/ 	.short	(.L_365 - .L_364)
	.align		4
.L_364:
        /*088c*/ 	.word	index@(_ZN10layer_norm31ln_parallel_residual_bwd_kernelINS_13Kernel_traitsIf13__nv_bfloat16S2_S2_fjLj4096ELj1ELj1ELj8ELj16ENS_18Kernel_traits_baseILj4096EfS2_S2_S2_fjLj256EEEEELb1ELb0ELb0EEEvNS_9BwdParamsE)
        /*0890*/ 	.word	0x000000b8


	//----- nvinfo : EIATTR_FRAME_SIZE
	.align		4
.L_365:
        /*0894*/ 	.byte	0x04, 0x11
        /*0896*/ 	.short	(.L_367 - .L_366)
	.align		4
.L_366:
        /*0898*/ 	.word	index@(_ZN10layer_norm31ln_parallel_residual_bwd_kernelINS_13Kernel_traitsIf13__nv_bfloat16S2_S2_fjLj4096ELj1ELj1ELj8ELj16ENS_18Kernel_traits_baseILj4096EfS2_S2_S2_fjLj256EEEEELb1ELb0ELb0EEEvNS_9BwdParamsE)
        /*089c*/ 	.word	0x00000000


	//----- nvinfo : EIATTR_REGCOUNT
	.align		4
.L_367:
        /*08a0*/ 	.byte	0x04, 0x2f
        /*08a2*/ 	.short	(.L_369 - .L_368)
	.align		4
.L_368:
        /*08a4*/ 	.word	index@(_ZN10layer_norm31ln_parallel_residual_bwd_kernelINS_13Kernel_traitsIf13__nv_bfloat16S2_S2_fjLj4096ELj1ELj1ELj8ELj16ENS_18Kernel_traits_baseILj4096EfS2_S2_S2_fjLj256EEEEELb0ELb1ELb1EEEvNS_9BwdParamsE)
        /*08a8*/ 	.word	0x00000080


	//----- nvinfo : EIATTR_FRAME_SIZE
	.align		4
.L_369:
        /*08ac*/ 	.byte	0x04, 0x11
        /*08ae*/ 	.short	(.L_371 - .L_370)
	.align		4
.L_370:
        /*08b0*/ 	.word	index@(_ZN10layer_norm31ln_parallel_residual_bwd_kernelINS_13Kernel_traitsIf13__nv_bfloat16S2_S2_fjLj4096ELj1ELj1ELj8ELj16ENS_18Kernel_traits_baseILj4096EfS2_S2_S2_fjLj256EEEEELb0ELb1ELb1EEEvNS_9BwdParamsE)
        /*08b4*/ 	.word	0x00000000


	//----- nvinfo : EIATTR_REGCOUNT
	.align		4
.L_371:
        /*08b8*/ 	.byte	0x04, 0x2f
        /*08ba*/ 	.short	(.L_373 - .L_372)
	.align		4
.L_372:
        /*08bc*/ 	.word	index@(_ZN10layer_norm31ln_parallel_residual_bwd_kernelINS_13Kernel_traitsIf13__nv_bfloat16S2_S2_fjLj4096ELj1ELj1ELj8ELj16ENS_18Kernel_traits_baseILj4096EfS2_S2_S2_fjLj256EEEEELb0ELb1ELb0EEEvNS_9BwdParamsE)
        /*08c0*/ 	.word	0x00000077


	//----- nvinfo : EIATTR_FRAME_SIZE
	.align		4
.L_373:
        /*08c4*/ 	.byte	0x04, 0x11
        /*08c6*/ 	.short	(.L_375 - .L_374)
	.align		4
.L_374:
        /*08c8*/ 	.word	index@(_ZN10layer_norm31ln_parallel_residual_bwd_kernelINS_13Kernel_traitsIf13__nv_bfloat16S2_S2_fjLj4096ELj1ELj1ELj8ELj16ENS_18Kernel_traits_baseILj4096EfS2_S2_S2_fjLj256EEEEELb0ELb1ELb0EEEvNS_9BwdParamsE)
        /*08cc*/ 	.word	0x00000000


	//----- nvinfo : EIATTR_REGCOUNT
	.align		4
.L_375:
        /*08d0*/ 	.byte	0x04, 0x2f
        /*08d2*/ 	.short	(.L_377 - .L_376)
	.align		4
.L_376:
        /*08d4*/ 	.word	index@(_ZN10layer_norm31ln_parallel_residual_bwd_kernelINS_13Kernel_traitsIf13__nv_bfloat16S2_S2_fjLj4096ELj1ELj1ELj8ELj16ENS_18Kernel_traits_baseILj4096EfS2_S2_S2_fjLj256EEEEELb0ELb0ELb1EEEvNS_9BwdParamsE)
        /*08d8*/ 	.word	0x000000ab


	//----- nvinfo : EIATTR_FRAME_SIZE
	.align		4
.L_377:
        /*08dc*/ 	.byte	0x04, 0x11
        /*08de*/ 	.short	(.L_379 - .L_378)
	.align		4
.L_378:
        /*08e0*/ 	.word	index@(_ZN10layer_norm31ln_parallel_residual_bwd_kernelINS_13Kernel_traitsIf13__nv_bfloat16S2_S2_fjLj4096ELj1ELj1ELj8ELj16ENS_18Kernel_traits_baseILj4096EfS2_S2_S2_fjLj256EEEEELb0ELb0ELb1EEEvNS_9BwdParamsE)
        /*08e4*/ 	.word	0x00000000


	//----- nvinfo : EIATTR_REGCOUNT
	.align		4
.L_379:
        /*08e8*/ 	.byte	0x04, 0x2f
        /*08ea*/ 	.short	(.L_381 - .L_380)
	.align		4
.L_380:
        /*08ec*/ 	.word	index@(_ZN10layer_norm31ln_parallel_residual_bwd_kernelINS_13Kernel_traitsIf13__nv_bfloat16S2_S2_fjLj4096ELj1ELj1ELj8ELj16ENS_18Kernel_traits_baseILj4096EfS2_S2_S2_fjLj256EEEEELb0ELb0ELb0EEEvNS_9BwdParamsE)
        /*08f0*/ 	.word	0x000000a8


	//----- nvinfo : EIATTR_FRAME_SIZE
	.align		4
.L_381:
        /*08f4*/ 	.byte	0x04, 0x11
        /*08f6*/ 	.short	(.L_383 - .L_382)
	.align		4
.L_382:
        /*08f8*/ 	.word	index@(_ZN10layer_norm31ln_parallel_residual_bwd_kernelINS_13Kernel_traitsIf13__nv_bfloat16S2_S2_fjLj4096ELj1ELj1ELj8ELj16ENS_18Kernel_traits_baseILj4096EfS2_S2_S2_fjLj256EEEEELb0ELb0ELb0EEEvNS_9BwdParamsE)
        /*08fc*/ 	.word	0x00000000


	//----- nvinfo : EIATTR_REGCOUNT
	.align		4
.L_383:
        /*0900*/ 	.byte	0x04, 0x2f
        /*0902*/ 	.short	(.L_385 - .L_384)
	.align		4
.L_384:
        /*0904*/ 	.word	index@(_ZN10layer_norm31ln_parallel_residual_bwd_kernelINS_13Kernel_traitsI6__halfS2_S2_S2_fjLj4096ELj1ELj1ELj8ELj16ENS_18Kernel_traits_baseILj4096ES2_S2_S2_S2_fjLj256EEEEELb1ELb1ELb1EEEvNS_9BwdParamsE)
        /*0908*/ 	.word	0x00000080


	//----- nvinfo : EIATTR_FRAME_SIZE
	.align		4
.L_385:
        /*090c*/ 	.byte	0x04, 0x11
        /*090e*/ 	.short	(.L_387 - .L_386)
	.align		4
.L_386:
        /*0910*/ 	.word	index@(_ZN10layer_norm31ln_parallel_residual_bwd_kernelINS_13Kernel_traitsI6__halfS2_S2_S2_fjLj4096ELj1ELj1ELj8ELj16ENS_18Kernel_traits_baseILj4096ES2_S2_S2_S2_fjLj256EEEEELb1ELb1ELb1EEEvNS_9BwdParamsE)
        /*0914*/ 	.word	0x00000000


	//----- nvinfo : EIATTR_REGCOUNT
	.align		4
.L_387:
        /*0918*/ 	.byte	0x04, 0x2f
        /*091a*/ 	.short	(.L_389 - .L_388)
	.align		4
.L_388:
        /*091c*/ 	.word	index@(_ZN10layer_norm40ln_parallel_residual_bwd_finalize_kernelINS_22Kernel_traits_finalizeILj4096E6__halfS2_S2_S2_fjLb0ELj1024ELj4ENS_18Kernel_traits_baseILj4096ES2_S2_S2_S2_fjLj1024EEEEELb1EEEvNS_9BwdParamsE)
        /*0920*/ 	.word	0x00000020


	//----- nvinfo : EIATTR_FRAME_SIZE
	.align		4
.L_389:
        /*0924*/ 	.byte	0x04, 0x11
        /*0926*/ 	.short	(.L_391 - .L_390)
	.align		4
.L_390:
        /*0928*/ 	.word	index@(_ZN10layer_norm40ln_parallel_residual_bwd_finalize_kernelINS_22Kernel_traits_finalizeILj4096E6__halfS2_S2_S2_fjLb0ELj1024ELj4ENS_18Kernel_traits_baseILj4096ES2_S2_S2_S2_fjLj1024EEEEELb1EEEvNS_9BwdParamsE)
        /*092c*/ 	.word	0x00000000


	//----- nvinfo : EIATTR_REGCOUNT
	.align		4
.L_391:
        /*0930*/ 	.byte	0x04, 0x2f
        /*0932*/ 	.short	(.L_393 - .L_392)
	.align		4
.L_392:
        /*0934*/ 	.word	index@(_ZN10layer_norm22ln_bwd_finalize_kernelINS_22Kernel_traits_finalizeILj4096E6__halfS2_S2_S2_fjLb0ELj1024ELj4ENS_18Kernel_traits_baseILj4096ES2_S2_S2_S2_fjLj1024EEEEELb0ELb1EEEvNS_9BwdParamsE)
        /*0938*/ 	.word	0x00000020


	//----- nvinfo : EIATTR_FRAME_SIZE
	.align		4
.L_393:
        /*093c*/ 	.byte	0x04, 0x11
        /*093e*/ 	.short	(.L_395 - .L_394)
	.align		4
.L_394:
        /*0940*/ 	.word	index@(_ZN10layer_norm22ln_bwd_finalize_kernelINS_22Kernel_traits_finalizeILj4096E6__halfS2_S2_S2_fjLb0ELj1024ELj4ENS_18Kernel_traits_baseILj4096ES2_S2_S2_S2_fjLj1024EEEEELb0ELb1EEEvNS_9BwdParamsE)
        /*0944*/ 	.word	0x00000000


	//----- nvinfo : EIATTR_REGCOUNT
	.align		4
.L_395:
        /*0948*/ 	.byte	0x04, 0x2f
        /*094a*/ 	.short	(.L_397 - .L_396)
	.align		4
.L_396:
        /*094c*/ 	.word	index@(_ZN10layer_norm31ln_parallel_residual_bwd_kernelINS_13Kernel_traitsI6__halfS2_S2_S2_fjLj4096ELj1ELj1ELj8ELj16ENS_18Kernel_traits_baseILj4096ES2_S2_S2_S2_fjLj256EEEEELb1ELb1ELb0EEEvNS_9BwdParamsE)
        /*0950*/ 	.word	0x00000077


	//----- nvinfo : EIATTR_FRAME_SIZE
	.align		4
.L_397:
        /*0954*/ 	.byte	0x04, 0x11
        /*0956*/ 	.short	(.L_399 - .L_398)
	.align		4
.L_398:
        /*0958*/ 	.word	index@(_ZN10layer_norm31ln_parallel_residual_bwd_kernelINS_13Kernel_traitsI6__halfS2_S2_S2_fjLj4096ELj1ELj1ELj8ELj16ENS_18Kernel_traits_baseILj4096ES2_S2_S2_S2_fjLj256EEEEELb1ELb1ELb0EEEvNS_9BwdParamsE)
        /*095c*/ 	.word	0x00000000


	//----- nvinfo : EIATTR_REGCOUNT
	.align		4
.L_399:
        /*0960*/ 	.byte	0x04, 0x2f
        /*0962*/ 	.short	(.L_401 - .L_400)
	.align		4
.L_400:
        /*0964*/ 	.word	index@(_ZN10layer_norm40ln_parallel_residual_bwd_finalize_kernelINS_22Kernel_traits_finalizeILj4096E6__halfS2_S2_S2_fjLb0ELj1024ELj4ENS_18Kernel_traits_baseILj4096ES2_S2_S2_S2_fjLj1024EEEEELb0EEEvNS_9BwdParamsE)
        /*0968*/ 	.word	0x00000020


	//----- nvinfo : EIATTR_FRAME_SIZE
	.align		4
.L_401:
        /*096c*/ 	.byte	0x04, 0x11
        /*096e*/ 	.short	(.L_403 - .L_402)
	.align		4
.L_402:
        /*0970*/ 	.word	index@(_ZN10layer_norm40ln_parallel_residual_bwd_finalize_kernelINS_22Kernel_traits_finalizeILj4096E6__halfS2_S2_S2_fjLb0ELj1024ELj4ENS_18Kernel_traits_baseILj4096ES2_S2_S2_S2_fjLj1024EEEEELb0EEEvNS_9BwdParamsE)
        /*0974*/ 	.word	0x00000000


	//----- nvinfo : EIATTR_REGCOUNT
	.align		4
.L_403:
        /*0978*/ 	.byte	0x04, 0x2f
        /*097a*/ 	.short	(.L_405 - .L_404)
	.align		4
.L_404:
        /*097c*/ 	.word	index@(_ZN10layer_norm22ln_bwd_finalize_kernelINS_22Kernel_traits_finalizeILj4096E6__halfS2_S2_S2_fjLb0ELj1024ELj4ENS_18Kernel_traits_baseILj4096ES2_S2_S2_S2_fjLj1024EEEEELb0ELb0EEEvNS_9BwdParamsE)
        /*0980*/ 	.word	0x0000003f


	//----- nvinfo : EIATTR_FRAME_SIZE
	.align		4
.L_405:
        /*0984*/ 	.byte	0x04, 0x11
        /*0986*/ 	.short	(.L_407 - .L_406)
	.align		4
.L_406:
        /*0988*/ 	.word	index@(_ZN10layer_norm22ln_bwd_finalize_kernelINS_22Kernel_traits_finalizeILj4096E6__halfS2_S2_S2_fjLb0ELj1024ELj4ENS_18Kernel_traits_baseILj4096ES2_S2_S2_S2_fjLj1024EEEEELb0ELb0EEEvNS_9BwdParamsE)
        /*098c*/ 	.word	0x00000000


	//----- nvinfo : EIATTR_REGCOUNT
	.align		4
.L_407:
        /*0990*/ 	.byte	0x04, 0x2f
        /*0992*/ 	.short	(.L_409 - .L_408)
	.align		4
.L_408:
        /*0994*/ 	.word	index@(_ZN10layer_norm31ln_parallel_residual_bwd_kernelINS_13Kernel_traitsI6__halfS2_S2_S2_fjLj4096ELj1ELj1ELj8ELj16ENS_18Kernel_traits_baseILj4096ES2_S2_S2_S2_fjLj256EEEEELb1ELb0ELb1EEEvNS_9BwdParamsE)
        /*0998*/ 	.word	0x000000ae


	//----- nvinfo : EIATTR_FRAME_SIZE
	.align		4
.L_409:
        /*099c*/ 	.byte	0x04, 0x11
        /*099e*/ 	.short	(.L_411 - .L_410)
	.align		4
.L_410:
        /*09a0*/ 	.word	index@(_ZN10layer_norm31ln_parallel_residual_bwd_kernelINS_13Kernel_traitsI6__halfS2_S2_S2_fjLj4096ELj1ELj1ELj8ELj16ENS_18Kernel_traits_baseILj4096ES2_S2_S2_S2_fjLj256EEEEELb1ELb0ELb1EEEvNS_9BwdParamsE)
        /*09a4*/ 	.word	0x00000000


	//----- nvinfo : EIATTR_REGCOUNT
	.align		4
.L_411:
        /*09a8*/ 	.byte	0x04, 0x2f
        /*09aa*/ 	.short	(.L_413 - .L_412)
	.align		4
.L_412:
        /*09ac*/ 	.word	index@(_ZN10layer_norm31ln_parallel_residual_bwd_kernelINS_13Kernel_traitsI6__halfS2_S2_S2_fjLj4096ELj1ELj1ELj8ELj16ENS_18Kernel_traits_baseILj4096ES2_S2_S2_S2_fjLj256EEEEELb1ELb0ELb0EEEvNS_9BwdParamsE)
        /*09b0*/ 	.word	0x000000a8


	//----- nvinfo : EIATTR_FRAME_SIZE
	.align		4
.L_413:
        /*09b4*/ 	.byte	0x04, 0x11
        /*09b6*/ 	.short	(.L_415 - .L_414)
	.align		4
.L_414:
        /*09b8*/ 	.word	index@(_ZN10layer_norm31ln_parallel_residual_bwd_kernelINS_13Kernel_traitsI6__halfS2_S2_S2_fjLj4096ELj1ELj1ELj8ELj16ENS_18Kernel_traits_baseILj4096ES2_S2_S2_S2_fjLj256EEEEELb1ELb0ELb0EEEvNS_9BwdParamsE)
        /*09bc*/ 	.word	0x00000000


	//----- nvinfo : EIATTR_REGCOUNT
	.align		4
.L_415:
        /*09c0*/ 	.byte	0x04, 0x2f
        /*09c2*/ 	.short	(.L_417 - .L_416)
	.align		4
.L_416:
        /*09c4*/ 	.word	index@(_ZN10layer_norm31ln_parallel_residual_bwd_kernelINS_13Kernel_traitsI6__halfS2_S2_S2_fjLj4096ELj1ELj1ELj8ELj16ENS_18Kernel_traits_baseILj4096ES2_S2_S2_S2_fjLj256EEEEELb0ELb1ELb1EEEvNS_9BwdParamsE)
        /*09c8*/ 	.word	0x00000080


	//----- nvinfo : EIATTR_FRAME_SIZE
	.align		4
.L_417:
        /*09cc*/ 	.byte	0x04, 0x11
        /*09ce*/ 	.short	(.L_419 - .L_418)
	.align		4
.L_418:
        /*09d0*/ 	.word	index@(_ZN10layer_norm31ln_parallel_residual_bwd_kernelINS_13Kernel_traitsI6__halfS2_S2_S2_fjLj4096ELj1ELj1ELj8ELj16ENS_18Kernel_traits_baseILj4096ES2_S2_S2_S2_fjLj256EEEEELb0ELb1ELb1EEEvNS_9BwdParamsE)
        /*09d4*/ 	.word	0x00000000


	//----- nvinfo : EIATTR_REGCOUNT
	.align		4
.L_419:
        /*09d8*/ 	.byte	0x04, 0x2f
        /*09da*/ 	.short	(.L_421 - .L_420)
	.align		4
.L_420:
        /*09dc*/ 	.word	index@(_ZN10layer_norm31ln_parallel_residual_bwd_kernelINS_13Kernel_traitsI6__halfS2_S2_S2_fjLj4096ELj1ELj1ELj8ELj16ENS_18Kernel_traits_baseILj4096ES2_S2_S2_S2_fjLj256EEEEELb0ELb1ELb0EEEvNS_9BwdParamsE)
        /*09e0*/ 	.word	0x00000075


	//----- nvinfo : EIATTR_FRAME_SIZE
	.align		4
.L_421:
        /*09e4*/ 	.byte	0x04, 0x11
        /*09e6*/ 	.short	(.L_423 - .L_422)
	.align		4
.L_422:
        /*09e8*/ 	.word	index@(_ZN10layer_norm31ln_parallel_residual_bwd_kernelINS_13Kernel_traitsI6__halfS2_S2_S2_fjLj4096ELj1ELj1ELj8ELj16ENS_18Kernel_traits_baseILj4096ES2_S2_S2_S2_fjLj256EEEEELb0ELb1ELb0EEEvNS_9BwdParamsE)
        /*09ec*/ 	.word	0x00000000


	//----- nvinfo : EIATTR_REGCOUNT
	.align		4
.L_423:
        /*09f0*/ 	.byte	0x04, 0x2f
        /*09f2*/ 	.short	(.L_425 - .L_424)
	.align		4
.L_424:
        /*09f4*/ 	.word	index@(_ZN10layer_norm31ln_parallel_residual_bwd_kernelINS_13Kernel_traitsI6__halfS2_S2_S2_fjLj4096ELj1ELj1ELj8ELj16ENS_18Kernel_traits_baseILj4096ES2_S2_S2_S2_fjLj256EEEEELb0ELb0ELb1EEEvNS_9BwdParamsE)
        /*09f8*/ 	.word	0x000000a9


	//----- nvinfo : EIATTR_FRAME_SIZE
	.align		4
.L_425:
        /*09fc*/ 	.byte	0x04, 0x11
        /*09fe*/ 	.short	(.L_427 - .L_426)
	.align		4
.L_426:
        /*0a00*/ 	.word	index@(_ZN10layer_norm31ln_parallel_residual_bwd_kernelINS_13Kernel_traitsI6__halfS2_S2_S2_fjLj4096ELj1ELj1ELj8ELj16ENS_18Kernel_traits_baseILj4096ES2_S2_S2_S2_fjLj256EEEEELb0ELb0ELb1EEEvNS_9BwdParamsE)
        /*0a04*/ 	.word	0x00000000


	//----- nvinfo : EIATTR_REGCOUNT
	.align		4
.L_427:
        /*0a08*/ 	.byte	0x04, 0x2f
        /*0a0a*/ 	.short	(.L_429 - .L_428)
	.align		4
.L_428:
        /*0a0c*/ 	.word	index@(_ZN10layer_norm31ln_parallel_residual_bwd_kernelINS_13Kernel_traitsI6__halfS2_S2_S2_fjLj4096ELj1ELj1ELj8ELj16ENS_18Kernel_traits_baseILj4096ES2_S2_S2_S2_fjLj256EEEEELb0ELb0ELb0EEEvNS_9BwdParamsE)
        /*0a10*/ 	.word	0x0000009f


	//----- nvinfo : EIATTR_FRAME_SIZE
	.align		4
.L_429:
        /*0a14*/ 	.byte	0x04, 0x11
        /*0a16*/ 	.short	(.L_431 - .L_430)
	.align		4
.L_430:
        /*0a18*/ 	.word	index@(_ZN10layer_norm31ln_parallel_residual_bwd_kernelINS_13Kernel_traitsI6__halfS2_S2_S2_fjLj4096ELj1ELj1ELj8ELj16ENS_18Kernel_traits_baseILj4096ES2_S2_S2_S2_fjLj256EEEEELb0ELb0ELb0EEEvNS_9BwdParamsE)
        /*0a1c*/ 	.word	0x00000000


	//----- nvinfo : EIATTR_REGCOUNT
	.align		4
.L_431:
        /*0a20*/ 	.byte	0x04, 0x2f
        /*0a22*/ 	.short	(.L_433 - .L_432)
	.align		4
.L_432:
        /*0a24*/ 	.word	index@(_ZN10layer_norm31ln_parallel_residual_bwd_kernelINS_13Kernel_traitsI13__nv_bfloat16S2_S2_S2_fjLj4096ELj1ELj1ELj8ELj16ENS_18Kernel_traits_baseILj4096ES2_S2_S2_S2_fjLj256EEEEELb1ELb1ELb1EEEvNS_9BwdParamsE)
        /*0a28*/ 	.word	0x00000080


	//----- nvinfo : EIATTR_FRAME_SIZE
	.align		4
.L_433:
        /*0a2c*/ 	.byte	0x04, 0x11
        /*0a2e*/ 	.short	(.L_435 - .L_434)
	.align		4
.L_434:
        /*0a30*/ 	.word	index@(_ZN10layer_norm31ln_parallel_residual_bwd_kernelINS_13Kernel_traitsI13__nv_bfloat16S2_S2_S2_fjLj4096ELj1ELj1ELj8ELj16ENS_18Kernel_traits_baseILj4096ES2_S2_S2_S2_fjLj256EEEEELb1ELb1ELb1EEEvNS_9BwdParamsE)
        /*0a34*/ 	.word	0x00000000


	//----- nvinfo : EIATTR_REGCOUNT
	.align		4
.L_435:
        /*0a38*/ 	.byte	0x04, 0x2f
        /*0a3a*/ 	.short	(.L_437 - .L_436)
	.align		4
.L_436:
        /*0a3c*/ 	.word	index@(_ZN10layer_norm40ln_parallel_residual_bwd_finalize_kernelINS_22Kernel_traits_finalizeILj4096E13__nv_bfloat16S2_S2_S2_fjLb0ELj1024ELj4ENS_18Kernel_traits_baseILj4096ES2_S2_S2_S2_fjLj1024EEEEELb1EEEvNS_9BwdParamsE)
        /*0a40*/ 	.word	0x00000020


	//----- nvinfo : EIATTR_FRAME_SIZE
	.align		4
.L_437:
        /*0a44*/ 	.byte	0x04, 0x11
        /*0a46*/ 	.short	(.L_439 - .L_438)
	.align		4
.L_438:
        /*0a48*/ 	.word	index@(_ZN10layer_norm40ln_parallel_residual_bwd_finalize_kernelINS_22Kernel_traits_finalizeILj4096E13__nv_bfloat16S2_S2_S2_fjLb0ELj1024ELj4ENS_18Kernel_traits_baseILj4096ES2_S2_S2_S2_fjLj1024EEEEELb1EEEvNS_9BwdParamsE)
        /*0a4c*/ 	.word	0x00000000


	//----- nvinfo : EIATTR_REGCOUNT
	.align		4
.L_439:
        /*0a50*/ 	.byte	0x04, 0x2f
        /*0a52*/ 	.short	(.L_441 - .L_440)
	.align		4
.L_440:
        /*0a54*/ 	.word	index@(_ZN10layer_norm22ln_bwd_finalize_kernelINS_22Kernel_traits_finalizeILj4096E13__nv_bfloat16S2_S2_S2_fjLb0ELj1024ELj4ENS_18Kernel_traits_baseILj4096ES2_S2_S2_S2_fjLj1024EEEEELb0ELb1EEEvNS_9BwdParamsE)
        /*0a58*/ 	.word	0x00000020


	//----- nvinfo : EIATTR_FRAME_SIZE
	.align		4
.L_441:
        /*0a5c*/ 	.byte	0x04, 0x11
        /*0a5e*/ 	.short	(.L_443 - .L_442)
	.align		4
.L_442:
        /*0a60*/ 	.word	index@(_ZN10layer_norm22ln_bwd_finalize_kernelINS_22Kernel_traits_finalizeILj4096E13__nv_bfloat16S2_S2_S2_fjLb0ELj1024ELj4ENS_18Kernel_traits_baseILj4096ES2_S2_S2_S2_fjLj1024EEEEELb0ELb1EEEvNS_9BwdParamsE)
        /*0a64*/ 	.word	0x00000000


	//----- nvinfo : EIATTR_REGCOUNT
	.align		4
.L_443:
        /*0a68*/ 	.byte	0x04, 0x2f
        /*0a6a*/ 	.short	(.L_445 - .L_444)
	.align		4
.L_444:
        /*0a6c*/ 	.word	index@(_ZN10layer_norm31ln_parallel_residual_bwd_kernelINS_13Kernel_traitsI13__nv_bfloat16S2_S2_S2_fjLj4096ELj1ELj1ELj8ELj16ENS_18Kernel_traits_baseILj4096ES2_S2_S2_S2_fjLj256EEEEELb1ELb1ELb0EEEvNS_9BwdParamsE)
        /*0a70*/ 	.word	0x00000080


	//----- nvinfo : EIATTR_FRAME_SIZE
	.align		4
.L_445:
        /*0a74*/ 	.byte	0x04, 0x11
        /*0a76*/ 	.short	(.L_447 - .L_446)
	.align		4
.L_446:
        /*0a78*/ 	.word	index@(_ZN10layer_norm31ln_parallel_residual_bwd_kernelINS_13Kernel_traitsI13__nv_bfloat16S2_S2_S2_fjLj4096ELj1ELj1ELj8ELj16ENS_18Kernel_traits_baseILj4096ES2_S2_S2_S2_fjLj256EEEEELb1ELb1ELb0EEEvNS_9BwdParamsE)
        /*0a7c*/ 	.word	0x00000000


	//----- nvinfo : EIATTR_REGCOUNT
	.align		4
.L_447:
        /*0a80*/ 	.byte	0x04, 0x2f
        /*0a82*/ 	.short	(.L_449 - .L_448)
	.align		4
.L_448:
        /*0a84*/ 	.word	index@(_ZN10layer_norm40ln_parallel_residual_bwd_finalize_kernelINS_22Kernel_traits_finalizeILj4096E13__nv_bfloat16S2_S2_S2_fjLb0ELj1024ELj4ENS_18Kernel_traits_baseILj4096ES2_S2_S2_S2_fjLj1024EEEEELb0EEEvNS_9BwdParamsE)
        /*0a88*/ 	.word	0x00000020


	//----- nvinfo : EIATTR_FRAME_SIZE
	.align		4
.L_449:
        /*0a8c*/ 	.byte	0x04, 0x11
        /*0a8e*/ 	.short	(.L_451 - .L_450)
	.align		4
.L_450:
        /*0a90*/ 	.word	index@(_ZN10layer_norm40ln_parallel_residual_bwd_finalize_kernelINS_22Kernel_traits_finalizeILj4096E13__nv_bfloat16S2_S2_S2_fjLb0ELj1024ELj4ENS_18Kernel_traits_baseILj4096ES2_S2_S2_S2_fjLj1024EEEEELb0EEEvNS_9BwdParamsE)
        /*0a94*/ 	.word	0x00000000


	//----- nvinfo : EIATTR_REGCOUNT
	.align		4
.L_451:
        /*0a98*/ 	.byte	0x04, 0x2f
        /*0a9a*/ 	.short	(.L_453 - .L_452)
	.align		4
.L_452:
        /*0a9c*/ 	.word	index@(_ZN10layer_norm22ln_bwd_finalize_kernelINS_22Kernel_traits_finalizeILj4096E13__nv_bfloat16S2_S2_S2_fjLb0ELj1024ELj4ENS_18Kernel_traits_baseILj4096ES2_S2_S2_S2_fjLj1024EEEEELb0ELb0EEEvNS_9BwdParamsE)
        /*0aa0*/ 	.word	0x0000003f


	//----- nvinfo : EIATTR_FRAME_SIZE
	.align		4
.L_453:
        /*0aa4*/ 	.byte	0x04, 0x11
        /*0aa6*/ 	.short	(.L_455 - .L_454)
	.align		4
.L_454:
        /*0aa8*/ 	.word	index@(_ZN10layer_norm22ln_bwd_finalize_kernelINS_22Kernel_traits_finalizeILj4096E13__nv_bfloat16S2_S2_S2_fjLb0ELj1024ELj4ENS_18Kernel_traits_baseILj4096ES2_S2_S2_S2_fjLj1024EEEEELb0ELb0EEEvNS_9BwdParamsE)
        /*0aac*/ 	.word	0x00000000


	//----- nvinfo : EIATTR_REGCOUNT
	.align		4
.L_455:
        /*0ab0*/ 	.byte	0x04, 0x2f
        /*0ab2*/ 	.short	(.L_457 - .L_456)
	.align		4
.L_456:
        /*0ab4*/ 	.word	index@(_ZN10layer_norm31ln_parallel_residual_bwd_kernelINS_13Kernel_traitsI13__nv_bfloat16S2_S2_S2_fjLj4096ELj1ELj1ELj8ELj16ENS_18Kernel_traits_baseILj4096ES2_S2_S2_S2_fjLj256EEEEELb1ELb0ELb1EEEvNS_9BwdParamsE)
        /*0ab8*/ 	.word	0x000000cf


	//----- nvinfo : EIATTR_FRAME_SIZE
	.align		4
.L_457:
        /*0abc*/ 	.byte	0x04, 0x11
        /*0abe*/ 	.short	(.L_459 - .L_458)
	.align		4
.L_458:
        /*0ac0*/ 	.word	index@(_ZN10layer_norm31ln_parallel_residual_bwd_kernelINS_13Kernel_traitsI13__nv_bfloat16S2_S2_S2_fjLj4096ELj1ELj1ELj8ELj16ENS_18Kernel_traits_baseILj4096ES2_S2_S2_S2_fjLj256EEEEELb1ELb0ELb1EEEvNS_9BwdParamsE)
        /*0ac4*/ 	.word	0x00000000


	//----- nvinfo : EIATTR_REGCOUNT
	.align		4
.L_459:
        /*0ac8*/ 	.byte	0x04, 0x2f
        /*0aca*/ 	.short	(.L_461 - .L_460)
	.align		4
.L_460:
        /*0acc*/ 	.word	index@(_ZN10layer_norm31ln_parallel_residual_bwd_kernelINS_13Kernel_traitsI13__nv_bfloat16S2_S2_S2_fjLj4096ELj1ELj1ELj8ELj16ENS_18Kernel_traits_baseILj4096ES2_S2_S2_S2_fjLj256EEEEELb1ELb0ELb0EEEvNS_9BwdParamsE)
        /*0ad0*/ 	.word	0x000000bd


	//----- nvinfo : EIATTR_FRAME_SIZE
	.align		4
.L_461:
        /*0ad4*/ 	.byte	0x04, 0x11
        /*0ad6*/ 	.short	(.L_463 - .L_462)
	.align		4
.L_462:
        /*0ad8*/ 	.word	index@(_ZN10layer_norm31ln_parallel_residual_bwd_kernelINS_13Kernel_traitsI13__nv_bfloat16S2_S2_S2_fjLj4096ELj1ELj1ELj8ELj16ENS_18Kernel_traits_baseILj4096ES2_S2_S2_S2_fjLj256EEEEELb1ELb0ELb0EEEvNS_9BwdParamsE)
        /*0adc*/ 	.word	0x00000000


	//----- nvinfo : EIATTR_REGCOUNT
	.align		4
.L_463:
        /*0ae0*/ 	.byte	0x04, 0x2f
        /*0ae2*/ 	.short	(.L_465 - .L_464)
	.align		4
.L_464:
        /*0ae4*/ 	.word	index@(_ZN10layer_norm31ln_parallel_residual_bwd_kernelINS_13Kernel_traitsI13__nv_bfloat16S2_S2_S2_fjLj4096ELj1ELj1ELj8ELj16ENS_18Kernel_traits_baseILj4096ES2_S2_S2_S2_fjLj256EEEEELb0ELb1ELb1EEEvNS_9BwdParamsE)
        /*0ae8*/ 	.word	0x00000080


	//----- nvinfo : EIATTR_FRAME_SIZE
	.align		4
.L_465:
        /*0aec*/ 	.byte	0x04, 0x11
        /*0aee*/ 	.short	(.L_467 - .L_466)
	.align		4
.L_466:
        /*0af0*/ 	.word	index@(_ZN10layer_norm31ln_parallel_residual_bwd_kernelINS_13Kernel_traitsI13__nv_bfloat16S2_S2_S2_fjLj4096ELj1ELj1ELj8ELj16ENS_18Kernel_traits_baseILj4096ES2_S2_S2_S2_fjLj256EEEEELb0ELb1ELb1EEEvNS_9BwdParamsE)
        /*0af4*/ 	.word	0x00000000


	//----- nvinfo : EIATTR_REGCOUNT
	.align		4
.L_467:
        /*0af8*/ 	.byte	0x04, 0x2f
        /*0afa*/ 	.short	(.L_469 - .L_468)
	.align		4
.L_468:
        /*0afc*/ 	.word	index@(_ZN10layer_norm31ln_parallel_residual_bwd_kernelINS_13Kernel_traitsI13__nv_bfloat16S2_S2_S2_fjLj4096ELj1ELj1ELj8ELj16ENS_18Kernel_traits_baseILj4096ES2_S2_S2_S2_fjLj256EEEEELb0ELb1ELb0EEEvNS_9BwdParamsE)
        /*0b00*/ 	.word	0x00000077


	//----- nvinfo : EIATTR_FRAME_SIZE
	.align		4
.L_469:
        /*0b04*/ 	.byte	0x04, 0x11
        /*0b06*/ 	.short	(.L_471 - .L_470)
	.align		4
.L_470:
        /*0b08*/ 	.word	index@(_ZN10layer_norm31ln_parallel_residual_bwd_kernelINS_13Kernel_traitsI13__nv_bfloat16S2_S2_S2_fjLj4096ELj1ELj1ELj8ELj16ENS_18Kernel_traits_baseILj4096ES2_S2_S2_S2_fjLj256EEEEELb0ELb1ELb0EEEvNS_9BwdParamsE)
        /*0b0c*/ 	.word	0x00000000


	//----- nvinfo : EIATTR_REGCOUNT
	.align		4
.L_471:
        /*0b10*/ 	.byte	0x04, 0x2f
        /*0b12*/ 	.short	(.L_473 - .L_472)
	.align		4
.L_472:
        /*0b14*/ 	.word	index@(_ZN10layer_norm31ln_parallel_residual_bwd_kernelINS_13Kernel_traitsI13__nv_bfloat16S2_S2_S2_fjLj4096ELj1ELj1ELj8ELj16ENS_18Kernel_traits_baseILj4096ES2_S2_S2_S2_fjLj256EEEEELb0ELb0ELb1EEEvNS_9BwdParamsE)
        /*0b18*/ 	.word	0x000000ab


	//----- nvinfo : EIATTR_FRAME_SIZE
	.align		4
.L_473:
        /*0b1c*/ 	.byte	0x04, 0x11
        /*0b1e*/ 	.short	(.L_475 - .L_474)
	.align		4
.L_474:
        /*0b20*/ 	.word	index@(_ZN10layer_norm31ln_parallel_residual_bwd_kernelINS_13Kernel_traitsI13__nv_bfloat16S2_S2_S2_fjLj4096ELj1ELj1ELj8ELj16ENS_18Kernel_traits_baseILj4096ES2_S2_S2_S2_fjLj256EEEEELb0ELb0ELb1EEEvNS_9BwdParamsE)
        /*0b24*/ 	.word	0x00000000


	//----- nvinfo : EIATTR_REGCOUNT
	.align		4
.L_475:
        /*0b28*/ 	.byte	0x04, 0x2f
        /*0b2a*/ 	.short	(.L_477 - .L_476)
	.align		4
.L_476:
        /*0b2c*/ 	.word	index@(_ZN10layer_norm31ln_parallel_residual_bwd_kernelINS_13Kernel_traitsI13__nv_bfloat16S2_S2_S2_fjLj4096ELj1ELj1ELj8ELj16ENS_18Kernel_traits_baseILj4096ES2_S2_S2_S2_fjLj256EEEEELb0ELb0ELb0EEEvNS_9BwdParamsE)
        /*0b30*/ 	.word	0x000000a9


	//----- nvinfo : EIATTR_FRAME_SIZE
	.align		4
.L_477:
        /*0b34*/ 	.byte	0x04, 0x11
        /*0b36*/ 	.short	(.L_479 - .L_478)
	.align		4
.L_478:
        /*0b38*/ 	.word	index@(_ZN10layer_norm31ln_parallel_residual_bwd_kernelINS_13Kernel_traitsI13__nv_bfloat16S2_S2_S2_fjLj4096ELj1ELj1ELj8ELj16ENS_18Kernel_traits_baseILj4096ES2_S2_S2_S2_fjLj256EEEEELb0ELb0ELb0EEEvNS_9BwdParamsE)
        /*0b3c*/ 	.word	0x00000000


	//----- nvinfo : EIATTR_MIN_STACK_SIZE
	.align		4
.L_479:
        /*0b40*/ 	.byte	0x04, 0x12
        /*0b42*/ 	.short	(.L_481 - .L_480)
	.align		4
.L_480:
        /*0b44*/ 	.word	index@(_ZN10layer_norm31ln_parallel_residual_bwd_kernelINS_13Kernel_traitsI13__nv_bfloat16S2_S2_S2_fjLj4096ELj1ELj1ELj8ELj16ENS_18Kernel_traits_baseILj4096ES2_S2_S2_S2_fjLj256EEEEELb0ELb0ELb0EEEvNS_9BwdParamsE)
        /*0b48*/ 	.word	0x00000000


	//----- nvinfo : EIATTR_MIN_STACK_SIZE
	.align		4
.L_481:
        /*0b4c*/ 	.byte	0x04, 0x12
        /*0b4e*/ 	.short	(.L_483 - .L_482)
	.align		4
.L_482:
        /*0b50*/ 	.word	index@(_ZN10layer_norm31ln_parallel_residual_bwd_kernelINS_13Kernel_traitsI13__nv_bfloat16S2_S2_S2_fjLj4096ELj1ELj1ELj8ELj16ENS_18Kernel_traits_baseILj4096ES2_S2_S2_S2_fjLj256EEEEELb0ELb0ELb1EEEvNS_9BwdParamsE)
        /*0b54*/ 	.word	0x00000000


	//----- nvinfo : EIATTR_MIN_STACK_SIZE
	.align		4
.L_483:
        /*0b58*/ 	.byte	0x04, 0x12
        /*0b5a*/ 	.short	(.L_485 - .L_484)
	.align		4
.L_484:
        /*0b5c*/ 	.word	index@(_ZN10layer_norm31ln_parallel_residual_bwd_kernelINS_13Kernel_traitsI13__nv_bfloat16S2_S2_S2_fjLj4096ELj1ELj1ELj8ELj16ENS_18Kernel_traits_baseILj4096ES2_S2_S2_S2_fjLj256EEEEELb0ELb1ELb0EEEvNS_9BwdParamsE)
        /*0b60*/ 	.word	0x00000000


	//----- nvinfo : EIATTR_MIN_STACK_SIZE
	.align		4
.L_485:
        /*0b64*/ 	.byte	0x04, 0x12
        /*0b66*/ 	.short	(.L_487 - .L_486)
	.align		4
.L_486:
        /*0b68*/ 	.word	index@(_ZN10layer_norm31ln_parallel_residual_bwd_kernelINS_13Kernel_traitsI13__nv_bfloat16S2_S2_S2_fjLj4096ELj1ELj1ELj8ELj16ENS_18Kernel_traits_baseILj4096ES2_S2_S2_S2_fjLj256EEEEELb0ELb1ELb1EEEvNS_9BwdParamsE)
        /*0b6c*/ 	.word	0x00000000


	//----- nvinfo : EIATTR_MIN_STACK_SIZE
	.align		4
.L_487:
        /*0b70*/ 	.byte	0x04, 0x12
        /*0b72*/ 	.short	(.L_489 - .L_488)
	.align		4
.L_488:
        /*0b74*/ 	.word	index@(_ZN10layer_norm31ln_parallel_residual_bwd_kernelINS_13Kernel_traitsI13__nv_bfloat16S2_S2_S2_fjLj4096ELj1ELj1ELj8ELj16ENS_18Kernel_traits_baseILj4096ES2_S2_S2_S2_fjLj256EEEEELb1ELb0ELb0EEEvNS_9BwdParamsE)
        /*0b78*/ 	.word	0x00000000


	//----- nvinfo : EIATTR_MIN_STACK_SIZE
	.align		4
.L_489:
        /*0b7c*/ 	.byte	0x04, 0x12
        /*0b7e*/ 	.short	(.L_491 - .L_490)
	.align		4
.L_490:
        /*0b80*/ 	.word	index@(_ZN10layer_norm31ln_parallel_residual_bwd_kernelINS_13Kernel_traitsI13__nv_bfloat16S2_S2_S2_fjLj4096ELj1ELj1ELj8ELj16ENS_18Kernel_traits_baseILj4096ES2_S2_S2_S2_fjLj256EEEEELb1ELb0ELb1EEEvNS_9BwdParamsE)
        /*0b84*/ 	.word	0x00000000


	//----- nvinfo : EIATTR_MIN_STACK_SIZE
	.align		4
.L_491:
        /*0b88*/ 	.byte	0x04, 0x12
        /*0b8a*/ 	.short	(.L_493 - .L_492)
	.align		4
.L_492:
        /*0b8c*/ 	.word	index@(_ZN10layer_norm22ln_bwd_finalize_kernelINS_22Kernel_traits_finalizeILj4096E13__nv_bfloat16S2_S2_S2_fjLb0ELj1024ELj4ENS_18Kernel_traits_baseILj4096ES2_S2_S2_S2_fjLj1024EEEEELb0ELb0EEEvNS_9BwdParamsE)
        /*0b90*/ 	.word	0x00000000


	//----- nvinfo : EIATTR_MIN_STACK_SIZE
	.align		4
.L_493:
        /*0b94*/ 	.byte	0x04, 0x12
        /*0b96*/ 	.short	(.L_495 - .L_494)
	.align		4
.L_494:
        /*0b98*/ 	.word	index@(_ZN10layer_norm40ln_parallel_residual_bwd_finalize_kernelINS_22Kernel_traits_finalizeILj4096E13__nv_bfloat16S2_S2_S2_fjLb0ELj1024ELj4ENS_18Kernel_traits_baseILj4096ES2_S2_S2_S2_fjLj1024EEEEELb0EEEvNS_9BwdParamsE)
        /*0b9c*/ 	.word	0x00000000


	//----- nvinfo : EIATTR_MIN_STACK_SIZE
	.align		4
.L_495:
        /*0ba0*/ 	.byte	0x04, 0x12
        /*0ba2*/ 	.short	(.L_497 - .L_496)
	.align		4
.L_496:
        /*0ba4*/ 	.word	index@(_ZN10layer_norm31ln_parallel_residual_bwd_kernelINS_13Kernel_traitsI13__nv_bfloat16S2_S2_S2_fjLj4096ELj1ELj1ELj8ELj16ENS_18Kernel_traits_baseILj4096ES2_S2_S2_S2_fjLj256EEEEELb1ELb1ELb0EEEvNS_9BwdParamsE)
        /*0ba8*/ 	.word	0x00000000


	//----- nvinfo : EIATTR_MIN_STACK_SIZE
	.align		4
.L_497:
        /*0bac*/ 	.byte	0x04, 0x12
        /*0bae*/ 	.short	(.L_499 - .L_498)
	.align		4
.L_498:
        /*0bb0*/ 	.word	index@(_ZN10layer_norm22ln_bwd_finalize_kernelINS_22Kernel_traits_finalizeILj4096E13__nv_bfloat16S2_S2_S2_fjLb0ELj1024ELj4ENS_18Kernel_traits_baseILj4096ES2_S2_S2_S2_fjLj1024EEEEELb0ELb1EEEvNS_9BwdParamsE)
        /*0bb4*/ 	.word	0x00000000


	//----- nvinfo : EIATTR_MIN_STACK_SIZE
	.align		4
.L_499:
        /*0bb8*/ 	.byte	0x04, 0x12
        /*0bba*/ 	.short	(.L_501 - .L_500)
	.align		4
.L_500:
        /*0bbc*/ 	.word	index@(_ZN10layer_norm40ln_parallel_residual_bwd_finalize_kernelINS_22Kernel_traits_finalizeILj4096E13__nv_bfloat16S2_S2_S2_fjLb0ELj1024ELj4ENS_18Kernel_traits_baseILj4096ES2_S2_S2_S2_fjLj1024EEEEELb1EEEvNS_9BwdParamsE)
        /*0bc0*/ 	.word	0x00000000


	//----- nvinfo : EIATTR_MIN_STACK_SIZE
	.align		4
.L_501:
        /*0bc4*/ 	.byte	0x04, 0x12
        /*0bc6*/ 	.short	(.L_503 - .L_502)
	.align		4
.L_502:
        /*0bc8*/ 	.word	index@(_ZN10layer_norm31ln_parallel_residual_bwd_kernelINS_13Kernel_traitsI13__nv_bfloat16S2_S2_S2_fjLj4096ELj1ELj1ELj8ELj16ENS_18Kernel_traits_baseILj4096ES2_S2_S2_S2_fjLj256EEEEELb1ELb1ELb1EEEvNS_9BwdParamsE)
        /*0bcc*/ 	.word	0x00000000


	//----- nvinfo : EIATTR_MIN_STACK_SIZE
	.align		4
.L_503:
        /*0bd0*/ 	.byte	0x04, 0x12
        /*0bd2*/ 	.short	(.L_505 - .L_504)
	.align		4
.L_504:
        /*0bd4*/ 	.word	index@(_ZN10layer_norm31ln_parallel_residual_bwd_kernelINS_13Kernel_traitsI6__halfS2_S2_S2_fjLj4096ELj1ELj1ELj8ELj16ENS_18Kernel_traits_baseILj4096ES2_S2_S2_S2_fjLj256EEEEELb0ELb0ELb0EEEvNS_9BwdParamsE)
        /*0bd8*/ 	.word	0x00000000


	//----- nvinfo : EIATTR_MIN_STACK_SIZE
	.align		4
.L_505:
        /*0bdc*/ 	.byte	0x04, 0x12
        /*0bde*/ 	.short	(.L_507 - .L_506)
	.align		4
.L_506:
        /*0be0*/ 	.word	index@(_ZN10layer_norm31ln_parallel_residual_bwd_kernelINS_13Kernel_traitsI6__halfS2_S2_S2_fjLj4096ELj1ELj1ELj8ELj16ENS_18Kernel_traits_baseILj4096ES2_S2_S2_S2_fjLj256EEEEELb0ELb0ELb1EEEvNS_9BwdParamsE)
        /*0be4*/ 	.word	0x00000000


	//----- nvinfo : EIATTR_MIN_STACK_SIZE
	.align		4
.L_507:
        /*0be8*/ 	.byte	0x04, 0x12
        /*0bea*/ 	.short	(.L_509 - .L_508)
	.align		4
.L_508:
        /*0bec*/ 	.word	index@(_ZN10layer_norm31ln_parallel_residual_bwd_kernelINS_13Kernel_traitsI6__halfS2_S2_S2_fjLj4096ELj1ELj1ELj8ELj16ENS_18Kernel_traits_baseILj4096ES2_S2_S2_S2_fjLj256EEEEELb0ELb1ELb0EEEvNS_9BwdParamsE)
        /*0bf0*/ 	.word	0x00000000


	//----- nvinfo : EIATTR_MIN_STACK_SIZE
	.align		4
.L_509:
        /*0bf4*/ 	.byte	0x04, 0x12
        /*0bf6*/ 	.short	(.L_511 - .L_510)
	.align		4
.L_510:
        /*0bf8*/ 	.word	index@(_ZN10layer_norm31ln_parallel_residual_bwd_kernelINS_13Kernel_traitsI6__halfS2_S2_S2_fjLj4096ELj1ELj1ELj8ELj16ENS_18Kernel_traits_baseILj4096ES2_S2_S2_S2_fjLj256EEEEELb0ELb1ELb1EEEvNS_9BwdParamsE)
        /*0bfc*/ 	.word	0x00000000


	//----- nvinfo : EIATTR_MIN_STACK_SIZE
	.align		4
.L_511:
        /*0c00*/ 	.byte	0x04, 0x12
        /*0c02*/ 	.short	(.L_513 - .L_512)
	.align		4
.L_512:
        /*0c04*/ 	.word	index@(_ZN10layer_norm31ln_parallel_residual_bwd_kernelINS_13Kernel_traitsI6__halfS2_S2_S2_fjLj4096ELj1ELj1ELj8ELj16ENS_18Kernel_traits_baseILj4096ES2_S2_S2_S2_fjLj256EEEEELb1ELb0ELb0EEEvNS_9BwdParamsE)
        /*0c08*/ 	.word	0x00000000


	//----- nvinfo : EIATTR_MIN_STACK_SIZE
	.align		4
.L_513:
        /*0c0c*/ 	.byte	0x04, 0x12
        /*0c0e*/ 	.short	(.L_515 - .L_514)
	.align		4
.L_514:
        /*0c10*/ 	.word	index@(_ZN10layer_norm31ln_parallel_residual_bwd_kernelINS_13Kernel_traitsI6__halfS2_S2_S2_fjLj4096ELj1ELj1ELj8ELj16ENS_18Kernel_traits_baseILj4096ES2_S2_S2_S2_fjLj256EEEEELb1ELb0ELb1EEEvNS_9BwdParamsE)
        /*0c14*/ 	.word	0x00000000


	//----- nvinfo : EIATTR_MIN_STACK_SIZE
	.align		4
.L_515:
        /*0c18*/ 	.byte	0x04, 0x12
        /*0c1a*/ 	.short	(.L_517 - .L_516)
	.align		4
.L_516:
        /*0c1c*/ 	.word	index@(_ZN10layer_norm22ln_bwd_finalize_kernelINS_22Kernel_traits_finalizeILj4096E6__halfS2_S2_S2_fjLb0ELj1024ELj4ENS_18Kernel_traits_baseILj4096ES2_S2_S2_S2_fjLj1024EEEEELb0ELb0EEEvNS_9BwdParamsE)
        /*0c20*/ 	.word	0x00000000


	//----- nvinfo : EIATTR_MIN_STACK_SIZE
	.align		4
.L_517:
        /*0c24*/ 	.byte	0x04, 0x12
        /*0c26*/ 	.short	(.L_519 - .L_518)
	.align		4
.L_518:
        /*0c28*/ 	.word	index@(_ZN10layer_norm40ln_parallel_residual_bwd_finalize_kernelINS_22Kernel_traits_finalizeILj4096E6__halfS2_S2_S2_fjLb0ELj1024ELj4ENS_18Kernel_traits_baseILj4096ES2_S2_S2_S2_fjLj1024EEEEELb0EEEvNS_9BwdParamsE)
        /*0c2c*/ 	.word	0x00000000


	//----- nvinfo : EIATTR_MIN_STACK_SIZE
	.align		4
.L_519:
        /*0c30*/ 	.byte	0x04, 0x12
        /*0c32*/ 	.short	(.L_521 - .L_520)
	.align		4
.L_520:
        /*0c34*/ 	.word	index@(_ZN10layer_norm31ln_parallel_residual_bwd_kernelINS_13Kernel_traitsI6__halfS2_S2_S2_fjLj4096ELj1ELj1ELj8ELj16ENS_18Kernel_traits_baseILj4096ES2_S2_S2_S2_fjLj256EEEEELb1ELb1ELb0EEEvNS_9BwdParamsE)
        /*0c38*/ 	.word	0x00000000


	//----- nvinfo : EIATTR_MIN_STACK_SIZE
	.align		4
.L_521:
        /*0c3c*/ 	.byte	0x04, 0x12
        /*0c3e*/ 	.short	(.L_523 - .L_522)
	.align		4
.L_522:
        /*0c40*/ 	.word	index@(_ZN10layer_norm22ln_bwd_finalize_kernelINS_22Kernel_traits_finalizeILj4096E6__halfS2_S2_S2_fjLb0ELj1024ELj4ENS_18Kernel_traits_baseILj4096ES2_S2_S2_S2_fjLj1024EEEEELb0ELb1EEEvNS_9BwdParamsE)
        /*0c44*/ 	.word	0x00000000


	//----- nvinfo : EIATTR_MIN_STACK_SIZE
	.align		4
.L_523:
        /*0c48*/ 	.byte	0x04, 0x12
        /*0c4a*/ 	.short	(.L_525 - .L_524)
	.align		4
.L_524:
        /*0c4c*/ 	.word	index@(_ZN10layer_norm40ln_parallel_residual_bwd_finalize_kernelINS_22Kernel_traits_finalizeILj4096E6__halfS2_S2_S2_fjLb0ELj1024ELj4ENS_18Kernel_traits_baseILj4096ES2_S2_S2_S2_fjLj1024EEEEELb1EEEvNS_9BwdParamsE)
        /*0c50*/ 	.word	0x00000000


	//----- nvinfo : EIATTR_MIN_STACK_SIZE
	.align		4
.L_525:
        /*0c54*/ 	.byte	0x04, 0x12
        /*0c56*/ 	.short	(.L_527 - .L_526)
	.align		4
.L_526:
        /*0c58*/ 	.word	index@(_ZN10layer_norm31ln_parallel_residual_bwd_kernelINS_13Kernel_traitsI6__halfS2_S2_S2_fjLj4096ELj1ELj1ELj8ELj16ENS_18Kernel_traits_baseILj4096ES2_S2_S2_S2_fjLj256EEEEELb1ELb1ELb1EEEvNS_9BwdParamsE)
        /*0c5c*/ 	.word	0x00000000


	//----- nvinfo : EIATTR_MIN_STACK_SIZE
	.align		4
.L_527:
        /*0c60*/ 	.byte	0x04, 0x12
        /*0c62*/ 	.short	(.L_529 - .L_528)
	.align		4
.L_528:
        /*0c64*/ 	.word	index@(_ZN10layer_norm31ln_parallel_residual_bwd_kernelINS_13Kernel_traitsIf13__nv_bfloat16S2_S2_fjLj4096ELj1ELj1ELj8ELj16ENS_18Kernel_traits_baseILj4096EfS2_S2_S2_fjLj256EEEEELb0ELb0ELb0EEEvNS_9BwdParamsE)
        /*0c68*/ 	.word	0x00000000


	//----- nvinfo : EIATTR_MIN_STACK_SIZE
	.align		4
.L_529:
        /*0c6c*/ 	.byte	0x04, 0x12
        /*0c6e*/ 	.short	(.L_531 - .L_530)
	.align		4
.L_530:
        /*0c70*/ 	.word	index@(_ZN10layer_norm31ln_parallel_residual_bwd_kernelINS_13Kernel_traitsIf13__nv_bfloat16S2_S2_fjLj4096ELj1ELj1ELj8ELj16ENS_18Kernel_traits_baseILj4096EfS2_S2_S2_fjLj256EEEEELb0ELb0ELb1EEEvNS_9BwdParamsE)
        /*0c74*/ 	.word	0x00000000


	//----- nvinfo : EIATTR_MIN_STACK_SIZE
	.align		4
.L_531:
        /*0c78*/ 	.byte	0x04, 0x12
        /*0c7a*/ 	.short	(.L_533 - .L_532)
	.align		4
.L_532:
        /*0c7c*/ 	.word	index@(_ZN10layer_norm31ln_parallel_residual_bwd_kernelINS_13Kernel_traitsIf13__nv_bfloat16S2_S2_fjLj4096ELj1ELj1ELj8ELj16ENS_18Kernel_traits_baseILj4096EfS2_S2_S2_fjLj256EEEEELb0ELb1ELb0EEEvNS_9BwdParamsE)
        /*0c80*/ 	.word	0x00000000


	//----- nvinfo : EIATTR_MIN_STACK_SIZE
	.align		4
.L_533:
        /*0c84*/ 	.byte	0x04, 0x12
        /*0c86*/ 	.short	(.L_535 - .L_534)
	.align		4
.L_534:
        /*0c88*/ 	.word	index@(_ZN10layer_norm31ln_parallel_residual_bwd_kernelINS_13Kernel_traitsIf13__nv_bfloat16S2_S2_fjLj4096ELj1ELj1ELj8ELj16ENS_18Kernel_traits_baseILj4096EfS2_S2_S2_fjLj256EEEEELb0ELb1ELb1EEEvNS_9BwdParamsE)
        /*0c8c*/ 	.word	0x00000000


	//----- nvinfo : EIATTR_MIN_STACK_SIZE
	.align		4
.L_535:
        /*0c90*/ 	.byte	0x04, 0x12
        /*0c92*/ 	.short	(.L_537 - .L_536)
	.align		4
.L_536:
        /*0c94*/ 	.word	index@(_ZN10layer_norm31ln_parallel_residual_bwd_kernelINS_13Kernel_traitsIf13__nv_bfloat16S2_S2_fjLj4096ELj1ELj1ELj8ELj16ENS_18Kernel_traits_baseILj4096EfS2_S2_S2_fjLj256EEEEELb1ELb0ELb0EEEvNS_9BwdParamsE)
        /*0c98*/ 	.word	0x00000000


	//----- nvinfo : EIATTR_MIN_STACK_SIZE
	.align		4
.L_537:
        /*0c9c*/ 	.byte	0x04, 0x12
        /*0c9e*/ 	.short	(.L_539 - .L_538)
	.align		4
.L_538:
        /*0ca0*/ 	.word	index@(_ZN10layer_norm31ln_parallel_residual_bwd_kernelINS_13Kernel_traitsIf13__nv_bfloat16S2_S2_fjLj4096ELj1ELj1ELj8ELj16ENS_18Kernel_traits_baseILj4096EfS2_S2_S2_fjLj256EEEEELb1ELb0ELb1EEEvNS_9BwdParamsE)
        /*0ca4*/ 	.word	0x00000000


	//----- nvinfo : EIATTR_MIN_STACK_SIZE
	.align		4
.L_539:
        /*0ca8*/ 	.byte	0x04, 0x12
        /*0caa*/ 	.short	(.L_541 - .L_540)
	.align		4
.L_540:
        /*0cac*/ 	.word	index@(_ZN10layer_norm22ln_bwd_finalize_kernelINS_22Kernel_traits_finalizeILj4096Ef13__nv_bfloat16S2_S2_fjLb0ELj1024ELj4ENS_18Kernel_traits_baseILj4096EfS2_S2_S2_fjLj1024EEEEELb0ELb0EEEvNS_9BwdParamsE)
        /*0cb0*/ 	.word	0x00000000


	//----- nvinfo : EIATTR_MIN_STACK_SIZE
	.align		4
.L_541:
        /*0cb4*/ 	.byte	0x04, 0x12
        /*0cb6*/ 	.short	(.L_543 - .L_542)
	.align		4
.L_542:
        /*0cb8*/ 	.word	index@(_ZN10layer_norm40ln_parallel_residual_bwd_finalize_kernelINS_22Kernel_traits_finalizeILj4096Ef13__nv_bfloat16S2_S2_fjLb0ELj1024ELj4ENS_18Kernel_traits_baseILj4096EfS2_S2_S2_fjLj1024EEEEELb0EEEvNS_9BwdParamsE)
        /*0cbc*/ 	.word	0x00000000


	//----- nvinfo : EIATTR_MIN_STACK_SIZE
	.align		4
.L_543:
        /*0cc0*/ 	.byte	0x04, 0x12
        /*0cc2*/ 	.short	(.L_545 - .L_544)
	.align		4
.L_544:
        /*0cc4*/ 	.word	index@(_ZN10layer_norm31ln_parallel_residual_bwd_kernelINS_13Kernel_traitsIf13__nv_bfloat16S2_S2_fjLj4096ELj1ELj1ELj8ELj16ENS_18Kernel_traits_baseILj4096EfS2_S2_S2_fjLj256EEEEELb1ELb1ELb0EEEvNS_9BwdParamsE)
        /*0cc8*/ 	.word	0x00000000


	//----- nvinfo : EIATTR_MIN_STACK_SIZE
	.align		4
.L_545:
        /*0ccc*/ 	.byte	0x04, 0x12
        /*0cce*/ 	.short	(.L_547 - .L_546)
	.align		4
.L_546:
        /*0cd0*/ 	.word	index@(_ZN10layer_norm22ln_bwd_finalize_kernelINS_22Kernel_traits_finalizeILj4096Ef13__nv_bfloat16S2_S2_fjLb0ELj1024ELj4ENS_18Kernel_traits_baseILj4096EfS2_S2_S2_fjLj1024EEEEELb0ELb1EEEvNS_9BwdParamsE)
        /*0cd4*/ 	.word	0x00000000


	//----- nvinfo : EIATTR_MIN_STACK_SIZE
	.align		4
.L_547:
        /*0cd8*/ 	.byte	0x04, 0x12
        /*0cda*/ 	.short	(.L_549 - .L_548)
	.align		4
.L_548:
        /*0cdc*/ 	.word	index@(_ZN10layer_norm40ln_parallel_residual_bwd_finalize_kernelINS_22Kernel_traits_finalizeILj4096Ef13__nv_bfloat16S2_S2_fjLb0ELj1024ELj4ENS_18Kernel_traits_baseILj4096EfS2_S2_S2_fjLj1024EEEEELb1EEEvNS_9BwdParamsE)
        /*0ce0*/ 	.word	0x00000000


	//----- nvinfo : EIATTR_MIN_STACK_SIZE
	.align		4
.L_549:
        /*0ce4*/ 	.byte	0x04, 0x12
        /*0ce6*/ 	.short	(.L_551 - .L_550)
	.align		4
.L_550:
        /*0ce8*/ 	.word	index@(_ZN10layer_norm31ln_parallel_residual_bwd_kernelINS_13Kernel_traitsIf13__nv_bfloat16S2_S2_fjLj4096ELj1ELj1ELj8ELj16ENS_18Kernel_traits_baseILj4096EfS2_S2_S2_fjLj256EEEEELb1ELb1ELb1EEEvNS_9BwdParamsE)
        /*0cec*/ 	.word	0x00000000


	//----- nvinfo : EIATTR_MIN_STACK_SIZE
	.align		4
.L_551:
        /*0cf0*/ 	.byte	0x04, 0x12
        /*0cf2*/ 	.short	(.L_553 - .L_552)
	.align		4
.L_552:
        /*0cf4*/ 	.word	index@(_ZN10layer_norm31ln_parallel_residual_bwd_kernelINS_13Kernel_traitsI13__nv_bfloat16S2_fS2_fjLj4096ELj1ELj1ELj8ELj16ENS_18Kernel_traits_baseILj4096ES2_S2_fS2_fjLj256EEEEELb0ELb0ELb0EEEvNS_9BwdParamsE)
        /*0cf8*/ 	.word	0x00000000


	//----- nvinfo : EIATTR_MIN_STACK_SIZE
	.align		4
.L_553:
        /*0cfc*/ 	.byte	0x04, 0x12
        /*0cfe*/ 	.short	(.L_555 - .L_554)
	.align		4
.L_554:
        /*0d00*/ 	.word	index@(_ZN10layer_norm31ln_parallel_residual_bwd_kernelINS_13Kernel_traitsI13__nv_bfloat16S2_fS2_fjLj4096ELj1ELj1ELj8ELj16ENS_18Kernel_traits_baseILj4096ES2_S2_fS2_fjLj256EEEEELb0ELb0ELb1EEEvNS_9BwdParamsE)
        /*0d04*/ 	.word	0x00000000


	//----- nvinfo : EIATTR_MIN_STACK_SIZE
	.align		4
.L_555:
        /*0d08*/ 	.byte	0x04, 0x12
        /*0d0a*/ 	.short	(.L_557 - .L_556)
	.align		4
.L_556:
        /*0d0c*/ 	.word	index@(_ZN10layer_norm31ln_parallel_residual_bwd_kernelINS_13Kernel_traitsI13__nv_bfloat16S2_fS2_fjLj4096ELj1ELj1ELj8ELj16ENS_18Kernel_traits_baseILj4096ES2_S2_fS2_fjLj256EEEEELb0ELb1ELb0EEEvNS_9BwdParamsE)
        /*0d10*/ 	.word	0x00000000


	//----- nvinfo : EIATTR_MIN_STACK_SIZE
	.align		4
.L_557:
        /*0d14*/ 	.byte	0x04, 0x12
        /*0d16*/ 	.short	(.L_559 - .L_558)
	.align		4
.L_558:
        /*0d18*/ 	.word	index@(_ZN10layer_norm31ln_parallel_residual_bwd_kernelINS_13Kernel_traitsI13__nv_bfloat16S2_fS2_fjLj4096ELj1ELj1ELj8ELj16ENS_18Kernel_traits_baseILj4096ES2_S2_fS2_fjLj256EEEEELb0ELb1ELb1EEEvNS_9BwdParamsE)
        /*0d1c*/ 	.word	0x00000000


	//----- nvinfo : EIATTR_MIN_STACK_SIZE
	.align		4
.L_559:
        /*0d20*/ 	.byte	0x04, 0x12
        /*0d22*/ 	.short	(.L_561 - .L_560)
	.align		4
.L_560:
        /*0d24*/ 	.word	index@(_ZN10layer_norm31ln_parallel_residual_bwd_kernelINS_13Kernel_traitsI13__nv_bfloat16S2_fS2_fjLj4096ELj1ELj1ELj8ELj16ENS_18Kernel_traits_baseILj4096ES2_S2_fS2_fjLj256EEEEELb1ELb0ELb0EEEvNS_9BwdParamsE)
        /*0d28*/ 	.word	0x00000000


	//----- nvinfo : EIATTR_MIN_STACK_SIZE
	.align		4
.L_561:
        /*0d2c*/ 	.byte	0x04, 0x12
        /*0d2e*/ 	.short	(.L_563 - .L_562)
	.align		4
.L_562:
        /*0d30*/ 	.word	index@(_ZN10layer_norm31ln_parallel_residual_bwd_kernelINS_13Kernel_traitsI13__nv_bfloat16S2_fS2_fjLj4096ELj1ELj1ELj8ELj16ENS_18Kernel_traits_baseILj4096ES2_S2_fS2_fjLj256EEEEELb1ELb0ELb1EEEvNS_9BwdParamsE)
        /*0d34*/ 	.word	0x00000000


	//----- nvinfo : EIATTR_MIN_STACK_SIZE
	.align		4
.L_563:
        /*0d38*/ 	.byte	0x04, 0x12
        /*0d3a*/ 	.short	(.L_565 - .L_564)
	.align		4
.L_564:
        /*0d3c*/ 	.word	index@(_ZN10layer_norm22ln_bwd_finalize_kernelINS_22Kernel_traits_finalizeILj4096E13__nv_bfloat16S2_fS2_fjLb0ELj1024ELj4ENS_18Kernel_traits_baseILj4096ES2_S2_fS2_fjLj1024EEEEELb0ELb0EEEvNS_9BwdParamsE)
        /*0d40*/ 	.word	0x00000000


	//----- nvinfo : EIATTR_MIN_STACK_SIZE
	.align		4
.L_565:
        /*0d44*/ 	.byte	0x04, 0x12
        /*0d46*/ 	.short	(.L_567 - .L_566)
	.align		4
.L_566:
        /*0d48*/ 	.word	index@(_ZN10layer_norm40ln_parallel_residual_bwd_finalize_kernelINS_22Kernel_traits_finalizeILj4096E13__nv_bfloat16S2_fS2_fjLb0ELj1024ELj4ENS_18Kernel_traits_baseILj4096ES2_S2_fS2_fjLj1024EEEEELb0EEEvNS_9BwdParamsE)
        /*0d4c*/ 	.word	0x00000000


	//----- nvinfo : EIATTR_MIN_STACK_SIZE
	.align		4
.L_567:
        /*0d50*/ 	.byte	0x04, 0x12
        /*0d52*/ 	.short	(.L_569 - .L_568)
	.align		4
.L_568:
        /*0d54*/ 	.word	index@(_ZN10layer_norm31ln_parallel_residual_bwd_kernelINS_13Kernel_traitsI13__nv_bfloat16S2_fS2_fjLj4096ELj1ELj1ELj8ELj16ENS_18Kernel_traits_baseILj4096ES2_S2_fS2_fjLj256EEEEELb1ELb1ELb0EEEvNS_9BwdParamsE)
        /*0d58*/ 	.word	0x00000000


	//----- nvinfo : EIATTR_MIN_STACK_SIZE
	.align		4
.L_569:
        /*0d5c*/ 	.byte	0x04, 0x12
        /*0d5e*/ 	.short	(.L_571 - .L_570)
	.align		4
.L_570:
        /*0d60*/ 	.word	index@(_ZN10layer_norm22ln_bwd_finalize_kernelINS_22Kernel_traits_finalizeILj4096E13__nv_bfloat16S2_fS2_fjLb0ELj1024ELj4ENS_18Kernel_traits_baseILj4096ES2_S2_fS2_fjLj1024EEEEELb0ELb1EEEvNS_9BwdParamsE)
        /*0d64*/ 	.word	0x00000000


	//----- nvinfo : EIATTR_MIN_STACK_SIZE
	.align		4
.L_571:
        /*0d68*/ 	.byte	0x04, 0x12
        /*0d6a*/ 	.short	(.L_573 - .L_572)
	.align		4
.L_572:
        /*0d6c*/ 	.word	index@(_ZN10layer_norm40ln_parallel_residual_bwd_finalize_kernelINS_22Kernel_traits_finalizeILj4096E13__nv_bfloat16S2_fS2_fjLb0ELj1024ELj4ENS_18Kernel_traits_baseILj4096ES2_S2_fS2_fjLj1024EEEEELb1EEEvNS_9BwdParamsE)
        /*0d70*/ 	.word	0x00000000


	//----- nvinfo : EIATTR_MIN_STACK_SIZE
	.align		4
.L_573:
        /*0d74*/ 	.byte	0x04, 0x12
        /*0d76*/ 	.short	(.L_575 - .L_574)
	.align		4
.L_574:
        /*0d78*/ 	.word	index@(_ZN10layer_norm31ln_parallel_residual_bwd_kernelINS_13Kernel_traitsI13__nv_bfloat16S2_fS2_fjLj4096ELj1ELj1ELj8ELj16ENS_18Kernel_traits_baseILj4096ES2_S2_fS2_fjLj256EEEEELb1ELb1ELb1EEEvNS_9BwdParamsE)
        /*0d7c*/ 	.word	0x00000000


	//----- nvinfo : EIATTR_MIN_STACK_SIZE
	.align		4
.L_575:
        /*0d80*/ 	.byte	0x04, 0x12
        /*0d82*/ 	.short	(.L_577 - .L_576)
	.align		4
.L_576:
        /*0d84*/ 	.word	index@(_ZN10layer_norm31ln_parallel_residual_bwd_kernelINS_13Kernel_traitsIf13__nv_bfloat16fS2_fjLj4096ELj1ELj1ELj8ELj16ENS_18Kernel_traits_baseILj4096EfS2_fS2_fjLj256EEEEELb0ELb0ELb0EEEvNS_9BwdParamsE)
        /*0d88*/ 	.word	0x00000000


	//----- nvinfo : EIATTR_MIN_STACK_SIZE
	.align		4
.L_577:
        /*0d8c*/ 	.byte	0x04, 0x12
        /*0d8e*/ 	.short	(.L_579 - .L_578)
	.align		4
.L_578:
        /*0d90*/ 	.word	index@(_ZN10layer_norm31ln_parallel_residual_bwd_kernelINS_13Kernel_traitsIf13__nv_bfloat16fS2_fjLj4096ELj1ELj1ELj8ELj16ENS_18Kernel_traits_baseILj4096EfS2_fS2_fjLj256EEEEELb0ELb0ELb1EEEvNS_9BwdParamsE)
        /*0d94*/ 	.word	0x00000000


	//----- nvinfo : EIATTR_MIN_STACK_SIZE
	.align		4
.L_579:
        /*0d98*/ 	.byte	0x04, 0x12
        /*0d9a*/ 	.short	(.L_581 - .L_580)
	.align		4
.L_580:
        /*0d9c*/ 	.word	index@(_ZN10layer_norm31ln_parallel_residual_bwd_kernelINS_13Kernel_traitsIf13__nv_bfloat16fS2_fjLj4096ELj1ELj1ELj8ELj16ENS_18Kernel_traits_baseILj4096EfS2_fS2_fjLj256EEEEELb0ELb1ELb0EEEvNS_9BwdParamsE)
        /*0da0*/ 	.word	0x00000000


	//----- nvinfo : EIATTR_MIN_STACK_SIZE
	.align		4
.L_581:
        /*0da4*/ 	.byte	0x04, 0x12
        /*0da6*/ 	.short	(.L_583 - .L_582)
	.align		4
.L_582:
        /*0da8*/ 	.word	index@(_ZN10layer_norm31ln_parallel_residual_bwd_kernelINS_13Kernel_traitsIf13__nv_bfloat16fS2_fjLj4096ELj1ELj1ELj8ELj16ENS_18Kernel_traits_baseILj4096EfS2_fS2_fjLj256EEEEELb0ELb1ELb1EEEvNS_9BwdParamsE)
        /*0dac*/ 	.word	0x00000000


	//----- nvinfo : EIATTR_MIN_STACK_SIZE
	.align		4
.L_583:
        /*0db0*/ 	.byte	0x04, 0x12
        /*0db2*/ 	.short	(.L_585 - .L_584)
	.align		4
.L_584:
        /*0db4*/ 	.word	index@(_ZN10layer_norm31ln_parallel_residual_bwd_kernelINS_13Kernel_traitsIf13__nv_bfloat16fS2_fjLj4096ELj1ELj1ELj8ELj16ENS_18Kernel_traits_baseILj4096EfS2_fS2_fjLj256EEEEELb1ELb0ELb0EEEvNS_9BwdParamsE)
        /*0db8*/ 	.word	0x00000000


	//----- nvinfo : EIATTR_MIN_STACK_SIZE
	.align		4
.L_585:
        /*0dbc*/ 	.byte	0x04, 0x12
        /*0dbe*/ 	.short	(.L_587 - .L_586)
	.align		4
.L_586:
        /*0dc0*/ 	.word	index@(_ZN10layer_norm31ln_parallel_residual_bwd_kernelINS_13Kernel_traitsIf13__nv_bfloat16fS2_fjLj4096ELj1ELj1ELj8ELj16ENS_18Kernel_traits_baseILj4096EfS2_fS2_fjLj256EEEEELb1ELb0ELb1EEEvNS_9BwdParamsE)
        /*0dc4*/ 	.word	0x00000000


	//----- nvinfo : EIATTR_MIN_STACK_SIZE
	.align		4
.L_587:
        /*0dc8*/ 	.byte	0x04, 0x12
        /*0dca*/ 	.short	(.L_589 - .L_588)
	.align		4
.L_588:
        /*0dcc*/ 	.word	index@(_ZN10layer_norm22ln_bwd_finalize_kernelINS_22Kernel_traits_finalizeILj4096Ef13__nv_bfloat16fS2_fjLb0ELj1024ELj4ENS_18Kernel_traits_baseILj4096EfS2_fS2_fjLj1024EEEEELb0ELb0EEEvNS_9BwdParamsE)
        /*0dd0*/ 	.word	0x00000000


	//----- nvinfo : EIATTR_MIN_STACK_SIZE
	.align		4
.L_589:
        /*0dd4*/ 	.byte	0x04, 0x12
        /*0dd6*/ 	.short	(.L_591 - .L_590)
	.align		4
.L_590:
        /*0dd8*/ 	.word	index@(_ZN10layer_norm40ln_parallel_residual_bwd_finalize_kernelINS_22Kernel_traits_finalizeILj4096Ef13__nv_bfloat16fS2_fjLb0ELj1024ELj4ENS_18Kernel_traits_baseILj4096EfS2_fS2_fjLj1024EEEEELb0EEEvNS_9BwdParamsE)
        /*0ddc*/ 	.word	0x00000000


	//----- nvinfo : EIATTR_MIN_STACK_SIZE
	.align		4
.L_591:
        /*0de0*/ 	.byte	0x04, 0x12
        /*0de2*/ 	.short	(.L_593 - .L_592)
	.align		4
.L_592:
        /*0de4*/ 	.word	index@(_ZN10layer_norm31ln_parallel_residual_bwd_kernelINS_13Kernel_traitsIf13__nv_bfloat16fS2_fjLj4096ELj1ELj1ELj8ELj16ENS_18Kernel_traits_baseILj4096EfS2_fS2_fjLj256EEEEELb1ELb1ELb0EEEvNS_9BwdParamsE)
        /*0de8*/ 	.word	0x00000000


	//----- nvinfo : EIATTR_MIN_STACK_SIZE
	.align		4
.L_593:
        /*0dec*/ 	.byte	0x04, 0x12
        /*0dee*/ 	.short	(.L_595 - .L_594)
	.align		4
.L_594:
        /*0df0*/ 	.word	index@(_ZN10layer_norm22ln_bwd_finalize_kernelINS_22Kernel_traits_finalizeILj4096Ef13__nv_bfloat16fS2_fjLb0ELj1024ELj4ENS_18Kernel_traits_baseILj4096EfS2_fS2_fjLj1024EEEEELb0ELb1EEEvNS_9BwdParamsE)
        /*0df4*/ 	.word	0x00000000


	//----- nvinfo : EIATTR_MIN_STACK_SIZE
	.align		4
.L_595:
        /*0df8*/ 	.byte	0x04, 0x12
        /*0dfa*/ 	.short	(.L_597 - .L_596)
	.align		4
.L_596:
        /*0dfc*/ 	.word	index@(_ZN10layer_norm40ln_parallel_residual_bwd_finalize_kernelINS_22Kernel_traits_finalizeILj4096Ef13__nv_bfloat16fS2_fjLb0ELj1024ELj4ENS_18Kernel_traits_baseILj4096EfS2_fS2_fjLj1024EEEEELb1EEEvNS_9BwdParamsE)
        /*0e00*/ 	.word	0x00000000


	//----- nvinfo : EIATTR_MIN_STACK_SIZE
	.align		4
.L_597:
        /*0e04*/ 	.byte	0x04, 0x12
        /*0e06*/ 	.short	(.L_599 - .L_598)
	.align		4
.L_598:
        /*0e08*/ 	.word	index@(_ZN10layer_norm31ln_parallel_residual_bwd_kernelINS_13Kernel_traitsIf13__nv_bfloat16fS2_fjLj4096ELj1ELj1ELj8ELj16ENS_18Kernel_traits_baseILj4096EfS2_fS2_fjLj256EEEEELb1ELb1ELb1EEEvNS_9BwdParamsE)
        /*0e0c*/ 	.word	0x00000000


	//----- nvinfo : EIATTR_MIN_STACK_SIZE
	.align		4
.L_599:
        /*0e10*/ 	.byte	0x04, 0x12
        /*0e12*/ 	.short	(.L_601 - .L_600)
	.align		4
.L_600:
        /*0e14*/ 	.word	index@(_ZN10layer_norm31ln_parallel_residual_bwd_kernelINS_13Kernel_traitsIf6__halfS2_S2_fjLj4096ELj1ELj1ELj8ELj16ENS_18Kernel_traits_baseILj4096EfS2_S2_S2_fjLj256EEEEELb0ELb0ELb0EEEvNS_9BwdParamsE)
        /*0e18*/ 	.word	0x00000000


	//----- nvinfo : EIATTR_MIN_STACK_SIZE
	.align		4
.L_601:
        /*0e1c*/ 	.byte	0x04, 0x12
        /*0e1e*/ 	.short	(.L_603 - .L_602)
	.align		4
.L_602:
        /*0e20*/ 	.word	index@(_ZN10layer_norm31ln_parallel_residual_bwd_kernelINS_13Kernel_traitsIf6__halfS2_S2_fjLj4096ELj1ELj1ELj8ELj16ENS_18Kernel_traits_baseILj4096EfS2_S2_S2_fjLj256EEEEELb0ELb0ELb1EEEvNS_9BwdParamsE)
        /*0e24*/ 	.word	0x00000000


	//----- nvinfo : EIATTR_MIN_STACK_SIZE
	.align		4
.L_603:
        /*0e28*/ 	.byte	0x04, 0x12
        /*0e2a*/ 	.short	(.L_605 - .L_604)
	.align		4
.L_604:
        /*0e2c*/ 	.word	index@(_ZN10layer_norm31ln_parallel_residual_bwd_kernelINS_13Kernel_traitsIf6__halfS2_S2_fjLj4096ELj1ELj1ELj8ELj16ENS_18Kernel_traits_baseILj4096EfS2_S2_S2_fjLj256EEEEELb0ELb1ELb0EEEvNS_9BwdParamsE)
        /*0e30*/ 	.word	0x00000000


	//----- nvinfo : EIATTR_MIN_STACK_SIZE
	.align		4
.L_605:
        /*0e34*/ 	.byte	0x04, 0x12
        /*0e36*/ 	.short	(.L_607 - .L_606)
	.align		4
.L_606:
        /*0e38*/ 	.word	index@(_ZN10layer_norm31ln_parallel_residual_bwd_kernelINS_13Kernel_traitsIf6__halfS2_S2_fjLj4096ELj1ELj1ELj8ELj16ENS_18Kernel_traits_baseILj4096EfS2_S2_S2_fjLj256EEEEELb0ELb1ELb1EEEvNS_9BwdParamsE)
        /*0e3c*/ 	.word	0x00000000


	//----- nvinfo : EIATTR_MIN_STACK_SIZE
	.align		4
.L_607:
        /*0e40*/ 	.byte	0x04, 0x12
        /*0e42*/ 	.short	(.L_609 - .L_608)
	.align		4
.L_608:
        /*0e44*/ 	.word	index@(_ZN10layer_norm31ln_parallel_residual_bwd_kernelINS_13Kernel_traitsIf6__halfS2_S2_fjLj4096ELj1ELj1ELj8ELj16ENS_18Kernel_traits_baseILj4096EfS2_S2_S2_fjLj256EEEEELb1ELb0ELb0EEEvNS_9BwdParamsE)
        /*0e48*/ 	.word	0x00000000


	//----- nvinfo : EIATTR_MIN_STACK_SIZE
	.align		4
.L_609:
        /*0e4c*/ 	.byte	0x04, 0x12
        /*0e4e*/ 	.short	(.L_611 - .L_610)
	.align		4
.L_610:
        /*0e50*/ 	.word	index@(_ZN10layer_norm31ln_parallel_residual_bwd_kernelINS_13Kernel_traitsIf6__halfS2_S2_fjLj4096ELj1ELj1ELj8ELj16ENS_18Kernel_traits_baseILj4096EfS2_S2_S2_fjLj256EEEEELb1ELb0ELb1EEEvNS_9BwdParamsE)
        /*0e54*/ 	.word	0x00000000


	//----- nvinfo : EIATTR_MIN_STACK_SIZE
	.align		4
.L_611:
        /*0e58*/ 	.byte	0x04, 0x12
        /*0e5a*/ 	.short	(.L_613 - .L_612)
	.align		4
.L_612:
        /*0e5c*/ 	.word	index@(_ZN10layer_norm22ln_bwd_finalize_kernelINS_22Kernel_traits_finalizeILj4096Ef6__halfS2_S2_fjLb0ELj1024ELj4ENS_18Kernel_traits_baseILj4096EfS2_S2_S2_fjLj1024EEEEELb0ELb0EEEvNS_9BwdParamsE)
        /*0e60*/ 	.word	0x00000000


	//----- nvinfo : EIATTR_MIN_STACK_SIZE
	.align		4
.L_613:
        /*0e64*/ 	.byte	0x04, 0x12
        /*0e66*/ 	.short	(.L_615 - .L_614)
	.align		4
.L_614:
        /*0e68*/ 	.word	index@(_ZN10layer_norm40ln_parallel_residual_bwd_finalize_kernelINS_22Kernel_traits_finalizeILj4096Ef6__halfS2_S2_fjLb0ELj1024ELj4ENS_18Kernel_traits_baseILj4096EfS2_S2_S2_fjLj1024EEEEELb0EEEvNS_9BwdParamsE)
        /*0e6c*/ 	.word	0x00000000


	//----- nvinfo : EIATTR_MIN_STACK_SIZE
	.align		4
.L_615:
        /*0e70*/ 	.byte	0x04, 0x12
        /*0e72*/ 	.short	(.L_617 - .L_616)
	.align		4
.L_616:
        /*0e74*/ 	.word	index@(_ZN10layer_norm31ln_parallel_residual_bwd_kernelINS_13Kernel_traitsIf6__halfS2_S2_fjLj4096ELj1ELj1ELj8ELj16ENS_18Kernel_traits_baseILj4096EfS2_S2_S2_fjLj256EEEEELb1ELb1ELb0EEEvNS_9BwdParamsE)
        /*0e78*/ 	.word	0x00000000


	//----- nvinfo : EIATTR_MIN_STACK_SIZE
	.align		4
.L_617:
        /*0e7c*/ 	.byte	0x04, 0x12
        /*0e7e*/ 	.short	(.L_619 - .L_618)
	.align		4
.L_618:
        /*0e80*/ 	.word	index@(_ZN10layer_norm22ln_bwd_finalize_kernelINS_22Kernel_traits_finalizeILj4096Ef6__halfS2_S2_fjLb0ELj1024ELj4ENS_18Kernel_traits_baseILj4096EfS2_S2_S2_fjLj1024EEEEELb0ELb1EEEvNS_9BwdParamsE)
        /*0e84*/ 	.word	0x00000000


	//----- nvinfo : EIATTR_MIN_STACK_SIZE
	.align		4
.L_619:
        /*0e88*/ 	.byte	0x04, 0x12
        /*0e8a*/ 	.short	(.L_621 - .L_620)
	.align		4
.L_620:
        /*0e8c*/ 	.word	index@(_ZN10layer_norm40ln_parallel_residual_bwd_finalize_kernelINS_22Kernel_traits_finalizeILj4096Ef6__halfS2_S2_fjLb0ELj1024ELj4ENS_18Kernel_traits_baseILj4096EfS2_S2_S2_fjLj1024EEEEELb1EEEvNS_9BwdParamsE)
        /*0e90*/ 	.word	0x00000000


	//----- nvinfo : EIATTR_MIN_STACK_SIZE
	.align		4
.L_621:
        /*0e94*/ 	.byte	0x04, 0x12
        /*0e96*/ 	.short	(.L_623 - .L_622)
	.align		4
.L_622:
        /*0e98*/ 	.word	index@(_ZN10layer_norm31ln_parallel_residual_bwd_kernelINS_13Kernel_traitsIf6__halfS2_S2_fjLj4096ELj1ELj1ELj8ELj16ENS_18Kernel_traits_baseILj4096EfS2_S2_S2_fjLj256EEEEELb1ELb1ELb1EEEvNS_9BwdParamsE)
        /*0e9c*/ 	.word	0x00000000


	//----- nvinfo : EIATTR_MIN_STACK_SIZE
	.align		4
.L_623:
        /*0ea0*/ 	.byte	0x04, 0x12
        /*0ea2*/ 	.short	(.L_625 - .L_624)
	.align		4
.L_624:
        /*0ea4*/ 	.word	index@(_ZN10layer_norm31ln_parallel_residual_bwd_kernelINS_13Kernel_traitsI6__halfS2_fS2_fjLj4096ELj1ELj1ELj8ELj16ENS_18Kernel_traits_baseILj4096ES2_S2_fS2_fjLj256EEEEELb0ELb0ELb0EEEvNS_9BwdParamsE)
        /*0ea8*/ 	.word	0x00000000


	//----- nvinfo : EIATTR_MIN_STACK_SIZE
	.align		4
.L_625:
        /*0eac*/ 	.byte	0x04, 0x12
        /*0eae*/ 	.short	(.L_627 - .L_626)
	.align		4
.L_626:
        /*0eb0*/ 	.word	index@(_ZN10layer_norm31ln_parallel_residual_bwd_kernelINS_13Kernel_traitsI6__halfS2_fS2_fjLj4096ELj1ELj1ELj8ELj16ENS_18Kernel_traits_baseILj4096ES2_S2_fS2_fjLj256EEEEELb0ELb0ELb1EEEvNS_9BwdParamsE)
        /*0eb4*/ 	.word	0x00000000


	//----- nvinfo : EIATTR_MIN_STACK_SIZE
	.align		4
.L_627:
        /*0eb8*/ 	.byte	0x04, 0x12
        /*0eba*/ 	.short	(.L_629 - .L_628)
	.align		4
.L_628:
        /*0ebc*/ 	.word	index@(_ZN10layer_norm31ln_parallel_residual_bwd_kernelINS_13Kernel_traitsI6__halfS2_fS2_fjLj4096ELj1ELj1ELj8ELj16ENS_18Kernel_traits_baseILj4096ES2_S2_fS2_fjLj256EEEEELb0ELb1ELb0EEEvNS_9BwdParamsE)
        /*0ec0*/ 	.word	0x00000000


	//----- nvinfo : EIATTR_MIN_STACK_SIZE
	.align		4
.L_629:
        /*0ec4*/ 	.byte	0x04, 0x12
        /*0ec6*/ 	.short	(.L_631 - .L_630)
	.align		4
.L_630:
        /*0ec8*/ 	.word	index@(_ZN10layer_norm31ln_parallel_residual_bwd_kernelINS_13Kernel_traitsI6__halfS2_fS2_fjLj4096ELj1ELj1ELj8ELj16ENS_18Kernel_traits_baseILj4096ES2_S2_fS2_fjLj256EEEEELb0ELb1ELb1EEEvNS_9BwdParamsE)
        /*0ecc*/ 	.word	0x00000000


	//----- nvinfo : EIATTR_MIN_STACK_SIZE
	.align		4
.L_631:
        /*0ed0*/ 	.byte	0x04, 0x12
        /*0ed2*/ 	.short	(.L_633 - .L_632)
	.align		4
.L_632:
        /*0ed4*/ 	.word	index@(_ZN10layer_norm31ln_parallel_residual_bwd_kernelINS_13Kernel_traitsI6__halfS2_fS2_fjLj4096ELj1ELj1ELj8ELj16ENS_18Kernel_traits_baseILj4096ES2_S2_fS2_fjLj256EEEEELb1ELb0ELb0EEEvNS_9BwdParamsE)
        /*0ed8*/ 	.word	0x00000000


	//----- nvinfo : EIATTR_MIN_STACK_SIZE
	.align		4
.L_633:
        /*0edc*/ 	.byte	0x04, 0x12
        /*0ede*/ 	.short	(.L_635 - .L_634)
	.align		4
.L_634:
        /*0ee0*/ 	.word	index@(_ZN10layer_norm31ln_parallel_residual_bwd_kernelINS_13Kernel_traitsI6__halfS2_fS2_fjLj4096ELj1ELj1ELj8ELj16ENS_18Kernel_traits_baseILj4096ES2_S2_fS2_fjLj256EEEEELb1ELb0ELb1EEEvNS_9BwdParamsE)
        /*0ee4*/ 	.word	0x00000000


	//----- nvinfo : EIATTR_MIN_STACK_SIZE
	.align		4
.L_635:
        /*0ee8*/ 	.byte	0x04, 0x12
        /*0eea*/ 	.short	(.L_637 - .L_636)
	.align		4
.L_636:
        /*0eec*/ 	.word	index@(_ZN10layer_norm22ln_bwd_finalize_kernelINS_22Kernel_traits_finalizeILj4096E6__halfS2_fS2_fjLb0ELj1024ELj4ENS_18Kernel_traits_baseILj4096ES2_S2_fS2_fjLj1024EEEEELb0ELb0EEEvNS_9BwdParamsE)
        /*0ef0*/ 	.word	0x00000000


	//----- nvinfo : EIATTR_MIN_STACK_SIZE
	.align		4
.L_637:
        /*0ef4*/ 	.byte	0x04, 0x12
        /*0ef6*/ 	.short	(.L_639 - .L_638)
	.align		4
.L_638:
        /*0ef8*/ 	.word	index@(_ZN10layer_norm40ln_parallel_residual_bwd_finalize_kernelINS_22Kernel_traits_finalizeILj4096E6__halfS2_fS2_fjLb0ELj1024ELj4ENS_18Kernel_traits_baseILj4096ES2_S2_fS2_fjLj1024EEEEELb0EEEvNS_9BwdParamsE)
        /*0efc*/ 	.word	0x00000000


	//----- nvinfo : EIATTR_MIN_STACK_SIZE
	.align		4
.L_639:
        /*0f00*/ 	.byte	0x04, 0x12
        /*0f02*/ 	.short	(.L_641 - .L_640)
	.align		4
.L_640:
        /*0f04*/ 	.word	index@(_ZN10layer_norm31ln_parallel_residual_bwd_kernelINS_13Kernel_traitsI6__halfS2_fS2_fjLj4096ELj1ELj1ELj8ELj16ENS_18Kernel_traits_baseILj4096ES2_S2_fS2_fjLj256EEEEELb1ELb1ELb0EEEvNS_9BwdParamsE)
        /*0f08*/ 	.word	0x00000000


	//----- nvinfo : EIATTR_MIN_STACK_SIZE
	.align		4
.L_641:
        /*0f0c*/ 	.byte	0x04, 0x12
        /*0f0e*/ 	.short	(.L_643 - .L_642)
	.align		4
.L_642:
        /*0f10*/ 	.word	index@(_ZN10layer_norm22ln_bwd_finalize_kernelINS_22Kernel_traits_finalizeILj4096E6__halfS2_fS2_fjLb0ELj1024ELj4ENS_18Kernel_traits_baseILj4096ES2_S2_fS2_fjLj1024EEEEELb0ELb1EEEvNS_9BwdParamsE)
        /*0f14*/ 	.word	0x00000000


	//----- nvinfo : EIATTR_MIN_STACK_SIZE
	.align		4
.L_643:
        /*0f18*/ 	.byte	0x04, 0x12
        /*0f1a*/ 	.short	(.L_645 - .L_644)
	.align		4
.L_644:
        /*0f1c*/ 	.word	index@(_ZN10layer_norm40ln_parallel_residual_bwd_finalize_kernelINS_22Kernel_traits_finalizeILj4096E6__halfS2_fS2_fjLb0ELj1024ELj4ENS_18Kernel_traits_baseILj4096ES2_S2_fS2_fjLj1024EEEEELb1EEEvNS_9BwdParamsE)
        /*0f20*/ 	.word	0x00000000


	//----- nvinfo : EIATTR_MIN_STACK_SIZE
	.align		4
.L_645:
        /*0f24*/ 	.byte	0x04, 0x12
        /*0f26*/ 	.short	(.L_647 - .L_646)
	.align		4
.L_646:
        /*0f28*/ 	.word	index@(_ZN10layer_norm31ln_parallel_residual_bwd_kernelINS_13Kernel_traitsI6__halfS2_fS2_fjLj4096ELj1ELj1ELj8ELj16ENS_18Kernel_traits_baseILj4096ES2_S2_fS2_fjLj256EEEEELb1ELb1ELb1EEEvNS_9BwdParamsE)
        /*0f2c*/ 	.word	0x00000000


	//----- nvinfo : EIATTR_MIN_STACK_SIZE
	.align		4
.L_647:
        /*0f30*/ 	.byte	0x04, 0x12
        /*0f32*/ 	.short	(.L_649 - .L_648)
	.align		4
.L_648:
        /*0f34*/ 	.word	index@(_ZN10layer_norm31ln_parallel_residual_bwd_kernelINS_13Kernel_traitsIf6__halffS2_fjLj4096ELj1ELj1ELj8ELj16ENS_18Kernel_traits_baseILj4096EfS2_fS2_fjLj256EEEEELb0ELb0ELb0EEEvNS_9BwdParamsE)
        /*0f38*/ 	.word	0x00000000


	//----- nvinfo : EIATTR_MIN_STACK_SIZE
	.align		4
.L_649:
        /*0f3c*/ 	.byte	0x04, 0x12
        /*0f3e*/ 	.short	(.L_651 - .L_650)
	.align		4
.L_650:
        /*0f40*/ 	.word	index@(_ZN10layer_norm31ln_parallel_residual_bwd_kernelINS_13Kernel_traitsIf6__halffS2_fjLj4096ELj1ELj1ELj8ELj16ENS_18Kernel_traits_baseILj4096EfS2_fS2_fjLj256EEEEELb0ELb0ELb1EEEvNS_9BwdParamsE)
        /*0f44*/ 	.word	0x00000000


	//----- nvinfo : EIATTR_MIN_STACK_SIZE
	.align		4
.L_651:
        /*0f48*/ 	.byte	0x04, 0x12
        /*0f4a*/ 	.short	(.L_653 - .L_652)
	.align		4
.L_652:
        /*0f4c*/ 	.word	index@(_ZN10layer_norm31ln_parallel_residual_bwd_kernelINS_13Kernel_traitsIf6__halffS2_fjLj4096ELj1ELj1ELj8ELj16ENS_18Kernel_traits_baseILj4096EfS2_fS2_fjLj256EEEEELb0ELb1ELb0EEEvNS_9BwdParamsE)
        /*0f50*/ 	.word	0x00000000


	//----- nvinfo : EIATTR_MIN_STACK_SIZE
	.align		4
.L_653:
        /*0f54*/ 	.byte	0x04, 0x12
        /*0f56*/ 	.short	(.L_655 - .L_654)
	.align		4
.L_654:
        /*0f58*/ 	.word	index@(_ZN10layer_norm31ln_parallel_residual_bwd_kernelINS_13Kernel_traitsIf6__halffS2_fjLj4096ELj1ELj1ELj8ELj16ENS_18Kernel_traits_baseILj4096EfS2_fS2_fjLj256EEEEELb0ELb1ELb1EEEvNS_9BwdParamsE)
        /*0f5c*/ 	.word	0x00000000


	//----- nvinfo : EIATTR_MIN_STACK_SIZE
	.align		4
.L_655:
        /*0f60*/ 	.byte	0x04, 0x12
        /*0f62*/ 	.short	(.L_657 - .L_656)
	.align		4
.L_656:
        /*0f64*/ 	.word	index@(_ZN10layer_norm31ln_parallel_residual_bwd_kernelINS_13Kernel_traitsIf6__halffS2_fjLj4096ELj1ELj1ELj8ELj16ENS_18Kernel_traits_baseILj4096EfS2_fS2_fjLj256EEEEELb1ELb0ELb0EEEvNS_9BwdParamsE)
        /*0f68*/ 	.word	0x00000000


	//----- nvinfo : EIATTR_MIN_STACK_SIZE
	.align		4
.L_657:
        /*0f6c*/ 	.byte	0x04, 0x12
        /*0f6e*/ 	.short	(.L_659 - .L_658)
	.align		4
.L_658:
        /*0f70*/ 	.word	index@(_ZN10layer_norm31ln_parallel_residual_bwd_kernelINS_13Kernel_traitsIf6__halffS2_fjLj4096ELj1ELj1ELj8ELj16ENS_18Kernel_traits_baseILj4096EfS2_fS2_fjLj256EEEEELb1ELb0ELb1EEEvNS_9BwdParamsE)
        /*0f74*/ 	.word	0x00000000


	//----- nvinfo : EIATTR_MIN_STACK_SIZE
	.align		4
.L_659:
        /*0f78*/ 	.byte	0x04, 0x12
        /*0f7a*/ 	.short	(.L_661 - .L_660)
	.align		4
.L_660:
        /*0f7c*/ 	.word	index@(_ZN10layer_norm22ln_bwd_finalize_kernelINS_22Kernel_traits_finalizeILj4096Ef6__halffS2_fjLb0ELj1024ELj4ENS_18Kernel_traits_baseILj4096EfS2_fS2_fjLj1024EEEEELb0ELb0EEEvNS_9BwdParamsE)
        /*0f80*/ 	.word	0x00000000


	//----- nvinfo : EIATTR_MIN_STACK_SIZE
	.align		4
.L_661:
        /*0f84*/ 	.byte	0x04, 0x12
        /*0f86*/ 	.short	(.L_663 - .L_662)
	.align		4
.L_662:
        /*0f88*/ 	.word	index@(_ZN10layer_norm40ln_parallel_residual_bwd_finalize_kernelINS_22Kernel_traits_finalizeILj4096Ef6__halffS2_fjLb0ELj1024ELj4ENS_18Kernel_traits_baseILj4096EfS2_fS2_fjLj1024EEEEELb0EEEvNS_9BwdParamsE)
        /*0f8c*/ 	.word	0x00000000


	//----- nvinfo : EIATTR_MIN_STACK_SIZE
	.align		4
.L_663:
        /*0f90*/ 	.byte	0x04, 0x12
        /*0f92*/ 	.short	(.L_665 - .L_664)
	.align		4
.L_664:
        /*0f94*/ 	.word	index@(_ZN10layer_norm31ln_parallel_residual_bwd_kernelINS_13Kernel_traitsIf6__halffS2_fjLj4096ELj1ELj1ELj8ELj16ENS_18Kernel_traits_baseILj4096EfS2_fS2_fjLj256EEEEELb1ELb1ELb0EEEvNS_9BwdParamsE)
        /*0f98*/ 	.word	0x00000000


	//----- nvinfo : EIATTR_MIN_STACK_SIZE
	.align		4
.L_665:
        /*0f9c*/ 	.byte	0x04, 0x12
        /*0f9e*/ 	.short	(.L_667 - .L_666)
	.align		4
.L_666:
        /*0fa0*/ 	.word	index@(_ZN10layer_norm22ln_bwd_finalize_kernelINS_22Kernel_traits_finalizeILj4096Ef6__halffS2_fjLb0ELj1024ELj4ENS_18Kernel_traits_baseILj4096EfS2_fS2_fjLj1024EEEEELb0ELb1EEEvNS_9BwdParamsE)
        /*0fa4*/ 	.word	0x00000000


	//----- nvinfo : EIATTR_MIN_STACK_SIZE
	.align		4
.L_667:
        /*0fa8*/ 	.byte	0x04, 0x12
        /*0faa*/ 	.short	(.L_669 - .L_668)
	.align		4
.L_668:
        /*0fac*/ 	.word	index@(_ZN10layer_norm40ln_parallel_residual_bwd_finalize_kernelINS_22Kernel_traits_finalizeILj4096Ef6__halffS2_fjLb0ELj1024ELj4ENS_18Kernel_traits_baseILj4096EfS2_fS2_fjLj1024EEEEELb1EEEvNS_9BwdParamsE)
        /*0fb0*/ 	.word	0x00000000


	//----- nvinfo : EIATTR_MIN_STACK_SIZE
	.align		4
.L_669:
        /*0fb4*/ 	.byte	0x04, 0x12
        /*0fb6*/ 	.short	(.L_671 - .L_670)
	.align		4
.L_670:
        /*0fb8*/ 	.word	index@(_ZN10layer_norm31ln_parallel_residual_bwd_kernelINS_13Kernel_traitsIf6__halffS2_fjLj4096ELj1ELj1ELj8ELj16ENS_18Kernel_traits_baseILj4096EfS2_fS2_fjLj256EEEEELb1ELb1ELb1EEEvNS_9BwdParamsE)
        /*0fbc*/ 	.word	0x00000000


	//----- nvinfo : EIATTR_MIN_STACK_SIZE
	.align		4
.L_671:
        /*0fc0*/ 	.byte	0x04, 0x12
        /*0fc2*/ 	.short	(.L_673 - .L_672)
	.align		4
.L_672:
        /*0fc4*/ 	.word	index@(_ZN10layer_norm31ln_parallel_residual_bwd_kernelINS_13Kernel_traitsI6__halfffffjLj4096ELj1ELj1ELj8ELj16ENS_18Kernel_traits_baseILj4096ES2_ffffjLj256EEEEELb0ELb0ELb0EEEvNS_9BwdParamsE)
        /*0fc8*/ 	.word	0x00000000


	//----- nvinfo : EIATTR_MIN_STACK_SIZE
	.align		4
.L_673:
        /*0fcc*/ 	.byte	0x04, 0x12
        /*0fce*/ 	.short	(.L_675 - .L_674)
	.align		4
.L_674:
        /*0fd0*/ 	.word	index@(_ZN10layer_norm31ln_parallel_residual_bwd_kernelINS_13Kernel_traitsI6__halfffffjLj4096ELj1ELj1ELj8ELj16ENS_18Kernel_traits_baseILj4096ES2_ffffjLj256EEEEELb0ELb0ELb1EEEvNS_9BwdParamsE)
        /*0fd4*/ 	.word	0x00000000


	//----- nvinfo : EIATTR_MIN_STACK_SIZE
	.align		4
.L_675:
        /*0fd8*/ 	.byte	0x04, 0x12
        /*0fda*/ 	.short	(.L_677 - .L_676)
	.align		4
.L_676:
        /*0fdc*/ 	.word	index@(_ZN10layer_norm31ln_parallel_residual_bwd_kernelINS_13Kernel_traitsI6__halfffffjLj4096ELj1ELj1ELj8ELj16ENS_18Kernel_traits_baseILj4096ES2_ffffjLj256EEEEELb0ELb1ELb0EEEvNS_9BwdParamsE)
        /*0fe0*/ 	.word	0x00000000


	//----- nvinfo : EIATTR_MIN_STACK_SIZE
	.align		4
.L_677:
        /*0fe4*/ 	.byte	0x04, 0x12
        /*0fe6*/ 	.short	(.L_679 - .L_678)
	.align		4
.L_678:
        /*0fe8*/ 	.word	index@(_ZN10layer_norm31ln_parallel_residual_bwd_kernelINS_13Kernel_traitsI6__halfffffjLj4096ELj1ELj1ELj8ELj16ENS_18Kernel_traits_baseILj4096ES2_ffffjLj256EEEEELb0ELb1ELb1EEEvNS_9BwdParamsE)
        /*0fec*/ 	.word	0x00000008


	//----- nvinfo : EIATTR_MIN_STACK_SIZE
	.align		4
.L_679:
        /*0ff0*/ 	.byte	0x04, 0x12
        /*0ff2*/ 	.short	(.L_681 - .L_680)
	.align		4
.L_680:
        /*0ff4*/ 	.word	index@(_ZN10layer_norm31ln_parallel_residual_bwd_kernelINS_13Kernel_traitsI6__halfffffjLj4096ELj1ELj1ELj8ELj16ENS_18Kernel_traits_baseILj4096ES2_ffffjLj256EEEEELb1ELb0ELb0EEEvNS_9BwdParamsE)
        /*0ff8*/ 	.word	0x00000000


	//----- nvinfo : EIATTR_MIN_STACK_SIZE
	.align		4
.L_681:
        /*0ffc*/ 	.byte	0x04, 0x12
        /*0ffe*/ 	.short	(.L_683 - .L_682)
	.align		4
.L_682:
        /*1000*/ 	.word	index@(_ZN10layer_norm31ln_parallel_residual_bwd_kernelINS_13Kernel_traitsI6__halfffffjLj4096ELj1ELj1ELj8ELj16ENS_18Kernel_traits_baseILj4096ES2_ffffjLj256EEEEELb1ELb0ELb1EEEvNS_9BwdParamsE)
        /*1004*/ 	.word	0x00000000


	//----- nvinfo : EIATTR_MIN_STACK_SIZE
	.align		4
.L_683:
        /*1008*/ 	.byte	0x04, 0x12
        /*100a*/ 	.short	(.L_685 - .L_684)
	.align		4
.L_684:
        /*100c*/ 	.word	index@(_ZN10layer_norm22ln_bwd_finalize_kernelINS_22Kernel_traits_finalizeILj4096E6__halfffffjLb0ELj1024ELj4ENS_18Kernel_traits_baseILj4096ES2_ffffjLj1024EEEEELb0ELb0EEEvNS_9BwdParamsE)
        /*1010*/ 	.word	0x00000000


	//----- nvinfo : EIATTR_MIN_STACK_SIZE
	.align		4
.L_685:
        /*1014*/ 	.byte	0x04, 0x12
        /*1016*/ 	.short	(.L_687 - .L_686)
	.align		4
.L_686:
        /*1018*/ 	.word	index@(_ZN10layer_norm40ln_parallel_residual_bwd_finalize_kernelINS_22Kernel_traits_finalizeILj4096E6__halfffffjLb0ELj1024ELj4ENS_18Kernel_traits_baseILj4096ES2_ffffjLj1024EEEEELb0EEEvNS_9BwdParamsE)
        /*101c*/ 	.word	0x00000000


	//----- nvinfo : EIATTR_MIN_STACK_SIZE
	.align		4
.L_687:
        /*1020*/ 	.byte	0x04, 0x12
        /*1022*/ 	.short	(.L_689 - .L_688)
	.align		4
.L_688:
        /*1024*/ 	.word	index@(_ZN10layer_norm31ln_parallel_residual_bwd_kernelINS_13Kernel_traitsI6__halfffffjLj4096ELj1ELj1ELj8ELj16ENS_18Kernel_traits_baseILj4096ES2_ffffjLj256EEEEELb1ELb1ELb0EEEvNS_9BwdParamsE)
        /*1028*/ 	.word	0x00000000


	//----- nvinfo : EIATTR_MIN_STACK_SIZE
	.align		4
.L_689:
        /*102c*/ 	.byte	0x04, 0x12
        /*102e*/ 	.short	(.L_691 - .L_690)
	.align		4
.L_690:
        /*1030*/ 	.word	index@(_ZN10layer_norm22ln_bwd_finalize_kernelINS_22Kernel_traits_finalizeILj4096E6__halfffffjLb0ELj1024ELj4ENS_18Kernel_traits_baseILj4096ES2_ffffjLj1024EEEEELb0ELb1EEEvNS_9BwdParamsE)
        /*1034*/ 	.word	0x00000000


	//----- nvinfo : EIATTR_MIN_STACK_SIZE
	.align		4
.L_691:
        /*1038*/ 	.byte	0x04, 0x12
        /*103a*/ 	.short	(.L_693 - .L_692)
	.align		4
.L_692:
        /*103c*/ 	.word	index@(_ZN10layer_norm40ln_parallel_residual_bwd_finalize_kernelINS_22Kernel_traits_finalizeILj4096E6__halfffffjLb0ELj1024ELj4ENS_18Kernel_traits_baseILj4096ES2_ffffjLj1024EEEEELb1EEEvNS_9BwdParamsE)
        /*1040*/ 	.word	0x00000000


	//----- nvinfo : EIATTR_MIN_STACK_SIZE
	.align		4
.L_693:
        /*1044*/ 	.byte	0x04, 0x12
        /*1046*/ 	.short	(.L_695 - .L_694)
	.align		4
.L_694:
        /*1048*/ 	.word	index@(_ZN10layer_norm31ln_parallel_residual_bwd_kernelINS_13Kernel_traitsI6__halfffffjLj4096ELj1ELj1ELj8ELj16ENS_18Kernel_traits_baseILj4096ES2_ffffjLj256EEEEELb1ELb1ELb1EEEvNS_9BwdParamsE)
        /*104c*/ 	.word	0x00000000


	//----- nvinfo : EIATTR_MIN_STACK_SIZE
	.align		4
.L_695:
        /*1050*/ 	.byte	0x04, 0x12
        /*1052*/ 	.short	(.L_697 - .L_696)
	.align		4
.L_696:
        /*1054*/ 	.word	index@(_ZN10layer_norm31ln_parallel_residual_bwd_kernelINS_13Kernel_traitsIfffffjLj4096ELj1ELj1ELj8ELj16ENS_18Kernel_traits_baseILj4096EfffffjLj256EEEEELb0ELb0ELb0EEEvNS_9BwdParamsE)
        /*1058*/ 	.word	0x00000000


	//----- nvinfo : EIATTR_MIN_STACK_SIZE
	.align		4
.L_697:
        /*105c*/ 	.byte	0x04, 0x12
        /*105e*/ 	.short	(.L_699 - .L_698)
	.align		4
.L_698:
        /*1060*/ 	.word	index@(_ZN10layer_norm31ln_parallel_residual_bwd_kernelINS_13Kernel_traitsIfffffjLj4096ELj1ELj1ELj8ELj16ENS_18Kernel_traits_baseILj4096EfffffjLj256EEEEELb0ELb0ELb1EEEvNS_9BwdParamsE)
        /*1064*/ 	.word	0x00000000


	//----- nvinfo : EIATTR_MIN_STACK_SIZE
	.align		4
.L_699:
        /*1068*/ 	.byte	0x04, 0x12
        /*106a*/ 	.short	(.L_701 - .L_700)
	.align		4
.L_700:
        /*106c*/ 	.word	index@(_ZN10layer_norm31ln_parallel_residual_bwd_kernelINS_13Kernel_traitsIfffffjLj4096ELj1ELj1ELj8ELj16ENS_18Kernel_traits_baseILj4096EfffffjLj256EEEEELb0ELb1ELb0EEEvNS_9BwdParamsE)
        /*1070*/ 	.word	0x00000000


	//----- nvinfo : EIATTR_MIN_STACK_SIZE
	.align		4
.L_701:
        /*1074*/ 	.byte	0x04, 0x12
        /*1076*/ 	.short	(.L_703 - .L_702)
	.align		4
.L_702:
        /*1078*/ 	.word	index@(_ZN10layer_norm31ln_parallel_residual_bwd_kernelINS_13Kernel_traitsIfffffjLj4096ELj1ELj1ELj8ELj16ENS_18Kernel_traits_baseILj4096EfffffjLj256EEEEELb0ELb1ELb1EEEvNS_9BwdParamsE)
        /*107c*/ 	.word	0x00000008


	//----- nvinfo : EIATTR_MIN_STACK_SIZE
	.align		4
.L_703:
        /*1080*/ 	.byte	0x04, 0x12
        /*1082*/ 	.short	(.L_705 - .L_704)
	.align		4
.L_704:
        /*1084*/ 	.word	index@(_ZN10layer_norm31ln_parallel_residual_bwd_kernelINS_13Kernel_traitsIfffffjLj4096ELj1ELj1ELj8ELj16ENS_18Kernel_traits_baseILj4096EfffffjLj256EEEEELb1ELb0ELb0EEEvNS_9BwdParamsE)
        /*1088*/ 	.word	0x00000000


	//----- nvinfo : EIATTR_MIN_STACK_SIZE
	.align		4
.L_705:
        /*108c*/ 	.byte	0x04, 0x12
        /*108e*/ 	.short	(.L_707 - .L_706)
	.align		4
.L_706:
        /*1090*/ 	.word	index@(_ZN10layer_norm31ln_parallel_residual_bwd_kernelINS_13Kernel_traitsIfffffjLj4096ELj1ELj1ELj8ELj16ENS_18Kernel_traits_baseILj4096EfffffjLj256EEEEELb1ELb0ELb1EEEvNS_9BwdParamsE)
        /*1094*/ 	.word	0x00000000


	//----- nvinfo : EIATTR_MIN_STACK_SIZE
	.align		4
.L_707:
        /*1098*/ 	.byte	0x04, 0x12
        /*109a*/ 	.short	(.L_709 - .L_708)
	.align		4
.L_708:
        /*109c*/ 	.word	index@(_ZN10layer_norm22ln_bwd_finalize_kernelINS_22Kernel_traits_finalizeILj4096EfffffjLb0ELj1024ELj4ENS_18Kernel_traits_baseILj4096EfffffjLj1024EEEEELb0ELb0EEEvNS_9BwdParamsE)
        /*10a0*/ 	.word	0x00000000


	//----- nvinfo : EIATTR_MIN_STACK_SIZE
	.align		4
.L_709:
        /*10a4*/ 	.byte	0x04, 0x12
        /*10a6*/ 	.short	(.L_711 - .L_710)
	.align		4
.L_710:
        /*10a8*/ 	.word	index@(_ZN10layer_norm40ln_parallel_residual_bwd_finalize_kernelINS_22Kernel_traits_finalizeILj4096EfffffjLb0ELj1024ELj4ENS_18Kernel_traits_baseILj4096EfffffjLj1024EEEEELb0EEEvNS_9BwdParamsE)
        /*10ac*/ 	.word	0x00000000


	//----- nvinfo : EIATTR_MIN_STACK_SIZE
	.align		4
.L_711:
        /*10b0*/ 	.byte	0x04, 0x12
        /*10b2*/ 	.short	(.L_713 - .L_712)
	.align		4
.L_712:
        /*10b4*/ 	.word	index@(_ZN10layer_norm31ln_parallel_residual_bwd_kernelINS_13Kernel_traitsIfffffjLj4096ELj1ELj1ELj8ELj16ENS_18Kernel_traits_baseILj4096EfffffjLj256EEEEELb1ELb1ELb0EEEvNS_9BwdParamsE)
        /*10b8*/ 	.word	0x00000000


	//----- nvinfo : EIATTR_MIN_STACK_SIZE
	.align		4
.L_713:
        /*10bc*/ 	.byte	0x04, 0x12
        /*10be*/ 	.short	(.L_715 - .L_714)
	.align		4
.L_714:
        /*10c0*/ 	.word	index@(_ZN10layer_norm22ln_bwd_finalize_kernelINS_22Kernel_traits_finalizeILj4096EfffffjLb0ELj1024ELj4ENS_18Kernel_traits_baseILj4096EfffffjLj1024EEEEELb0ELb1EEEvNS_9BwdParamsE)
        /*10c4*/ 	.word	0x00000000


	//----- nvinfo : EIATTR_MIN_STACK_SIZE
	.align		4
.L_715:
        /*10c8*/ 	.byte	0x04, 0x12
        /*10ca*/ 	.short	(.L_717 - .L_716)
	.align		4
.L_716:
        /*10cc*/ 	.word	index@(_ZN10layer_norm40ln_parallel_residual_bwd_finalize_kernelINS_22Kernel_traits_finalizeILj4096EfffffjLb0ELj1024ELj4ENS_18Kernel_traits_baseILj4096EfffffjLj1024EEEEELb1EEEvNS_9BwdParamsE)
        /*10d0*/ 	.word	0x00000000


	//----- nvinfo : EIATTR_MIN_STACK_SIZE
	.align		4
.L_717:
        /*10d4*/ 	.byte	0x04, 0x12
        /*10d6*/ 	.short	(.L_719 - .L_718)
	.align		4
.L_718:
        /*10d8*/ 	.word	index@(_ZN10layer_norm31ln_parallel_residual_bwd_kernelINS_13Kernel_traitsIfffffjLj4096ELj1ELj1ELj8ELj16ENS_18Kernel_traits_baseILj4096EfffffjLj256EEEEELb1ELb1ELb1EEEvNS_9BwdParamsE)
        /*10dc*/ 	.word	0x00000000
.L_719:


//--------------------- .nv.compat                --------------------------
	.section	.nv.compat,"",@"SHT_CUDA_COMPAT_INFO"
	.align	4
        /*0000*/ 	.byte	0x02, 0x09, 0x01, 0x00, 0x02, 0x02, 0x01, 0x00, 0x02, 0x05, 0x05, 0x00, 0x03, 0x07, 0x01, 0x01
        /*0010*/ 	.byte	0x02, 0x03, 0x00, 0x00, 0x02, 0x06, 0x01, 0x00, 0x04, 0x0b, 0x08, 0x00, 0x00, 0x00, 0x00, 0x00
        /*0020*/ 	.byte	0x00, 0x00, 0x00, 0x00


//--------------------- .nv.info._ZN10layer_norm31ln_parallel_residual_bwd_kernelINS_13Kernel_traitsI13__nv_bfloat16S2_S2_S2_fjLj4096ELj1ELj1ELj8ELj16ENS_18Kernel_traits_baseILj4096ES2_S2_S2_S2_fjLj256EEEEELb0ELb0ELb0EEEvNS_9BwdParamsE --------------------------
	.section	.nv.info._ZN10layer_norm31ln_parallel_residual_bwd_kernelINS_13Kernel_traitsI13__nv_bfloat16S2_S2_S2_fjLj4096ELj1ELj1ELj8ELj16ENS_18Kernel_traits_baseILj4096ES2_S2_S2_S2_fjLj256EEEEELb0ELb0ELb0EEEvNS_9BwdParamsE,"",@"SHT_CUDA_INFO"
	.sectionflags	@""
	.align	4


	//----- nvinfo : EIATTR_CUDA_API_VERSION
	.align		4
        /*0000*/ 	.byte	0x04, 0x37
        /*0002*/ 	.short	(.L_721 - .L_720)
.L_720:
        /*0004*/ 	.word	0x00000082


	//----- nvinfo : EIATTR_KPARAM_INFO
	.align		4
.L_721:
        /*0008*/ 	.byte	0x04, 0x17
        /*000a*/ 	.short	(.L_723 - .L_722)
.L_722:
        /*000c*/ 	.word	0x00000000
        /*0010*/ 	.short	0x0000
        /*0012*/ 	.short	0x0000
        /*0014*/ 	.byte	0x00, 0xf0, 0xa1, 0x04


	//----- nvinfo : EIATTR_SPARSE_MMA_MASK
	.align		4
.L_723:
        /*0018*/ 	.byte	0x03, 0x50
        /*001a*/ 	.short	0x0000


	//----- nvinfo : EIATTR_MAXREG_COUNT
	.align		4
        /*001c*/ 	.byte	0x03, 0x1b
        /*001e*/ 	.short	0x00ff


	//----- nvinfo : EIATTR_NUM_BARRIERS
	.align		4
        /*0020*/ 	.byte	0x02, 0x4c
        /*0022*/ 	.byte	0x01
	.zero		1


	//----- nvinfo : EIATTR_MERCURY_ISA_VERSION
	.align		4
        /*0024*/ 	.byte	0x03, 0x5f
        /*0026*/ 	.short	0x0101


	//----- nvinfo : EIATTR_COOP_GROUP_MASK_REGIDS
	.align		4
        /*0028*/ 	.byte	0x04, 0x29
        /*002a*/ 	.short	(.L_725 - .L_724)


	//   ....[0]....
.L_724:
        /*002c*/ 	.word	0xffffffff


	//   ....[1]....
        /*0030*/ 	.word	0xffffffff


	//   ....[2]....
        /*0034*/ 	.word	0xffffffff


	//   ....[3]....
        /*0038*/ 	.word	0xffffffff


	//   ....[4]....
        /*003c*/ 	.word	0xffffffff


	//   ....[5]....
        /*0040*/ 	.word	0xffffffff


	//   ....[6]....
        /*0044*/ 	.word	0xffffffff


	//   ....[7]....
        /*0048*/ 	.word	0xffffffff


	//   ....[8]....
        /*004c*/ 	.word	0xffffffff


	//   ....[9]....
        /*0050*/ 	.word	0xffffffff


	//----- nvinfo : EIATTR_COOP_GROUP_INSTR_OFFSETS
	.align		4
.L_725:
        /*0054*/ 	.byte	0x04, 0x28
        /*0056*/ 	.short	(.L_727 - .L_726)


	//   ....[0]....
.L_726:
        /*0058*/ 	.word	0x00001b10


	//   ....[1]....
        /*005c*/ 	.word	0x00001b30


	//   ....[2]....
        /*0060*/ 	.word	0x00001b70


	//   ....[3]....
        /*0064*/ 	.word	0x00001b80


	//   ....[4]....
        /*0068*/ 	.word	0x00001bc0


	//   ....[5]....
        /*006c*/ 	.word	0x00001bd0


	//   ....[6]....
        /*0070*/ 	.word	0x00001c00


	//   ....[7]....
        /*0074*/ 	.word	0x00001c10


	//   ....[8]....
        /*0078*/ 	.word	0x00001c40


	//   ....[9]....
        /*007c*/ 	.word	0x00001c50


	//----- nvinfo : EIATTR_VRC_CTA_INIT_COUNT
	.align		4
.L_727:
        /*0080*/ 	.byte	0x02, 0x4a
	.zero		1
	.zero		1


	//----- nvinfo : EIATTR_EXIT_INSTR_OFFSETS
	.align		4
        /*0084*/ 	.byte	0x04, 0x1c
        /*0086*/ 	.short	(.L_729 - .L_728)


	//   ....[0]....
.L_728:
        /*0088*/ 	.word	0x00004d30


	//   ....[1]....
        /*008c*/ 	.word	0x00004e40


	//----- nvinfo : EIATTR_MAX_THREADS
	.align		4
.L_729:
        /*0090*/ 	.byte	0x04, 0x05
        /*0092*/ 	.short	(.L_731 - .L_730)
.L_730:
        /*0094*/ 	.word	0x00000100
        /*0098*/ 	.word	0x00000001
        /*009c*/ 	.word	0x00000001


	//----- nvinfo : EIATTR_CRS_STACK_SIZE
	.align		4
.L_731:
        /*00a0*/ 	.byte	0x04, 0x1e
        /*00a2*/ 	.short	(.L_733 - .L_732)
.L_732:
        /*00a4*/ 	.word	0x00000000


	//----- nvinfo : EIATTR_CBANK_PARAM_SIZE
	.align		4
.L_733:
        /*00a8*/ 	.byte	0x03, 0x19
        /*00aa*/ 	.short	0x0128


	//----- nvinfo : EIATTR_PARAM_CBANK
	.align		4
        /*00ac*/ 	.byte	0x04, 0x0a
        /*00ae*/ 	.short	(.L_735 - .L_734)
	.align		4
.L_734:
        /*00b0*/ 	.word	index@(.nv.constant0._ZN10layer_norm31ln_parallel_residual_bwd_kernelINS_13Kernel_traitsI13__nv_bfloat16S2_S2_S2_fjLj4096ELj1ELj1ELj8ELj16ENS_18Kernel_traits_baseILj4096ES2_S2_S2_S2_fjLj256EEEEELb0ELb0ELb0EEEvNS_9BwdParamsE)
        /*00b4*/ 	.short	0x0380
        /*00b6*/ 	.short	0x0128


	//----- nvinfo : EIATTR_SW_WAR
	.align		4
.L_735:
        /*00b8*/ 	.byte	0x04, 0x36
        /*00ba*/ 	.short	(.L_737 - .L_736)
.L_736:
        /*00bc*/ 	.word	0x00000008
.L_737:


//--------------------- .nv.info._ZN10layer_norm31ln_parallel_residual_bwd_kernelINS_13Kernel_traitsI13__nv_bfloat16S2_S2_S2_fjLj4096ELj1ELj1ELj8ELj16ENS_18Kernel_traits_baseILj4096ES2_S2_S2_S2_fjLj256EEEEELb0ELb0ELb1EEEvNS_9BwdParamsE --------------------------
	.section	.nv.info._ZN10layer_norm31ln_parallel_residual_bwd_kernelINS_13Kernel_traitsI13__nv_bfloat16S2_S2_S2_fjLj4096ELj1ELj1ELj8ELj16ENS_18Kernel_traits_baseILj4096ES2_S2_S2_S2_fjLj256EEEEELb0ELb0ELb1EEEvNS_9BwdParamsE,"",@"SHT_CUDA_INFO"
	.sectionflags	@""
	.align	4


	//----- nvinfo : EIATTR_CUDA_API_VERSION
	.align		4
        /*0000*/ 	.byte	0x04, 0x37
        /*0002*/ 	.short	(.L_739 - .L_738)
.L_738:
        /*0004*/ 	.word	0x00000082


	//----- nvinfo : EIATTR_KPARAM_INFO
	.align		4
.L_739:
        /*0008*/ 	.byte	0x04, 0x17
        /*000a*/ 	.short	(.L_741 - .L_740)
.L_740:
        /*000c*/ 	.word	0x00000000
        /*0010*/ 	.short	0x0000
        /*0012*/ 	.short	0x0000
        /*0014*/ 	.byte	0x00, 0xf0, 0xa1, 0x04


	//----- nvinfo : EIATTR_SPARSE_MMA_MASK
	.align		4
.L_741:
        /*0018*/ 	.byte	0x03, 0x50
        /*001a*/ 	.short	0x0000


	//----- nvinfo : EIATTR_MAXREG_COUNT
	.align		4
        /*001c*/ 	.byte	0x03, 0x1b
        /*001e*/ 	.short	0x00ff


	//----- nvinfo : EIATTR_NUM_BARRIERS
	.align		4
        /*0020*/ 	.byte	0x02, 0x4c
        /*0022*/ 	.byte	0x01
	.zero		1


	//----- nvinfo : EIATTR_MERCURY_ISA_VERSION
	.align		4
        /*0024*/ 	.byte	0x03, 0x5f
        /*0026*/ 	.short	0x0101


	//----- nvinfo : EIATTR_COOP_GROUP_MASK_REGIDS
	.align		4
        /*0028*/ 	.byte	0x04, 0x29
        /*002a*/ 	.short	(.L_743 - .L_742)


	//   ....[0]....
.L_742:
        /*002c*/ 	.word	0xffffffff


	//   ....[1]....
        /*0030*/ 	.word	0xffffffff


	//   ....[2]....
        /*0034*/ 	.word	0xffffffff


	//   ....[3]....
        /*0038*/ 	.word	0xffffffff


	//   ....[4]....
        /*003c*/ 	.word	0xffffffff


	//   ....[5]....
        /*0040*/ 	.word	0xffffffff


	//   ....[6]....
        /*0044*/ 	.word	0xffffffff


	//   ....[7]....
        /*0048*/ 	.word	0xffffffff


	//   ....[8]....
        /*004c*/ 	.word	0xffffffff


	//   ....[9]....
        /*0050*/ 	.word	0xffffffff


	//----- nvinfo : EIATTR_COOP_GROUP_INSTR_OFFSETS
	.align		4
.L_743:
        /*0054*/ 	.byte	0x04, 0x28
        /*0056*/ 	.short	(.L_745 - .L_744)


	//   ....[0]....
.L_744:
        /*0058*/ 	.word	0x00001790


	//   ....[1]....
        /*005c*/ 	.word	0x00001820


	//   ....[2]....
        /*0060*/ 	.word	0x00001830


	//   ....[3]....
        /*0064*/ 	.word	0x00001860


	//   ....[4]....
        /*0068*/ 	.word	0x00001870


	//   ....[5]....
        /*006c*/ 	.word	0x000018c0


	//   ....[6]....
        /*0070*/ 	.word	0x000018d0


	//   ....[7]....
        /*0074*/ 	.word	0x000018f0


	//   ....[8]....
        /*0078*/ 	.word	0x00001920


	//   ....[9]....
        /*007c*/ 	.word	0x00001940


	//----- nvinfo : EIATTR_VRC_CTA_INIT_COUNT
	.align		4
.L_745:
        /*0080*/ 	.byte	0x02, 0x4a
	.zero		1
	.zero		1


	//----- nvinfo : EIATTR_EXIT_INSTR_OFFSETS
	.align		4
        /*0084*/ 	.byte	0x04, 0x1c
        /*0086*/ 	.short	(.L_747 - .L_746)


	//   ....[0]....
.L_746:
        /*0088*/ 	.word	0x00004cb0


	//----- nvinfo : EIATTR_MAX_THREADS
	.align		4
.L_747:
        /*008c*/ 	.byte	0x04, 0x05
        /*008e*/ 	.short	(.L_749 - .L_748)
.L_748:
        /*0090*/ 	.word	0x00000100
        /*0094*/ 	.word	0x00000001
        /*0098*/ 	.word	0x00000001


	//----- nvinfo : EIATTR_CRS_STACK_SIZE
	.align		4
.L_749:
        /*009c*/ 	.byte	0x04, 0x1e
        /*009e*/ 	.short	(.L_751 - .L_750)
.L_750:
        /*00a0*/ 	.word	0x00000000


	//----- nvinfo : EIATTR_CBANK_PARAM_SIZE
	.align		4
.L_751:
        /*00a4*/ 	.byte	0x03, 0x19
        /*00a6*/ 	.short	0x0128


	//----- nvinfo : EIATTR_PARAM_CBANK
	.align		4
        /*00a8*/ 	.byte	0x04, 0x0a
        /*00aa*/ 	.short	(.L_753 - .L_752)
	.align		4
.L_752:
        /*00ac*/ 	.word	index@(.nv.constant0._ZN10layer_norm31ln_parallel_residual_bwd_kernelINS_13Kernel_traitsI13__nv_bfloat16S2_S2_S2_fjLj4096ELj1ELj1ELj8ELj16ENS_18Kernel_traits_baseILj4096ES2_S2_S2_S2_fjLj256EEEEELb0ELb0ELb1EEEvNS_9BwdParamsE)
        /*00b0*/ 	.short	0x0380
        /*00b2*/ 	.short	0x0128


	//----- nvinfo : EIATTR_SW_WAR
	.align		4
.L_753:
        /*00b4*/ 	.byte	0x04, 0x36
        /*00b6*/ 	.short	(.L_755 - .L_754)
.L_754:
        /*00b8*/ 	.word	0x00000008
.L_755:


//--------------------- .nv.info._ZN10layer_norm31ln_parallel_residual_bwd_kernelINS_13Kernel_traitsI13__nv_bfloat16S2_S2_S2_fjLj4096ELj1ELj1ELj8ELj16ENS_18Kernel_traits_baseILj4096ES2_S2_S2_S2_fjLj256EEEEELb0ELb1ELb0EEEvNS_9BwdParamsE --------------------------
	.section	.nv.info._ZN10layer_norm31ln_parallel_residual_bwd_kernelINS_13Kernel_traitsI13__nv_bfloat16S2_S2_S2_fjLj4096ELj1ELj1ELj8ELj16ENS_18Kernel_traits_baseILj4096ES2_S2_S2_S2_fjLj256EEEEELb0ELb1ELb0EEEvNS_9BwdParamsE,"",@"SHT_CUDA_INFO"
	.sectionflags	@""
	.align	4


	//----- nvinfo : EIATTR_CUDA_API_VERSION
	.align		4
        /*0000*/ 	.byte	0x04, 0x37
        /*0002*/ 	.short	(.L_757 - .L_756)
.L_756:
        /*0004*/ 	.word	0x00000082


	//----- nvinfo : EIATTR_KPARAM_INFO
	.align		4
.L_757:
        /*0008*/ 	.byte	0x04, 0x17
        /*000a*/ 	.short	(.L_759 - .L_758)
.L_758:
        /*000c*/ 	.word	0x00000000
        /*0010*/ 	.short	0x0000
        /*0012*/ 	.short	0x0000
        /*0014*/ 	.byte	0x00, 0xf0, 0xa1, 0x04


	//----- nvinfo : EIATTR_SPARSE_MMA_MASK
	.align		4
.L_759:
        /*0018*/ 	.byte	0x03, 0x50
        /*001a*/ 	.short	0x0000


	//----- nvinfo : EIATTR_MAXREG_COUNT
	.align		4
        /*001c*/ 	.byte	0x03, 0x1b
        /*001e*/ 	.short	0x00ff


	//----- nvinfo : EIATTR_NUM_BARRIERS
	.align		4
        /*0020*/ 	.byte	0x02, 0x4c
        /*0022*/ 	.byte	0x01
	.zero		1


	//----- nvinfo : EIATTR_MERCURY_ISA_VERSION
	.align		4
        /*0024*/ 	.byte	0x03, 0x5f
        /*0026*/ 	.short	0x0101


	//----- nvinfo : EIATTR_COOP_GROUP_MASK_REGIDS
	.align		4
        /*0028*/ 	.byte	0x04, 0x29
        /*002a*/ 	.short	(.L_761 - .L_760)


	//   ....[0]....
.L_760:
        /*002c*/ 	.word	0xffffffff


	//   ....[1]....
        /*0030*/ 	.word	0xffffffff


	//   ....[2]....
        /*0034*/ 	.word	0xffffffff


	//   ....[3]....
        /*0038*/ 	.word	0xffffffff


	//   ....[4]....
        /*003c*/ 	.word	0xffffffff


	//   ....[5]....
        /*0040*/ 	.word	0xffffffff


	//   ....[6]....
        /*0044*/ 	.word	0xffffffff


	//   ....[7]....
        /*0048*/ 	.word	0xffffffff


	//   ....[8]....
        /*004c*/ 	.word	0xffffffff


	//   ....[9]....
        /*0050*/ 	.word	0xffffffff


	//----- nvinfo : EIATTR_COOP_GROUP_INSTR_OFFSETS
	.align		4
.L_761:
        /*0054*/ 	.byte	0x04, 0x28
        /*0056*/ 	.short	(.L_763 - .L_762)


	//   ....[0]....
.L_762:
        /*0058*/ 	.word	0x000012b0


	//   ....[1]....
        /*005c*/ 	.word	0x000012d0


	//   ....[2]....
        /*0060*/ 	.word	0x00001310


	//   ....[3]....
        /*0064*/ 	.word	0x00001320


	//   ....[4]....
        /*0068*/ 	.word	0x00001360


	//   ....[5]....
        /*006c*/ 	.word	0x00001370


	//   ....[6]....
        /*0070*/ 	.word	0x000013a0


	//   ....[7]....
        /*0074*/ 	.word	0x000013b0


	//   ....[8]....
        /*0078*/ 	.word	0x000013e0


	//   ....[9]....
        /*007c*/ 	.word	0x000013f0


	//----- nvinfo : EIATTR_VRC_CTA_INIT_COUNT
	.align		4
.L_763:
        /*0080*/ 	.byte	0x02, 0x4a
	.zero		1
	.zero		1


	//----- nvinfo : EIATTR_EXIT_INSTR_OFFSETS
	.align		4
        /*0084*/ 	.byte	0x04, 0x1c
        /*0086*/ 	.short	(.L_765 - .L_764)


	//   ....[0]....
.L_764:
        /*0088*/ 	.word	0x00004490


	//   ....[1]....
        /*008c*/ 	.word	0x00004530


	//----- nvinfo : EIATTR_MAX_THREADS
	.align		4
.L_765:
        /*0090*/ 	.byte	0x04, 0x05
        /*0092*/ 	.short	(.L_767 - .L_766)
.L_766:
        /*0094*/ 	.word	0x00000100
        /*0098*/ 	.word	0x00000001
        /*009c*/ 	.word	0x00000001


	//----- nvinfo : EIATTR_CRS_STACK_SIZE
	.align		4
.L_767:
        /*00a0*/ 	.byte	0x04, 0x1e
        /*00a2*/ 	.short	(.L_769 - .L_768)
.L_768:
        /*00a4*/ 	.word	0x00000000


	//----- nvinfo : EIATTR_CBANK_PARAM_SIZE
	.align		4
.L_769:
        /*00a8*/ 	.byte	0x03, 0x19
        /*00aa*/ 	.short	0x0128


	//----- nvinfo : EIATTR_PARAM_CBANK
	.align		4
        /*00ac*/ 	.byte	0x04, 0x0a
        /*00ae*/ 	.short	(.L_771 - .L_770)
	.align		4
.L_770:
        /*00b0*/ 	.word	index@(.nv.constant0._ZN10layer_norm31ln_parallel_residual_bwd_kernelINS_13Kernel_traitsI13__nv_bfloat16S2_S2_S2_fjLj4096ELj1ELj1ELj8ELj16ENS_18Kernel_traits_baseILj4096ES2_S2_S2_S2_fjLj256EEEEELb0ELb1ELb0EEEvNS_9BwdParamsE)
        /*00b4*/ 	.short	0x0380
        /*00b6*/ 	.short	0x0128


	//----- nvinfo : EIATTR_SW_WAR
	.align		4
.L_771:
        /*00b8*/ 	.byte	0x04, 0x36
        /*00ba*/ 	.short	(.L_773 - .L_772)
.L_772:
        /*00bc*/ 	.word	0x00000008
.L_773:


//--------------------- .nv.info._ZN10layer_norm31ln_parallel_residual_bwd_kernelINS_13Kernel_traitsI13__nv_bfloat16S2_S2_S2_fjLj4096ELj1ELj1ELj8ELj16ENS_18Kernel_traits_baseILj4096ES2_S2_S2_S2_fjLj256EEEEELb0ELb1ELb1EEEvNS_9BwdParamsE --------------------------
	.section	.nv.info._ZN10layer_norm31ln_parallel_residual_bwd_kernelINS_13Kernel_traitsI13__nv_bfloat16S2_S2_S2_fjLj4096ELj1ELj1ELj8ELj16ENS_18Kernel_traits_baseILj4096ES2_S2_S2_S2_fjLj256EEEEELb0ELb1ELb1EEEvNS_9BwdParamsE,"",@"SHT_CUDA_INFO"
	.sectionflags	@""
	.align	4


	//----- nvinfo : EIATTR_CUDA_API_VERSION
	.align		4
        /*0000*/ 	.byte	0x04, 0x37
        /*0002*/ 	.short	(.L_775 - .L_774)
.L_774:
        /*0004*/ 	.word	0x00000082


	//----- nvinfo : EIATTR_KPARAM_INFO
	.align		4
.L_775:
        /*0008*/ 	.byte	0x04, 0x17
        /*000a*/ 	.short	(.L_777 - .L_776)
.L_776:
        /*000c*/ 	.word	0x00000000
        /*0010*/ 	.short	0x0000
        /*0012*/ 	.short	0x0000
        /*0014*/ 	.byte	0x00, 0xf0, 0xa1, 0x04


	//----- nvinfo : EIATTR_SPARSE_MMA_MASK
	.align		4
.L_777:
        /*0018*/ 	.byte	0x03, 0x50
        /*001a*/ 	.short	0x0000


	//----- nvinfo : EIATTR_MAXREG_COUNT
	.align		4
        /*001c*/ 	.byte	0x03, 0x1b
        /*001e*/ 	.short	0x00ff


	//----- nvinfo : EIATTR_NUM_BARRIERS
	.align		4
        /*0020*/ 	.byte	0x02, 0x4c
        /*0022*/ 	.byte	0x01
	.zero		1


	//----- nvinfo : EIATTR_MERCURY_ISA_VERSION
	.align		4
        /*0024*/ 	.byte	0x03, 0x5f
        /*0026*/ 	.short	0x0101


	//----- nvinfo : EIATTR_COOP_GROUP_MASK_REGIDS
	.align		4
        /*0028*/ 	.byte	0x04, 0x29
        /*002a*/ 	.short	(.L_779 - .L_778)


	//   ....[0]....
.L_778:
        /*002c*/ 	.word	0xffffffff


	//   ....[1]....
        /*0030*/ 	.word	0xffffffff


	//   ....[2]....
        /*0034*/ 	.word	0xffffffff


	//   ....[3]....
        /*0038*/ 	.word	0xffffffff


	//   ....[4]....
        /*003c*/ 	.word	0xffffffff


	//   ....[5]....
        /*0040*/ 	.word	0xffffffff


	//   ....[6]....
        /*0044*/ 	.word	0xffffffff


	//   ....[7]....
        /*0048*/ 	.word	0xffffffff


	//   ....[8]....
        /*004c*/ 	.word	0xffffffff


	//   ....[9]....
        /*0050*/ 	.word	0xffffffff


	//----- nvinfo : EIATTR_COOP_GROUP_INSTR_OFFSETS
	.align		4
.L_779:
        /*0054*/ 	.byte	0x04, 0x28
        /*0056*/ 	.short	(.L_781 - .L_780)


	//   ....[0]....
.L_780:
        /*0058*/ 	.word	0x00000ea0


	//   ....[1]....
        /*005c*/ 	.word	0x00000f50


	//   ....[2]....
        /*0060*/ 	.word	0x00000f70


	//   ....[3]....
        /*0064*/ 	.word	0x00000f80


	//   ....[4]....
        /*0068*/ 	.word	0x00000fa0


	//   ....[5]....
        /*006c*/ 	.word	0x00000fc0


	//   ....[6]....
        /*0070*/ 	.word	0x00000fe0


	//   ....[7]....
        /*0074*/ 	.word	0x00001000


	//   ....[8]....
        /*0078*/ 	.word	0x00001060


	//   ....[9]....
        /*007c*/ 	.word	0x00001070


	//----- nvinfo : EIATTR_VRC_CTA_INIT_COUNT
	.align		4
.L_781:
        /*0080*/ 	.byte	0x02, 0x4a
	.zero		1
	.zero		1


	//----- nvinfo : EIATTR_EXIT_INSTR_OFFSETS
	.align		4
        /*0084*/ 	.byte	0x04, 0x1c
        /*0086*/ 	.short	(.L_783 - .L_782)


	//   ....[0]....
.L_782:
        /*0088*/ 	.word	0x000042e0


	//----- nvinfo : EIATTR_MAX_THREADS
	.align		4
.L_783:
        /*008c*/ 	.byte	0x04, 0x05
        /*008e*/ 	.short	(.L_785 - .L_784)
.L_784:
        /*0090*/ 	.word	0x00000100
        /*0094*/ 	.word	0x00000001
        /*0098*/ 	.word	0x00000001


	//----- nvinfo : EIATTR_CRS_STACK_SIZE
	.align		4
.L_785:
        /*009c*/ 	.byte	0x04, 0x1e
        /*009e*/ 	.short	(.L_787 - .L_786)
.L_786:
        /*00a0*/ 	.word	0x00000000


	//----- nvinfo : EIATTR_CBANK_PARAM_SIZE
	.align		4
.L_787:
        /*00a4*/ 	.byte	0x03, 0x19
        /*00a6*/ 	.short	0x0128


	//----- nvinfo : EIATTR_PARAM_CBANK
	.align		4
        /*00a8*/ 	.byte	0x04, 0x0a
        /*00aa*/ 	.short	(.L_789 - .L_788)
	.align		4
.L_788:
        /*00ac*/ 	.word	index@(.nv.constant0._ZN10layer_norm31ln_parallel_residual_bwd_kernelINS_13Kernel_traitsI13__nv_bfloat16S2_S2_S2_fjLj4096ELj1ELj1ELj8ELj16ENS_18Kernel_traits_baseILj4096ES2_S2_S2_S2_fjLj256EEEEELb0ELb1ELb1EEEvNS_9BwdParamsE)
        /*00b0*/ 	.short	0x0380
        /*00b2*/ 	.short	0x0128


	//----- nvinfo : EIATTR_SW_WAR
	.align		4
.L_789:
        /*00b4*/ 	.byte	0x04, 0x36
        /*00b6*/ 	.short	(.L_791 - .L_790)
.L_790:
        /*00b8*/ 	.word	0x00000008
.L_791:


//--------------------- .nv.info._ZN10layer_norm31ln_parallel_residual_bwd_kernelINS_13Kernel_traitsI13__nv_bfloat16S2_S2_S2_fjLj4096ELj1ELj1ELj8ELj16ENS_18Kernel_traits_baseILj4096ES2_S2_S2_S2_fjLj256EEEEELb1ELb0ELb0EEEvNS_9BwdParamsE --------------------------
	.section	.nv.info._ZN10layer_norm31ln_parallel_residual_bwd_kernelINS_13Kernel_traitsI13__nv_bfloat16S2_S2_S2_fjLj4096ELj1ELj1ELj8ELj16ENS_18Kernel_traits_baseILj4096ES2_S2_S2_S2_fjLj256EEEEELb1ELb0ELb0EEEvNS_9BwdParamsE,"",@"SHT_CUDA_INFO"
	.sectionflags	@""
	.align	4


	//----- nvinfo : EIATTR_CUDA_API_VERSION
	.align		4
        /*0000*/ 	.byte	0x04, 0x37
        /*0002*/ 	.short	(.L_793 - .L_792)
.L_792:
        /*0004*/ 	.word	0x00000082


	//----- nvinfo : EIATTR_KPARAM_INFO
	.align		4
.L_793:
        /*0008*/ 	.byte	0x04, 0x17
        /*000a*/ 	.short	(.L_795 - .L_794)
.L_794:
        /*000c*/ 	.word	0x00000000
        /*0010*/ 	.short	0x0000
        /*0012*/ 	.short	0x0000
        /*0014*/ 	.byte	0x00, 0xf0, 0xa1, 0x04


	//----- nvinfo : EIATTR_SPARSE_MMA_MASK
	.align		4
.L_795:
        /*0018*/ 	.byte	0x03, 0x50
        /*001a*/ 	.short	0x0000


	//----- nvinfo : EIATTR_MAXREG_COUNT
	.align		4
        /*001c*/ 	.byte	0x03, 0x1b
        /*001e*/ 	.short	0x00ff


	//----- nvinfo : EIATTR_NUM_BARRIERS
	.align		4
        /*0020*/ 	.byte	0x02, 0x4c
        /*0022*/ 	.byte	0x01
	.zero		1


	//----- nvinfo : EIATTR_MERCURY_ISA_VERSION
	.align		4
        /*0024*/ 	.byte	0x03, 0x5f
        /*0026*/ 	.short	0x0101


	//----- nvinfo : EIATTR_COOP_GROUP_MASK_REGIDS
	.align		4
        /*0028*/ 	.byte	0x04, 0x29
        /*002a*/ 	.short	(.L_797 - .L_796)


	//   ....[0]....
.L_796:
        /*002c*/ 	.word	0xffffffff


	//   ....[1]....
        /*0030*/ 	.word	0xffffffff


	//   ....[2]....
        /*0034*/ 	.word	0xffffffff


	//   ....[3]....
        /*0038*/ 	.word	0xffffffff


	//   ....[4]....
        /*003c*/ 	.word	0xffffffff


	//   ....[5]....
        /*0040*/ 	.word	0xffffffff


	//   ....[6]....
        /*0044*/ 	.word	0xffffffff


	//   ....[7]....
        /*0048*/ 	.word	0xffffffff


	//   ....[8]....
        /*004c*/ 	.word	0xffffffff


	//   ....[9]....
        /*0050*/ 	.word	0xffffffff


	//----- nvinfo : EIATTR_COOP_GROUP_INSTR_OFFSETS
	.align		4
.L_797:
        /*0054*/ 	.byte	0x04, 0x28
        /*0056*/ 	.short	(.L_799 - .L_798)


	//   ....[0]....
.L_798:
        /*0058*/ 	.word	0x00001c30


	//   ....[1]....
        /*005c*/ 	.word	0x00001c70


	//   ....[2]....
        /*0060*/ 	.word	0x00001cd0


	//   ....[3]....
        /*0064*/ 	.word	0x00001ce0


	//   ....[4]....
        /*0068*/ 	.word	0x00001d10


	//   ....[5]....
        /*006c*/ 	.word	0x00001d20


	//   ....[6]....
        /*0070*/ 	.word	0x00001d60


	//   ....[7]....
        /*0074*/ 	.word	0x00001d80


	//   ....[8]....
        /*0078*/ 	.word	0x00001e40


	//   ....[9]....
        /*007c*/ 	.word	0x00001e50


	//----- nvinfo : EIATTR_VRC_CTA_INIT_COUNT
	.align		4
.L_799:
        /*0080*/ 	.byte	0x02, 0x4a
	.zero		1
	.zero		1


	//----- nvinfo : EIATTR_EXIT_INSTR_OFFSETS
	.align		4
        /*0084*/ 	.byte	0x04, 0x1c
        /*0086*/ 	.short	(.L_801 - .L_800)


	//   ....[0]....
.L_800:
        /*0088*/ 	.word	0x00006dd0


	//   ....[1]....
        /*008c*/ 	.word	0x00006ee0


	//----- nvinfo : EIATTR_MAX_THREADS
	.align		4
.L_801:
        /*0090*/ 	.byte	0x04, 0x05
        /*0092*/ 	.short	(.L_803 - .L_802)
.L_802:
        /*0094*/ 	.word	0x00000100
        /*0098*/ 	.word	0x00000001
        /*009c*/ 	.word	0x00000001


	//----- nvinfo : EIATTR_CRS_STACK_SIZE
	.align		4
.L_803:
        /*00a0*/ 	.byte	0x04, 0x1e
        /*00a2*/ 	.short	(.L_805 - .L_804)
.L_804:
        /*00a4*/ 	.word	0x00000000


	//----- nvinfo : EIATTR_CBANK_PARAM_SIZE
	.align		4
.L_805:
        /*00a8*/ 	.byte	0x03, 0x19
        /*00aa*/ 	.short	0x0128


	//----- nvinfo : EIATTR_PARAM_CBANK
	.align		4
        /*00ac*/ 	.byte	0x04, 0x0a
        /*00ae*/ 	.short	(.L_807 - .L_806)
	.align		4
.L_806:
        /*00b0*/ 	.word	index@(.nv.constant0._ZN10layer_norm31ln_parallel_residual_bwd_kernelINS_13Kernel_traitsI13__nv_bfloat16S2_S2_S2_fjLj4096ELj1ELj1ELj8ELj16ENS_18Kernel_traits_baseILj4096ES2_S2_S2_S2_fjLj256EEEEELb1ELb0ELb0EEEvNS_9BwdParamsE)
        /*00b4*/ 	.short	0x0380
        /*00b6*/ 	.short	0x0128


	//----- nvinfo : EIATTR_SW_WAR
	.align		4
.L_807:
        /*00b8*/ 	.byte	0x04, 0x36
        /*00ba*/ 	.short	(.L_809 - .L_808)
.L_808:
        /*00bc*/ 	.word	0x00000008
.L_809:


//--------------------- .nv.info._ZN10layer_norm31ln_parallel_residual_bwd_kernelINS_13Kernel_traitsI13__nv_bfloat16S2_S2_S2_fjLj4096ELj1ELj1ELj8ELj16ENS_18Kernel_traits_baseILj4096ES2_S2_S2_S2_fjLj256EEEEELb1ELb0ELb1EEEvNS_9BwdParamsE --------------------------
	.section	.nv.info._ZN10layer_norm31ln_parallel_residual_bwd_kernelINS_13Kernel_traitsI13__nv_bfloat16S2_S2_S2_fjLj4096ELj1ELj1ELj8ELj16ENS_18Kernel_traits_baseILj4096ES2_S2_S2_S2_fjLj256EEEEELb1ELb0ELb1EEEvNS_9BwdParamsE,"",@"SHT_CUDA_INFO"
	.sectionflags	@""
	.align	4


	//----- nvinfo : EIATTR_CUDA_API_VERSION
	.align		4
        /*0000*/ 	.byte	0x04, 0x37
        /*0002*/ 	.short	(.L_811 - .L_810)
.L_810:
        /*0004*/ 	.word	0x00000082


	//----- nvinfo : EIATTR_KPARAM_INFO
	.align		4
.L_811:
        /*0008*/ 	.byte	0x04, 0x17
        /*000a*/ 	.short	(.L_813 - .L_812)
.L_812:
        /*000c*/ 	.word	0x00000000
        /*0010*/ 	.short	0x0000
        /*0012*/ 	.short	0x0000
        /*0014*/ 	.byte	0x00, 0xf0, 0xa1, 0x04


	//----- nvinfo : EIATTR_SPARSE_MMA_MASK
	.align		4
.L_813:
        /*0018*/ 	.byte	0x03, 0x50
        /*001a*/ 	.short	0x0000


	//----- nvinfo : EIATTR_MAXREG_COUNT
	.align		4
        /*001c*/ 	.byte	0x03, 0x1b
        /*001e*/ 	.short	0x00ff


	//----- nvinfo : EIATTR_NUM_BARRIERS
	.align		4
        /*0020*/ 	.byte	0x02, 0x4c
        /*0022*/ 	.byte	0x01
	.zero		1


	//----- nvinfo : EIATTR_MERCURY_ISA_VERSION
	.align		4
        /*0024*/ 	.byte	0x03, 0x5f
        /*0026*/ 	.short	0x0101


	//----- nvinfo : EIATTR_COOP_GROUP_MASK_REGIDS
	.align		4
        /*0028*/ 	.byte	0x04, 0x29
        /*002a*/ 	.short	(.L_815 - .L_814)


	//   ....[0]....
.L_814:
        /*002c*/ 	.word	0xffffffff


	//   ....[1]....
        /*0030*/ 	.word	0xffffffff


	//   ....[2]....
        /*0034*/ 	.word	0xffffffff


	//   ....[3]....
        /*0038*/ 	.word	0xffffffff


	//   ....[4]....
        /*003c*/ 	.word	0xffffffff


	//   ....[5]....
        /*0040*/ 	.word	0xffffffff


	//   ....[6]....
        /*0044*/ 	.word	0xffffffff


	//   ....[7]....
        /*0048*/ 	.word	0xffffffff


	//   ....[8]....
        /*004c*/ 	.word	0xffffffff


	//   ....[9]....
        /*0050*/ 	.word	0xffffffff


	//----- nvinfo : EIATTR_COOP_GROUP_INSTR_OFFSETS
	.align		4
.L_815:
        /*0054*/ 	.byte	0x04, 0x28
        /*0056*/ 	.short	(.L_817 - .L_816)


	//   ....[0]....
.L_816:
        /*0058*/ 	.word	0x00001670


	//   ....[1]....
        /*005c*/ 	.word	0x00001680


	//   ....[2]....
        /*0060*/ 	.word	0x000016b0


	//   ....[3]....
        /*0064*/ 	.word	0x000016c0


	//   ....[4]....
        /*0068*/ 	.word	0x000016f0


	//   ....[5]....
        /*006c*/ 	.word	0x00001700


	//   ....[6]....
        /*0070*/ 	.word	0x00001730


	//   ....[7]....
        /*0074*/ 	.word	0x00001740


	//   ....[8]....
        /*0078*/ 	.word	0x00001790


	//   ....[9]....
        /*007c*/ 	.word	0x000017a0


	//----- nvinfo : EIATTR_VRC_CTA_INIT_COUNT
	.align		4
.L_817:
        /*0080*/ 	.byte	0x02, 0x4a
	.zero		1
	.zero		1


	//----- nvinfo : EIATTR_EXIT_INSTR_OFFSETS
	.align		4
        /*0084*/ 	.byte	0x04, 0x1c
        /*0086*/ 	.short	(.L_819 - .L_818)


	//   ....[0]....
.L_818:
        /*0088*/ 	.word	0x00006de0


	//----- nvinfo : EIATTR_MAX_THREADS
	.align		4
.L_819:
        /*008c*/ 	.byte	0x04, 0x05
        /*008e*/ 	.short	(.L_821 - .L_820)
.L_820:
        /*0090*/ 	.word	0x00000100
        /*0094*/ 	.word	0x00000001
        /*0098*/ 	.word	0x00000001


	//----- nvinfo : EIATTR_CBANK_PARAM_SIZE
	.align		4
.L_821:
        /*009c*/ 	.byte	0x03, 0x19
        /*009e*/ 	.short	0x0128


	//----- nvinfo : EIATTR_PARAM_CBANK
	.align		4
        /*00a0*/ 	.byte	0x04, 0x0a
        /*00a2*/ 	.short	(.L_823 - .L_822)
	.align		4
.L_822:
        /*00a4*/ 	.word	index@(.nv.constant0._ZN10layer_norm31ln_parallel_residual_bwd_kernelINS_13Kernel_traitsI13__nv_bfloat16S2_S2_S2_fjLj4096ELj1ELj1ELj8ELj16ENS_18Kernel_traits_baseILj4096ES2_S2_S2_S2_fjLj256EEEEELb1ELb0ELb1EEEvNS_9BwdParamsE)
        /*00a8*/ 	.short	0x0380
        /*00aa*/ 	.short	0x0128


	//----- nvinfo : EIATTR_SW_WAR
	.align		4
.L_823:
        /*00ac*/ 	.byte	0x04, 0x36
        /*00ae*/ 	.short	(.L_825 - .L_824)
.L_824:
        /*00b0*/ 	.word	0x00000008
.L_825:


//--------------------- .nv.info._ZN10layer_norm22ln_bwd_finalize_kernelINS_22Kernel_traits_finalizeILj4096E13__nv_bfloat16S2_S2_S2_fjLb0ELj1024ELj4ENS_18Kernel_traits_baseILj4096ES2_S2_S2_S2_fjLj1024EEEEELb0ELb0EEEvNS_9BwdParamsE --------------------------
	.section	.nv.info._ZN10layer_norm22ln_bwd_finalize_kernelINS_22Kernel_traits_finalizeILj4096E13__nv_bfloat16S2_S2_S2_fjLb0ELj1024ELj4ENS_18Kernel_traits_baseILj4096ES2_S2_S2_S2_fjLj1024EEEEELb0ELb0EEEvNS_9BwdParamsE,"",@"SHT_CUDA_INFO"
	.sectionflags	@""
	.align	4


	//----- nvinfo : EIATTR_CUDA_API_VERSION
	.align		4
        /*0000*/ 	.byte	0x04, 0x37
        /*0002*/ 	.short	(.L_827 - .L_826)
.L_826:
        /*0004*/ 	.word	0x00000082


	//----- nvinfo : EIATTR_KPARAM_INFO
	.align		4
.L_827:
        /*0008*/ 	.byte	0x04, 0x17
        /*000a*/ 	.short	(.L_829 - .L_828)
.L_828:
        /*000c*/ 	.word	0x00000000
        /*0010*/ 	.short	0x0000
        /*0012*/ 	.short	0x0000
        /*0014*/ 	.byte	0x00, 0xf0, 0xa1, 0x04


	//----- nvinfo : EIATTR_SPARSE_MMA_MASK
	.align		4
.L_829:
        /*0018*/ 	.byte	0x03, 0x50
        /*001a*/ 	.short	0x0000


	//----- nvinfo : EIATTR_MAXREG_COUNT
	.align		4
        /*001c*/ 	.byte	0x03, 0x1b
        /*001e*/ 	.short	0x0040


	//----- nvinfo : EIATTR_NUM_BARRIERS
	.align		4
        /*0020*/ 	.byte	0x02, 0x4c
        /*0022*/ 	.byte	0x01
	.zero		1


	//----- nvinfo : EIATTR_MERCURY_ISA_VERSION
	.align		4
        /*0024*/ 	.byte	0x03, 0x5f
        /*0026*/ 	.short	0x0101


	//----- nvinfo : EIATTR_COOP_GROUP_MASK_REGIDS
	.align		4
        /*0028*/ 	.byte	0x04, 0x29
        /*002a*/ 	.short	(.L_831 - .L_830)


	//   ....[0]....
.L_830:
        /*002c*/ 	.word	0xffffffff


	//   ....[1]....
        /*0030*/ 	.word	0xffffffff


	//   ....[2]....
        /*0034*/ 	.word	0xffffffff


	//   ....[3]....
        /*0038*/ 	.word	0xffffffff


	//   ....[4]....
        /*003c*/ 	.word	0xffffffff


	//   ....[5]....
        /*0040*/ 	.word	0xffffffff


	//   ....[6]....
        /*0044*/ 	.word	0xffffffff


	//   ....[7]....
        /*0048*/ 	.word	0xffffffff


	//   ....[8]....
        /*004c*/ 	.word	0xffffffff


	//   ....[9]....
        /*0050*/ 	.word	0xffffffff


	//----- nvinfo : EIATTR_COOP_GROUP_INSTR_OFFSETS
	.align		4
.L_831:
        /*0054*/ 	.byte	0x04, 0x28
        /*0056*/ 	.short	(.L_833 - .L_832)


	//   ....[0]....
.L_832:
        /*0058*/ 	.word	0x000015e0


	//   ....[1]....
        /*005c*/ 	.word	0x000015f0


	//   ....[2]....
        /*0060*/ 	.word	0x00001620


	//   ....[3]....
        /*0064*/ 	.word	0x00001630


	//   ....[4]....
        /*0068*/ 	.word	0x00001660


	//   ....[5]....
        /*006c*/ 	.word	0x00001670


	//   ....[6]....
        /*0070*/ 	.word	0x000016b0


	//   ....[7]....
        /*0074*/ 	.word	0x000016e0


	//   ....[8]....
        /*0078*/ 	.word	0x00001710


	//   ....[9]....
        /*007c*/ 	.word	0x00001720


	//----- nvinfo : EIATTR_VRC_CTA_INIT_COUNT
	.align		4
.L_833:
        /*0080*/ 	.byte	0x02, 0x4a
	.zero		1
	.zero		1


	//----- nvinfo : EIATTR_EXIT_INSTR_OFFSETS
	.align		4
        /*0084*/ 	.byte	0x04, 0x1c
        /*0086*/ 	.short	(.L_835 - .L_834)


	//   ....[0]....
.L_834:
        /*0088*/ 	.word	0x00000060


	//   ....[1]....
        /*008c*/ 	.word	0x00001780


	//   ....[2]....
        /*0090*/ 	.word	0x000017b0


	//   ....[3]....
        /*0094*/ 	.word	0x00001870


	//----- nvinfo : EIATTR_MAX_THREADS
	.align		4
.L_835:
        /*0098*/ 	.byte	0x04, 0x05
        /*009a*/ 	.short	(.L_837 - .L_836)
.L_836:
        /*009c*/ 	.word	0x00000400
        /*00a0*/ 	.word	0x00000001
        /*00a4*/ 	.word	0x00000001


	//----- nvinfo : EIATTR_CRS_STACK_SIZE
	.align		4
.L_837:
        /*00a8*/ 	.byte	0x04, 0x1e
        /*00aa*/ 	.short	(.L_839 - .L_838)
.L_838:
        /*00ac*/ 	.word	0x00000000


	//----- nvinfo : EIATTR_CBANK_PARAM_SIZE
	.align		4
.L_839:
        /*00b0*/ 	.byte	0x03, 0x19
        /*00b2*/ 	.short	0x0128


	//----- nvinfo : EIATTR_PARAM_CBANK
	.align		4
        /*00b4*/ 	.byte	0x04, 0x0a
        /*00b6*/ 	.short	(.L_841 - .L_840)
	.align		4
.L_840:
        /*00b8*/ 	.word	index@(.nv.constant0._ZN10layer_norm22ln_bwd_finalize_kernelINS_22Kernel_traits_finalizeILj4096E13__nv_bfloat16S2_S2_S2_fjLb0ELj1024ELj4ENS_18Kernel_traits_baseILj4096ES2_S2_S2_S2_fjLj1024EEEEELb0ELb0EEEvNS_9BwdParamsE)
        /*00bc*/ 	.short	0x0380
        /*00be*/ 	.short	0x0128


	//----- nvinfo : EIATTR_SW_WAR
	.align		4
.L_841:
        /*00c0*/ 	.byte	0x04, 0x36
        /*00c2*/ 	.short	(.L_843 - .L_842)
.L_842:
        /*00c4*/ 	.word	0x00000008
.L_843:


//--------------------- .nv.info._ZN10layer_norm40ln_parallel_residual_bwd_finalize_kernelINS_22Kernel_traits_finalizeILj4096E13__nv_bfloat16S2_S2_S2_fjLb0ELj1024ELj4ENS_18Kernel_traits_baseILj4096ES2_S2_S2_S2_fjLj1024EEEEELb0EEEvNS_9BwdParamsE --------------------------
	.section	.nv.info._ZN10layer_norm40ln_parallel_residual_bwd_finalize_kernelINS_22Kernel_traits_finalizeILj4096E13__nv_bfloat16S2_S2_S2_fjLb0ELj1024ELj4ENS_18Kernel_traits_baseILj4096ES2_S2_S2_S2_fjLj1024EEEEELb0EEEvNS_9BwdParamsE,"",@"SHT_CUDA_INFO"
	.sectionflags	@""
	.align	4


	//----- nvinfo : EIATTR_CUDA_API_VERSION
	.align		4
        /*0000*/ 	.byte	0x04, 0x37
        /*0002*/ 	.short	(.L_845 - .L_844)
.L_844:
        /*0004*/ 	.word	0x00000082


	//----- nvinfo : EIATTR_KPARAM_INFO
	.align		4
.L_845:
        /*0008*/ 	.byte	0x04, 0x17
        /*000a*/ 	.short	(.L_847 - .L_846)
.L_846:
        /*000c*/ 	.word	0x00000000
        /*0010*/ 	.short	0x0000
        /*0012*/ 	.short	0x0000
        /*0014*/ 	.byte	0x00, 0xf0, 0xa1, 0x04


	//----- nvinfo : EIATTR_SPARSE_MMA_MASK
	.align		4
.L_847:
        /*0018*/ 	.byte	0x03, 0x50
        /*001a*/ 	.short	0x0000


	//----- nvinfo : EIATTR_MAXREG_COUNT
	.align		4
        /*001c*/ 	.byte	0x03, 0x1b
        /*001e*/ 	.short	0x0040


	//----- nvinfo : EIATTR_NUM_BARRIERS
	.align		4
        /*0020*/ 	.byte	0x02, 0x4c
        /*0022*/ 	.byte	0x01
	.zero		1


	//----- nvinfo : EIATTR_MERCURY_ISA_VERSION
	.align		4
        /*0024*/ 	.byte	0x03, 0x5f
        /*0026*/ 	.short	0x0101


	//----- nvinfo : EIATTR_COOP_GROUP_MASK_REGIDS
	.align		4
        /*0028*/ 	.byte	0x04, 0x29
        /*002a*/ 	.short	(.L_849 - .L_848)


	//   ....[0]....
.L_848:
        /*002c*/ 	.word	0xffffffff


	//   ....[1]....
        /*0030*/ 	.word	0xffffffff


	//   ....[2]....
        /*0034*/ 	.word	0xffffffff


	//   ....[3]....
        /*0038*/ 	.word	0xffffffff


	//   ....[4]....
        /*003c*/ 	.word	0xffffffff


	//   ....[5]....
        /*0040*/ 	.word	0xffffffff


	//   ....[6]....
        /*0044*/ 	.word	0xffffffff


	//   ....[7]....
        /*0048*/ 	.word	0xffffffff


	//   ....[8]....
        /*004c*/ 	.word	0xffffffff


	//   ....[9]....
        /*0050*/ 	.word	0xffffffff


	//   ....[10]....
        /*0054*/ 	.word	0xffffffff


	//   ....[11]....
        /*0058*/ 	.word	0xffffffff


	//   ....[12]....
        /*005c*/ 	.word	0xffffffff


	//   ....[13]....
        /*0060*/ 	.word	0xffffffff


	//   ....[14]....
        /*0064*/ 	.word	0xffffffff


	//   ....[15]....
        /*0068*/ 	.word	0xffffffff


	//   ....[16]....
        /*006c*/ 	.word	0xffffffff


	//   ....[17]....
        /*0070*/ 	.word	0xffffffff


	//   ....[18]....
        /*0074*/ 	.word	0xffffffff


	//   ....[19]....
        /*0078*/ 	.word	0xffffffff


	//----- nvinfo : EIATTR_COOP_GROUP_INSTR_OFFSETS
	.align		4
.L_849:
        /*007c*/ 	.byte	0x04, 0x28
        /*007e*/ 	.short	(.L_851 - .L_850)


	//   ....[0]....
.L_850:
        /*0080*/ 	.word	0x000013b0


	//   ....[1]....
        /*0084*/ 	.word	0x000013c0


	//   ....[2]....
        /*0088*/ 	.word	0x000013d0


	//   ....[3]....
        /*008c*/ 	.word	0x000013e0


	//   ....[4]....
        /*0090*/ 	.word	0x00001410


	//   ....[5]....
        /*0094*/ 	.word	0x00001430


	//   ....[6]....
        /*0098*/ 	.word	0x00001450


	//   ....[7]....
        /*009c*/ 	.word	0x00001460


	//   ....[8]....
        /*00a0*/ 	.word	0x000014a0


	//   ....[9]....
        /*00a4*/ 	.word	0x000014c0


	//   ....[10]....
        /*00a8*/ 	.word	0x000014d0


	//   ....[11]....
        /*00ac*/ 	.word	0x000014e0


	//   ....[12]....
        /*00b0*/ 	.word	0x00001510


	//   ....[13]....
        /*00b4*/ 	.word	0x00001530


	//   ....[14]....
        /*00b8*/ 	.word	0x00001550


	//   ....[15]....
        /*00bc*/ 	.word	0x00001560


	//   ....[16]....
        /*00c0*/ 	.word	0x000015a0


	//   ....[17]....
        /*00c4*/ 	.word	0x000015d0


	//   ....[18]....
        /*00c8*/ 	.word	0x00001600


	//   ....[19]....
        /*00cc*/ 	.word	0x00001610


	//----- nvinfo : EIATTR_VRC_CTA_INIT_COUNT
	.align		4
.L_851:
        /*00d0*/ 	.byte	0x02, 0x4a
	.zero		1
	.zero		1


	//----- nvinfo : EIATTR_EXIT_INSTR_OFFSETS
	.align		4
        /*00d4*/ 	.byte	0x04, 0x1c
        /*00d6*/ 	.short	(.L_853 - .L_852)


	//   ....[0]....
.L_852:
        /*00d8*/ 	.word	0x00000060


	//   ....[1]....
        /*00dc*/ 	.word	0x000016b0


	//   ....[2]....
        /*00e0*/ 	.word	0x000016e0


	//   ....[3]....
        /*00e4*/ 	.word	0x00001840


	//----- nvinfo : EIATTR_MAX_THREADS
	.align		4
.L_853:
        /*00e8*/ 	.byte	0x04, 0x05
        /*00ea*/ 	.short	(.L_855 - .L_854)
.L_854:
        /*00ec*/ 	.word	0x00000400
        /*00f0*/ 	.word	0x00000001
        /*00f4*/ 	.word	0x00000001


	//----- nvinfo : EIATTR_CRS_STACK_SIZE
	.align		4
.L_855:
        /*00f8*/ 	.byte	0x04, 0x1e
        /*00fa*/ 	.short	(.L_857 - .L_856)
.L_856:
        /*00fc*/ 	.word	0x00000000


	//----- nvinfo : EIATTR_CBANK_PARAM_SIZE
	.align		4
.L_857:
        /*0100*/ 	.byte	0x03, 0x19
        /*0102*/ 	.short	0x0128


	//----- nvinfo : EIATTR_PARAM_CBANK
	.align		4
        /*0104*/ 	.byte	0x04, 0x0a
        /*0106*/ 	.short	(.L_859 - .L_858)
	.align		4
.L_858:
        /*0108*/ 	.word	index@(.nv.constant0._ZN10layer_norm40ln_parallel_residual_bwd_finalize_kernelINS_22Kernel_traits_finalizeILj4096E13__nv_bfloat16S2_S2_S2_fjLb0ELj1024ELj4ENS_18Kernel_traits_baseILj4096ES2_S2_S2_S2_fjLj1024EEEEELb0EEEvNS_9BwdParamsE)
        /*010c*/ 	.short	0x0380
        /*010e*/ 	.short	0x0128


	//----- nvinfo : EIATTR_SW_WAR
	.align		4
.L_859:
        /*0110*/ 	.byte	0x04, 0x36
        /*0112*/ 	.short	(.L_861 - .L_860)
.L_860:
        /*0114*/ 	.word	0x00000008
.L_861:


//--------------------- .nv.info._ZN10layer_norm31ln_parallel_residual_bwd_kernelINS_13Kernel_traitsI13__nv_bfloat16S2_S2_S2_fjLj4096ELj1ELj1ELj8ELj16ENS_18Kernel_traits_baseILj4096ES2_S2_S2_S2_fjLj256EEEEELb1ELb1ELb0EEEvNS_9BwdParamsE --------------------------
	.section	.nv.info._ZN10layer_norm31ln_parallel_residual_bwd_kernelINS_13Kernel_traitsI13__nv_bfloat16S2_S2_S2_fjLj4096ELj1ELj1ELj8ELj16ENS_18Kernel_traits_baseILj4096ES2_S2_S2_S2_fjLj256EEEEELb1ELb1ELb0EEEvNS_9BwdParamsE,"",@"SHT_CUDA_INFO"
	.sectionflags	@""
	.align	4


	//----- nvinfo : EIATTR_CUDA_API_VERSION
	.align		4
        /*0000*/ 	.byte	0x04, 0x37
        /*0002*/ 	.short	(.L_863 - .L_862)
.L_862:
        /*0004*/ 	.word	0x00000082


	//----- nvinfo : EIATTR_KPARAM_INFO
	.align		4
.L_863:
        /*0008*/ 	.byte	0x04, 0x17
        /*000a*/ 	.short	(.L_865 - .L_864)
.L_864:
        /*000c*/ 	.word	0x00000000
        /*0010*/ 	.short	0x0000
        /*0012*/ 	.short	0x0000
        /*0014*/ 	.byte	0x00, 0xf0, 0xa1, 0x04


	//----- nvinfo : EIATTR_SPARSE_MMA_MASK
	.align		4
.L_865:
        /*0018*/ 	.byte	0x03, 0x50
        /*001a*/ 	.short	0x0000


	//----- nvinfo : EIATTR_MAXREG_COUNT
	.align		4
        /*001c*/ 	.byte	0x03, 0x1b
        /*001e*/ 	.short	0x00ff


	//----- nvinfo : EIATTR_NUM_BARRIERS
	.align		4
        /*0020*/ 	.byte	0x02, 0x4c
        /*0022*/ 	.byte	0x01
	.zero		1


	//----- nvinfo : EIATTR_MERCURY_ISA_VERSION
	.align		4
        /*0024*/ 	.byte	0x03, 0x5f
        /*0026*/ 	.short	0x0101


	//----- nvinfo : EIATTR_COOP_GROUP_MASK_REGIDS
	.align		4
        /*0028*/ 	.byte	0x04, 0x29
        /*002a*/ 	.short	(.L_867 - .L_866)


	//   ....[0]....
.L_866:
        /*002c*/ 	.word	0xffffffff


	//   ....[1]....
        /*0030*/ 	.word	0xffffffff


	//   ....[2]....
        /*0034*/ 	.word	0xffffffff


	//   ....[3]....
        /*0038*/ 	.word	0xffffffff


	//   ....[4]....
        /*003c*/ 	.word	0xffffffff


	//   ....[5]....
        /*0040*/ 	.word	0xffffffff


	//   ....[6]....
        /*0044*/ 	.word	0xffffffff


	//   ....[7]....
        /*0048*/ 	.word	0xffffffff


	//   ....[8]....
        /*004c*/ 	.word	0xffffffff


	//   ....[9]....
        /*0050*/ 	.word	0xffffffff


	//----- nvinfo : EIATTR_COOP_GROUP_INSTR_OFFSETS
	.align		4
.L_867:
        /*0054*/ 	.byte	0x04, 0x28
        /*0056*/ 	.short	(.L_869 - .L_868)


	//   ....[0]....
.L_868:
        /*0058*/ 	.word	0x000013c0


	//   ....[1]....
        /*005c*/ 	.word	0x000013e0


	//   ....[2]....
        /*0060*/ 	.word	0x00001410


	//   ....[3]....
        /*0064*/ 	.word	0x00001420


	//   ....[4]....
        /*0068*/ 	.word	0x00001460


	//   ....[5]....
        /*006c*/ 	.word	0x00001470


	//   ....[6]....
        /*0070*/ 	.word	0x000014b0


	//   ....[7]....
        /*0074*/ 	.word	0x000014c0


	//   ....[8]....
        /*0078*/ 	.word	0x000014f0


	//   ....[9]....
        /*007c*/ 	.word	0x00001500


	//----- nvinfo : EIATTR_VRC_CTA_INIT_COUNT
	.align		4
.L_869:
        /*0080*/ 	.byte	0x02, 0x4a
	.zero		1
	.zero		1


	//----- nvinfo : EIATTR_EXIT_INSTR_OFFSETS
	.align		4
        /*0084*/ 	.byte	0x04, 0x1c
        /*0086*/ 	.short	(.L_871 - .L_870)


	//   ....[0]....
.L_870:
        /*0088*/ 	.word	0x000066c0


	//   ....[1]....
        /*008c*/ 	.word	0x00006760


	//----- nvinfo : EIATTR_MAX_THREADS
	.align		4
.L_871:
        /*0090*/ 	.byte	0x04, 0x05
        /*0092*/ 	.short	(.L_873 - .L_872)
.L_872:
        /*0094*/ 	.word	0x00000100
        /*0098*/ 	.word	0x00000001
        /*009c*/ 	.word	0x00000001


	//----- nvinfo : EIATTR_CRS_STACK_SIZE
	.align		4
.L_873:
        /*00a0*/ 	.byte	0x04, 0x1e
        /*00a2*/ 	.short	(.L_875 - .L_874)
.L_874:
        /*00a4*/ 	.word	0x00000000


	//----- nvinfo : EIATTR_CBANK_PARAM_SIZE
	.align		4
.L_875:
        /*00a8*/ 	.byte	0x03, 0x19
        /*00aa*/ 	.short	0x0128


	//----- nvinfo : EIATTR_PARAM_CBANK
	.align		4
        /*00ac*/ 	.byte	0x04, 0x0a
        /*00ae*/ 	.short	(.L_877 - .L_876)
	.align		4
.L_876:
        /*00b0*/ 	.word	index@(.nv.constant0._ZN10layer_norm31ln_parallel_residual_bwd_kernelINS_13Kernel_traitsI13__nv_bfloat16S2_S2_S2_fjLj4096ELj1ELj1ELj8ELj16ENS_18Kernel_traits_baseILj4096ES2_S2_S2_S2_fjLj256EEEEELb1ELb1ELb0EEEvNS_9BwdParamsE)
        /*00b4*/ 	.short	0x0380
        /*00b6*/ 	.short	0x0128


	//----- nvinfo : EIATTR_SW_WAR
	.align		4
.L_877:
        /*00b8*/ 	.byte	0x04, 0x36
        /*00ba*/ 	.short	(.L_879 - .L_878)
.L_878:
        /*00bc*/ 	.word	0x00000008
.L_879:


//--------------------- .nv.info._ZN10layer_norm22ln_bwd_finalize_kernelINS_22Kernel_traits_finalizeILj4096E13__nv_bfloat16S2_S2_S2_fjLb0ELj1024ELj4ENS_18Kernel_traits_baseILj4096ES2_S2_S2_S2_fjLj1024EEEEELb0ELb1EEEvNS_9BwdParamsE --------------------------
	.section	.nv.info._ZN10layer_norm22ln_bwd_finalize_kernelINS_22Kernel_traits_finalizeILj4096E13__nv_bfloat16S2_S2_S2_fjLb0ELj1024ELj4ENS_18Kernel_traits_baseILj4096ES2_S2_S2_S2_fjLj1024EEEEELb0ELb1EEEvNS_9BwdParamsE,"",@"SHT_CUDA_INFO"
	.sectionflags	@""
	.align	4


	//----- nvinfo : EIATTR_CUDA_API_VERSION
	.align		4
        /*0000*/ 	.byte	0x04, 0x37
        /*0002*/ 	.short	(.L_881 - .L_880)
.L_880:
        /*0004*/ 	.word	0x00000082


	//----- nvinfo : EIATTR_KPARAM_INFO
	.align		4
.L_881:
        /*0008*/ 	.byte	0x04, 0x17
        /*000a*/ 	.short	(.L_883 - .L_882)
.L_882:
        /*000c*/ 	.word	0x00000000
        /*0010*/ 	.short	0x0000
        /*0012*/ 	.short	0x0000
        /*0014*/ 	.byte	0x00, 0xf0, 0xa1, 0x04


	//----- nvinfo : EIATTR_SPARSE_MMA_MASK
	.align		4
.L_883:
        /*0018*/ 	.byte	0x03, 0x50
        /*001a*/ 	.short	0x0000


	//----- nvinfo : EIATTR_MAXREG_COUNT
	.align		4
        /*001c*/ 	.byte	0x03, 0x1b
        /*001e*/ 	.short	0x0040


	//----- nvinfo : EIATTR_NUM_BARRIERS
	.align		4
        /*0020*/ 	.byte	0x02, 0x4c
        /*0022*/ 	.byte	0x01
	.zero		1


	//----- nvinfo : EIATTR_MERCURY_ISA_VERSION
	.align		4
        /*0024*/ 	.byte	0x03, 0x5f
        /*0026*/ 	.short	0x0101


	//----- nvinfo : EIATTR_COOP_GROUP_MASK_REGIDS
	.align		4
        /*0028*/ 	.byte	0x04, 0x29
        /*002a*/ 	.short	(.L_885 - .L_884)


	//   ....[0]....
.L_884:
        /*002c*/ 	.word	0xffffffff


	//   ....[1]....
        /*0030*/ 	.word	0xffffffff


	//   ....[2]....
        /*0034*/ 	.word	0xffffffff


	//   ....[3]....
        /*0038*/ 	.word	0xffffffff


	//   ....[4]....
        /*003c*/ 	.word	0xffffffff


	//   ....[5]....
        /*0040*/ 	.word	0xffffffff


	//   ....[6]....
        /*0044*/ 	.word	0xffffffff


	//   ....[7]....
        /*0048*/ 	.word	0xffffffff


	//   ....[8]....
        /*004c*/ 	.word	0xffffffff


	//   ....[9]....
        /*0050*/ 	.word	0xffffffff


	//----- nvinfo : EIATTR_COOP_GROUP_INSTR_OFFSETS
	.align		4
.L_885:
        /*0054*/ 	.byte	0x04, 0x28
        /*0056*/ 	.short	(.L_887 - .L_886)


	//   ....[0]....
.L_886:
        /*0058*/ 	.word	0x00001630


	//   ....[1]....
        /*005c*/ 	.word	0x00001640


	//   ....[2]....
        /*0060*/ 	.word	0x00001670


	//   ....[3]....
        /*0064*/ 	.word	0x00001680


	//   ....[4]....
        /*0068*/ 	.word	0x000016b0


	//   ....[5]....
        /*006c*/ 	.word	0x000016d0


	//   ....[6]....
        /*0070*/ 	.word	0x00001700


	//   ....[7]....
        /*0074*/ 	.word	0x00001710


	//   ....[8]....
        /*0078*/ 	.word	0x00001740


	//   ....[9]....
        /*007c*/ 	.word	0x00001750


	//----- nvinfo : EIATTR_VRC_CTA_INIT_COUNT
	.align		4
.L_887:
        /*0080*/ 	.byte	0x02, 0x4a
	.zero		1
	.zero		1


	//----- nvinfo : EIATTR_EXIT_INSTR_OFFSETS
	.align		4
        /*0084*/ 	.byte	0x04, 0x1c
        /*0086*/ 	.short	(.L_889 - .L_888)


	//   ....[0]....
.L_888:
        /*0088*/ 	.word	0x00000070


	//   ....[1]....
        /*008c*/ 	.word	0x000017b0


	//   ....[2]....
        /*0090*/ 	.word	0x00001880


	//----- nvinfo : EIATTR_MAX_THREADS
	.align		4
.L_889:
        /*0094*/ 	.byte	0x04, 0x05
        /*0096*/ 	.short	(.L_891 - .L_890)
.L_890:
        /*0098*/ 	.word	0x00000400
        /*009c*/ 	.word	0x00000001
        /*00a0*/ 	.word	0x00000001


	//----- nvinfo : EIATTR_CRS_STACK_SIZE
	.align		4
.L_891:
        /*00a4*/ 	.byte	0x04, 0x1e
        /*00a6*/ 	.short	(.L_893 - .L_892)
.L_892:
        /*00a8*/ 	.word	0x00000000


	//----- nvinfo : EIATTR_CBANK_PARAM_SIZE
	.align		4
.L_893:
        /*00ac*/ 	.byte	0x03, 0x19
        /*00ae*/ 	.short	0x0128


	//----- nvinfo : EIATTR_PARAM_CBANK
	.align		4
        /*00b0*/ 	.byte	0x04, 0x0a
        /*00b2*/ 	.short	(.L_895 - .L_894)
	.align		4
.L_894:
        /*00b4*/ 	.word	index@(.nv.constant0._ZN10layer_norm22ln_bwd_finalize_kernelINS_22Kernel_traits_finalizeILj4096E13__nv_bfloat16S2_S2_S2_fjLb0ELj1024ELj4ENS_18Kernel_traits_baseILj4096ES2_S2_S2_S2_fjLj1024EEEEELb0ELb1EEEvNS_9BwdParamsE)
        /*00b8*/ 	.short	0x0380
        /*00ba*/ 	.short	0x0128


	//----- nvinfo : EIATTR_SW_WAR
	.align		4
.L_895:
        /*00bc*/ 	.byte	0x04, 0x36
        /*00be*/ 	.short	(.L_897 - .L_896)
.L_896:
        /*00c0*/ 	.word	0x00000008
.L_897:


//--------------------- .nv.info._ZN10layer_norm40ln_parallel_residual_bwd_finalize_kernelINS_22Kernel_traits_finalizeILj4096E13__nv_bfloat16S2_S2_S2_fjLb0ELj1024ELj4ENS_18Kernel_traits_baseILj4096ES2_S2_S2_S2_fjLj1024EEEEELb1EEEvNS_9BwdParamsE --------------------------
	.section	.nv.info._ZN10layer_norm40ln_parallel_residual_bwd_finalize_kernelINS_22Kernel_traits_finalizeILj4096E13__nv_bfloat16S2_S2_S2_fjLb0ELj1024ELj4ENS_18Kernel_traits_baseILj4096ES2_S2_S2_S2_fjLj1024EEEEELb1EEEvNS_9BwdParamsE,"",@"SHT_CUDA_INFO"
	.sectionflags	@""
	.align	4


	//----- nvinfo : EIATTR_CUDA_API_VERSION
	.align		4
        /*0000*/ 	.byte	0x04, 0x37
        /*0002*/ 	.short	(.L_899 - .L_898)
.L_898:
        /*0004*/ 	.word	0x00000082


	//----- nvinfo : EIATTR_KPARAM_INFO
	.align		4
.L_899:
        /*0008*/ 	.byte	0x04, 0x17
        /*000a*/ 	.short	(.L_901 - .L_900)
.L_900:
        /*000c*/ 	.word	0x00000000
        /*0010*/ 	.short	0x0000
        /*0012*/ 	.short	0x0000
        /*0014*/ 	.byte	0x00, 0xf0, 0xa1, 0x04


	//----- nvinfo : EIATTR_SPARSE_MMA_MASK
	.align		4
.L_901:
        /*0018*/ 	.byte	0x03, 0x50
        /*001a*/ 	.short	0x0000


	//----- nvinfo : EIATTR_MAXREG_COUNT
	.align		4
        /*001c*/ 	.byte	0x03, 0x1b
        /*001e*/ 	.short	0x0040


	//----- nvinfo : EIATTR_NUM_BARRIERS
	.align		4
        /*0020*/ 	.byte	0x02, 0x4c
        /*0022*/ 	.byte	0x01
	.zero		1


	//----- nvinfo : EIATTR_MERCURY_ISA_VERSION
	.align		4
        /*0024*/ 	.byte	0x03, 0x5f
        /*0026*/ 	.short	0x0101


	//----- nvinfo : EIATTR_COOP_GROUP_MASK_REGIDS
	.align		4
        /*0028*/ 	.byte	0x04, 0x29
        /*002a*/ 	.short	(.L_903 - .L_902)


	//   ....[0]....
.L_902:
        /*002c*/ 	.word	0xffffffff


	//   ....[1]....
        /*0030*/ 	.word	0xffffffff


	//   ....[2]....
        /*0034*/ 	.word	0xffffffff


	//   ....[3]....
        /*0038*/ 	.word	0xffffffff


	//   ....[4]....
        /*003c*/ 	.word	0xffffffff


	//   ....[5]....
        /*0040*/ 	.word	0xffffffff


	//   ....[6]....
        /*0044*/ 	.word	0xffffffff


	//   ....[7]....
        /*0048*/ 	.word	0xffffffff


	//   ....[8]....
        /*004c*/ 	.word	0xffffffff


	//   ....[9]....
        /*0050*/ 	.word	0xffffffff


	//   ....[10]....
        /*0054*/ 	.word	0xffffffff


	//   ....[11]....
        /*0058*/ 	.word	0xffffffff


	//   ....[12]....
        /*005c*/ 	.word	0xffffffff


	//   ....[13]....
        /*0060*/ 	.word	0xffffffff


	//   ....[14]....
        /*0064*/ 	.word	0xffffffff


	//   ....[15]....
        /*0068*/ 	.word	0xffffffff


	//   ....[16]....
        /*006c*/ 	.word	0xffffffff


	//   ....[17]....
        /*0070*/ 	.word	0xffffffff


	//   ....[18]....
        /*0074*/ 	.word	0xffffffff


	//   ....[19]....
        /*0078*/ 	.word	0xffffffff


	//----- nvinfo : EIATTR_COOP_GROUP_INSTR_OFFSETS
	.align		4
.L_903:
        /*007c*/ 	.byte	0x04, 0x28
        /*007e*/ 	.short	(.L_905 - .L_904)


	//   ....[0]....
.L_904:
        /*0080*/ 	.word	0x00001410


	//   ....[1]....
        /*0084*/ 	.word	0x00001420


	//   ....[2]....
        /*0088*/ 	.word	0x00001430


	//   ....[3]....
        /*008c*/ 	.word	0x00001440


	//   ....[4]....
        /*0090*/ 	.word	0x00001480


	//   ....[5]....
        /*0094*/ 	.word	0x000014a0


	//   ....[6]....
        /*0098*/ 	.word	0x000014b0


	//   ....[7]....
        /*009c*/ 	.word	0x000014c0


	//   ....[8]....
        /*00a0*/ 	.word	0x000014f0


	//   ....[9]....
        /*00a4*/ 	.word	0x00001520


	//   ....[10]....
        /*00a8*/ 	.word	0x00001530


	//   ....[11]....
        /*00ac*/ 	.word	0x00001540


	//   ....[12]....
        /*00b0*/ 	.word	0x00001560


	//   ....[13]....
        /*00b4*/ 	.word	0x00001590


	//   ....[14]....
        /*00b8*/ 	.word	0x000015b0


	//   ....[15]....
        /*00bc*/ 	.word	0x000015c0


	//   ....[16]....
        /*00c0*/ 	.word	0x000015e0


	//   ....[17]....
        /*00c4*/ 	.word	0x00001610


	//   ....[18]....
        /*00c8*/ 	.word	0x00001630


	//   ....[19]....
        /*00cc*/ 	.word	0x00001640


	//----- nvinfo : EIATTR_VRC_CTA_INIT_COUNT
	.align		4
.L_905:
        /*00d0*/ 	.byte	0x02, 0x4a
	.zero		1
	.zero		1


	//----- nvinfo : EIATTR_EXIT_INSTR_OFFSETS
	.align		4
        /*00d4*/ 	.byte	0x04, 0x1c
        /*00d6*/ 	.short	(.L_907 - .L_906)


	//   ....[0]....
.L_906:
        /*00d8*/ 	.word	0x00000060


	//   ....[1]....
        /*00dc*/ 	.word	0x000016e0


	//   ....[2]....
        /*00e0*/ 	.word	0x00001850


	//----- nvinfo : EIATTR_MAX_THREADS
	.align		4
.L_907:
        /*00e4*/ 	.byte	0x04, 0x05
        /*00e6*/ 	.short	(.L_909 - .L_908)
.L_908:
        /*00e8*/ 	.word	0x00000400
        /*00ec*/ 	.word	0x00000001
        /*00f0*/ 	.word	0x00000001


	//----- nvinfo : EIATTR_CRS_STACK_SIZE
	.align		4
.L_909:
        /*00f4*/ 	.byte	0x04, 0x1e
        /*00f6*/ 	.short	(.L_911 - .L_910)
.L_910:
        /*00f8*/ 	.word	0x00000000


	//----- nvinfo : EIATTR_CBANK_PARAM_SIZE
	.align		4
.L_911:
        /*00fc*/ 	.byte	0x03, 0x19
        /*00fe*/ 	.short	0x0128


	//----- nvinfo : EIATTR_PARAM_CBANK
	.align		4
        /*0100*/ 	.byte	0x04, 0x0a
        /*0102*/ 	.short	(.L_913 - .L_912)
	.align		4
.L_912:
        /*0104*/ 	.word	index@(.nv.constant0._ZN10layer_norm40ln_parallel_residual_bwd_finalize_kernelINS_22Kernel_traits_finalizeILj4096E13__nv_bfloat16S2_S2_S2_fjLb0ELj1024ELj4ENS_18Kernel_traits_baseILj4096ES2_S2_S2_S2_fjLj1024EEEEELb1EEEvNS_9BwdParamsE)
        /*0108*/ 	.short	0x0380
        /*010a*/ 	.short	0x0128


	//----- nvinfo : EIATTR_SW_WAR
	.align		4
.L_913:
        /*010c*/ 	.byte	0x04, 0x36
        /*010e*/ 	.short	(.L_915 - .L_914)
.L_914:
        /*0110*/ 	.word	0x00000008
.L_915:


//--------------------- .nv.info._ZN10layer_norm31ln_parallel_residual_bwd_kernelINS_13Kernel_traitsI13__nv_bfloat16S2_S2_S2_fjLj4096ELj1ELj1ELj8ELj16ENS_18Kernel_traits_baseILj4096ES2_S2_S2_S2_fjLj256EEEEELb1ELb1ELb1EEEvNS_9BwdParamsE --------------------------
	.section	.nv.info._ZN10layer_norm31ln_parallel_residual_bwd_kernelINS_13Kernel_traitsI13__nv_bfloat16S2_S2_S2_fjLj4096ELj1ELj1ELj8ELj16ENS_18Kernel_traits_baseILj4096ES2_S2_S2_S2_fjLj256EEEEELb1ELb1ELb1EEEvNS_9BwdParamsE,"",@"SHT_CUDA_INFO"
	.sectionflags	@""
	.align	4


	//----- nvinfo : EIATTR_CUDA_API_VERSION
	.align		4
        /*0000*/ 	.byte	0x04, 0x37
        /*0002*/ 	.short	(.L_917 - .L_916)
.L_916:
        /*0004*/ 	.word	0x00000082


	//----- nvinfo : EIATTR_KPARAM_INFO
	.align		4
.L_917:
        /*0008*/ 	.byte	0x04, 0x17
        /*000a*/ 	.short	(.L_919 - .L_918)
.L_918:
        /*000c*/ 	.word	0x00000000
        /*0010*/ 	.short	0x0000
        /*0012*/ 	.short	0x0000
        /*0014*/ 	.byte	0x00, 0xf0, 0xa1, 0x04


	//----- nvinfo : EIATTR_SPARSE_MMA_MASK
	.align		4
.L_919:
        /*0018*/ 	.byte	0x03, 0x50
        /*001a*/ 	.short	0x0000


	//----- nvinfo : EIATTR_MAXREG_COUNT
	.align		4
        /*001c*/ 	.byte	0x03, 0x1b
        /*001e*/ 	.short	0x00ff


	//----- nvinfo : EIATTR_NUM_BARRIERS
	.align		4
        /*0020*/ 	.byte	0x02, 0x4c
        /*0022*/ 	.byte	0x01
	.zero		1


	//----- nvinfo : EIATTR_MERCURY_ISA_VERSION
	.align		4
        /*0024*/ 	.byte	0x03, 0x5f
        /*0026*/ 	.short	0x0101


	//----- nvinfo : EIATTR_COOP_GROUP_MASK_REGIDS
	.align		4
        /*0028*/ 	.byte	0x04, 0x29
        /*002a*/ 	.short	(.L_921 - .L_920)


	//   ....[0]....
.L_920:
        /*002c*/ 	.word	0xffffffff


	//   ....[1]....
        /*0030*/ 	.word	0xffffffff


	//   ....[2]....
        /*0034*/ 	.word	0xffffffff


	//   ....[3]....
        /*0038*/ 	.word	0xffffffff


	//   ....[4]....
        /*003c*/ 	.word	0xffffffff


	//   ....[5]....
        /*0040*/ 	.word	0xffffffff


	//   ....[6]....
        /*0044*/ 	.word	0xffffffff


	//   ....[7]....
        /*0048*/ 	.word	0xffffffff


	//   ....[8]....
        /*004c*/ 	.word	0xffffffff


	//   ....[9]....
        /*0050*/ 	.word	0xffffffff


	//----- nvinfo : EIATTR_COOP_GROUP_INSTR_OFFSETS
	.align		4
.L_921:
        /*0054*/ 	.byte	0x04, 0x28
        /*0056*/ 	.short	(.L_923 - .L_922)


	//   ....[0]....
.L_922:
        /*0058*/ 	.word	0x00001030


	//   ....[1]....
        /*005c*/ 	.word	0x000010e0


	//   ....[2]....
        /*0060*/ 	.word	0x000010f0


	//   ....[3]....
        /*0064*/ 	.word	0x00001110


	//   ....[4]....
        /*0068*/ 	.word	0x00001130


	//   ....[5]....
        /*006c*/ 	.word	0x00001150


	//   ....[6]....
        /*0070*/ 	.word	0x00001170


	//   ....[7]....
        /*0074*/ 	.word	0x000011a0


	//   ....[8]....
        /*0078*/ 	.word	0x000011c0


	//   ....[9]....
        /*007c*/ 	.word	0x000011e0


	//----- nvinfo : EIATTR_VRC_CTA_INIT_COUNT
	.align		4
.L_923:
        /*0080*/ 	.byte	0x02, 0x4a
	.zero		1
	.zero		1


	//----- nvinfo : EIATTR_EXIT_INSTR_OFFSETS
	.align		4
        /*0084*/ 	.byte	0x04, 0x1c
        /*0086*/ 	.short	(.L_925 - .L_924)


	//   ....[0]....
.L_924:
        /*0088*/ 	.word	0x000065b0


	//----- nvinfo : EIATTR_MAX_THREADS
	.align		4
.L_925:
        /*008c*/ 	.byte	0x04, 0x05
        /*008e*/ 	.short	(.L_927 - .L_926)
.L_926:
        /*0090*/ 	.word	0x00000100
        /*0094*/ 	.word	0x00000001
        /*0098*/ 	.word	0x00000001


	//----- nvinfo : EIATTR_CRS_STACK_SIZE
	.align		4
.L_927:
        /*009c*/ 	.byte	0x04, 0x1e
        /*009e*/ 	.short	(.L_929 - .L_928)
.L_928:
        /*00a0*/ 	.word	0x00000000


	//----- nvinfo : EIATTR_CBANK_PARAM_SIZE
	.align		4
.L_929:
        /*00a4*/ 	.byte	0x03, 0x19
        /*00a6*/ 	.short	0x0128


	//----- nvinfo : EIATTR_PARAM_CBANK
	.align		4
        /*00a8*/ 	.byte	0x04, 0x0a
        /*00aa*/ 	.short	(.L_931 - .L_930)
	.align		4
.L_930:
        /*00ac*/ 	.word	index@(.nv.constant0._ZN10layer_norm31ln_parallel_residual_bwd_kernelINS_13Kernel_traitsI13__nv_bfloat16S2_S2_S2_fjLj4096ELj1ELj1ELj8ELj16ENS_18Kernel_traits_baseILj4096ES2_S2_S2_S2_fjLj256EEEEELb1ELb1ELb1EEEvNS_9BwdParamsE)
        /*00b0*/ 	.short	0x0380
        /*00b2*/ 	.short	0x0128


	//----- nvinfo : EIATTR_SW_WAR
	.align		4
.L_931:
        /*00b4*/ 	.byte	0x04, 0x36
        /*00b6*/ 	.short	(.L_933 - .L_932)
.L_932:
        /*00b8*/ 	.word	0x00000008
.L_933:


//--------------------- .nv.info._ZN10layer_norm31ln_parallel_residual_bwd_kernelINS_13Kernel_traitsI6__halfS2_S2_S2_fjLj4096ELj1ELj1ELj8ELj16ENS_18Kernel_traits_baseILj4096ES2_S2_S2_S2_fjLj256EEEEELb0ELb0ELb0EEEvNS_9BwdParamsE --------------------------
	.section	.nv.info._ZN10layer_norm31ln_parallel_residual_bwd_kernelINS_13Kernel_traitsI6__halfS2_S2_S2_fjLj4096ELj1ELj1ELj8ELj16ENS_18Kernel_traits_baseILj4096ES2_S2_S2_S2_fjLj256EEEEELb0ELb0ELb0EEEvNS_9BwdParamsE,"",@"SHT_CUDA_INFO"
	.sectionflags	@""
	.align	4


	//----- nvinfo : EIATTR_CUDA_API_VERSION
	.align		4
        /*0000*/ 	.byte	0x04, 0x37
        /*0002*/ 	.short	(.L_935 - .L_934)
.L_934:
        /*0004*/ 	.word	0x00000082


	//----- nvinfo : EIATTR_KPARAM_INFO
	.align		4
.L_935:
        /*0008*/ 	.byte	0x04, 0x17
        /*000a*/ 	.short	(.L_937 - .L_936)
.L_936:
        /*000c*/ 	.word	0x00000000
        /*0010*/ 	.short	0x0000
        /*0012*/ 	.short	0x0000
        /*0014*/ 	.byte	0x00, 0xf0, 0xa1, 0x04


	//----- nvinfo : EIATTR_SPARSE_MMA_MASK
	.align		4
.L_937:
        /*0018*/ 	.byte	0x03, 0x50
        /*001a*/ 	.short	0x0000


	//----- nvinfo : EIATTR_MAXREG_COUNT
	.align		4
        /*001c*/ 	.byte	0x03, 0x1b
        /*001e*/ 	.short	0x00ff


	//----- nvinfo : EIATTR_NUM_BARRIERS
	.align		4
        /*0020*/ 	.byte	0x02, 0x4c
        /*0022*/ 	.byte	0x01
	.zero		1


	//----- nvinfo : EIATTR_MERCURY_ISA_VERSION
	.align		4
        /*0024*/ 	.byte	0x03, 0x5f
        /*0026*/ 	.short	0x0101


	//----- nvinfo : EIATTR_COOP_GROUP_MASK_REGIDS
	.align		4
        /*0028*/ 	.byte	0x04, 0x29
        /*002a*/ 	.short	(.L_939 - .L_938)


	//   ....[0]....
.L_938:
        /*002c*/ 	.word	0xffffffff


	//   ....[1]....
        /*0030*/ 	.word	0xffffffff


	//   ....[2]....
        /*0034*/ 	.word	0xffffffff


	//   ....[3]....
        /*0038*/ 	.word	0xffffffff


	//   ....[4]....
        /*003c*/ 	.word	0xffffffff


	//   ....[5]....
        /*0040*/ 	.word	0xffffffff


	//   ....[6]....
        /*0044*/ 	.word	0xffffffff


	//   ....[7]....
        /*0048*/ 	.word	0xffffffff


	//   ....[8]....
        /*004c*/ 	.word	0xffffffff


	//   ....[9]....
        /*0050*/ 	.word	0xffffffff


	//----- nvinfo : EIATTR_COOP_GROUP_INSTR_OFFSETS
	.align		4
.L_939:
        /*0054*/ 	.byte	0x04, 0x28
        /*0056*/ 	.short	(.L_941 - .L_940)


	//   ....[0]....
.L_940:
        /*0058*/ 	.word	0x00001890


	//   ....[1]....
        /*005c*/ 	.word	0x000018b0


	//   ....[2]....
        /*0060*/ 	.word	0x000018f0


	//   ....[3]....
        /*0064*/ 	.word	0x00001900


	//   ....[4]....
        /*0068*/ 	.word	0x00001940


	//   ....[5]....
        /*006c*/ 	.word	0x00001950


	//   ....[6]....
        /*0070*/ 	.word	0x00001980


	//   ....[7]....
        /*0074*/ 	.word	0x00001990


	//   ....[8]....
        /*0078*/ 	.word	0x000019c0


	//   ....[9]....
        /*007c*/ 	.word	0x000019d0


	//----- nvinfo : EIATTR_VRC_CTA_INIT_COUNT
	.align		4
.L_941:
        /*0080*/ 	.byte	0x02, 0x4a
	.zero		1
	.zero		1


	//----- nvinfo : EIATTR_EXIT_INSTR_OFFSETS
	.align		4
        /*0084*/ 	.byte	0x04, 0x1c
        /*0086*/ 	.short	(.L_943 - .L_942)


	//   ....[0]....
.L_942:
        /*0088*/ 	.word	0x000048b0


	//   ....[1]....
        /*008c*/ 	.word	0x000049c0


	//----- nvinfo : EIATTR_MAX_THREADS
	.align		4
.L_943:
        /*0090*/ 	.byte	0x04, 0x05
        /*0092*/ 	.short	(.L_945 - .L_944)
.L_944:
        /*0094*/ 	.word	0x00000100
        /*0098*/ 	.word	0x00000001
        /*009c*/ 	.word	0x00000001


	//----- nvinfo : EIATTR_CRS_STACK_SIZE
	.align		4
.L_945:
        /*00a0*/ 	.byte	0x04, 0x1e
        /*00a2*/ 	.short	(.L_947 - .L_946)
.L_946:
        /*00a4*/ 	.word	0x00000000


	//----- nvinfo : EIATTR_CBANK_PARAM_SIZE
	.align		4
.L_947:
        /*00a8*/ 	.byte	0x03, 0x19
        /*00aa*/ 	.short	0x0128


	//----- nvinfo : EIATTR_PARAM_CBANK
	.align		4
        /*00ac*/ 	.byte	0x04, 0x0a
        /*00ae*/ 	.short	(.L_949 - .L_948)
	.align		4
.L_948:
        /*00b0*/ 	.word	index@(.nv.constant0._ZN10layer_norm31ln_parallel_residual_bwd_kernelINS_13Kernel_traitsI6__halfS2_S2_S2_fjLj4096ELj1ELj1ELj8ELj16ENS_18Kernel_traits_baseILj4096ES2_S2_S2_S2_fjLj256EEEEELb0ELb0ELb0EEEvNS_9BwdParamsE)
        /*00b4*/ 	.short	0x0380
        /*00b6*/ 	.short	0x0128


	//----- nvinfo : EIATTR_SW_WAR
	.align		4
.L_949:
        /*00b8*/ 	.byte	0x04, 0x36
        /*00ba*/ 	.short	(.L_951 - .L_950)
.L_950:
        /*00bc*/ 	.word	0x00000008
.L_951:


//--------------------- .nv.info._ZN10layer_norm31ln_parallel_residual_bwd_kernelINS_13Kernel_traitsI6__halfS2_S2_S2_fjLj4096ELj1ELj1ELj8ELj16ENS_18Kernel_traits_baseILj4096ES2_S2_S2_S2_fjLj256EEEEELb0ELb0ELb1EEEvNS_9BwdParamsE --------------------------
	.section	.nv.info._ZN10layer_norm31ln_parallel_residual_bwd_kernelINS_13Kernel_traitsI6__halfS2_S2_S2_fjLj4096ELj1ELj1ELj8ELj16ENS_18Kernel_traits_baseILj4096ES2_S2_S2_S2_fjLj256EEEEELb0ELb0ELb1EEEvNS_9BwdParamsE,"",@"SHT_CUDA_INFO"
	.sectionflags	@""
	.align	4


	//----- nvinfo : EIATTR_CUDA_API_VERSION
	.align		4
        /*0000*/ 	.byte	0x04, 0x37
        /*0002*/ 	.short	(.L_953 - .L_952)
.L_952:
        /*0004*/ 	.word	0x00000082


	//----- nvinfo : EIATTR_KPARAM_INFO
	.align		4
.L_953:
        /*0008*/ 	.byte	0x04, 0x17
        /*000a*/ 	.short	(.L_955 - .L_954)
.L_954:
        /*000c*/ 	.word	0x00000000
        /*0010*/ 	.short	0x0000
        /*0012*/ 	.short	0x0000
        /*0014*/ 	.byte	0x00, 0xf0, 0xa1, 0x04


	//----- nvinfo : EIATTR_SPARSE_MMA_MASK
	.align		4
.L_955:
        /*0018*/ 	.byte	0x03, 0x50
        /*001a*/ 	.short	0x0000


	//----- nvinfo : EIATTR_MAXREG_COUNT
	.align		4
        /*001c*/ 	.byte	0x03, 0x1b
        /*001e*/ 	.short	0x00ff


	//----- nvinfo : EIATTR_NUM_BARRIERS
	.align		4
        /*0020*/ 	.byte	0x02, 0x4c
        /*0022*/ 	.byte	0x01
	.zero		1


	//----- nvinfo : EIATTR_MERCURY_ISA_VERSION
	.align		4
        /*0024*/ 	.byte	0x03, 0x5f
        /*0026*/ 	.short	0x0101


	//----- nvinfo : EIATTR_COOP_GROUP_MASK_REGIDS
	.align		4
        /*0028*/ 	.byte	0x04, 0x29
        /*002a*/ 	.short	(.L_957 - .L_956)


	//   ....[0]....
.L_956:
        /*002c*/ 	.word	0xffffffff


	//   ....[1]....
        /*0030*/ 	.word	0xffffffff


	//   ....[2]....
        /*0034*/ 	.word	0xffffffff


	//   ....[3]....
        /*0038*/ 	.word	0xffffffff


	//   ....[4]....
        /*003c*/ 	.word	0xffffffff


	//   ....[5]....
        /*0040*/ 	.word	0xffffffff


	//   ....[6]....
        /*0044*/ 	.word	0xffffffff


	//   ....[7]....
        /*0048*/ 	.word	0xffffffff


	//   ....[8]....
        /*004c*/ 	.word	0xffffffff


	//   ....[9]....
        /*0050*/ 	.word	0xffffffff


	//----- nvinfo : EIATTR_COOP_GROUP_INSTR_OFFSETS
	.align		4
.L_957:
        /*0054*/ 	.byte	0x04, 0x28
        /*0056*/ 	.short	(.L_959 - .L_958)


	//   ....[0]....
.L_958:
        /*0058*/ 	.word	0x000014f0


	//   ....[1]....
        /*005c*/ 	.word	0x00001590


	//   ....[2]....
        /*0060*/ 	.word	0x000015b0


	//   ....[3]....
        /*0064*/ 	.word	0x00001600


	//   ....[4]....
        /*0068*/ 	.word	0x00001610


	//   ....[5]....
        /*006c*/ 	.word	0x00001640


	//   ....[6]....
        /*0070*/ 	.word	0x00001660


	//   ....[7]....
        /*0074*/ 	.word	0x00001680


	//   ....[8]....
        /*0078*/ 	.word	0x00001690


	//   ....[9]....
        /*007c*/ 	.word	0x000016d0


	//----- nvinfo : EIATTR_VRC_CTA_INIT_COUNT
	.align		4
.L_959:
        /*0080*/ 	.byte	0x02, 0x4a
	.zero		1
	.zero		1


	//----- nvinfo : EIATTR_EXIT_INSTR_OFFSETS
	.align		4
        /*0084*/ 	.byte	0x04, 0x1c
        /*0086*/ 	.short	(.L_961 - .L_960)


	//   ....[0]....
.L_960:
        /*0088*/ 	.word	0x00004830


	//----- nvinfo : EIATTR_MAX_THREADS
	.align		4
.L_961:
        /*008c*/ 	.byte	0x04, 0x05
        /*008e*/ 	.short	(.L_963 - .L_962)
.L_962:
        /*0090*/ 	.word	0x00000100
        /*0094*/ 	.word	0x00000001
        /*0098*/ 	.word	0x00000001


	//----- nvinfo : EIATTR_CRS_STACK_SIZE
	.align		4
.L_963:
        /*009c*/ 	.byte	0x04, 0x1e
        /*009e*/ 	.short	(.L_965 - .L_964)
.L_964:
        /*00a0*/ 	.word	0x00000000


	//----- nvinfo : EIATTR_CBANK_PARAM_SIZE
	.align		4
.L_965:
        /*00a4*/ 	.byte	0x03, 0x19
        /*00a6*/ 	.short	0x0128


	//----- nvinfo : EIATTR_PARAM_CBANK
	.align		4
        /*00a8*/ 	.byte	0x04, 0x0a
        /*00aa*/ 	.short	(.L_967 - .L_966)
	.align		4
.L_966:
        /*00ac*/ 	.word	index@(.nv.constant0._ZN10layer_norm31ln_parallel_residual_bwd_kernelINS_13Kernel_traitsI6__halfS2_S2_S2_fjLj4096ELj1ELj1ELj8ELj16ENS_18Kernel_traits_baseILj4096ES2_S2_S2_S2_fjLj256EEEEELb0ELb0ELb1EEEvNS_9BwdParamsE)
        /*00b0*/ 	.short	0x0380
        /*00b2*/ 	.short	0x0128


	//----- nvinfo : EIATTR_SW_WAR
	.align		4
.L_967:
        /*00b4*/ 	.byte	0x04, 0x36
        /*00b6*/ 	.short	(.L_969 - .L_968)
.L_968:
        /*00b8*/ 	.word	0x00000008
.L_969:


//--------------------- .nv.info._ZN10layer_norm31ln_parallel_residual_bwd_kernelINS_13Kernel_traitsI6__halfS2_S2_S2_fjLj4096ELj1ELj1ELj8ELj16ENS_18Kernel_traits_baseILj4096ES2_S2_S2_S2_fjLj256EEEEELb0ELb1ELb0EEEvNS_9BwdParamsE --------------------------
	.section	.nv.info._ZN10layer_norm31ln_parallel_residual_bwd_kernelINS_13Kernel_traitsI6__halfS2_S2_S2_fjLj4096ELj1ELj1ELj8ELj16ENS_18Kernel_traits_baseILj4096ES2_S2_S2_S2_fjLj256EEEEELb0ELb1ELb0EEEvNS_9BwdParamsE,"",@"SHT_CUDA_INFO"
	.sectionflags	@""
	.align	4


	//----- nvinfo : EIATTR_CUDA_API_VERSION
	.align		4
        /*0000*/ 	.byte	0x04, 0x37
        /*0002*/ 	.short	(.L_971 - .L_970)
.L_970:
        /*0004*/ 	.word	0x00000082


	//----- nvinfo : EIATTR_KPARAM_INFO
	.align		4
.L_971:
        /*0008*/ 	.byte	0x04, 0x17
        /*000a*/ 	.short	(.L_973 - .L_972)
.L_972:
        /*000c*/ 	.word	0x00000000
        /*0010*/ 	.short	0x0000
        /*0012*/ 	.short	0x0000
        /*0014*/ 	.byte	0x00, 0xf0, 0xa1, 0x04


	//----- nvinfo : EIATTR_SPARSE_MMA_MASK
	.align		4
.L_973:
        /*0018*/ 	.byte	0x03, 0x50
        /*001a*/ 	.short	0x0000


	//----- nvinfo : EIATTR_MAXREG_COUNT
	.align		4
        /*001c*/ 	.byte	0x03, 0x1b
        /*001e*/ 	.short	0x00ff


	//----- nvinfo : EIATTR_NUM_BARRIERS
	.align		4
        /*0020*/ 	.byte	0x02, 0x4c
        /*0022*/ 	.byte	0x01
	.zero		1


	//----- nvinfo : EIATTR_MERCURY_ISA_VERSION
	.align		4
        /*0024*/ 	.byte	0x03, 0x5f
        /*0026*/ 	.short	0x0101


	//----- nvinfo : EIATTR_COOP_GROUP_MASK_REGIDS
	.align		4
        /*0028*/ 	.byte	0x04, 0x29
        /*002a*/ 	.short	(.L_975 - .L_974)


	//   ....[0]....
.L_974:
        /*002c*/ 	.word	0xffffffff


	//   ....[1]....
        /*0030*/ 	.word	0xffffffff


	//   ....[2]....
        /*0034*/ 	.word	0xffffffff


	//   ....[3]....
        /*0038*/ 	.word	0xffffffff


	//   ....[4]....
        /*003c*/ 	.word	0xffffffff


	//   ....[5]....
        /*0040*/ 	.word	0xffffffff


	//   ....[6]....
        /*0044*/ 	.word	0xffffffff


	//   ....[7]....
        /*0048*/ 	.word	0xffffffff


	//   ....[8]....
        /*004c*/ 	.word	0xffffffff


	//   ....[9]....
        /*0050*/ 	.word	0xffffffff


	//----- nvinfo : EIATTR_COOP_GROUP_INSTR_OFFSETS
	.align		4
.L_975:
        /*0054*/ 	.byte	0x04, 0x28
        /*0056*/ 	.short	(.L_977 - .L_976)


	//   ....[0]....
.L_976:
        /*0058*/ 	.word	0x000010d0


	//   ....[1]....
        /*005c*/ 	.word	0x000010f0


	//   ....[2]....
        /*0060*/ 	.word	0x00001130


	//   ....[3]....
        /*0064*/ 	.word	0x00001140


	//   ....[4]....
        /*0068*/ 	.word	0x00001180


	//   ....[5]....
        /*006c*/ 	.word	0x00001190


	//   ....[6]....
        /*0070*/ 	.word	0x000011c0


	//   ....[7]....
        /*0074*/ 	.word	0x000011d0


	//   ....[8]....
        /*0078*/ 	.word	0x00001200


	//   ....[9]....
        /*007c*/ 	.word	0x00001210


	//----- nvinfo : EIATTR_VRC_CTA_INIT_COUNT
	.align		4
.L_977:
        /*0080*/ 	.byte	0x02, 0x4a
	.zero		1
	.zero		1


	//----- nvinfo : EIATTR_EXIT_INSTR_OFFSETS
	.align		4
        /*0084*/ 	.byte	0x04, 0x1c
        /*0086*/ 	.short	(.L_979 - .L_978)


	//   ....[0]....
.L_978:
        /*0088*/ 	.word	0x00004030


	//   ....[1]....
        /*008c*/ 	.word	0x000040d0


	//----- nvinfo : EIATTR_MAX_THREADS
	.align		4
.L_979:
        /*0090*/ 	.byte	0x04, 0x05
        /*0092*/ 	.short	(.L_981 - .L_980)
.L_980:
        /*0094*/ 	.word	0x00000100
        /*0098*/ 	.word	0x00000001
        /*009c*/ 	.word	0x00000001


	//----- nvinfo : EIATTR_CRS_STACK_SIZE
	.align		4
.L_981:
        /*00a0*/ 	.byte	0x04, 0x1e
        /*00a2*/ 	.short	(.L_983 - .L_982)
.L_982:
        /*00a4*/ 	.word	0x00000000


	//----- nvinfo : EIATTR_CBANK_PARAM_SIZE
	.align		4
.L_983:
        /*00a8*/ 	.byte	0x03, 0x19
        /*00aa*/ 	.short	0x0128


	//----- nvinfo : EIATTR_PARAM_CBANK
	.align		4
        /*00ac*/ 	.byte	0x04, 0x0a
        /*00ae*/ 	.short	(.L_985 - .L_984)
	.align		4
.L_984:
        /*00b0*/ 	.word	index@(.nv.constant0._ZN10layer_norm31ln_parallel_residual_bwd_kernelINS_13Kernel_traitsI6__halfS2_S2_S2_fjLj4096ELj1ELj1ELj8ELj16ENS_18Kernel_traits_baseILj4096ES2_S2_S2_S2_fjLj256EEEEELb0ELb1ELb0EEEvNS_9BwdParamsE)
        /*00b4*/ 	.short	0x0380
        /*00b6*/ 	.short	0x0128


	//----- nvinfo : EIATTR_SW_WAR
	.align		4
.L_985:
        /*00b8*/ 	.byte	0x04, 0x36
        /*00ba*/ 	.short	(.L_987 - .L_986)
.L_986:
        /*00bc*/ 	.word	0x00000008
.L_987:


//--------------------- .nv.info._ZN10layer_norm31ln_parallel_residual_bwd_kernelINS_13Kernel_traitsI6__halfS2_S2_S2_fjLj4096ELj1ELj1ELj8ELj16ENS_18Kernel_traits_baseILj4096ES2_S2_S2_S2_fjLj256EEEEELb0ELb1ELb1EEEvNS_9BwdParamsE --------------------------
	.section	.nv.info._ZN10layer_norm31ln_parallel_residual_bwd_kernelINS_13Kernel_traitsI6__halfS2_S2_S2_fjLj4096ELj1ELj1ELj8ELj16ENS_18Kernel_traits_baseILj4096ES2_S2_S2_S2_fjLj256EEEEELb0ELb1ELb1EEEvNS_9BwdParamsE,"",@"SHT_CUDA_INFO"
	.sectionflags	@""
	.align	4


	//----- nvinfo : EIATTR_CUDA_API_VERSION
	.align		4
        /*0000*/ 	.byte	0x04, 0x37
        /*0002*/ 	.short	(.L_989 - .L_988)
.L_988:
        /*0004*/ 	.word	0x00000082


	//----- nvinfo : EIATTR_KPARAM_INFO
	.align		4
.L_989:
        /*0008*/ 	.byte	0x04, 0x17
        /*000a*/ 	.short	(.L_991 - .L_990)
.L_990:
        /*000c*/ 	.word	0x00000000
        /*0010*/ 	.short	0x0000
        /*0012*/ 	.short	0x0000
        /*0014*/ 	.byte	0x00, 0xf0, 0xa1, 0x04


	//----- nvinfo : EIATTR_SPARSE_MMA_MASK
	.align		4
.L_991:
        /*0018*/ 	.byte	0x03, 0x50
        /*001a*/ 	.short	0x0000


	//----- nvinfo : EIATTR_MAXREG_COUNT
	.align		4
        /*001c*/ 	.byte	0x03, 0x1b
        /*001e*/ 	.short	0x00ff


	//----- nvinfo : EIATTR_NUM_BARRIERS
	.align		4
        /*0020*/ 	.byte	0x02, 0x4c
        /*0022*/ 	.byte	0x01
	.zero		1


	//----- nvinfo : EIATTR_MERCURY_ISA_VERSION
	.align		4
        /*0024*/ 	.byte	0x03, 0x5f
        /*0026*/ 	.short	0x0101


	//----- nvinfo : EIATTR_COOP_GROUP_MASK_REGIDS
	.align		4
        /*0028*/ 	.byte	0x04, 0x29
        /*002a*/ 	.short	(.L_993 - .L_992)


	//   ....[0]....
.L_992:
        /*002c*/ 	.word	0xffffffff


	//   ....[1]....
        /*0030*/ 	.word	0xffffffff


	//   ....[2]....
        /*0034*/ 	.word	0xffffffff


	//   ....[3]....
        /*0038*/ 	.word	0xffffffff


	//   ....[4]....
        /*003c*/ 	.word	0xffffffff


	//   ....[5]....
        /*0040*/ 	.word	0xffffffff


	//   ....[6]....
        /*0044*/ 	.word	0xffffffff


	//   ....[7]....
        /*0048*/ 	.word	0xffffffff


	//   ....[8]....
        /*004c*/ 	.word	0xffffffff


	//   ....[9]....
        /*0050*/ 	.word	0xffffffff


	//----- nvinfo : EIATTR_COOP_GROUP_INSTR_OFFSETS
	.align		4
.L_993:
        /*0054*/ 	.byte	0x04, 0x28
        /*0056*/ 	.short	(.L_995 - .L_994)


	//   ....[0]....
.L_994:
        /*0058*/ 	.word	0x00000d40


	//   ....[1]....
        /*005c*/ 	.word	0x00000df0


	//   ....[2]....
        /*0060*/ 	.word	0x00000e00


	//   ....[3]....
        /*0064*/ 	.word	0x00000e20


	//   ....[4]....
        /*0068*/ 	.word	0x00000e40


	//   ....[5]....
        /*006c*/ 	.word	0x00000e60


	//   ....[6]....
        /*0070*/ 	.word	0x00000e80


	//   ....[7]....
        /*0074*/ 	.word	0x00000ea0


	//   ....[8]....
        /*0078*/ 	.word	0x00000ed0


	//   ....[9]....
        /*007c*/ 	.word	0x00000ef0


	//----- nvinfo : EIATTR_VRC_CTA_INIT_COUNT
	.align		4
.L_995:
        /*0080*/ 	.byte	0x02, 0x4a
	.zero		1
	.zero		1


	//----- nvinfo : EIATTR_EXIT_INSTR_OFFSETS
	.align		4
        /*0084*/ 	.byte	0x04, 0x1c
        /*0086*/ 	.short	(.L_997 - .L_996)


	//   ....[0]....
.L_996:
        /*0088*/ 	.word	0x00003f70


	//----- nvinfo : EIATTR_MAX_THREADS
	.align		4
.L_997:
        /*008c*/ 	.byte	0x04, 0x05
        /*008e*/ 	.short	(.L_999 - .L_998)
.L_998:
        /*0090*/ 	.word	0x00000100
        /*0094*/ 	.word	0x00000001
        /*0098*/ 	.word	0x00000001


	//----- nvinfo : EIATTR_CRS_STACK_SIZE
	.align		4
.L_999:
        /*009c*/ 	.byte	0x04, 0x1e
        /*009e*/ 	.short	(.L_1001 - .L_1000)
.L_1000:
        /*00a0*/ 	.word	0x00000000


	//----- nvinfo : EIATTR_CBANK_PARAM_SIZE
	.align		4
.L_1001:
        /*00a4*/ 	.byte	0x03, 0x19
        /*00a6*/ 	.short	0x0128


	//----- nvinfo : EIATTR_PARAM_CBANK
	.align		4
        /*00a8*/ 	.byte	0x04, 0x0a
        /*00aa*/ 	.short	(.L_1003 - .L_1002)
	.align		4
.L_1002:
        /*00ac*/ 	.word	index@(.nv.constant0._ZN10layer_norm31ln_parallel_residual_bwd_kernelINS_13Kernel_traitsI6__halfS2_S2_S2_fjLj4096ELj1ELj1ELj8ELj16ENS_18Kernel_traits_baseILj4096ES2_S2_S2_S2_fjLj256EEEEELb0ELb1ELb1EEEvNS_9BwdParamsE)
        /*00b0*/ 	.short	0x0380
        /*00b2*/ 	.short	0x0128


	//----- nvinfo : EIATTR_SW_WAR
	.align		4
.L_1003:
        /*00b4*/ 	.byte	0x04, 0x36
        /*00b6*/ 	.short	(.L_1005 - .L_1004)
.L_1004:
        /*00b8*/ 	.word	0x00000008
.L_1005:


//--------------------- .nv.info._ZN10layer_norm31ln_parallel_residual_bwd_kernelINS_13Kernel_traitsI6__halfS2_S2_S2_fjLj4096ELj1ELj1ELj8ELj16ENS_18Kernel_traits_baseILj4096ES2_S2_S2_S2_fjLj256EEEEELb1ELb0ELb0EEEvNS_9BwdParamsE --------------------------
	.section	.nv.info._ZN10layer_norm31ln_parallel_residual_bwd_kernelINS_13Kernel_traitsI6__halfS2_S2_S2_fjLj4096ELj1ELj1ELj8ELj16ENS_18Kernel_traits_baseILj4096ES2_S2_S2_S2_fjLj256EEEEELb1ELb0ELb0EEEvNS_9BwdParamsE,"",@"SHT_CUDA_INFO"
	.sectionflags	@""
	.align	4


	//----- nvinfo : EIATTR_CUDA_API_VERSION
	.align		4
        /*0000*/ 	.byte	0x04, 0x37
        /*0002*/ 	.short	(.L_1007 - .L_1006)
.L_1006:
        /*0004*/ 	.word	0x00000082


	//----- nvinfo : EIATTR_KPARAM_INFO
	.align		4
.L_1007:
        /*0008*/ 	.byte	0x04, 0x17
        /*000a*/ 	.short	(.L_1009 - .L_1008)
.L_1008:
        /*000c*/ 	.word	0x00000000
        /*0010*/ 	.short	0x0000
        /*0012*/ 	.short	0x0000
        /*0014*/ 	.byte	0x00, 0xf0, 0xa1, 0x04


	//----- nvinfo : EIATTR_SPARSE_MMA_MASK
	.align		4
.L_1009:
        /*0018*/ 	.byte	0x03, 0x50
        /*001a*/ 	.short	0x0000


	//----- nvinfo : EIATTR_MAXREG_COUNT
	.align		4
        /*001c*/ 	.byte	0x03, 0x1b
        /*001e*/ 	.short	0x00ff


	//----- nvinfo : EIATTR_NUM_BARRIERS
	.align		4
        /*0020*/ 	.byte	0x02, 0x4c
        /*0022*/ 	.byte	0x01
	.zero		1


	//----- nvinfo : EIATTR_MERCURY_ISA_VERSION
	.align		4
        /*0024*/ 	.byte	0x03, 0x5f
        /*0026*/ 	.short	0x0101


	//----- nvinfo : EIATTR_COOP_GROUP_MASK_REGIDS
	.align		4
        /*0028*/ 	.byte	0x04, 0x29
        /*002a*/ 	.short	(.L_1011 - .L_1010)


	//   ....[0]....
.L_1010:
        /*002c*/ 	.word	0xffffffff


	//   ....[1]....
        /*0030*/ 	.word	0xffffffff


	//   ....[2]....
        /*0034*/ 	.word	0xffffffff


	//   ....[3]....
        /*0038*/ 	.word	0xffffffff


	//   ....[4]....
        /*003c*/ 	.word	0xffffffff


	//   ....[5]....
        /*0040*/ 	.word	0xffffffff


	//   ....[6]....
        /*0044*/ 	.word	0xffffffff


	//   ....[7]....
        /*0048*/ 	.word	0xffffffff


	//   ....[8]....
        /*004c*/ 	.word	0xffffffff


	//   ....[9]....
        /*0050*/ 	.word	0xffffffff


	//----- nvinfo : EIATTR_COOP_GROUP_INSTR_OFFSETS
	.align		4
.L_1011:
        /*0054*/ 	.byte	0x04, 0x28
        /*0056*/ 	.short	(.L_1013 - .L_1012)


	//   ....[0]....
.L_1012:
        /*0058*/ 	.word	0x000019f0


	//   ....[1]....
        /*005c*/ 	.word	0x00001a30


	//   ....[2]....
        /*0060*/ 	.word	0x00001a90


	//   ....[3]....
        /*0064*/ 	.word	0x00001aa0


	//   ....[4]....
        /*0068*/ 	.word	0x00001ad0


	//   ....[5]....
        /*006c*/ 	.word	0x00001ae0


	//   ....[6]....
        /*0070*/ 	.word	0x00001b20


	//   ....[7]....
        /*0074*/ 	.word	0x00001b30


	//   ....[8]....
        /*0078*/ 	.word	0x00001b70


	//   ....[9]....
        /*007c*/ 	.word	0x00001ba0


	//----- nvinfo : EIATTR_VRC_CTA_INIT_COUNT
	.align		4
.L_1013:
        /*0080*/ 	.byte	0x02, 0x4a
	.zero		1
	.zero		1


	//----- nvinfo : EIATTR_EXIT_INSTR_OFFSETS
	.align		4
        /*0084*/ 	.byte	0x04, 0x1c
        /*0086*/ 	.short	(.L_1015 - .L_1014)


	//   ....[0]....
.L_1014:
        /*0088*/ 	.word	0x00006a90


	//   ....[1]....
        /*008c*/ 	.word	0x00006ba0


	//----- nvinfo : EIATTR_MAX_THREADS
	.align		4
.L_1015:
        /*0090*/ 	.byte	0x04, 0x05
        /*0092*/ 	.short	(.L_1017 - .L_1016)
.L_1016:
        /*0094*/ 	.word	0x00000100
        /*0098*/ 	.word	0x00000001
        /*009c*/ 	.word	0x00000001


	//----- nvinfo : EIATTR_CRS_STACK_SIZE
	.align		4
.L_1017:
        /*00a0*/ 	.byte	0x04, 0x1e
        /*00a2*/ 	.short	(.L_1019 - .L_1018)
.L_1018:
        /*00a4*/ 	.word	0x00000000


	//----- nvinfo : EIATTR_CBANK_PARAM_SIZE
	.align		4
.L_1019:
        /*00a8*/ 	.byte	0x03, 0x19
        /*00aa*/ 	.short	0x0128


	//----- nvinfo : EIATTR_PARAM_CBANK
	.align		4
        /*00ac*/ 	.byte	0x04, 0x0a
        /*00ae*/ 	.short	(.L_1021 - .L_1020)
	.align		4
.L_1020:
        /*00b0*/ 	.word	index@(.nv.constant0._ZN10layer_norm31ln_parallel_residual_bwd_kernelINS_13Kernel_traitsI6__halfS2_S2_S2_fjLj4096ELj1ELj1ELj8ELj16ENS_18Kernel_traits_baseILj4096ES2_S2_S2_S2_fjLj256EEEEELb1ELb0ELb0EEEvNS_9BwdParamsE)
        /*00b4*/ 	.short	0x0380
        /*00b6*/ 	.short	0x0128


	//----- nvinfo : EIATTR_SW_WAR
	.align		4
.L_1021:
        /*00b8*/ 	.byte	0x04, 0x36
        /*00ba*/ 	.short	(.L_1023 - .L_1022)
.L_1022:
        /*00bc*/ 	.word	0x00000008
.L_1023:


//--------------------- .nv.info._ZN10layer_norm31ln_parallel_residual_bwd_kernelINS_13Kernel_traitsI6__halfS2_S2_S2_fjLj4096ELj1ELj1ELj8ELj16ENS_18Kernel_traits_baseILj4096ES2_S2_S2_S2_fjLj256EEEEELb1ELb0ELb1EEEvNS_9BwdParamsE --------------------------
	.section	.nv.info._ZN10layer_norm31ln_parallel_residual_bwd_kernelINS_13Kernel_traitsI6__halfS2_S2_S2_fjLj4096ELj1ELj1ELj8ELj16ENS_18Kernel_traits_baseILj4096ES2_S2_S2_S2_fjLj256EEEEELb1ELb0ELb1EEEvNS_9BwdParamsE,"",@"SHT_CUDA_INFO"
	.sectionflags	@""
	.align	4


	//----- nvinfo : EIATTR_CUDA_API_VERSION
	.align		4
        /*0000*/ 	.byte	0x04, 0x37
        /*0002*/ 	.short	(.L_1025 - .L_1024)
.L_1024:
        /*0004*/ 	.word	0x00000082


	//----- nvinfo : EIATTR_KPARAM_INFO
	.align		4
.L_1025:
        /*0008*/ 	.byte	0x04, 0x17
        /*000a*/ 	.short	(.L_1027 - .L_1026)
.L_1026:
        /*000c*/ 	.word	0x00000000
        /*0010*/ 	.short	0x0000
        /*0012*/ 	.short	0x0000
        /*0014*/ 	.byte	0x00, 0xf0, 0xa1, 0x04


	//----- nvinfo : EIATTR_SPARSE_MMA_MASK
	.align		4
.L_1027:
        /*0018*/ 	.byte	0x03, 0x50
        /*001a*/ 	.short	0x0000


	//----- nvinfo : EIATTR_MAXREG_COUNT
	.align		4
        /*001c*/ 	.byte	0x03, 0x1b
        /*001e*/ 	.short	0x00ff


	//----- nvinfo : EIATTR_NUM_BARRIERS
	.align		4
        /*0020*/ 	.byte	0x02, 0x4c
        /*0022*/ 	.byte	0x01
	.zero		1


	//----- nvinfo : EIATTR_MERCURY_ISA_VERSION
	.align		4
        /*0024*/ 	.byte	0x03, 0x5f
        /*0026*/ 	.short	0x0101


	//----- nvinfo : EIATTR_COOP_GROUP_MASK_REGIDS
	.align		4
        /*0028*/ 	.byte	0x04, 0x29
        /*002a*/ 	.short	(.L_1029 - .L_1028)


	//   ....[0]....
.L_1028:
        /*002c*/ 	.word	0xffffffff


	//   ....[1]....
        /*0030*/ 	.word	0xffffffff


	//   ....[2]....
        /*0034*/ 	.word	0xffffffff


	//   ....[3]....
        /*0038*/ 	.word	0xffffffff


	//   ....[4]....
        /*003c*/ 	.word	0xffffffff


	//   ....[5]....
        /*0040*/ 	.word	0xffffffff


	//   ....[6]....
        /*0044*/ 	.word	0xffffffff


	//   ....[7]....
        /*0048*/ 	.word	0xffffffff


	//   ....[8]....
        /*004c*/ 	.word	0xffffffff


	//   ....[9]....
        /*0050*/ 	.word	0xffffffff


	//----- nvinfo : EIATTR_COOP_GROUP_INSTR_OFFSETS
	.align		4
.L_1029:
        /*0054*/ 	.byte	0x04, 0x28
        /*0056*/ 	.short	(.L_1031 - .L_1030)


	//   ....[0]....
.L_1030:
        /*0058*/ 	.word	0x00001550


	//   ....[1]....
        /*005c*/ 	.word	0x00001590


	//   ....[2]....
        /*0060*/ 	.word	0x000015b0


	//   ....[3]....
        /*0064*/ 	.word	0x000015f0


	//   ....[4]....
        /*0068*/ 	.word	0x00001620


	//   ....[5]....
        /*006c*/ 	.word	0x00001650


	//   ....[6]....
        /*0070*/ 	.word	0x00001690


	//   ....[7]....
        /*0074*/ 	.word	0x000016d0


	//   ....[8]....
        /*0078*/ 	.word	0x00001760


	//   ....[9]....
        /*007c*/ 	.word	0x000017e0


	//----- nvinfo : EIATTR_VRC_CTA_INIT_COUNT
	.align		4
.L_1031:
        /*0080*/ 	.byte	0x02, 0x4a
	.zero		1
	.zero		1


	//----- nvinfo : EIATTR_EXIT_INSTR_OFFSETS
	.align		4
        /*0084*/ 	.byte	0x04, 0x1c
        /*0086*/ 	.short	(.L_1033 - .L_1032)


	//   ....[0]....
.L_1032:
        /*0088*/ 	.word	0x00006ad0


	//----- nvinfo : EIATTR_MAX_THREADS
	.align		4
.L_1033:
        /*008c*/ 	.byte	0x04, 0x05
        /*008e*/ 	.short	(.L_1035 - .L_1034)
.L_1034:
        /*0090*/ 	.word	0x00000100
        /*0094*/ 	.word	0x00000001
        /*0098*/ 	.word	0x00000001


	//----- nvinfo : EIATTR_CBANK_PARAM_SIZE
	.align		4
.L_1035:
        /*009c*/ 	.byte	0x03, 0x19
        /*009e*/ 	.short	0x0128


	//----- nvinfo : EIATTR_PARAM_CBANK
	.align		4
        /*00a0*/ 	.byte	0x04, 0x0a
        /*00a2*/ 	.short	(.L_1037 - .L_1036)
	.align		4
.L_1036:
        /*00a4*/ 	.word	index@(.nv.constant0._ZN10layer_norm31ln_parallel_residual_bwd_kernelINS_13Kernel_traitsI6__halfS2_S2_S2_fjLj4096ELj1ELj1ELj8ELj16ENS_18Kernel_traits_baseILj4096ES2_S2_S2_S2_fjLj256EEEEELb1ELb0ELb1EEEvNS_9BwdParamsE)
        /*00a8*/ 	.short	0x0380
        /*00aa*/ 	.short	0x0128


	//----- nvinfo : EIATTR_SW_WAR
	.align		4
.L_1037:
        /*00ac*/ 	.byte	0x04, 0x36
        /*00ae*/ 	.short	(.L_1039 - .L_1038)
.L_1038:
        /*00b0*/ 	.word	0x00000008
.L_1039:


//--------------------- .nv.info._ZN10layer_norm22ln_bwd_finalize_kernelINS_22Kernel_traits_finalizeILj4096E6__halfS2_S2_S2_fjLb0ELj1024ELj4ENS_18Kernel_traits_baseILj4096ES2_S2_S2_S2_fjLj1024EEEEELb0ELb0EEEvNS_9BwdParamsE --------------------------
	.section	.nv.info._ZN10layer_norm22ln_bwd_finalize_kernelINS_22Kernel_traits_finalizeILj4096E6__halfS2_S2_S2_fjLb0ELj1024ELj4ENS_18Kernel_traits_baseILj4096ES2_S2_S2_S2_fjLj1024EEEEELb0ELb0EEEvNS_9BwdParamsE,"",@"SHT_CUDA_INFO"
	.sectionflags	@""
	.align	4


	//----- nvinfo : EIATTR_CUDA_API_VERSION
	.align		4
        /*0000*/ 	.byte	0x04, 0x37
        /*0002*/ 	.short	(.L_1041 - .L_1040)
.L_1040:
        /*0004*/ 	.word	0x00000082


	//----- nvinfo : EIATTR_KPARAM_INFO
	.align		4
.L_1041:
        /*0008*/ 	.byte	0x04, 0x17
        /*000a*/ 	.short	(.L_1043 - .L_1042)
.L_1042:
        /*000c*/ 	.word	0x00000000
        /*0010*/ 	.short	0x0000
        /*0012*/ 	.short	0x0000
        /*0014*/ 	.byte	0x00, 0xf0, 0xa1, 0x04


	//----- nvinfo : EIATTR_SPARSE_MMA_MASK
	.align		4
.L_1043:
        /*0018*/ 	.byte	0x03, 0x50
        /*001a*/ 	.short	0x0000


	//----- nvinfo : EIATTR_MAXREG_COUNT
	.align		4
        /*001c*/ 	.byte	0x03, 0x1b
        /*001e*/ 	.short	0x0040


	//----- nvinfo : EIATTR_NUM_BARRIERS
	.align		4
        /*0020*/ 	.byte	0x02, 0x4c
        /*0022*/ 	.byte	0x01
	.zero		1


	//----- nvinfo : EIATTR_MERCURY_ISA_VERSION
	.align		4
        /*0024*/ 	.byte	0x03, 0x5f
        /*0026*/ 	.short	0x0101


	//----- nvinfo : EIATTR_COOP_GROUP_MASK_REGIDS
	.align		4
        /*0028*/ 	.byte	0x04, 0x29
        /*002a*/ 	.short	(.L_1045 - .L_1044)


	//   ....[0]....
.L_1044:
        /*002c*/ 	.word	0xffffffff


	//   ....[1]....
        /*0030*/ 	.word	0xffffffff


	//   ....[2]....
        /*0034*/ 	.word	0xffffffff


	//   ....[3]....
        /*0038*/ 	.word	0xffffffff


	//   ....[4]....
        /*003c*/ 	.word	0xffffffff


	//   ....[5]....
        /*0040*/ 	.word	0xffffffff


	//   ....[6]....
        /*0044*/ 	.word	0xffffffff


	//   ....[7]....
        /*0048*/ 	.word	0xffffffff


	//   ....[8]....
        /*004c*/ 	.word	0xffffffff


	//   ....[9]....
        /*0050*/ 	.word	0xffffffff


	//----- nvinfo : EIATTR_COOP_GROUP_INSTR_OFFSETS
	.align		4
.L_1045:
        /*0054*/ 	.byte	0x04, 0x28
        /*0056*/ 	.short	(.L_1047 - .L_1046)


	//   ....[0]....
.L_1046:
        /*0058*/ 	.word	0x000015e0


	//   ....[1]....
        /*005c*/ 	.word	0x000015f0


	//   ....[2]....
        /*0060*/ 	.word	0x00001620


	//   ....[3]....
        /*0064*/ 	.word	0x00001630


	//   ....[4]....
        /*0068*/ 	.word	0x00001660


	//   ....[5]....
        /*006c*/ 	.word	0x00001670


	//   ....[6]....
        /*0070*/ 	.word	0x000016b0


	//   ....[7]....
        /*0074*/ 	.word	0x000016e0


	//   ....[8]....
        /*0078*/ 	.word	0x00001710


	//   ....[9]....
        /*007c*/ 	.word	0x00001720


	//----- nvinfo : EIATTR_VRC_CTA_INIT_COUNT
	.align		4
.L_1047:
        /*0080*/ 	.byte	0x02, 0x4a
	.zero		1
	.zero		1


	//----- nvinfo : EIATTR_EXIT_INSTR_OFFSETS
	.align		4
        /*0084*/ 	.byte	0x04, 0x1c
        /*0086*/ 	.short	(.L_1049 - .L_1048)


	//   ....[0]....
.L_1048:
        /*0088*/ 	.word	0x00000060


	//   ....[1]....
        /*008c*/ 	.word	0x00001780


	//   ....[2]....
        /*0090*/ 	.word	0x000017b0


	//   ....[3]....
        /*0094*/ 	.word	0x00001870


	//----- nvinfo : EIATTR_MAX_THREADS
	.align		4
.L_1049:
        /*0098*/ 	.byte	0x04, 0x05
        /*009a*/ 	.short	(.L_1051 - .L_1050)
.L_1050:
        /*009c*/ 	.word	0x00000400
        /*00a0*/ 	.word	0x00000001
        /*00a4*/ 	.word	0x00000001


	//----- nvinfo : EIATTR_CRS_STACK_SIZE
	.align		4
.L_1051:
        /*00a8*/ 	.byte	0x04, 0x1e
        /*00aa*/ 	.short	(.L_1053 - .L_1052)
.L_1052:
        /*00ac*/ 	.word	0x00000000


	//----- nvinfo : EIATTR_CBANK_PARAM_SIZE
	.align		4
.L_1053:
        /*00b0*/ 	.byte	0x03, 0x19
        /*00b2*/ 	.short	0x0128


	//----- nvinfo : EIATTR_PARAM_CBANK
	.align		4
        /*00b4*/ 	.byte	0x04, 0x0a
        /*00b6*/ 	.short	(.L_1055 - .L_1054)
	.align		4
.L_1054:
        /*00b8*/ 	.word	index@(.nv.constant0._ZN10layer_norm22ln_bwd_finalize_kernelINS_22Kernel_traits_finalizeILj4096E6__halfS2_S2_S2_fjLb0ELj1024ELj4ENS_18Kernel_traits_baseILj4096ES2_S2_S2_S2_fjLj1024EEEEELb0ELb0EEEvNS_9BwdParamsE)
        /*00bc*/ 	.short	0x0380
        /*00be*/ 	.short	0x0128


	//----- nvinfo : EIATTR_SW_WAR
	.align		4
.L_1055:
        /*00c0*/ 	.byte	0x04, 0x36
        /*00c2*/ 	.short	(.L_1057 - .L_1056)
.L_1056:
        /*00c4*/ 	.word	0x00000008
.L_1057:


//--------------------- .nv.info._ZN10layer_norm40ln_parallel_residual_bwd_finalize_kernelINS_22Kernel_traits_finalizeILj4096E6__halfS2_S2_S2_fjLb0ELj1024ELj4ENS_18Kernel_traits_baseILj4096ES2_S2_S2_S2_fjLj1024EEEEELb0EEEvNS_9BwdParamsE --------------------------
	.section	.nv.info._ZN10layer_norm40ln_parallel_residual_bwd_finalize_kernelINS_22Kernel_traits_finalizeILj4096E6__halfS2_S2_S2_fjLb0ELj1024ELj4ENS_18Kernel_traits_baseILj4096ES2_S2_S2_S2_fjLj1024EEEEELb0EEEvNS_9BwdParamsE,"",@"SHT_CUDA_INFO"
	.sectionflags	@""
	.align	4


	//----- nvinfo : EIATTR_CUDA_API_VERSION
	.align		4
        /*0000*/ 	.byte	0x04, 0x37
        /*0002*/ 	.short	(.L_1059 - .L_1058)
.L_1058:
        /*0004*/ 	.word	0x00000082


	//----- nvinfo : EIATTR_KPARAM_INFO
	.align		4
.L_1059:
        /*0008*/ 	.byte	0x04, 0x17
        /*000a*/ 	.short	(.L_1061 - .L_1060)
.L_1060:
        /*000c*/ 	.word	0x00000000
        /*0010*/ 	.short	0x0000
        /*0012*/ 	.short	0x0000
        /*0014*/ 	.byte	0x00, 0xf0, 0xa1, 0x04


	//----- nvinfo : EIATTR_SPARSE_MMA_MASK
	.align		4
.L_1061:
        /*0018*/ 	.byte	0x03, 0x50
        /*001a*/ 	.short	0x0000


	//----- nvinfo : EIATTR_MAXREG_COUNT
	.align		4
        /*001c*/ 	.byte	0x03, 0x1b
        /*001e*/ 	.short	0x0040


	//----- nvinfo : EIATTR_NUM_BARRIERS
	.align		4
        /*0020*/ 	.byte	0x02, 0x4c
        /*0022*/ 	.byte	0x01
	.zero		1


	//----- nvinfo : EIATTR_MERCURY_ISA_VERSION
	.align		4
        /*0024*/ 	.byte	0x03, 0x5f
        /*0026*/ 	.short	0x0101


	//----- nvinfo : EIATTR_COOP_GROUP_MASK_REGIDS
	.align		4
        /*0028*/ 	.byte	0x04, 0x29
        /*002a*/ 	.short	(.L_1063 - .L_1062)


	//   ....[0]....
.L_1062:
        /*002c*/ 	.word	0xffffffff


	//   ....[1]....
        /*0030*/ 	.word	0xffffffff


	//   ....[2]....
        /*0034*/ 	.word	0xffffffff


	//   ....[3]....
        /*0038*/ 	.word	0xffffffff


	//   ....[4]....
        /*003c*/ 	.word	0xffffffff


	//   ....[5]....
        /*0040*/ 	.word	0xffffffff


	//   ....[6]....
        /*0044*/ 	.word	0xffffffff


	//   ....[7]....
        /*0048*/ 	.word	0xffffffff


	//   ....[8]....
        /*004c*/ 	.word	0xffffffff


	//   ....[9]....
        /*0050*/ 	.word	0xffffffff


	//   ....[10]....
        /*0054*/ 	.word	0xffffffff


	//   ....[11]....
        /*0058*/ 	.word	0xffffffff


	//   ....[12]....
        /*005c*/ 	.word	0xffffffff


	//   ....[13]....
        /*0060*/ 	.word	0xffffffff


	//   ....[14]....
        /*0064*/ 	.word	0xffffffff


	//   ....[15]....
        /*0068*/ 	.word	0xffffffff


	//   ....[16]....
        /*006c*/ 	.word	0xffffffff


	//   ....[17]....
        /*0070*/ 	.word	0xffffffff


	//   ....[18]....
        /*0074*/ 	.word	0xffffffff


	//   ....[19]....
        /*0078*/ 	.word	0xffffffff


	//----- nvinfo : EIATTR_COOP_GROUP_INSTR_OFFSETS
	.align		4
.L_1063:
        /*007c*/ 	.byte	0x04, 0x28
        /*007e*/ 	.short	(.L_1065 - .L_1064)


	//   ....[0]....
.L_1064:
        /*0080*/ 	.word	0x000013b0


	//   ....[1]....
        /*0084*/ 	.word	0x000013c0


	//   ....[2]....
        /*0088*/ 	.word	0x000013d0


	//   ....[3]....
        /*008c*/ 	.word	0x000013e0


	//   ....[4]....
        /*0090*/ 	.word	0x00001410


	//   ....[5]....
        /*0094*/ 	.word	0x00001430


	//   ....[6]....
        /*0098*/ 	.word	0x00001450


	//   ....[7]....
        /*009c*/ 	.word	0x00001460


	//   ....[8]....
        /*00a0*/ 	.word	0x000014a0


	//   ....[9]....
        /*00a4*/ 	.word	0x000014c0


	//   ....[10]....
        /*00a8*/ 	.word	0x000014d0


	//   ....[11]....
        /*00ac*/ 	.word	0x000014e0


	//   ....[12]....
        /*00b0*/ 	.word	0x00001510


	//   ....[13]....
        /*00b4*/ 	.word	0x00001530


	//   ....[14]....
        /*00b8*/ 	.word	0x00001550


	//   ....[15]....
        /*00bc*/ 	.word	0x00001560


	//   ....[16]....
        /*00c0*/ 	.word	0x000015a0


	//   ....[17]....
        /*00c4*/ 	.word	0x000015d0


	//   ....[18]....
        /*00c8*/ 	.word	0x00001600


	//   ....[19]....
        /*00cc*/ 	.word	0x00001610


	//----- nvinfo : EIATTR_VRC_CTA_INIT_COUNT
	.align		4
.L_1065:
        /*00d0*/ 	.byte	0x02, 0x4a
	.zero		1
	.zero		1


	//----- nvinfo : EIATTR_EXIT_INSTR_OFFSETS
	.align		4
        /*00d4*/ 	.byte	0x04, 0x1c
        /*00d6*/ 	.short	(.L_1067 - .L_1066)


	//   ....[0]....
.L_1066:
        /*00d8*/ 	.word	0x00000060


	//   ....[1]....
        /*00dc*/ 	.word	0x000016b0


	//   ....[2]....
        /*00e0*/ 	.word	0x000016e0


	//   ....[3]....
        /*00e4*/ 	.word	0x00001840


	//----- nvinfo : EIATTR_MAX_THREADS
	.align		4
.L_1067:
        /*00e8*/ 	.byte	0x04, 0x05
        /*00ea*/ 	.short	(.L_1069 - .L_1068)
.L_1068:
        /*00ec*/ 	.word	0x00000400
        /*00f0*/ 	.word	0x00000001
        /*00f4*/ 	.word	0x00000001


	//----- nvinfo : EIATTR_CRS_STACK_SIZE
	.align		4
.L_1069:
        /*00f8*/ 	.byte	0x04, 0x1e
        /*00fa*/ 	.short	(.L_1071 - .L_1070)
.L_1070:
        /*00fc*/ 	.word	0x00000000


	//----- nvinfo : EIATTR_CBANK_PARAM_SIZE
	.align		4
.L_1071:
        /*0100*/ 	.byte	0x03, 0x19
        /*0102*/ 	.short	0x0128


	//----- nvinfo : EIATTR_PARAM_CBANK
	.align		4
        /*0104*/ 	.byte	0x04, 0x0a
        /*0106*/ 	.short	(.L_1073 - .L_1072)
	.align		4
.L_1072:
        /*0108*/ 	.word	index@(.nv.constant0._ZN10layer_norm40ln_parallel_residual_bwd_finalize_kernelINS_22Kernel_traits_finalizeILj4096E6__halfS2_S2_S2_fjLb0ELj1024ELj4ENS_18Kernel_traits_baseILj4096ES2_S2_S2_S2_fjLj1024EEEEELb0EEEvNS_9BwdParamsE)
        /*010c*/ 	.short	0x0380
        /*010e*/ 	.short	0x0128


	//----- nvinfo : EIATTR_SW_WAR
	.align		4
.L_1073:
        /*0110*/ 	.byte	0x04, 0x36
        /*0112*/ 	.short	(.L_1075 - .L_1074)
.L_1074:
        /*0114*/ 	.word	0x00000008
.L_1075:


//--------------------- .nv.info._ZN10layer_norm31ln_parallel_residual_bwd_kernelINS_13Kernel_traitsI6__halfS2_S2_S2_fjLj4096ELj1ELj1ELj8ELj16ENS_18Kernel_traits_baseILj4096ES2_S2_S2_S2_fjLj256EEEEELb1ELb1ELb0EEEvNS_9BwdParamsE --------------------------
	.section	.nv.info._ZN10layer_norm31ln_parallel_residual_bwd_kernelINS_13Kernel_traitsI6__halfS2_S2_S2_fjLj4096ELj1ELj1ELj8ELj16ENS_18Kernel_traits_baseILj4096ES2_S2_S2_S2_fjLj256EEEEELb1ELb1ELb0EEEvNS_9BwdParamsE,"",@"SHT_CUDA_INFO"
	.sectionflags	@""
	.align	4


	//----- nvinfo : EIATTR_CUDA_API_VERSION
	.align		4
        /*0000*/ 	.byte	0x04, 0x37
        /*0002*/ 	.short	(.L_1077 - .L_1076)
.L_1076:
        /*0004*/ 	.word	0x00000082


	//----- nvinfo : EIATTR_KPARAM_INFO
	.align		4
.L_1077:
        /*0008*/ 	.byte	0x04, 0x17
        /*000a*/ 	.short	(.L_1079 - .L_1078)
.L_1078:
        /*000c*/ 	.word	0x00000000
        /*0010*/ 	.short	0x0000
        /*0012*/ 	.short	0x0000
        /*0014*/ 	.byte	0x00, 0xf0, 0xa1, 0x04


	//----- nvinfo : EIATTR_SPARSE_MMA_MASK
	.align		4
.L_1079:
        /*0018*/ 	.byte	0x03, 0x50
        /*001a*/ 	.short	0x0000


	//----- nvinfo : EIATTR_MAXREG_COUNT
	.align		4
        /*001c*/ 	.byte	0x03, 0x1b
        /*001e*/ 	.short	0x00ff


	//----- nvinfo : EIATTR_NUM_BARRIERS
	.align		4
        /*0020*/ 	.byte	0x02, 0x4c
        /*0022*/ 	.byte	0x01
	.zero		1


	//----- nvinfo : EIATTR_MERCURY_ISA_VERSION
	.align		4
        /*0024*/ 	.byte	0x03, 0x5f
        /*0026*/ 	.short	0x0101


	//----- nvinfo : EIATTR_COOP_GROUP_MASK_REGIDS
	.align		4
        /*0028*/ 	.byte	0x04, 0x29
        /*002a*/ 	.short	(.L_1081 - .L_1080)


	//   ....[0]....
.L_1080:
        /*002c*/ 	.word	0xffffffff


	//   ....[1]....
        /*0030*/ 	.word	0xffffffff


	//   ....[2]....
        /*0034*/ 	.word	0xffffffff


	//   ....[3]....
        /*0038*/ 	.word	0xffffffff


	//   ....[4]....
        /*003c*/ 	.word	0xffffffff


	//   ....[5]....
        /*0040*/ 	.word	0xffffffff


	//   ....[6]....
        /*0044*/ 	.word	0xffffffff


	//   ....[7]....
        /*0048*/ 	.word	0xffffffff


	//   ....[8]....
        /*004c*/ 	.word	0xffffffff


	//   ....[9]....
        /*0050*/ 	.word	0xffffffff


	//----- nvinfo : EIATTR_COOP_GROUP_INSTR_OFFSETS
	.align		4
.L_1081:
        /*0054*/ 	.byte	0x04, 0x28
        /*0056*/ 	.short	(.L_1083 - .L_1082)


	//   ....[0]....
.L_1082:
        /*0058*/ 	.word	0x00001240


	//   ....[1]....
        /*005c*/ 	.word	0x00001260


	//   ....[2]....
        /*0060*/ 	.word	0x000012a0


	//   ....[3]....
        /*0064*/ 	.word	0x000012b0


	//   ....[4]....
        /*0068*/ 	.word	0x000012f0


	//   ....[5]....
        /*006c*/ 	.word	0x00001300


	//   ....[6]....
        /*0070*/ 	.word	0x00001330


	//   ....[7]....
        /*0074*/ 	.word	0x00001340


	//   ....[8]....
        /*0078*/ 	.word	0x00001370


	//   ....[9]....
        /*007c*/ 	.word	0x00001380


	//----- nvinfo : EIATTR_VRC_CTA_INIT_COUNT
	.align		4
.L_1083:
        /*0080*/ 	.byte	0x02, 0x4a
	.zero		1
	.zero		1


	//----- nvinfo : EIATTR_EXIT_INSTR_OFFSETS
	.align		4
        /*0084*/ 	.byte	0x04, 0x1c
        /*0086*/ 	.short	(.L_1085 - .L_1084)


	//   ....[0]....
.L_1084:
        /*0088*/ 	.word	0x00006340


	//   ....[1]....
        /*008c*/ 	.word	0x000063e0


	//----- nvinfo : EIATTR_MAX_THREADS
	.align		4
.L_1085:
        /*0090*/ 	.byte	0x04, 0x05
        /*0092*/ 	.short	(.L_1087 - .L_1086)
.L_1086:
        /*0094*/ 	.word	0x00000100
        /*0098*/ 	.word	0x00000001
        /*009c*/ 	.word	0x00000001


	//----- nvinfo : EIATTR_CRS_STACK_SIZE
	.align		4
.L_1087:
        /*00a0*/ 	.byte	0x04, 0x1e
        /*00a2*/ 	.short	(.L_1089 - .L_1088)
.L_1088:
        /*00a4*/ 	.word	0x00000000


	//----- nvinfo : EIATTR_CBANK_PARAM_SIZE
	.align		4
.L_1089:
        /*00a8*/ 	.byte	0x03, 0x19
        /*00aa*/ 	.short	0x0128


	//----- nvinfo : EIATTR_PARAM_CBANK
	.align		4
        /*00ac*/ 	.byte	0x04, 0x0a
        /*00ae*/ 	.short	(.L_1091 - .L_1090)
	.align		4
.L_1090:
        /*00b0*/ 	.word	index@(.nv.constant0._ZN10layer_norm31ln_parallel_residual_bwd_kernelINS_13Kernel_traitsI6__halfS2_S2_S2_fjLj4096ELj1ELj1ELj8ELj16ENS_18Kernel_traits_baseILj4096ES2_S2_S2_S2_fjLj256EEEEELb1ELb1ELb0EEEvNS_9BwdParamsE)
        /*00b4*/ 	.short	0x0380
        /*00b6*/ 	.short	0x0128


	//----- nvinfo : EIATTR_SW_WAR
	.align		4
.L_1091:
        /*00b8*/ 	.byte	0x04, 0x36
        /*00ba*/ 	.short	(.L_1093 - .L_1092)
.L_1092:
        /*00bc*/ 	.word	0x00000008
.L_1093:


//--------------------- .nv.info._ZN10layer_norm22ln_bwd_finalize_kernelINS_22Kernel_traits_finalizeILj4096E6__halfS2_S2_S2_fjLb0ELj1024ELj4ENS_18Kernel_traits_baseILj4096ES2_S2_S2_S2_fjLj1024EEEEELb0ELb1EEEvNS_9BwdParamsE --------------------------
	.section	.nv.info._ZN10layer_norm22ln_bwd_finalize_kernelINS_22Kernel_traits_finalizeILj4096E6__halfS2_S2_S2_fjLb0ELj1024ELj4ENS_18Kernel_traits_baseILj4096ES2_S2_S2_S2_fjLj1024EEEEELb0ELb1EEEvNS_9BwdParamsE,"",@"SHT_CUDA_INFO"
	.sectionflags	@""
	.align	4


	//----- nvinfo : EIATTR_CUDA_API_VERSION
	.align		4
        /*0000*/ 	.byte	0x04, 0x37
        /*0002*/ 	.short	(.L_1095 - .L_1094)
.L_1094:
        /*0004*/ 	.word	0x00000082


	//----- nvinfo : EIATTR_KPARAM_INFO
	.align		4
.L_1095:
        /*0008*/ 	.byte	0x04, 0x17
        /*000a*/ 	.short	(.L_1097 - .L_1096)
.L_1096:
        /*000c*/ 	.word	0x00000000
        /*0010*/ 	.short	0x0000
        /*0012*/ 	.short	0x0000
        /*0014*/ 	.byte	0x00, 0xf0, 0xa1, 0x04


	//----- nvinfo : EIATTR_SPARSE_MMA_MASK
	.align		4
.L_1097:
        /*0018*/ 	.byte	0x03, 0x50
        /*001a*/ 	.short	0x0000


	//----- nvinfo : EIATTR_MAXREG_COUNT
	.align		4
        /*001c*/ 	.byte	0x03, 0x1b
        /*001e*/ 	.short	0x0040


	//----- nvinfo : EIATTR_NUM_BARRIERS
	.align		4
        /*0020*/ 	.byte	0x02, 0x4c
        /*0022*/ 	.byte	0x01
	.zero		1


	//----- nvinfo : EIATTR_MERCURY_ISA_VERSION
	.align		4
        /*0024*/ 	.byte	0x03, 0x5f
        /*0026*/ 	.short	0x0101


	//----- nvinfo : EIATTR_COOP_GROUP_MASK_REGIDS
	.align		4
        /*0028*/ 	.byte	0x04, 0x29
        /*002a*/ 	.short	(.L_1099 - .L_1098)


	//   ....[0]....
.L_1098:
        /*002c*/ 	.word	0xffffffff


	//   ....[1]....
        /*0030*/ 	.word	0xffffffff


	//   ....[2]....
        /*0034*/ 	.word	0xffffffff


	//   ....[3]....
        /*0038*/ 	.word	0xffffffff


	//   ....[4]....
        /*003c*/ 	.word	0xffffffff


	//   ....[5]....
        /*0040*/ 	.word	0xffffffff


	//   ....[6]....
        /*0044*/ 	.word	0xffffffff


	//   ....[7]....
        /*0048*/ 	.word	0xffffffff


	//   ....[8]....
        /*004c*/ 	.word	0xffffffff


	//   ....[9]....
        /*0050*/ 	.word	0xffffffff


	//----- nvinfo : EIATTR_COOP_GROUP_INSTR_OFFSETS
	.align		4
.L_1099:
        /*0054*/ 	.byte	0x04, 0x28
        /*0056*/ 	.short	(.L_1101 - .L_1100)


	//   ....[0]....
.L_1100:
        /*0058*/ 	.word	0x00001630


	//   ....[1]....
        /*005c*/ 	.word	0x00001640


	//   ....[2]....
        /*0060*/ 	.word	0x00001670


	//   ....[3]....
        /*0064*/ 	.word	0x00001680


	//   ....[4]....
        /*0068*/ 	.word	0x000016b0


	//   ....[5]....
        /*006c*/ 	.word	0x000016d0


	//   ....[6]....
        /*0070*/ 	.word	0x00001700


	//   ....[7]....
        /*0074*/ 	.word	0x00001710


	//   ....[8]....
        /*0078*/ 	.word	0x00001740


	//   ....[9]....
        /*007c*/ 	.word	0x00001750


	//----- nvinfo : EIATTR_VRC_CTA_INIT_COUNT
	.align		4
.L_1101:
        /*0080*/ 	.byte	0x02, 0x4a
	.zero		1
	.zero		1


	//----- nvinfo : EIATTR_EXIT_INSTR_OFFSETS
	.align		4
        /*0084*/ 	.byte	0x04, 0x1c
        /*0086*/ 	.short	(.L_1103 - .L_1102)


	//   ....[0]....
.L_1102:
        /*0088*/ 	.word	0x00000070


	//   ....[1]....
        /*008c*/ 	.word	0x000017b0


	//   ....[2]....
        /*0090*/ 	.word	0x00001880


	//----- nvinfo : EIATTR_MAX_THREADS
	.align		4
.L_1103:
        /*0094*/ 	.byte	0x04, 0x05
        /*0096*/ 	.short	(.L_1105 - .L_1104)
.L_1104:
        /*0098*/ 	.word	0x00000400
        /*009c*/ 	.word	0x00000001
        /*00a0*/ 	.word	0x00000001


	//----- nvinfo : EIATTR_CRS_STACK_SIZE
	.align		4
.L_1105:
        /*00a4*/ 	.byte	0x04, 0x1e
        /*00a6*/ 	.short	(.L_1107 - .L_1106)
.L_1106:
        /*00a8*/ 	.word	0x00000000


	//----- nvinfo : EIATTR_CBANK_PARAM_SIZE
	.align		4
.L_1107:
        /*00ac*/ 	.byte	0x03, 0x19
        /*00ae*/ 	.short	0x0128


	//----- nvinfo : EIATTR_PARAM_CBANK
	.align		4
        /*00b0*/ 	.byte	0x04, 0x0a
        /*00b2*/ 	.short	(.L_1109 - .L_1108)
	.align		4
.L_1108:
        /*00b4*/ 	.word	index@(.nv.constant0._ZN10layer_norm22ln_bwd_finalize_kernelINS_22Kernel_traits_finalizeILj4096E6__halfS2_S2_S2_fjLb0ELj1024ELj4ENS_18Kernel_traits_baseILj4096ES2_S2_S2_S2_fjLj1024EEEEELb0ELb1EEEvNS_9BwdParamsE)
        /*00b8*/ 	.short	0x0380
        /*00ba*/ 	.short	0x0128


	//----- nvinfo : EIATTR_SW_WAR
	.align		4
.L_1109:
        /*00bc*/ 	.byte	0x04, 0x36
        /*00be*/ 	.short	(.L_1111 - .L_1110)
.L_1110:
        /*00c0*/ 	.word	0x00000008
.L_1111:


//--------------------- .nv.info._ZN10layer_norm40ln_parallel_residual_bwd_finalize_kernelINS_22Kernel_traits_finalizeILj4096E6__halfS2_S2_S2_fjLb0ELj1024ELj4ENS_18Kernel_traits_baseILj4096ES2_S2_S2_S2_fjLj1024EEEEELb1EEEvNS_9BwdParamsE --------------------------
	.section	.nv.info._ZN10layer_norm40ln_parallel_residual_bwd_finalize_kernelINS_22Kernel_traits_finalizeILj4096E6__halfS2_S2_S2_fjLb0ELj1024ELj4ENS_18Kernel_traits_baseILj4096ES2_S2_S2_S2_fjLj1024EEEEELb1EEEvNS_9BwdParamsE,"",@"SHT_CUDA_INFO"
	.sectionflags	@""
	.align	4


	//----- nvinfo : EIATTR_CUDA_API_VERSION
	.align		4
        /*0000*/ 	.byte	0x04, 0x37
        /*0002*/ 	.short	(.L_1113 - .L_1112)
.L_1112:
        /*0004*/ 	.word	0x00000082


	//----- nvinfo : EIATTR_KPARAM_INFO
	.align		4
.L_1113:
        /*0008*/ 	.byte	0x04, 0x17
        /*000a*/ 	.short	(.L_1115 - .L_1114)
.L_1114:
        /*000c*/ 	.word	0x00000000
        /*0010*/ 	.short	0x0000
        /*0012*/ 	.short	0x0000
        /*0014*/ 	.byte	0x00, 0xf0, 0xa1, 0x04


	//----- nvinfo : EIATTR_SPARSE_MMA_MASK
	.align		4
.L_1115:
        /*0018*/ 	.byte	0x03, 0x50
        /*001a*/ 	.short	0x0000


	//----- nvinfo : EIATTR_MAXREG_COUNT
	.align		4
        /*001c*/ 	.byte	0x03, 0x1b
        /*001e*/ 	.short	0x0040


	//----- nvinfo : EIATTR_NUM_BARRIERS
	.align		4
        /*0020*/ 	.byte	0x02, 0x4c
        /*0022*/ 	.byte	0x01
	.zero		1


	//----- nvinfo : EIATTR_MERCURY_ISA_VERSION
	.align		4
        /*0024*/ 	.byte	0x03, 0x5f
        /*0026*/ 	.short	0x0101


	//----- nvinfo : EIATTR_COOP_GROUP_MASK_REGIDS
	.align		4
        /*0028*/ 	.byte	0x04, 0x29
        /*002a*/ 	.short	(.L_1117 - .L_1116)


	//   ....[0]....
.L_1116:
        /*002c*/ 	.word	0xffffffff


	//   ....[1]....
        /*0030*/ 	.word	0xffffffff


	//   ....[2]....
        /*0034*/ 	.word	0xffffffff


	//   ....[3]....
        /*0038*/ 	.word	0xffffffff


	//   ....[4]....
        /*003c*/ 	.word	0xffffffff


	//   ....[5]....
        /*0040*/ 	.word	0xffffffff


	//   ....[6]....
        /*0044*/ 	.word	0xffffffff


	//   ....[7]....
        /*0048*/ 	.word	0xffffffff


	//   ....[8]....
        /*004c*/ 	.word	0xffffffff


	//   ....[9]....
        /*0050*/ 	.word	0xffffffff


	//   ....[10]....
        /*0054*/ 	.word	0xffffffff


	//   ....[11]....
        /*0058*/ 	.word	0xffffffff


	//   ....[12]....
        /*005c*/ 	.word	0xffffffff


	//   ....[13]....
        /*0060*/ 	.word	0xffffffff


	//   ....[14]....
        /*0064*/ 	.word	0xffffffff


	//   ....[15]....
        /*0068*/ 	.word	0xffffffff


	//   ....[16]....
        /*006c*/ 	.word	0xffffffff


	//   ....[17]....
        /*0070*/ 	.word	0xffffffff


	//   ....[18]....
        /*0074*/ 	.word	0xffffffff


	//   ....[19]....
        /*0078*/ 	.word	0xffffffff


	//----- nvinfo : EIATTR_COOP_GROUP_INSTR_OFFSETS
	.align		4
.L_1117:
        /*007c*/ 	.byte	0x04, 0x28
        /*007e*/ 	.short	(.L_1119 - .L_1118)


	//   ....[0]....
.L_1118:
        /*0080*/ 	.word	0x00001410


	//   ....[1]....
        /*0084*/ 	.word	0x00001420


	//   ....[2]....
        /*0088*/ 	.word	0x00001430


	//   ....[3]....
        /*008c*/ 	.word	0x00001440


	//   ....[4]....
        /*0090*/ 	.word	0x00001480


	//   ....[5]....
        /*0094*/ 	.word	0x000014a0


	//   ....[6]....
        /*0098*/ 	.word	0x000014b0


	//   ....[7]....
        /*009c*/ 	.word	0x000014c0


	//   ....[8]....
        /*00a0*/ 	.word	0x000014f0


	//   ....[9]....
        /*00a4*/ 	.word	0x00001520


	//   ....[10]....
        /*00a8*/ 	.word	0x00001530


	//   ....[11]....
        /*00ac*/ 	.word	0x00001540


	//   ....[12]....
        /*00b0*/ 	.word	0x00001560


	//   ....[13]....
        /*00b4*/ 	.word	0x00001590


	//   ....[14]....
        /*00b8*/ 	.word	0x000015b0


	//   ....[15]....
        /*00bc*/ 	.word	0x000015c0


	//   ....[16]....
        /*00c0*/ 	.word	0x000015e0


	//   ....[17]....
        /*00c4*/ 	.word	0x00001610


	//   ....[18]....
        /*00c8*/ 	.word	0x00001630


	//   ....[19]....
        /*00cc*/ 	.word	0x00001640


	//----- nvinfo : EIATTR_VRC_CTA_INIT_COUNT
	.align		4
.L_1119:
        /*00d0*/ 	.byte	0x02, 0x4a
	.zero		1
	.zero		1


	//----- nvinfo : EIATTR_EXIT_INSTR_OFFSETS
	.align		4
        /*00d4*/ 	.byte	0x04, 0x1c
        /*00d6*/ 	.short	(.L_1121 - .L_1120)


	//   ....[0]....
.L_1120:
        /*00d8*/ 	.word	0x00000060


	//   ....[1]....
        /*00dc*/ 	.word	0x000016e0


	//   ....[2]....
        /*00e0*/ 	.word	0x00001850


	//----- nvinfo : EIATTR_MAX_THREADS
	.align		4
.L_1121:
        /*00e4*/ 	.byte	0x04, 0x05
        /*00e6*/ 	.short	(.L_1123 - .L_1122)
.L_1122:
        /*00e8*/ 	.word	0x00000400
        /*00ec*/ 	.word	0x00000001
        /*00f0*/ 	.word	0x00000001


	//----- nvinfo : EIATTR_CRS_STACK_SIZE
	.align		4
.L_1123:
        /*00f4*/ 	.byte	0x04, 0x1e
        /*00f6*/ 	.short	(.L_1125 - .L_1124)
.L_1124:
        /*00f8*/ 	.word	0x00000000


	//----- nvinfo : EIATTR_CBANK_PARAM_SIZE
	.align		4
.L_1125:
        /*00fc*/ 	.byte	0x03, 0x19
        /*00fe*/ 	.short	0x0128


	//----- nvinfo : EIATTR_PARAM_CBANK
	.align		4
        /*0100*/ 	.byte	0x04, 0x0a
        /*0102*/ 	.short	(.L_1127 - .L_1126)
	.align		4
.L_1126:
        /*0104*/ 	.word	index@(.nv.constant0._ZN10layer_norm40ln_parallel_residual_bwd_finalize_kernelINS_22Kernel_traits_finalizeILj4096E6__halfS2_S2_S2_fjLb0ELj1024ELj4ENS_18Kernel_traits_baseILj4096ES2_S2_S2_S2_fjLj1024EEEEELb1EEEvNS_9BwdParamsE)
        /*0108*/ 	.short	0x0380
        /*010a*/ 	.short	0x0128


	//----- nvinfo : EIATTR_SW_WAR
	.align		4
.L_1127:
        /*010c*/ 	.byte	0x04, 0x36
        /*010e*/ 	.short	(.L_1129 - .L_1128)
.L_1128:
        /*0110*/ 	.word	0x00000008
.L_1129:


//--------------------- .nv.info._ZN10layer_norm31ln_parallel_residual_bwd_kernelINS_13Kernel_traitsI6__halfS2_S2_S2_fjLj4096ELj1ELj1ELj8ELj16ENS_18Kernel_traits_baseILj4096ES2_S2_S2_S2_fjLj256EEEEELb1ELb1ELb1EEEvNS_9BwdParamsE --------------------------
	.section	.nv.info._ZN10layer_norm31ln_parallel_residual_bwd_kernelINS_13Kernel_traitsI6__halfS2_S2_S2_fjLj4096ELj1ELj1ELj8ELj16ENS_18Kernel_traits_baseILj4096ES2_S2_S2_S2_fjLj256EEEEELb1ELb1ELb1EEEvNS_9BwdParamsE,"",@"SHT_CUDA_INFO"
	.sectionflags	@""
	.align	4


	//----- nvinfo : EIATTR_CUDA_API_VERSION
	.align		4
        /*0000*/ 	.byte	0x04, 0x37
        /*0002*/ 	.short	(.L_1131 - .L_1130)
.L_1130:
        /*0004*/ 	.word	0x00000082


	//----- nvinfo : EIATTR_KPARAM_INFO
	.align		4
.L_1131:
        /*0008*/ 	.byte	0x04, 0x17
        /*000a*/ 	.short	(.L_1133 - .L_1132)
.L_1132:
        /*000c*/ 	.word	0x00000000
        /*0010*/ 	.short	0x0000
        /*0012*/ 	.short	0x0000
        /*0014*/ 	.byte	0x00, 0xf0, 0xa1, 0x04


	//----- nvinfo : EIATTR_SPARSE_MMA_MASK
	.align		4
.L_1133:
        /*0018*/ 	.byte	0x03, 0x50
        /*001a*/ 	.short	0x0000


	//----- nvinfo : EIATTR_MAXREG_COUNT
	.align		4
        /*001c*/ 	.byte	0x03, 0x1b
        /*001e*/ 	.short	0x00ff


	//----- nvinfo : EIATTR_NUM_BARRIERS
	.align		4
        /*0020*/ 	.byte	0x02, 0x4c
        /*0022*/ 	.byte	0x01
	.zero		1


	//----- nvinfo : EIATTR_MERCURY_ISA_VERSION
	.align		4
        /*0024*/ 	.byte	0x03, 0x5f
        /*0026*/ 	.short	0x0101


	//----- nvinfo : EIATTR_COOP_GROUP_MASK_REGIDS
	.align		4
        /*0028*/ 	.byte	0x04, 0x29
        /*002a*/ 	.short	(.L_1135 - .L_1134)


	//   ....[0]....
.L_1134:
        /*002c*/ 	.word	0xffffffff


	//   ....[1]....
        /*0030*/ 	.word	0xffffffff


	//   ....[2]....
        /*0034*/ 	.word	0xffffffff


	//   ....[3]....
        /*0038*/ 	.word	0xffffffff


	//   ....[4]....
        /*003c*/ 	.word	0xffffffff


	//   ....[5]....
        /*0040*/ 	.word	0xffffffff


	//   ....[6]....
        /*0044*/ 	.word	0xffffffff


	//   ....[7]....
        /*0048*/ 	.word	0xffffffff


	//   ....[8]....
        /*004c*/ 	.word	0xffffffff


	//   ....[9]....
        /*0050*/ 	.word	0xffffffff


	//----- nvinfo : EIATTR_COOP_GROUP_INSTR_OFFSETS
	.align		4
.L_1135:
        /*0054*/ 	.byte	0x04, 0x28
        /*0056*/ 	.short	(.L_1137 - .L_1136)


	//   ....[0]....
.L_1136:
        /*0058*/ 	.word	0x00000eb0


	//   ....[1]....
        /*005c*/ 	.word	0x00000f60


	//   ....[2]....
        /*0060*/ 	.word	0x00000f70


	//   ....[3]....
        /*0064*/ 	.word	0x00000fa0


	//   ....[4]....
        /*0068*/ 	.word	0x00000fb0


	//   ....[5]....
        /*006c*/ 	.word	0x00000fe0


	//   ....[6]....
        /*0070*/ 	.word	0x00001000


	//   ....[7]....
        /*0074*/ 	.word	0x00001010


	//   ....[8]....
        /*0078*/ 	.word	0x00001050


	//   ....[9]....
        /*007c*/ 	.word	0x00001060


	//----- nvinfo : EIATTR_VRC_CTA_INIT_COUNT
	.align		4
.L_1137:
        /*0080*/ 	.byte	0x02, 0x4a
	.zero		1
	.zero		1


	//----- nvinfo : EIATTR_EXIT_INSTR_OFFSETS
	.align		4
        /*0084*/ 	.byte	0x04, 0x1c
        /*0086*/ 	.short	(.L_1139 - .L_1138)


	//   ....[0]....
.L_1138:
        /*0088*/ 	.word	0x00006230


	//----- nvinfo : EIATTR_MAX_THREADS
	.align		4
.L_1139:
        /*008c*/ 	.byte	0x04, 0x05
        /*008e*/ 	.short	(.L_1141 - .L_1140)
.L_1140:
        /*0090*/ 	.word	0x00000100
        /*0094*/ 	.word	0x00000001
        /*0098*/ 	.word	0x00000001


	//----- nvinfo : EIATTR_CRS_STACK_SIZE
	.align		4
.L_1141:
        /*009c*/ 	.byte	0x04, 0x1e
        /*009e*/ 	.short	(.L_1143 - .L_1142)
.L_1142:
        /*00a0*/ 	.word	0x00000000


	//----- nvinfo : EIATTR_CBANK_PARAM_SIZE
	.align		4
.L_1143:
        /*00a4*/ 	.byte	0x03, 0x19
        /*00a6*/ 	.short	0x0128


	//----- nvinfo : EIATTR_PARAM_CBANK
	.align		4
        /*00a8*/ 	.byte	0x04, 0x0a
        /*00aa*/ 	.short	(.L_1145 - .L_1144)
	.align		4
.L_1144:
        /*00ac*/ 	.word	index@(.nv.constant0._ZN10layer_norm31ln_parallel_residual_bwd_kernelINS_13Kernel_traitsI6__halfS2_S2_S2_fjLj4096ELj1ELj1ELj8ELj16ENS_18Kernel_traits_baseILj4096ES2_S2_S2_S2_fjLj256EEEEELb1ELb1ELb1EEEvNS_9BwdParamsE)
        /*00b0*/ 	.short	0x0380
        /*00b2*/ 	.short	0x0128


	//----- nvinfo : EIATTR_SW_WAR
	.align		4
.L_1145:
        /*00b4*/ 	.byte	0x04, 0x36
        /*00b6*/ 	.short	(.L_1147 - .L_1146)
.L_1146:
        /*00b8*/ 	.word	0x00000008
.L_1147:


//--------------------- .nv.info._ZN10layer_norm31ln_parallel_residual_bwd_kernelINS_13Kernel_traitsIf13__nv_bfloat16S2_S2_fjLj4096ELj1ELj1ELj8ELj16ENS_18Kernel_traits_baseILj4096EfS2_S2_S2_fjLj256EEEEELb0ELb0ELb0EEEvNS_9BwdParamsE --------------------------
	.section	.nv.info._ZN10layer_norm31ln_parallel_residual_bwd_kernelINS_13Kernel_traitsIf13__nv_bfloat16S2_S2_fjLj4096ELj1ELj1ELj8ELj16ENS_18Kernel_traits_baseILj4096EfS2_S2_S2_fjLj256EEEEELb0ELb0ELb0EEEvNS_9BwdParamsE,"",@"SHT_CUDA_INFO"
	.sectionflags	@""
	.align	4


	//----- nvinfo : EIATTR_CUDA_API_VERSION
	.align		4
        /*0000*/ 	.byte	0x04, 0x37
        /*0002*/ 	.short	(.L_1149 - .L_1148)
.L_1148:
        /*0004*/ 	.word	0x00000082


	//----- nvinfo : EIATTR_KPARAM_INFO
	.align		4
.L_1149:
        /*0008*/ 	.byte	0x04, 0x17
        /*000a*/ 	.short	(.L_1151 - .L_1150)
.L_1150:
        /*000c*/ 	.word	0x00000000
        /*0010*/ 	.short	0x0000
        /*0012*/ 	.short	0x0000
        /*0014*/ 	.byte	0x00, 0xf0, 0xa1, 0x04


	//----- nvinfo : EIATTR_SPARSE_MMA_MASK
	.align		4
.L_1151:
        /*0018*/ 	.byte	0x03, 0x50
        /*001a*/ 	.short	0x0000


	//----- nvinfo : EIATTR_MAXREG_COUNT
	.align		4
        /*001c*/ 	.byte	0x03, 0x1b
        /*001e*/ 	.short	0x00ff


	//----- nvinfo : EIATTR_NUM_BARRIERS
	.align		4
        /*0020*/ 	.byte	0x02, 0x4c
        /*0022*/ 	.byte	0x01
	.zero		1


	//----- nvinfo : EIATTR_MERCURY_ISA_VERSION
	.align		4
        /*0024*/ 	.byte	0x03, 0x5f
        /*0026*/ 	.short	0x0101


	//----- nvinfo : EIATTR_COOP_GROUP_MASK_REGIDS
	.align		4
        /*0028*/ 	.byte	0x04, 0x29
        /*002a*/ 	.short	(.L_1153 - .L_1152)


	//   ....[0]....
.L_1152:
        /*002c*/ 	.word	0xffffffff


	//   ....[1]....
        /*0030*/ 	.word	0xffffffff


	//   ....[2]....
        /*0034*/ 	.word	0xffffffff


	//   ....[3]....
        /*0038*/ 	.word	0xffffffff


	//   ....[4]....
        /*003c*/ 	.word	0xffffffff


	//   ....[5]....
        /*0040*/ 	.word	0xffffffff


	//   ....[6]....
        /*0044*/ 	.word	0xffffffff


	//   ....[7]....
        /*0048*/ 	.word	0xffffffff


	//   ....[8]....
        /*004c*/ 	.word	0xffffffff


	//   ....[9]....
        /*0050*/ 	.word	0xffffffff


	//----- nvinfo : EIATTR_COOP_GROUP_INSTR_OFFSETS
	.align		4
.L_1153:
        /*0054*/ 	.byte	0x04, 0x28
        /*0056*/ 	.short	(.L_1155 - .L_1154)


	//   ....[0]....
.L_1154:
        /*0058*/ 	.word	0x00001850


	//   ....[1]....
        /*005c*/ 	.word	0x00001870


	//   ....[2]....
        /*0060*/ 	.word	0x000018b0


	//   ....[3]....
        /*0064*/ 	.word	0x000018c0


	//   ....[4]....
        /*0068*/ 	.word	0x00001900


	//   ....[5]....
        /*006c*/ 	.word	0x00001910


	//   ....[6]....
        /*0070*/ 	.word	0x00001940


	//   ....[7]....
        /*0074*/ 	.word	0x00001950


	//   ....[8]....
        /*0078*/ 	.word	0x00001980


	//   ....[9]....
        /*007c*/ 	.word	0x00001990


	//----- nvinfo : EIATTR_VRC_CTA_INIT_COUNT
	.align		4
.L_1155:
        /*0080*/ 	.byte	0x02, 0x4a
	.zero		1
	.zero		1


	//----- nvinfo : EIATTR_EXIT_INSTR_OFFSETS
	.align		4
        /*0084*/ 	.byte	0x04, 0x1c
        /*0086*/ 	.short	(.L_1157 - .L_1156)


	//   ....[0]....
.L_1156:
        /*0088*/ 	.word	0x00004a70


	//   ....[1]....
        /*008c*/ 	.word	0x00004b80


	//----- nvinfo : EIATTR_MAX_THREADS
	.align		4
.L_1157:
        /*0090*/ 	.byte	0x04, 0x05
        /*0092*/ 	.short	(.L_1159 - .L_1158)
.L_1158:
        /*0094*/ 	.word	0x00000100
        /*0098*/ 	.word	0x00000001
        /*009c*/ 	.word	0x00000001


	//----- nvinfo : EIATTR_CRS_STACK_SIZE
	.align		4
.L_1159:
        /*00a0*/ 	.byte	0x04, 0x1e
        /*00a2*/ 	.short	(.L_1161 - .L_1160)
.L_1160:
        /*00a4*/ 	.word	0x00000000


	//----- nvinfo : EIATTR_CBANK_PARAM_SIZE
	.align		4
.L_1161:
        /*00a8*/ 	.byte	0x03, 0x19
        /*00aa*/ 	.short	0x0128


	//----- nvinfo : EIATTR_PARAM_CBANK
	.align		4
        /*00ac*/ 	.byte	0x04, 0x0a
        /*00ae*/ 	.short	(.L_1163 - .L_1162)
	.align		4
.L_1162:
        /*00b0*/ 	.word	index@(.nv.constant0._ZN10layer_norm31ln_parallel_residual_bwd_kernelINS_13Kernel_traitsIf13__nv_bfloat16S2_S2_fjLj4096ELj1ELj1ELj8ELj16ENS_18Kernel_traits_baseILj4096EfS2_S2_S2_fjLj256EEEEELb0ELb0ELb0EEEvNS_9BwdParamsE)
        /*00b4*/ 	.short	0x0380
        /*00b6*/ 	.short	0x0128


	//----- nvinfo : EIATTR_SW_WAR
	.align		4
.L_1163:
        /*00b8*/ 	.byte	0x04, 0x36
        /*00ba*/ 	.short	(.L_1165 - .L_1164)
.L_1164:
        /*00bc*/ 	.word	0x00000008
.L_1165:


//--------------------- .nv.info._ZN10layer_norm31ln_parallel_residual_bwd_kernelINS_13Kernel_traitsIf13__nv_bfloat16S2_S2_fjLj4096ELj1ELj1ELj8ELj16ENS_18Kernel_traits_baseILj4096EfS2_S2_S2_fjLj256EEEEELb0ELb0ELb1EEEvNS_9BwdParamsE --------------------------
	.section	.nv.info._ZN10layer_norm31ln_parallel_residual_bwd_kernelINS_13Kernel_traitsIf13__nv_bfloat16S2_S2_fjLj4096ELj1ELj1ELj8ELj16ENS_18Kernel_traits_baseILj4096EfS2_S2_S2_fjLj256EEEEELb0ELb0ELb1EEEvNS_9BwdParamsE,"",@"SHT_CUDA_INFO"
	.sectionflags	@""
	.align	4


	//----- nvinfo : EIATTR_CUDA_API_VERSION
	.align		4
        /*0000*/ 	.byte	0x04, 0x37
        /*0002*/ 	.short	(.L_1167 - .L_1166)
.L_1166:
        /*0004*/ 	.word	0x00000082


	//----- nvinfo : EIATTR_KPARAM_INFO
	.align		4
.L_1167:
        /*0008*/ 	.byte	0x04, 0x17
        /*000a*/ 	.short	(.L_1169 - .L_1168)
.L_1168:
        /*000c*/ 	.word	0x00000000
        /*0010*/ 	.short	0x0000
        /*0012*/ 	.short	0x0000
        /*0014*/ 	.byte	0x00, 0xf0, 0xa1, 0x04


	//----- nvinfo : EIATTR_SPARSE_MMA_MASK
	.align		4
.L_1169:
        /*0018*/ 	.byte	0x03, 0x50
        /*001a*/ 	.short	0x0000


	//----- nvinfo : EIATTR_MAXREG_COUNT
	.align		4
        /*001c*/ 	.byte	0x03, 0x1b
        /*001e*/ 	.short	0x00ff


	//----- nvinfo : EIATTR_NUM_BARRIERS
	.align		4
        /*0020*/ 	.byte	0x02, 0x4c
        /*0022*/ 	.byte	0x01
	.zero		1


	//----- nvinfo : EIATTR_MERCURY_ISA_VERSION
	.align		4
        /*0024*/ 	.byte	0x03, 0x5f
        /*0026*/ 	.short	0x0101


	//----- nvinfo : EIATTR_COOP_GROUP_MASK_REGIDS
	.align		4
        /*0028*/ 	.byte	0x04, 0x29
        /*002a*/ 	.short	(.L_1171 - .L_1170)


	//   ....[0]....
.L_1170:
        /*002c*/ 	.word	0xffffffff


	//   ....[1]....
        /*0030*/ 	.word	0xffffffff


	//   ....[2]....
        /*0034*/ 	.word	0xffffffff


	//   ....[3]....
        /*0038*/ 	.word	0xffffffff


	//   ....[4]....
        /*003c*/ 	.word	0xffffffff


	//   ....[5]....
        /*0040*/ 	.word	0xffffffff


	//   ....[6]....
        /*0044*/ 	.word	0xffffffff


	//   ....[7]....
        /*0048*/ 	.word	0xffffffff


	//   ....[8]....
        /*004c*/ 	.word	0xffffffff


	//   ....[9]....
        /*0050*/ 	.word	0xffffffff


	//----- nvinfo : EIATTR_COOP_GROUP_INSTR_OFFSETS
	.align		4
.L_1171:
        /*0054*/ 	.byte	0x04, 0x28
        /*0056*/ 	.short	(.L_1173 - .L_1172)


	//   ....[0]....
.L_1172:
        /*0058*/ 	.word	0x00001500


	//   ....[1]....
        /*005c*/ 	.word	0x00001510


	//   ....[2]....
        /*0060*/ 	.word	0x00001580


	//   ....[3]....
        /*0064*/ 	.word	0x00001590


	//   ....[4]....
        /*0068*/ 	.word	0x000015c0


	//   ....[5]....
        /*006c*/ 	.word	0x000015d0


	//   ....[6]....
        /*0070*/ 	.word	0x00001630


	//   ....[7]....
        /*0074*/ 	.word	0x00001640


	//   ....[8]....
        /*0078*/ 	.word	0x00001690


	//   ....[9]....
        /*007c*/ 	.word	0x000016a0


	//----- nvinfo : EIATTR_VRC_CTA_INIT_COUNT
	.align		4
.L_1173:
        /*0080*/ 	.byte	0x02, 0x4a
	.zero		1
	.zero		1


	//----- nvinfo : EIATTR_EXIT_INSTR_OFFSETS
	.align		4
        /*0084*/ 	.byte	0x04, 0x1c
        /*0086*/ 	.short	(.L_1175 - .L_1174)


	//   ....[0]....
.L_1174:
        /*0088*/ 	.word	0x00004aa0


	//----- nvinfo : EIATTR_MAX_THREADS
	.align		4
.L_1175:
        /*008c*/ 	.byte	0x04, 0x05
        /*008e*/ 	.short	(.L_1177 - .L_1176)
.L_1176:
        /*0090*/ 	.word	0x00000100
        /*0094*/ 	.word	0x00000001
        /*0098*/ 	.word	0x00000001


	//----- nvinfo : EIATTR_CRS_STACK_SIZE
	.align		4
.L_1177:
        /*009c*/ 	.byte	0x04, 0x1e
        /*009e*/ 	.short	(.L_1179 - .L_1178)
.L_1178:
        /*00a0*/ 	.word	0x00000000


	//----- nvinfo : EIATTR_CBANK_PARAM_SIZE
	.align		4
.L_1179:
        /*00a4*/ 	.byte	0x03, 0x19
        /*00a6*/ 	.short	0x0128


	//----- nvinfo : EIATTR_PARAM_CBANK
	.align		4
        /*00a8*/ 	.byte	0x04, 0x0a
        /*00aa*/ 	.short	(.L_1181 - .L_1180)
	.align		4
.L_1180:
        /*00ac*/ 	.word	index@(.nv.constant0._ZN10layer_norm31ln_parallel_residual_bwd_kernelINS_13Kernel_traitsIf13__nv_bfloat16S2_S2_fjLj4096ELj1ELj1ELj8ELj16ENS_18Kernel_traits_baseILj4096EfS2_S2_S2_fjLj256EEEEELb0ELb0ELb1EEEvNS_9BwdParamsE)
        /*00b0*/ 	.short	0x0380
        /*00b2*/ 	.short	0x0128


	//----- nvinfo : EIATTR_SW_WAR
	.align		4
.L_1181:
        /*00b4*/ 	.byte	0x04, 0x36
        /*00b6*/ 	.short	(.L_1183 - .L_1182)
.L_1182:
        /*00b8*/ 	.word	0x00000008
.L_1183:


//--------------------- .nv.info._ZN10layer_norm31ln_parallel_residual_bwd_kernelINS_13Kernel_traitsIf13__nv_bfloat16S2_S2_fjLj4096ELj1ELj1ELj8ELj16ENS_18Kernel_traits_baseILj4096EfS2_S2_S2_fjLj256EEEEELb0ELb1ELb0EEEvNS_9BwdParamsE --------------------------
	.section	.nv.info._ZN10layer_norm31ln_parallel_residual_bwd_kernelINS_13Kernel_traitsIf13__nv_bfloat16S2_S2_fjLj4096ELj1ELj1ELj8ELj16ENS_18Kernel_traits_baseILj4096EfS2_S2_S2_fjLj256EEEEELb0ELb1ELb0EEEvNS_9BwdParamsE,"",@"SHT_CUDA_INFO"
	.sectionflags	@""
	.align	4


	//----- nvinfo : EIATTR_CUDA_API_VERSION
	.align		4
        /*0000*/ 	.byte	0x04, 0x37
        /*0002*/ 	.short	(.L_1185 - .L_1184)
.L_1184:
        /*0004*/ 	.word	0x00000082


	//----- nvinfo : EIATTR_KPARAM_INFO
	.align		4
.L_1185:
        /*0008*/ 	.byte	0x04, 0x17
        /*000a*/ 	.short	(.L_1187 - .L_1186)
.L_1186:
        /*000c*/ 	.word	0x00000000
        /*0010*/ 	.short	0x0000
        /*0012*/ 	.short	0x0000
        /*0014*/ 	.byte	0x00, 0xf0, 0xa1, 0x04


	//----- nvinfo : EIATTR_SPARSE_MMA_MASK
	.align		4
.L_1187:
        /*0018*/ 	.byte	0x03, 0x50
        /*001a*/ 	.short	0x0000


	//----- nvinfo : EIATTR_MAXREG_COUNT
	.align		4
        /*001c*/ 	.byte	0x03, 0x1b
        /*001e*/ 	.short	0x00ff


	//----- nvinfo : EIATTR_NUM_BARRIERS
	.align		4
        /*0020*/ 	.byte	0x02, 0x4c
        /*0022*/ 	.byte	0x01
	.zero		1


	//----- nvinfo : EIATTR_MERCURY_ISA_VERSION
	.align		4
        /*0024*/ 	.byte	0x03, 0x5f
        /*0026*/ 	.short	0x0101


	//----- nvinfo : EIATTR_COOP_GROUP_MASK_REGIDS
	.align		4
        /*0028*/ 	.byte	0x04, 0x29
        /*002a*/ 	.short	(.L_1189 - .L_1188)


	//   ....[0]....
.L_1188:
        /*002c*/ 	.word	0xffffffff


	//   ....[1]....
        /*0030*/ 	.word	0xffffffff


	//   ....[2]....
        /*0034*/ 	.word	0xffffffff


	//   ....[3]....
        /*0038*/ 	.word	0xffffffff


	//   ....[4]....
        /*003c*/ 	.word	0xffffffff


	//   ....[5]....
        /*0040*/ 	.word	0xffffffff


	//   ....[6]....
        /*0044*/ 	.word	0xffffffff


	//   ....[7]....
        /*0048*/ 	.word	0xffffffff


	//   ....[8]....
        /*004c*/ 	.word	0xffffffff


	//   ....[9]....
        /*0050*/ 	.word	0xffffffff


	//----- nvinfo : EIATTR_COOP_GROUP_INSTR_OFFSETS
	.align		4
.L_1189:
        /*0054*/ 	.byte	0x04, 0x28
        /*0056*/ 	.short	(.L_1191 - .L_1190)


	//   ....[0]....
.L_1190:
        /*0058*/ 	.word	0x00001150


	//   ....[1]....
        /*005c*/ 	.word	0x00001170


	//   ....[2]....
        /*0060*/ 	.word	0x000011b0


	//   ....[3]....
        /*0064*/ 	.word	0x000011c0


	//   ....[4]....
        /*0068*/ 	.word	0x00001200


	//   ....[5]....
        /*006c*/ 	.word	0x00001210


	//   ....[6]....
        /*0070*/ 	.word	0x00001240


	//   ....[7]....
        /*0074*/ 	.word	0x00001250


	//   ....[8]....
        /*0078*/ 	.word	0x00001280


	//   ....[9]....
        /*007c*/ 	.word	0x00001290


	//----- nvinfo : EIATTR_VRC_CTA_INIT_COUNT
	.align		4
.L_1191:
        /*0080*/ 	.byte	0x02, 0x4a
	.zero		1
	.zero		1


	//----- nvinfo : EIATTR_EXIT_INSTR_OFFSETS
	.align		4
        /*0084*/ 	.byte	0x04, 0x1c
        /*0086*/ 	.short	(.L_1193 - .L_1192)


	//   ....[0]....
.L_1192:
        /*0088*/ 	.word	0x00004330


	//   ....[1]....
        /*008c*/ 	.word	0x000043d0


	//----- nvinfo : EIATTR_MAX_THREADS
	.align		4
.L_1193:
        /*0090*/ 	.byte	0x04, 0x05
        /*0092*/ 	.short	(.L_1195 - .L_1194)
.L_1194:
        /*0094*/ 	.word	0x00000100
        /*0098*/ 	.word	0x00000001
        /*009c*/ 	.word	0x00000001


	//----- nvinfo : EIATTR_CRS_STACK_SIZE
	.align		4
.L_1195:
        /*00a0*/ 	.byte	0x04, 0x1e
        /*00a2*/ 	.short	(.L_1197 - .L_1196)
.L_1196:
        /*00a4*/ 	.word	0x00000000


	//----- nvinfo : EIATTR_CBANK_PARAM_SIZE
	.align		4
.L_1197:
        /*00a8*/ 	.byte	0x03, 0x19
        /*00aa*/ 	.short	0x0128


	//----- nvinfo : EIATTR_PARAM_CBANK
	.align		4
        /*00ac*/ 	.byte	0x04, 0x0a
        /*00ae*/ 	.short	(.L_1199 - .L_1198)
	.align		4
.L_1198:
        /*00b0*/ 	.word	index@(.nv.constant0._ZN10layer_norm31ln_parallel_residual_bwd_kernelINS_13Kernel_traitsIf13__nv_bfloat16S2_S2_fjLj4096ELj1ELj1ELj8ELj16ENS_18Kernel_traits_baseILj4096EfS2_S2_S2_fjLj256EEEEELb0ELb1ELb0EEEvNS_9BwdParamsE)
        /*00b4*/ 	.short	0x0380
        /*00b6*/ 	.short	0x0128


	//----- nvinfo : EIATTR_SW_WAR
	.align		4
.L_1199:
        /*00b8*/ 	.byte	0x04, 0x36
        /*00ba*/ 	.short	(.L_1201 - .L_1200)
.L_1200:
        /*00bc*/ 	.word	0x00000008
.L_1201:


//--------------------- .nv.info._ZN10layer_norm31ln_parallel_residual_bwd_kernelINS_13Kernel_traitsIf13__nv_bfloat16S2_S2_fjLj4096ELj1ELj1ELj8ELj16ENS_18Kernel_traits_baseILj4096EfS2_S2_S2_fjLj256EEEEELb0ELb1ELb1EEEvNS_9BwdParamsE --------------------------
	.section	.nv.info._ZN10layer_norm31ln_parallel_residual_bwd_kernelINS_13Kernel_traitsIf13__nv_bfloat16S2_S2_fjLj4096ELj1ELj1ELj8ELj16ENS_18Kernel_traits_baseILj4096EfS2_S2_S2_fjLj256EEEEELb0ELb1ELb1EEEvNS_9BwdParamsE,"",@"SHT_CUDA_INFO"
	.sectionflags	@""
	.align	4


	//----- nvinfo : EIATTR_CUDA_API_VERSION
	.align		4
        /*0000*/ 	.byte	0x04, 0x37
        /*0002*/ 	.short	(.L_1203 - .L_1202)
.L_1202:
        /*0004*/ 	.word	0x00000082


	//----- nvinfo : EIATTR_KPARAM_INFO
	.align		4
.L_1203:
        /*0008*/ 	.byte	0x04, 0x17
        /*000a*/ 	.short	(.L_1205 - .L_1204)
.L_1204:
        /*000c*/ 	.word	0x00000000
        /*0010*/ 	.short	0x0000
        /*0012*/ 	.short	0x0000
        /*0014*/ 	.byte	0x00, 0xf0, 0xa1, 0x04


	//----- nvinfo : EIATTR_SPARSE_MMA_MASK
	.align		4
.L_1205:
        /*0018*/ 	.byte	0x03, 0x50
        /*001a*/ 	.short	0x0000


	//----- nvinfo : EIATTR_MAXREG_COUNT
	.align		4
        /*001c*/ 	.byte	0x03, 0x1b
        /*001e*/ 	.short	0x00ff


	//----- nvinfo : EIATTR_NUM_BARRIERS
	.align		4
        /*0020*/ 	.byte	0x02, 0x4c
        /*0022*/ 	.byte	0x01
	.zero		1


	//----- nvinfo : EIATTR_MERCURY_ISA_VERSION
	.align		4
        /*0024*/ 	.byte	0x03, 0x5f
        /*0026*/ 	.short	0x0101


	//----- nvinfo : EIATTR_COOP_GROUP_MASK_REGIDS
	.align		4
        /*0028*/ 	.byte	0x04, 0x29
        /*002a*/ 	.short	(.L_1207 - .L_1206)


	//   ....[0]....
.L_1206:
        /*002c*/ 	.word	0xffffffff


	//   ....[1]....
        /*0030*/ 	.word	0xffffffff


	//   ....[2]....
        /*0034*/ 	.word	0xffffffff


	//   ....[3]....
        /*0038*/ 	.word	0xffffffff


	//   ....[4]....
        /*003c*/ 	.word	0xffffffff


	//   ....[5]....
        /*0040*/ 	.word	0xffffffff


	//   ....[6]....
        /*0044*/ 	.word	0xffffffff


	//   ....[7]....
        /*0048*/ 	.word	0xffffffff


	//   ....[8]....
        /*004c*/ 	.word	0xffffffff


	//   ....[9]....
        /*0050*/ 	.word	0xffffffff


	//----- nvinfo : EIATTR_COOP_GROUP_INSTR_OFFSETS
	.align		4
.L_1207:
        /*0054*/ 	.byte	0x04, 0x28
        /*0056*/ 	.short	(.L_1209 - .L_1208)


	//   ....[0]....
.L_1208:
        /*0058*/ 	.word	0x00000d50


	//   ....[1]....
        /*005c*/ 	.word	0x00000e00


	//   ....[2]....
        /*0060*/ 	.word	0x00000e10


	//   ....[3]....
        /*0064*/ 	.word	0x00000e40


	//   ....[4]....
        /*0068*/ 	.word	0x00000e50


	//   ....[5]....
        /*006c*/ 	.word	0x00000e80


	//   ....[6]....
        /*0070*/ 	.word	0x00000e90


	//   ....[7]....
        /*0074*/ 	.word	0x00000ee0


	//   ....[8]....
        /*0078*/ 	.word	0x00000ef0


	//   ....[9]....
        /*007c*/ 	.word	0x00000f30


	//----- nvinfo : EIATTR_VRC_CTA_INIT_COUNT
	.align		4
.L_1209:
        /*0080*/ 	.byte	0x02, 0x4a
	.zero		1
	.zero		1


	//----- nvinfo : EIATTR_EXIT_INSTR_OFFSETS
	.align		4
        /*0084*/ 	.byte	0x04, 0x1c
        /*0086*/ 	.short	(.L_1211 - .L_1210)


	//   ....[0]....
.L_1210:
        /*0088*/ 	.word	0x00004180


	//----- nvinfo : EIATTR_MAX_THREADS
	.align		4
.L_1211:
        /*008c*/ 	.byte	0x04, 0x05
        /*008e*/ 	.short	(.L_1213 - .L_1212)
.L_1212:
        /*0090*/ 	.word	0x00000100
        /*0094*/ 	.word	0x00000001
        /*0098*/ 	.word	0x00000001


	//----- nvinfo : EIATTR_CRS_STACK_SIZE
	.align		4
.L_1213:
        /*009c*/ 	.byte	0x04, 0x1e
        /*009e*/ 	.short	(.L_1215 - .L_1214)
.L_1214:
        /*00a0*/ 	.word	0x00000000


	//----- nvinfo : EIATTR_CBANK_PARAM_SIZE
	.align		4
.L_1215:
        /*00a4*/ 	.byte	0x03, 0x19
        /*00a6*/ 	.short	0x0128


	//----- nvinfo : EIATTR_PARAM_CBANK
	.align		4
        /*00a8*/ 	.byte	0x04, 0x0a
        /*00aa*/ 	.short	(.L_1217 - .L_1216)
	.align		4
.L_1216:
        /*00ac*/ 	.word	index@(.nv.constant0._ZN10layer_norm31ln_parallel_residual_bwd_kernelINS_13Kernel_traitsIf13__nv_bfloat16S2_S2_fjLj4096ELj1ELj1ELj8ELj16ENS_18Kernel_traits_baseILj4096EfS2_S2_S2_fjLj256EEEEELb0ELb1ELb1EEEvNS_9BwdParamsE)
        /*00b0*/ 	.short	0x0380
        /*00b2*/ 	.short	0x0128


	//----- nvinfo : EIATTR_SW_WAR
	.align		4
.L_1217:
        /*00b4*/ 	.byte	0x04, 0x36
        /*00b6*/ 	.short	(.L_1219 - .L_1218)
.L_1218:
        /*00b8*/ 	.word	0x00000008
.L_1219:


//--------------------- .nv.info._ZN10layer_norm31ln_parallel_residual_bwd_kernelINS_13Kernel_traitsIf13__nv_bfloat16S2_S2_fjLj4096ELj1ELj1ELj8ELj16ENS_18Kernel_traits_baseILj4096EfS2_S2_S2_fjLj256EEEEELb1ELb0ELb0EEEvNS_9BwdParamsE --------------------------
	.section	.nv.info._ZN10layer_norm31ln_parallel_residual_bwd_kernelINS_13Kernel_traitsIf13__nv_bfloat16S2_S2_fjLj4096ELj1ELj1ELj8ELj16ENS_18Kernel_traits_baseILj4096EfS2_S2_S2_fjLj256EEEEELb1ELb0ELb0EEEvNS_9BwdParamsE,"",@"SHT_CUDA_INFO"
	.sectionflags	@""
	.align	4


	//----- nvinfo : EIATTR_CUDA_API_VERSION
	.align		4
        /*0000*/ 	.byte	0x04, 0x37
        /*0002*/ 	.short	(.L_1221 - .L_1220)
.L_1220:
        /*0004*/ 	.word	0x00000082


	//----- nvinfo : EIATTR_KPARAM_INFO
	.align		4
.L_1221:
        /*0008*/ 	.byte	0x04, 0x17
        /*000a*/ 	.short	(.L_1223 - .L_1222)
.L_1222:
        /*000c*/ 	.word	0x00000000
        /*0010*/ 	.short	0x0000
        /*0012*/ 	.short	0x0000
        /*0014*/ 	.byte	0x00, 0xf0, 0xa1, 0x04


	//----- nvinfo : EIATTR_SPARSE_MMA_MASK
	.align		4
.L_1223:
        /*0018*/ 	.byte	0x03, 0x50
        /*001a*/ 	.short	0x0000


	//----- nvinfo : EIATTR_MAXREG_COUNT
	.align		4
        /*001c*/ 	.byte	0x03, 0x1b
        /*001e*/ 	.short	0x00ff


	//----- nvinfo : EIATTR_NUM_BARRIERS
	.align		4
        /*0020*/ 	.byte	0x02, 0x4c
        /*0022*/ 	.byte	0x01
	.zero		1


	//----- nvinfo : EIATTR_MERCURY_ISA_VERSION
	.align		4
        /*0024*/ 	.byte	0x03, 0x5f
        /*0026*/ 	.short	0x0101


	//----- nvinfo : EIATTR_COOP_GROUP_MASK_REGIDS
	.align		4
        /*0028*/ 	.byte	0x04, 0x29
        /*002a*/ 	.short	(.L_1225 - .L_1224)


	//   ....[0]....
.L_1224:
        /*002c*/ 	.word	0xffffffff


	//   ....[1]....
        /*0030*/ 	.word	0xffffffff


	//   ....[2]....
        /*0034*/ 	.word	0xffffffff


	//   ....[3]....
        /*0038*/ 	.word	0xffffffff


	//   ....[4]....
        /*003c*/ 	.word	0xffffffff


	//   ....[5]....
        /*0040*/ 	.word	0xffffffff


	//   ....[6]....
        /*0044*/ 	.word	0xffffffff


	//   ....[7]....
        /*0048*/ 	.word	0xffffffff


	//   ....[8]....
        /*004c*/ 	.word	0xffffffff


	//   ....[9]....
        /*0050*/ 	.word	0xffffffff


	//----- nvinfo : EIATTR_COOP_GROUP_INSTR_OFFSETS
	.align		4
.L_1225:
        /*0054*/ 	.byte	0x04, 0x28
        /*0056*/ 	.short	(.L_1227 - .L_1226)


	//   ....[0]....
.L_1226:
        /*0058*/ 	.word	0x00001970


	//   ....[1]....
        /*005c*/ 	.word	0x000019b0


	//   ....[2]....
        /*0060*/ 	.word	0x00001a10


	//   ....[3]....
        /*0064*/ 	.word	0x00001a20


	//   ....[4]....
        /*0068*/ 	.word	0x00001a50


	//   ....[5]....
        /*006c*/ 	.word	0x00001a60


	//   ....[6]....
        /*0070*/ 	.word	0x00001aa0


	//   ....[7]....
        /*0074*/ 	.word	0x00001ac0


	//   ....[8]....
        /*0078*/ 	.word	0x00001ba0


	//   ....[9]....
        /*007c*/ 	.word	0x00001bb0


	//----- nvinfo : EIATTR_VRC_CTA_INIT_COUNT
	.align		4
.L_1227:
        /*0080*/ 	.byte	0x02, 0x4a
	.zero		1
	.zero		1


	//----- nvinfo : EIATTR_EXIT_INSTR_OFFSETS
	.align		4
        /*0084*/ 	.byte	0x04, 0x1c
        /*0086*/ 	.short	(.L_1229 - .L_1228)


	//   ....[0]....
.L_1228:
        /*0088*/ 	.word	0x00006b10


	//   ....[1]....
        /*008c*/ 	.word	0x00006c20


	//----- nvinfo : EIATTR_MAX_THREADS
	.align		4
.L_1229:
        /*0090*/ 	.byte	0x04, 0x05
        /*0092*/ 	.short	(.L_1231 - .L_1230)
.L_1230:
        /*0094*/ 	.word	0x00000100
        /*0098*/ 	.word	0x00000001
        /*009c*/ 	.word	0x00000001


	//----- nvinfo : EIATTR_CRS_STACK_SIZE
	.align		4
.L_1231:
        /*00a0*/ 	.byte	0x04, 0x1e
        /*00a2*/ 	.short	(.L_1233 - .L_1232)
.L_1232:
        /*00a4*/ 	.word	0x00000000


	//----- nvinfo : EIATTR_CBANK_PARAM_SIZE
	.align		4
.L_1233:
        /*00a8*/ 	.byte	0x03, 0x19
        /*00aa*/ 	.short	0x0128


	//----- nvinfo : EIATTR_PARAM_CBANK
	.align		4
        /*00ac*/ 	.byte	0x04, 0x0a
        /*00ae*/ 	.short	(.L_1235 - .L_1234)
	.align		4
.L_1234:
        /*00b0*/ 	.word	index@(.nv.constant0._ZN10layer_norm31ln_parallel_residual_bwd_kernelINS_13Kernel_traitsIf13__nv_bfloat16S2_S2_fjLj4096ELj1ELj1ELj8ELj16ENS_18Kernel_traits_baseILj4096EfS2_S2_S2_fjLj256EEEEELb1ELb0ELb0EEEvNS_9BwdParamsE)
        /*00b4*/ 	.short	0x0380
        /*00b6*/ 	.short	0x0128


	//----- nvinfo : EIATTR_SW_WAR
	.align		4
.L_1235:
        /*00b8*/ 	.byte	0x04, 0x36
        /*00ba*/ 	.short	(.L_1237 - .L_1236)
.L_1236:
        /*00bc*/ 	.word	0x00000008
.L_1237:


//--------------------- .nv.info._ZN10layer_norm31ln_parallel_residual_bwd_kernelINS_13Kernel_traitsIf13__nv_bfloat16S2_S2_fjLj4096ELj1ELj1ELj8ELj16ENS_18Kernel_traits_baseILj4096EfS2_S2_S2_fjLj256EEEEELb1ELb0ELb1EEEvNS_9BwdParamsE --------------------------
	.section	.nv.info._ZN10layer_norm31ln_parallel_residual_bwd_kernelINS_13Kernel_traitsIf13__nv_bfloat16S2_S2_fjLj4096ELj1ELj1ELj8ELj16ENS_18Kernel_traits_baseILj4096EfS2_S2_S2_fjLj256EEEEELb1ELb0ELb1EEEvNS_9BwdParamsE,"",@"SHT_CUDA_INFO"
	.sectionflags	@""
	.align	4


	//----- nvinfo : EIATTR_CUDA_API_VERSION
	.align		4
        /*0000*/ 	.byte	0x04, 0x37
        /*0002*/ 	.short	(.L_1239 - .L_1238)
.L_1238:
        /*0004*/ 	.word	0x00000082


	//----- nvinfo : EIATTR_KPARAM_INFO
	.align		4
.L_1239:
        /*0008*/ 	.byte	0x04, 0x17
        /*000a*/ 	.short	(.L_1241 - .L_1240)
.L_1240:
        /*000c*/ 	.word	0x00000000
        /*0010*/ 	.short	0x0000
        /*0012*/ 	.short	0x0000
        /*0014*/ 	.byte	0x00, 0xf0, 0xa1, 0x04


	//----- nvinfo : EIATTR_SPARSE_MMA_MASK
	.align		4
.L_1241:
        /*0018*/ 	.byte	0x03, 0x50
        /*001a*/ 	.short	0x0000


	//----- nvinfo : EIATTR_MAXREG_COUNT
	.align		4
        /*001c*/ 	.byte	0x03, 0x1b
        /*001e*/ 	.short	0x00ff


	//----- nvinfo : EIATTR_NUM_BARRIERS
	.align		4
        /*0020*/ 	.byte	0x02, 0x4c
        /*0022*/ 	.byte	0x01
	.zero		1


	//----- nvinfo : EIATTR_MERCURY_ISA_VERSION
	.align		4
        /*0024*/ 	.byte	0x03, 0x5f
        /*0026*/ 	.short	0x0101


	//----- nvinfo : EIATTR_COOP_GROUP_MASK_REGIDS
	.align		4
        /*0028*/ 	.byte	0x04, 0x29
        /*002a*/ 	.short	(.L_1243 - .L_1242)


	//   ....[0]....
.L_1242:
        /*002c*/ 	.word	0xffffffff


	//   ....[1]....
        /*0030*/ 	.word	0xffffffff


	//   ....[2]....
        /*0034*/ 	.word	0xffffffff


	//   ....[3]....
        /*0038*/ 	.word	0xffffffff


	//   ....[4]....
        /*003c*/ 	.word	0xffffffff


	//   ....[5]....
        /*0040*/ 	.word	0xffffffff


	//   ....[6]....
        /*0044*/ 	.word	0xffffffff


	//   ....[7]....
        /*0048*/ 	.word	0xffffffff


	//   ....[8]....
        /*004c*/ 	.word	0xffffffff


	//   ....[9]....
        /*0050*/ 	.word	0xffffffff


	//----- nvinfo : EIATTR_COOP_GROUP_INSTR_OFFSETS
	.align		4
.L_1243:
        /*0054*/ 	.byte	0x04, 0x28
        /*0056*/ 	.short	(.L_1245 - .L_1244)


	//   ....[0]....
.L_1244:
        /*0058*/ 	.word	0x000013b0


	//   ....[1]....
        /*005c*/ 	.word	0x000013c0


	//   ....[2]....
        /*0060*/ 	.word	0x000013f0


	//   ....[3]....
        /*0064*/ 	.word	0x00001400


	//   ....[4]....
        /*0068*/ 	.word	0x00001430


	//   ....[5]....
        /*006c*/ 	.word	0x00001440


	//   ....[6]....
        /*0070*/ 	.word	0x00001470


	//   ....[7]....
        /*0074*/ 	.word	0x00001480


	//   ....[8]....
        /*0078*/ 	.word	0x000014d0


	//   ....[9]....
        /*007c*/ 	.word	0x000014e0


	//----- nvinfo : EIATTR_VRC_CTA_INIT_COUNT
	.align		4
.L_1245:
        /*0080*/ 	.byte	0x02, 0x4a
	.zero		1
	.zero		1


	//----- nvinfo : EIATTR_EXIT_INSTR_OFFSETS
	.align		4
        /*0084*/ 	.byte	0x04, 0x1c
        /*0086*/ 	.short	(.L_1247 - .L_1246)


	//   ....[0]....
.L_1246:
        /*0088*/ 	.word	0x00006b40


	//----- nvinfo : EIATTR_MAX_THREADS
	.align		4
.L_1247:
        /*008c*/ 	.byte	0x04, 0x05
        /*008e*/ 	.short	(.L_1249 - .L_1248)
.L_1248:
        /*0090*/ 	.word	0x00000100
        /*0094*/ 	.word	0x00000001
        /*0098*/ 	.word	0x00000001


	//----- nvinfo : EIATTR_CBANK_PARAM_SIZE
	.align		4
.L_1249:
        /*009c*/ 	.byte	0x03, 0x19
        /*009e*/ 	.short	0x0128


	//----- nvinfo : EIATTR_PARAM_CBANK
	.align		4
        /*00a0*/ 	.byte	0x04, 0x0a
        /*00a2*/ 	.short	(.L_1251 - .L_1250)
	.align		4
.L_1250:
        /*00a4*/ 	.word	index@(.nv.constant0._ZN10layer_norm31ln_parallel_residual_bwd_kernelINS_13Kernel_traitsIf13__nv_bfloat16S2_S2_fjLj4096ELj1ELj1ELj8ELj16ENS_18Kernel_traits_baseILj4096EfS2_S2_S2_fjLj256EEEEELb1ELb0ELb1EEEvNS_9BwdParamsE)
        /*00a8*/ 	.short	0x0380
        /*00aa*/ 	.short	0x0128


	//----- nvinfo : EIATTR_SW_WAR
	.align		4
.L_1251:
        /*00ac*/ 	.byte	0x04, 0x36
        /*00ae*/ 	.short	(.L_1253 - .L_1252)
.L_1252:
        /*00b0*/ 	.word	0x00000008
.L_1253:


//--------------------- .nv.info._ZN10layer_norm22ln_bwd_finalize_kernelINS_22Kernel_traits_finalizeILj4096Ef13__nv_bfloat16S2_S2_fjLb0ELj1024ELj4ENS_18Kernel_traits_baseILj4096EfS2_S2_S2_fjLj1024EEEEELb0ELb0EEEvNS_9BwdParamsE --------------------------
	.section	.nv.info._ZN10layer_norm22ln_bwd_finalize_kernelINS_22Kernel_traits_finalizeILj4096Ef13__nv_bfloat16S2_S2_fjLb0ELj1024ELj4ENS_18Kernel_traits_baseILj4096EfS2_S2_S2_fjLj1024EEEEELb0ELb0EEEvNS_9BwdParamsE,"",@"SHT_CUDA_INFO"
	.sectionflags	@""
	.align	4


	//----- nvinfo : EIATTR_CUDA_API_VERSION
	.align		4
        /*0000*/ 	.byte	0x04, 0x37
        /*0002*/ 	.short	(.L_1255 - .L_1254)
.L_1254:
        /*0004*/ 	.word	0x00000082


	//----- nvinfo : EIATTR_KPARAM_INFO
	.align		4
.L_1255:
        /*0008*/ 	.byte	0x04, 0x17
        /*000a*/ 	.short	(.L_1257 - .L_1256)
.L_1256:
        /*000c*/ 	.word	0x00000000
        /*0010*/ 	.short	0x0000
        /*0012*/ 	.short	0x0000
        /*0014*/ 	.byte	0x00, 0xf0, 0xa1, 0x04


	//----- nvinfo : EIATTR_SPARSE_MMA_MASK
	.align		4
.L_1257:
        /*0018*/ 	.byte	0x03, 0x50
        /*001a*/ 	.short	0x0000


	//----- nvinfo : EIATTR_MAXREG_COUNT
	.align		4
        /*001c*/ 	.byte	0x03, 0x1b
        /*001e*/ 	.short	0x0040


	//----- nvinfo : EIATTR_NUM_BARRIERS
	.align		4
        /*0020*/ 	.byte	0x02, 0x4c
        /*0022*/ 	.byte	0x01
	.zero		1


	//----- nvinfo : EIATTR_MERCURY_ISA_VERSION
	.align		4
        /*0024*/ 	.byte	0x03, 0x5f
        /*0026*/ 	.short	0x0101


	//----- nvinfo : EIATTR_COOP_GROUP_MASK_REGIDS
	.align		4
        /*0028*/ 	.byte	0x04, 0x29
        /*002a*/ 	.short	(.L_1259 - .L_1258)


	//   ....[0]....
.L_1258:
        /*002c*/ 	.word	0xffffffff


	//   ....[1]....
        /*0030*/ 	.word	0xffffffff


	//   ....[2]....
        /*0034*/ 	.word	0xffffffff


	//   ....[3]....
        /*0038*/ 	.word	0xffffffff


	//   ....[4]....
        /*003c*/ 	.word	0xffffffff


	//   ....[5]....
        /*0040*/ 	.word	0xffffffff


	//   ....[6]....
        /*0044*/ 	.word	0xffffffff


	//   ....[7]....
        /*0048*/ 	.word	0xffffffff


	//   ....[8]....
        /*004c*/ 	.word	0xffffffff


	//   ....[9]....
        /*0050*/ 	.word	0xffffffff


	//----- nvinfo : EIATTR_COOP_GROUP_INSTR_OFFSETS
	.align		4
.L_1259:
        /*0054*/ 	.byte	0x04, 0x28
        /*0056*/ 	.short	(.L_1261 - .L_1260)


	//   ....[0]....
.L_1260:
        /*0058*/ 	.word	0x000015e0


	//   ....[1]....
        /*005c*/ 	.word	0x000015f0


	//   ....[2]....
        /*0060*/ 	.word	0x00001620


	//   ....[3]....
        /*0064*/ 	.word	0x00001630


	//   ....[4]....
        /*0068*/ 	.word	0x00001660


	//   ....[5]....
        /*006c*/ 	.word	0x00001670


	//   ....[6]....
        /*0070*/ 	.word	0x000016b0


	//   ....[7]....
        /*0074*/ 	.word	0x000016e0


	//   ....[8]....
        /*0078*/ 	.word	0x00001710


	//   ....[9]....
        /*007c*/ 	.word	0x00001720


	//----- nvinfo : EIATTR_VRC_CTA_INIT_COUNT
	.align		4
.L_1261:
        /*0080*/ 	.byte	0x02, 0x4a
	.zero		1
	.zero		1


	//----- nvinfo : EIATTR_EXIT_INSTR_OFFSETS
	.align		4
        /*0084*/ 	.byte	0x04, 0x1c
        /*0086*/ 	.short	(.L_1263 - .L_1262)


	//   ....[0]....
.L_1262:
        /*0088*/ 	.word	0x00000060


	//   ....[1]....
        /*008c*/ 	.word	0x00001780


	//   ....[2]....
        /*0090*/ 	.word	0x000017b0


	//   ....[3]....
        /*0094*/ 	.word	0x00001850


	//----- nvinfo : EIATTR_MAX_THREADS
	.align		4
.L_1263:
        /*0098*/ 	.byte	0x04, 0x05
        /*009a*/ 	.short	(.L_1265 - .L_1264)
.L_1264:
        /*009c*/ 	.word	0x00000400
        /*00a0*/ 	.word	0x00000001
        /*00a4*/ 	.word	0x00000001


	//----- nvinfo : EIATTR_CRS_STACK_SIZE
	.align		4
.L_1265:
        /*00a8*/ 	.byte	0x04, 0x1e
        /*00aa*/ 	.short	(.L_1267 - .L_1266)
.L_1266:
        /*00ac*/ 	.word	0x00000000


	//----- nvinfo : EIATTR_CBANK_PARAM_SIZE
	.align		4
.L_1267:
        /*00b0*/ 	.byte	0x03, 0x19
        /*00b2*/ 	.short	0x0128


	//----- nvinfo : EIATTR_PARAM_CBANK
	.align		4
        /*00b4*/ 	.byte	0x04, 0x0a
        /*00b6*/ 	.short	(.L_1269 - .L_1268)
	.align		4
.L_1268:
        /*00b8*/ 	.word	index@(.nv.constant0._ZN10layer_norm22ln_bwd_finalize_kernelINS_22Kernel_traits_finalizeILj4096Ef13__nv_bfloat16S2_S2_fjLb0ELj1024ELj4ENS_18Kernel_traits_baseILj4096EfS2_S2_S2_fjLj1024EEEEELb0ELb0EEEvNS_9BwdParamsE)
        /*00bc*/ 	.short	0x0380
        /*00be*/ 	.short	0x0128


	//----- nvinfo : EIATTR_SW_WAR
	.align		4
.L_1269:
        /*00c0*/ 	.byte	0x04, 0x36
        /*00c2*/ 	.short	(.L_1271 - .L_1270)
.L_1270:
        /*00c4*/ 	.word	0x00000008
.L_1271:


//--------------------- .nv.info._ZN10layer_norm40ln_parallel_residual_bwd_finalize_kernelINS_22Kernel_traits_finalizeILj4096Ef13__nv_bfloat16S2_S2_fjLb0ELj1024ELj4ENS_18Kernel_traits_baseILj4096EfS2_S2_S2_fjLj1024EEEEELb0EEEvNS_9BwdParamsE --------------------------
	.section	.nv.info._ZN10layer_norm40ln_parallel_residual_bwd_finalize_kernelINS_22Kernel_traits_finalizeILj4096Ef13__nv_bfloat16S2_S2_fjLb0ELj1024ELj4ENS_18Kernel_traits_baseILj4096EfS2_S2_S2_fjLj1024EEEEELb0EEEvNS_9BwdParamsE,"",@"SHT_CUDA_INFO"
	.sectionflags	@""
	.align	4


	//----- nvinfo : EIATTR_CUDA_API_VERSION
	.align		4
        /*0000*/ 	.byte	0x04, 0x37
        /*0002*/ 	.short	(.L_1273 - .L_1272)
.L_1272:
        /*0004*/ 	.word	0x00000082


	//----- nvinfo : EIATTR_KPARAM_INFO
	.align		4
.L_1273:
        /*0008*/ 	.byte	0x04, 0x17
        /*000a*/ 	.short	(.L_1275 - .L_1274)
.L_1274:
        /*000c*/ 	.word	0x00000000
        /*0010*/ 	.short	0x0000
        /*0012*/ 	.short	0x0000
        /*0014*/ 	.byte	0x00, 0xf0, 0xa1, 0x04


	//----- nvinfo : EIATTR_SPARSE_MMA_MASK
	.align		4
.L_1275:
        /*0018*/ 	.byte	0x03, 0x50
        /*001a*/ 	.short	0x0000


	//----- nvinfo : EIATTR_MAXREG_COUNT
	.align		4
        /*001c*/ 	.byte	0x03, 0x1b
        /*001e*/ 	.short	0x0040


	//----- nvinfo : EIATTR_NUM_BARRIERS
	.align		4
        /*0020*/ 	.byte	0x02, 0x4c
        /*0022*/ 	.byte	0x01
	.zero		1


	//----- nvinfo : EIATTR_MERCURY_ISA_VERSION
	.align		4
        /*0024*/ 	.byte	0x03, 0x5f
        /*0026*/ 	.short	0x0101


	//----- nvinfo : EIATTR_COOP_GROUP_MASK_REGIDS
	.align		4
        /*0028*/ 	.byte	0x04, 0x29
        /*002a*/ 	.short	(.L_1277 - .L_1276)


	//   ....[0]....
.L_1276:
        /*002c*/ 	.word	0xffffffff


	//   ....[1]....
        /*0030*/ 	.word	0xffffffff


	//   ....[2]....
        /*0034*/ 	.word	0xffffffff


	//   ....[3]....
        /*0038*/ 	.word	0xffffffff


	//   ....[4]....
        /*003c*/ 	.word	0xffffffff


	//   ....[5]....
        /*0040*/ 	.word	0xffffffff


	//   ....[6]....
        /*0044*/ 	.word	0xffffffff


	//   ....[7]....
        /*0048*/ 	.word	0xffffffff


	//   ....[8]....
        /*004c*/ 	.word	0xffffffff


	//   ....[9]....
        /*0050*/ 	.word	0xffffffff


	//   ....[10]....
        /*0054*/ 	.word	0xffffffff


	//   ....[11]....
        /*0058*/ 	.word	0xffffffff


	//   ....[12]....
        /*005c*/ 	.word	0xffffffff


	//   ....[13]....
        /*0060*/ 	.word	0xffffffff


	//   ....[14]....
        /*0064*/ 	.word	0xffffffff


	//   ....[15]....
        /*0068*/ 	.word	0xffffffff


	//   ....[16]....
        /*006c*/ 	.word	0xffffffff


	//   ....[17]....
        /*0070*/ 	.word	0xffffffff


	//   ....[18]....
        /*0074*/ 	.word	0xffffffff


	//   ....[19]....
        /*0078*/ 	.word	0xffffffff


	//----- nvinfo : EIATTR_COOP_GROUP_INSTR_OFFSETS
	.align		4
.L_1277:
        /*007c*/ 	.byte	0x04, 0x28
        /*007e*/ 	.short	(.L_1279 - .L_1278)


	//   ....[0]....
.L_1278:
        /*0080*/ 	.word	0x000013b0


	//   ....[1]....
        /*0084*/ 	.word	0x000013c0


	//   ....[2]....
        /*0088*/ 	.word	0x000013d0


	//   ....[3]....
        /*008c*/ 	.word	0x000013e0


	//   ....[4]....
        /*0090*/ 	.word	0x00001410


	//   ....[5]....
        /*0094*/ 	.word	0x00001430


	//   ....[6]....
        /*0098*/ 	.word	0x00001450


	//   ....[7]....
        /*009c*/ 	.word	0x00001460


	//   ....[8]....
        /*00a0*/ 	.word	0x000014a0


	//   ....[9]....
        /*00a4*/ 	.word	0x000014c0


	//   ....[10]....
        /*00a8*/ 	.word	0x000014d0


	//   ....[11]....
        /*00ac*/ 	.word	0x000014e0


	//   ....[12]....
        /*00b0*/ 	.word	0x00001510


	//   ....[13]....
        /*00b4*/ 	.word	0x00001530


	//   ....[14]....
        /*00b8*/ 	.word	0x00001550


	//   ....[15]....
        /*00bc*/ 	.word	0x00001560


	//   ....[16]....
        /*00c0*/ 	.word	0x000015a0


	//   ....[17]....
        /*00c4*/ 	.word	0x000015d0


	//   ....[18]....
        /*00c8*/ 	.word	0x00001600


	//   ....[19]....
        /*00cc*/ 	.word	0x00001610


	//----- nvinfo : EIATTR_VRC_CTA_INIT_COUNT
	.align		4
.L_1279:
        /*00d0*/ 	.byte	0x02, 0x4a
	.zero		1
	.zero		1


	//----- nvinfo : EIATTR_EXIT_INSTR_OFFSETS
	.align		4
        /*00d4*/ 	.byte	0x04, 0x1c
        /*00d6*/ 	.short	(.L_1281 - .L_1280)


	//   ....[0]....
.L_1280:
        /*00d8*/ 	.word	0x00000060


	//   ....[1]....
        /*00dc*/ 	.word	0x000016b0


	//   ....[2]....
        /*00e0*/ 	.word	0x000016e0


	//   ....[3]....
        /*00e4*/ 	.word	0x00001800


	//----- nvinfo : EIATTR_MAX_THREADS
	.align		4
.L_1281:
        /*00e8*/ 	.byte	0x04, 0x05
        /*00ea*/ 	.short	(.L_1283 - .L_1282)
.L_1282:
        /*00ec*/ 	.word	0x00000400
        /*00f0*/ 	.word	0x00000001
        /*00f4*/ 	.word	0x00000001


	//----- nvinfo : EIATTR_CRS_STACK_SIZE
	.align		4
.L_1283:
        /*00f8*/ 	.byte	0x04, 0x1e
        /*00fa*/ 	.short	(.L_1285 - .L_1284)
.L_1284:
        /*00fc*/ 	.word	0x00000000


	//----- nvinfo : EIATTR_CBANK_PARAM_SIZE
	.align		4
.L_1285:
        /*0100*/ 	.byte	0x03, 0x19
        /*0102*/ 	.short	0x0128


	//----- nvinfo : EIATTR_PARAM_CBANK
	.align		4
        /*0104*/ 	.byte	0x04, 0x0a
        /*0106*/ 	.short	(.L_1287 - .L_1286)
	.align		4
.L_1286:
        /*0108*/ 	.word	index@(.nv.constant0._ZN10layer_norm40ln_parallel_residual_bwd_finalize_kernelINS_22Kernel_traits_finalizeILj4096Ef13__nv_bfloat16S2_S2_fjLb0ELj1024ELj4ENS_18Kernel_traits_baseILj4096EfS2_S2_S2_fjLj1024EEEEELb0EEEvNS_9BwdParamsE)
        /*010c*/ 	.short	0x0380
        /*010e*/ 	.short	0x0128


	//----- nvinfo : EIATTR_SW_WAR
	.align		4
.L_1287:
        /*0110*/ 	.byte	0x04, 0x36
        /*0112*/ 	.short	(.L_1289 - .L_1288)
.L_1288:
        /*0114*/ 	.word	0x00000008
.L_1289:


//--------------------- .nv.info._ZN10layer_norm31ln_parallel_residual_bwd_kernelINS_13Kernel_traitsIf13__nv_bfloat16S2_S2_fjLj4096ELj1ELj1ELj8ELj16ENS_18Kernel_traits_baseILj4096EfS2_S2_S2_fjLj256EEEEELb1ELb1ELb0EEEvNS_9BwdParamsE --------------------------
	.section	.nv.info._ZN10layer_norm31ln_parallel_residual_bwd_kernelINS_13Kernel_traitsIf13__nv_bfloat16S2_S2_fjLj4096ELj1ELj1ELj8ELj16ENS_18Kernel_traits_baseILj4096EfS2_S2_S2_fjLj256EEEEELb1ELb1ELb0EEEvNS_9BwdParamsE,"",@"SHT_CUDA_INFO"
	.sectionflags	@""
	.align	4


	//----- nvinfo : EIATTR_CUDA_API_VERSION
	.align		4
        /*0000*/ 	.byte	0x04, 0x37
        /*0002*/ 	.short	(.L_1291 - .L_1290)
.L_1290:
        /*0004*/ 	.word	0x00000082


	//----- nvinfo : EIATTR_KPARAM_INFO
	.align		4
.L_1291:
        /*0008*/ 	.byte	0x04, 0x17
        /*000a*/ 	.short	(.L_1293 - .L_1292)
.L_1292:
        /*000c*/ 	.word	0x00000000
        /*0010*/ 	.short	0x0000
        /*0012*/ 	.short	0x0000
        /*0014*/ 	.byte	0x00, 0xf0, 0xa1, 0x04


	//----- nvinfo : EIATTR_SPARSE_MMA_MASK
	.align		4
.L_1293:
        /*0018*/ 	.byte	0x03, 0x50
        /*001a*/ 	.short	0x0000


	//----- nvinfo : EIATTR_MAXREG_COUNT
	.align		4
        /*001c*/ 	.byte	0x03, 0x1b
        /*001e*/ 	.short	0x00ff


	//----- nvinfo : EIATTR_NUM_BARRIERS
	.align		4
        /*0020*/ 	.byte	0x02, 0x4c
        /*0022*/ 	.byte	0x01
	.zero		1


	//----- nvinfo : EIATTR_MERCURY_ISA_VERSION
	.align		4
        /*0024*/ 	.byte	0x03, 0x5f
        /*0026*/ 	.short	0x0101


	//----- nvinfo : EIATTR_COOP_GROUP_MASK_REGIDS
	.align		4
        /*0028*/ 	.byte	0x04, 0x29
        /*002a*/ 	.short	(.L_1295 - .L_1294)


	//   ....[0]....
.L_1294:
        /*002c*/ 	.word	0xffffffff


	//   ....[1]....
        /*0030*/ 	.word	0xffffffff


	//   ....[2]....
        /*0034*/ 	.word	0xffffffff


	//   ....[3]....
        /*0038*/ 	.word	0xffffffff


	//   ....[4]....
        /*003c*/ 	.word	0xffffffff


	//   ....[5]....
        /*0040*/ 	.word	0xffffffff


	//   ....[6]....
        /*0044*/ 	.word	0xffffffff


	//   ....[7]....
        /*0048*/ 	.word	0xffffffff


	//   ....[8]....
        /*004c*/ 	.word	0xffffffff


	//   ....[9]....
        /*0050*/ 	.word	0xffffffff


	//----- nvinfo : EIATTR_COOP_GROUP_INSTR_OFFSETS
	.align		4
.L_1295:
        /*0054*/ 	.byte	0x04, 0x28
        /*0056*/ 	.short	(.L_1297 - .L_1296)


	//   ....[0]....
.L_1296:
        /*0058*/ 	.word	0x00001250


	//   ....[1]....
        /*005c*/ 	.word	0x00001270


	//   ....[2]....
        /*0060*/ 	.word	0x000012b0


	//   ....[3]....
        /*0064*/ 	.word	0x000012c0


	//   ....[4]....
        /*0068*/ 	.word	0x00001300


	//   ....[5]....
        /*006c*/ 	.word	0x00001310


	//   ....[6]....
        /*0070*/ 	.word	0x00001340


	//   ....[7]....
        /*0074*/ 	.word	0x00001350


	//   ....[8]....
        /*0078*/ 	.word	0x00001380


	//   ....[9]....
        /*007c*/ 	.word	0x00001390


	//----- nvinfo : EIATTR_VRC_CTA_INIT_COUNT
	.align		4
.L_1297:
        /*0080*/ 	.byte	0x02, 0x4a
	.zero		1
	.zero		1


	//----- nvinfo : EIATTR_EXIT_INSTR_OFFSETS
	.align		4
        /*0084*/ 	.byte	0x04, 0x1c
        /*0086*/ 	.short	(.L_1299 - .L_1298)


	//   ....[0]....
.L_1298:
        /*0088*/ 	.word	0x00006550


	//   ....[1]....
        /*008c*/ 	.word	0x000065f0


	//----- nvinfo : EIATTR_MAX_THREADS
	.align		4
.L_1299:
        /*0090*/ 	.byte	0x04, 0x05
        /*0092*/ 	.short	(.L_1301 - .L_1300)
.L_1300:
        /*0094*/ 	.word	0x00000100
        /*0098*/ 	.word	0x00000001
        /*009c*/ 	.word	0x00000001


	//----- nvinfo : EIATTR_CRS_STACK_SIZE
	.align		4
.L_1301:
        /*00a0*/ 	.byte	0x04, 0x1e
        /*00a2*/ 	.short	(.L_1303 - .L_1302)
.L_1302:
        /*00a4*/ 	.word	0x00000000


	//----- nvinfo : EIATTR_CBANK_PARAM_SIZE
	.align		4
.L_1303:
        /*00a8*/ 	.byte	0x03, 0x19
        /*00aa*/ 	.short	0x0128


	//----- nvinfo : EIATTR_PARAM_CBANK
	.align		4
        /*00ac*/ 	.byte	0x04, 0x0a
        /*00ae*/ 	.short	(.L_1305 - .L_1304)
	.align		4
.L_1304:
        /*00b0*/ 	.word	index@(.nv.constant0._ZN10layer_norm31ln_parallel_residual_bwd_kernelINS_13Kernel_traitsIf13__nv_bfloat16S2_S2_fjLj4096ELj1ELj1ELj8ELj16ENS_18Kernel_traits_baseILj4096EfS2_S2_S2_fjLj256EEEEELb1ELb1ELb0EEEvNS_9BwdParamsE)
        /*00b4*/ 	.short	0x0380
        /*00b6*/ 	.short	0x0128


	//----- nvinfo : EIATTR_SW_WAR
	.align		4
.L_1305:
        /*00b8*/ 	.byte	0x04, 0x36
        /*00ba*/ 	.short	(.L_1307 - .L_1306)
.L_1306:
        /*00bc*/ 	.word	0x00000008
.L_1307:


//--------------------- .nv.info._ZN10layer_norm22ln_bwd_finalize_kernelINS_22Kernel_traits_finalizeILj4096Ef13__nv_bfloat16S2_S2_fjLb0ELj1024ELj4ENS_18Kernel_traits_baseILj4096EfS2_S2_S2_fjLj1024EEEEELb0ELb1EEEvNS_9BwdParamsE --------------------------
	.section	.nv.info._ZN10layer_norm22ln_bwd_finalize_kernelINS_22Kernel_traits_finalizeILj4096Ef13__nv_bfloat16S2_S2_fjLb0ELj1024ELj4ENS_18Kernel_traits_baseILj4096EfS2_S2_S2_fjLj1024EEEEELb0ELb1EEEvNS_9BwdParamsE,"",@"SHT_CUDA_INFO"
	.sectionflags	@""
	.align	4


	//----- nvinfo : EIATTR_CUDA_API_VERSION
	.align		4
        /*0000*/ 	.byte	0x04, 0x37
        /*0002*/ 	.short	(.L_1309 - .L_1308)
.L_1308:
        /*0004*/ 	.word	0x00000082


	//----- nvinfo : EIATTR_KPARAM_INFO
	.align		4
.L_1309:
        /*0008*/ 	.byte	0x04, 0x17
        /*000a*/ 	.short	(.L_1311 - .L_1310)
.L_1310:
        /*000c*/ 	.word	0x00000000
        /*0010*/ 	.short	0x0000
        /*0012*/ 	.short	0x0000
        /*0014*/ 	.byte	0x00, 0xf0, 0xa1, 0x04


	//----- nvinfo : EIATTR_SPARSE_MMA_MASK
	.align		4
.L_1311:
        /*0018*/ 	.byte	0x03, 0x50
        /*001a*/ 	.short	0x0000


	//----- nvinfo : EIATTR_MAXREG_COUNT
	.align		4
        /*001c*/ 	.byte	0x03, 0x1b
        /*001e*/ 	.short	0x0040


	//----- nvinfo : EIATTR_NUM_BARRIERS
	.align		4
        /*0020*/ 	.byte	0x02, 0x4c
        /*0022*/ 	.byte	0x01
	.zero		1


	//----- nvinfo : EIATTR_MERCURY_ISA_VERSION
	.align		4
        /*0024*/ 	.byte	0x03, 0x5f
        /*0026*/ 	.short	0x0101


	//----- nvinfo : EIATTR_COOP_GROUP_MASK_REGIDS
	.align		4
        /*0028*/ 	.byte	0x04, 0x29
        /*002a*/ 	.short	(.L_1313 - .L_1312)


	//   ....[0]....
.L_1312:
        /*002c*/ 	.word	0xffffffff


	//   ....[1]....
        /*0030*/ 	.word	0xffffffff


	//   ....[2]....
        /*0034*/ 	.word	0xffffffff


	//   ....[3]....
        /*0038*/ 	.word	0xffffffff


	//   ....[4]....
        /*003c*/ 	.word	0xffffffff


	//   ....[5]....
        /*0040*/ 	.word	0xffffffff


	//   ....[6]....
        /*0044*/ 	.word	0xffffffff


	//   ....[7]....
        /*0048*/ 	.word	0xffffffff


	//   ....[8]....
        /*004c*/ 	.word	0xffffffff


	//   ....[9]....
        /*0050*/ 	.word	0xffffffff


	//----- nvinfo : EIATTR_COOP_GROUP_INSTR_OFFSETS
	.align		4
.L_1313:
        /*0054*/ 	.byte	0x04, 0x28
        /*0056*/ 	.short	(.L_1315 - .L_1314)


	//   ....[0]....
.L_1314:
        /*0058*/ 	.word	0x00001630


	//   ....[1]....
        /*005c*/ 	.word	0x00001640


	//   ....[2]....
        /*0060*/ 	.word	0x00001670


	//   ....[3]....
        /*0064*/ 	.word	0x00001680


	//   ....[4]....
        /*0068*/ 	.word	0x000016b0


	//   ....[5]....
        /*006c*/ 	.word	0x000016c0


	//   ....[6]....
        /*0070*/ 	.word	0x000016f0


	//   ....[7]....
        /*0074*/ 	.word	0x00001710


	//   ....[8]....
        /*0078*/ 	.word	0x00001740


	//   ....[9]....
        /*007c*/ 	.word	0x00001750


	//----- nvinfo : EIATTR_VRC_CTA_INIT_COUNT
	.align		4
.L_1315:
        /*0080*/ 	.byte	0x02, 0x4a
	.zero		1
	.zero		1


	//----- nvinfo : EIATTR_EXIT_INSTR_OFFSETS
	.align		4
        /*0084*/ 	.byte	0x04, 0x1c
        /*0086*/ 	.short	(.L_1317 - .L_1316)


	//   ....[0]....
.L_1316:
        /*0088*/ 	.word	0x00000070


	//   ....[1]....
        /*008c*/ 	.word	0x000017b0


	//   ....[2]....
        /*0090*/ 	.word	0x00001860


	//----- nvinfo : EIATTR_MAX_THREADS
	.align		4
.L_1317:
        /*0094*/ 	.byte	0x04, 0x05
        /*0096*/ 	.short	(.L_1319 - .L_1318)
.L_1318:
        /*0098*/ 	.word	0x00000400
        /*009c*/ 	.word	0x00000001
        /*00a0*/ 	.word	0x00000001


	//----- nvinfo : EIATTR_CRS_STACK_SIZE
	.align		4
.L_1319:
        /*00a4*/ 	.byte	0x04, 0x1e
        /*00a6*/ 	.short	(.L_1321 - .L_1320)
.L_1320:
        /*00a8*/ 	.word	0x00000000


	//----- nvinfo : EIATTR_CBANK_PARAM_SIZE
	.align		4
.L_1321:
        /*00ac*/ 	.byte	0x03, 0x19
        /*00ae*/ 	.short	0x0128


	//----- nvinfo : EIATTR_PARAM_CBANK
	.align		4
        /*00b0*/ 	.byte	0x04, 0x0a
        /*00b2*/ 	.short	(.L_1323 - .L_1322)
	.align		4
.L_1322:
        /*00b4*/ 	.word	index@(.nv.constant0._ZN10layer_norm22ln_bwd_finalize_kernelINS_22Kernel_traits_finalizeILj4096Ef13__nv_bfloat16S2_S2_fjLb0ELj1024ELj4ENS_18Kernel_traits_baseILj4096EfS2_S2_S2_fjLj1024EEEEELb0ELb1EEEvNS_9BwdParamsE)
        /*00b8*/ 	.short	0x0380
        /*00ba*/ 	.short	0x0128


	//----- nvinfo : EIATTR_SW_WAR
	.align		4
.L_1323:
        /*00bc*/ 	.byte	0x04, 0x36
        /*00be*/ 	.short	(.L_1325 - .L_1324)
.L_1324:
        /*00c0*/ 	.word	0x00000008
.L_1325:


//--------------------- .nv.info._ZN10layer_norm40ln_parallel_residual_bwd_finalize_kernelINS_22Kernel_traits_finalizeILj4096Ef13__nv_bfloat16S2_S2_fjLb0ELj1024ELj4ENS_18Kernel_traits_baseILj4096EfS2_S2_S2_fjLj1024EEEEELb1EEEvNS_9BwdParamsE --------------------------
	.section	.nv.info._ZN10layer_norm40ln_parallel_residual_bwd_finalize_kernelINS_22Kernel_traits_finalizeILj4096Ef13__nv_bfloat16S2_S2_fjLb0ELj1024ELj4ENS_18Kernel_traits_baseILj4096EfS2_S2_S2_fjLj1024EEEEELb1EEEvNS_9BwdParamsE,"",@"SHT_CUDA_INFO"
	.sectionflags	@""
	.align	4


	//----- nvinfo : EIATTR_CUDA_API_VERSION
	.align		4
        /*0000*/ 	.byte	0x04, 0x37
        /*0002*/ 	.short	(.L_1327 - .L_1326)
.L_1326:
        /*0004*/ 	.word	0x00000082


	//----- nvinfo : EIATTR_KPARAM_INFO
	.align		4
.L_1327:
        /*0008*/ 	.byte	0x04, 0x17
        /*000a*/ 	.short	(.L_1329 - .L_1328)
.L_1328:
        /*000c*/ 	.word	0x00000000
        /*0010*/ 	.short	0x0000
        /*0012*/ 	.short	0x0000
        /*0014*/ 	.byte	0x00, 0xf0, 0xa1, 0x04


	//----- nvinfo : EIATTR_SPARSE_MMA_MASK
	.align		4
.L_1329:
        /*0018*/ 	.byte	0x03, 0x50
        /*001a*/ 	.short	0x0000


	//----- nvinfo : EIATTR_MAXREG_COUNT
	.align		4
        /*001c*/ 	.byte	0x03, 0x1b
        /*001e*/ 	.short	0x0040


	//----- nvinfo : EIATTR_NUM_BARRIERS
	.align		4
        /*0020*/ 	.byte	0x02, 0x4c
        /*0022*/ 	.byte	0x01
	.zero		1


	//----- nvinfo : EIATTR_MERCURY_ISA_VERSION
	.align		4
        /*0024*/ 	.byte	0x03, 0x5f
        /*0026*/ 	.short	0x0101


	//----- nvinfo : EIATTR_COOP_GROUP_MASK_REGIDS
	.align		4
        /*0028*/ 	.byte	0x04, 0x29
        /*002a*/ 	.short	(.L_1331 - .L_1330)


	//   ....[0]....
.L_1330:
        /*002c*/ 	.word	0xffffffff


	//   ....[1]....
        /*0030*/ 	.word	0xffffffff


	//   ....[2]....
        /*0034*/ 	.word	0xffffffff


	//   ....[3]....
        /*0038*/ 	.word	0xffffffff


	//   ....[4]....
        /*003c*/ 	.word	0xffffffff


	//   ....[5]....
        /*0040*/ 	.word	0xffffffff


	//   ....[6]....
        /*0044*/ 	.word	0xffffffff


	//   ....[7]....
        /*0048*/ 	.word	0xffffffff


	//   ....[8]....
        /*004c*/ 	.word	0xffffffff


	//   ....[9]....
        /*0050*/ 	.word	0xffffffff


	//   ....[10]....
        /*0054*/ 	.word	0xffffffff


	//   ....[11]....
        /*0058*/ 	.word	0xffffffff


	//   ....[12]....
        /*005c*/ 	.word	0xffffffff


	//   ....[13]....
        /*0060*/ 	.word	0xffffffff


	//   ....[14]....
        /*0064*/ 	.word	0xffffffff


	//   ....[15]....
        /*0068*/ 	.word	0xffffffff


	//   ....[16]....
        /*006c*/ 	.word	0xffffffff


	//   ....[17]....
        /*0070*/ 	.word	0xffffffff


	//   ....[18]....
        /*0074*/ 	.word	0xffffffff


	//   ....[19]....
        /*0078*/ 	.word	0xffffffff


	//----- nvinfo : EIATTR_COOP_GROUP_INSTR_OFFSETS
	.align		4
.L_1331:
        /*007c*/ 	.byte	0x04, 0x28
        /*007e*/ 	.short	(.L_1333 - .L_1332)


	//   ....[0]....
.L_1332:
        /*0080*/ 	.word	0x00001410


	//   ....[1]....
        /*0084*/ 	.word	0x00001420


	//   ....[2]....
        /*0088*/ 	.word	0x00001430


	//   ....[3]....
        /*008c*/ 	.word	0x00001440


	//   ....[4]....
        /*0090*/ 	.word	0x00001470


	//   ....[5]....
        /*0094*/ 	.word	0x00001490


	//   ....[6]....
        /*0098*/ 	.word	0x000014b0


	//   ....[7]....
        /*009c*/ 	.word	0x000014c0


	//   ....[8]....
        /*00a0*/ 	.word	0x000014f0


	//   ....[9]....
        /*00a4*/ 	.word	0x00001510


	//   ....[10]....
        /*00a8*/ 	.word	0x00001530


	//   ....[11]....
        /*00ac*/ 	.word	0x00001540


	//   ....[12]....
        /*00b0*/ 	.word	0x00001570


	//   ....[13]....
        /*00b4*/ 	.word	0x00001590


	//   ....[14]....
        /*00b8*/ 	.word	0x000015b0


	//   ....[15]....
        /*00bc*/ 	.word	0x000015c0


	//   ....[16]....
        /*00c0*/ 	.word	0x000015f0


	//   ....[17]....
        /*00c4*/ 	.word	0x00001620


	//   ....[18]....
        /*00c8*/ 	.word	0x00001630


	//   ....[19]....
        /*00cc*/ 	.word	0x00001640


	//----- nvinfo : EIATTR_VRC_CTA_INIT_COUNT
	.align		4
.L_1333:
        /*00d0*/ 	.byte	0x02, 0x4a
	.zero		1
	.zero		1


	//----- nvinfo : EIATTR_EXIT_INSTR_OFFSETS
	.align		4
        /*00d4*/ 	.byte	0x04, 0x1c
        /*00d6*/ 	.short	(.L_1335 - .L_1334)


	//   ....[0]....
.L_1334:
        /*00d8*/ 	.word	0x00000060


	//   ....[1]....
        /*00dc*/ 	.word	0x000016e0


	//   ....[2]....
        /*00e0*/ 	.word	0x00001810


	//----- nvinfo : EIATTR_MAX_THREADS
	.align		4
.L_1335:
        /*00e4*/ 	.byte	0x04, 0x05
        /*00e6*/ 	.short	(.L_1337 - .L_1336)
.L_1336:
        /*00e8*/ 	.word	0x00000400
        /*00ec*/ 	.word	0x00000001
        /*00f0*/ 	.word	0x00000001


	//----- nvinfo : EIATTR_CRS_STACK_SIZE
	.align		4
.L_1337:
        /*00f4*/ 	.byte	0x04, 0x1e
        /*00f6*/ 	.short	(.L_1339 - .L_1338)
.L_1338:
        /*00f8*/ 	.word	0x00000000


	//----- nvinfo : EIATTR_CBANK_PARAM_SIZE
	.align		4
.L_1339:
        /*00fc*/ 	.byte	0x03, 0x19
        /*00fe*/ 	.short	0x0128


	//----- nvinfo : EIATTR_PARAM_CBANK
	.align		4
        /*0100*/ 	.byte	0x04, 0x0a
        /*0102*/ 	.short	(.L_1341 - .L_1340)
	.align		4
.L_1340:
        /*0104*/ 	.word	index@(.nv.constant0._ZN10layer_norm40ln_parallel_residual_bwd_finalize_kernelINS_22Kernel_traits_finalizeILj4096Ef13__nv_bfloat16S2_S2_fjLb0ELj1024ELj4ENS_18Kernel_traits_baseILj4096EfS2_S2_S2_fjLj1024EEEEELb1EEEvNS_9BwdParamsE)
        /*0108*/ 	.short	0x0380
        /*010a*/ 	.short	0x0128


	//----- nvinfo : EIATTR_SW_WAR
	.align		4
.L_1341:
        /*010c*/ 	.byte	0x04, 0x36
        /*010e*/ 	.short	(.L_1343 - .L_1342)
.L_1342:
        /*0110*/ 	.word	0x00000008
.L_1343:


//--------------------- .nv.info._ZN10layer_norm31ln_parallel_residual_bwd_kernelINS_13Kernel_traitsIf13__nv_bfloat16S2_S2_fjLj4096ELj1ELj1ELj8ELj16ENS_18Kernel_traits_baseILj4096EfS2_S2_S2_fjLj256EEEEELb1ELb1ELb1EEEvNS_9BwdParamsE --------------------------
	.section	.nv.info._ZN10layer_norm31ln_parallel_residual_bwd_kernelINS_13Kernel_traitsIf13__nv_bfloat16S2_S2_fjLj4096ELj1ELj1ELj8ELj16ENS_18Kernel_traits_baseILj4096EfS2_S2_S2_fjLj256EEEEELb1ELb1ELb1EEEvNS_9BwdParamsE,"",@"SHT_CUDA_INFO"
	.sectionflags	@""
	.align	4


	//----- nvinfo : EIATTR_CUDA_API_VERSION
	.align		4
        /*0000*/ 	.byte	0x04, 0x37
        /*0002*/ 	.short	(.L_1345 - .L_1344)
.L_1344:
        /*0004*/ 	.word	0x00000082


	//----- nvinfo : EIATTR_KPARAM_INFO
	.align		4
.L_1345:
        /*0008*/ 	.byte	0x04, 0x17
        /*000a*/ 	.short	(.L_1347 - .L_1346)
.L_1346:
        /*000c*/ 	.word	0x00000000
        /*0010*/ 	.short	0x0000
        /*0012*/ 	.short	0x0000
        /*0014*/ 	.byte	0x00, 0xf0, 0xa1, 0x04


	//----- nvinfo : EIATTR_SPARSE_MMA_MASK
	.align		4
.L_1347:
        /*0018*/ 	.byte	0x03, 0x50
        /*001a*/ 	.short	0x0000


	//----- nvinfo : EIATTR_MAXREG_COUNT
	.align		4
        /*001c*/ 	.byte	0x03, 0x1b
        /*001e*/ 	.short	0x00ff


	//----- nvinfo : EIATTR_NUM_BARRIERS
	.align		4
        /*0020*/ 	.byte	0x02, 0x4c
        /*0022*/ 	.byte	0x01
	.zero		1


	//----- nvinfo : EIATTR_MERCURY_ISA_VERSION
	.align		4
        /*0024*/ 	.byte	0x03, 0x5f
        /*0026*/ 	.short	0x0101


	//----- nvinfo : EIATTR_COOP_GROUP_MASK_REGIDS
	.align		4
        /*0028*/ 	.byte	0x04, 0x29
        /*002a*/ 	.short	(.L_1349 - .L_1348)


	//   ....[0]....
.L_1348:
        /*002c*/ 	.word	0xffffffff


	//   ....[1]....
        /*0030*/ 	.word	0xffffffff


	//   ....[2]....
        /*0034*/ 	.word	0xffffffff


	//   ....[3]....
        /*0038*/ 	.word	0xffffffff


	//   ....[4]....
        /*003c*/ 	.word	0xffffffff


	//   ....[5]....
        /*0040*/ 	.word	0xffffffff


	//   ....[6]....
        /*0044*/ 	.word	0xffffffff


	//   ....[7]....
        /*0048*/ 	.word	0xffffffff


	//   ....[8]....
        /*004c*/ 	.word	0xffffffff


	//   ....[9]....
        /*0050*/ 	.word	0xffffffff


	//----- nvinfo : EIATTR_COOP_GROUP_INSTR_OFFSETS
	.align		4
.L_1349:
        /*0054*/ 	.byte	0x04, 0x28
        /*0056*/ 	.short	(.L_1351 - .L_1350)


	//   ....[0]....
.L_1350:
        /*0058*/ 	.word	0x00000ed0


	//   ....[1]....
        /*005c*/ 	.word	0x00000f80


	//   ....[2]....
        /*0060*/ 	.word	0x00000f90


	//   ....[3]....
        /*0064*/ 	.word	0x00000fc0


	//   ....[4]....
        /*0068*/ 	.word	0x00000fd0


	//   ....[5]....
        /*006c*/ 	.word	0x00001000


	//   ....[6]....
        /*0070*/ 	.word	0x00001010


	//   ....[7]....
        /*0074*/ 	.word	0x00001030


	//   ....[8]....
        /*0078*/ 	.word	0x00001080


	//   ....[9]....
        /*007c*/ 	.word	0x000010a0


	//----- nvinfo : EIATTR_VRC_CTA_INIT_COUNT
	.align		4
.L_1351:
        /*0080*/ 	.byte	0x02, 0x4a
	.zero		1
	.zero		1


	//----- nvinfo : EIATTR_EXIT_INSTR_OFFSETS
	.align		4
        /*0084*/ 	.byte	0x04, 0x1c
        /*0086*/ 	.short	(.L_1353 - .L_1352)


	//   ....[0]....
.L_1352:
        /*0088*/ 	.word	0x00006450


	//----- nvinfo : EIATTR_MAX_THREADS
	.align		4
.L_1353:
        /*008c*/ 	.byte	0x04, 0x05
        /*008e*/ 	.short	(.L_1355 - .L_1354)
.L_1354:
        /*0090*/ 	.word	0x00000100
        /*0094*/ 	.word	0x00000001
        /*0098*/ 	.word	0x00000001


	//----- nvinfo : EIATTR_CRS_STACK_SIZE
	.align		4
.L_1355:
        /*009c*/ 	.byte	0x04, 0x1e
        /*009e*/ 	.short	(.L_1357 - .L_1356)
.L_1356:
        /*00a0*/ 	.word	0x00000000


	//----- nvinfo : EIATTR_CBANK_PARAM_SIZE
	.align		4
.L_1357:
        /*00a4*/ 	.byte	0x03, 0x19
        /*00a6*/ 	.short	0x0128


	//----- nvinfo : EIATTR_PARAM_CBANK
	.align		4
        /*00a8*/ 	.byte	0x04, 0x0a
        /*00aa*/ 	.short	(.L_1359 - .L_1358)
	.align		4
.L_1358:
        /*00ac*/ 	.word	index@(.nv.constant0._ZN10layer_norm31ln_parallel_residual_bwd_kernelINS_13Kernel_traitsIf13__nv_bfloat16S2_S2_fjLj4096ELj1ELj1ELj8ELj16ENS_18Kernel_traits_baseILj4096EfS2_S2_S2_fjLj256EEEEELb1ELb1ELb1EEEvNS_9BwdParamsE)
        /*00b0*/ 	.short	0x0380
        /*00b2*/ 	.short	0x0128


	//----- nvinfo : EIATTR_SW_WAR
	.align		4
.L_1359:
        /*00b4*/ 	.byte	0x04, 0x36
        /*00b6*/ 	.short	(.L_1361 - .L_1360)
.L_1360:
        /*00b8*/ 	.word	0x00000008
.L_1361:


//--------------------- .nv.info._ZN10layer_norm31ln_parallel_residual_bwd_kernelINS_13Kernel_traitsI13__nv_bfloat16S2_fS2_fjLj4096ELj1ELj1ELj8ELj16ENS_18Kernel_traits_baseILj4096ES2_S2_fS2_fjLj256EEEEELb0ELb0ELb0EEEvNS_9BwdParamsE --------------------------
	.section	.nv.info._ZN10layer_norm31ln_parallel_residual_bwd_kernelINS_13Kernel_traitsI13__nv_bfloat16S2_fS2_fjLj4096ELj1ELj1ELj8ELj16ENS_18Kernel_traits_baseILj4096ES2_S2_fS2_fjLj256EEEEELb0ELb0ELb0EEEvNS_9BwdParamsE,"",@"SHT_CUDA_INFO"
	.sectionflags	@""
	.align	4


	//----- nvinfo : EIATTR_CUDA_API_VERSION
	.align		4
        /*0000*/ 	.byte	0x04, 0x37
        /*0002*/ 	.short	(.L_1363 - .L_1362)
.L_1362:
        /*0004*/ 	.word	0x00000082


	//----- nvinfo : EIATTR_KPARAM_INFO
	.align		4
.L_1363:
        /*0008*/ 	.byte	0x04, 0x17
        /*000a*/ 	.short	(.L_1365 - .L_1364)
.L_1364:
        /*000c*/ 	.word	0x00000000
        /*0010*/ 	.short	0x0000
        /*0012*/ 	.short	0x0000
        /*0014*/ 	.byte	0x00, 0xf0, 0xa1, 0x04


	//----- nvinfo : EIATTR_SPARSE_MMA_MASK
	.align		4
.L_1365:
        /*0018*/ 	.byte	0x03, 0x50
        /*001a*/ 	.short	0x0000


	//----- nvinfo : EIATTR_MAXREG_COUNT
	.align		4
        /*001c*/ 	.byte	0x03, 0x1b
        /*001e*/ 	.short	0x00ff


	//----- nvinfo : EIATTR_NUM_BARRIERS
	.align		4
        /*0020*/ 	.byte	0x02, 0x4c
        /*0022*/ 	.byte	0x01
	.zero		1


	//----- nvinfo : EIATTR_MERCURY_ISA_VERSION
	.align		4
        /*0024*/ 	.byte	0x03, 0x5f
        /*0026*/ 	.short	0x0101


	//----- nvinfo : EIATTR_COOP_GROUP_MASK_REGIDS
	.align		4
        /*0028*/ 	.byte	0x04, 0x29
        /*002a*/ 	.short	(.L_1367 - .L_1366)


	//   ....[0]....
.L_1366:
        /*002c*/ 	.word	0xffffffff


	//   ....[1]....
        /*0030*/ 	.word	0xffffffff


	//   ....[2]....
        /*0034*/ 	.word	0xffffffff


	//   ....[3]....
        /*0038*/ 	.word	0xffffffff


	//   ....[4]....
        /*003c*/ 	.word	0xffffffff


	//   ....[5]....
        /*0040*/ 	.word	0xffffffff


	//   ....[6]....
        /*0044*/ 	.word	0xffffffff


	//   ....[7]....
        /*0048*/ 	.word	0xffffffff


	//   ....[8]....
        /*004c*/ 	.word	0xffffffff


	//   ....[9]....
        /*0050*/ 	.word	0xffffffff


	//----- nvinfo : EIATTR_COOP_GROUP_INSTR_OFFSETS
	.align		4
.L_1367:
        /*0054*/ 	.byte	0x04, 0x28
        /*0056*/ 	.short	(.L_1369 - .L_1368)


	//   ....[0]....
.L_1368:
        /*0058*/ 	.word	0x000019d0


	//   ....[1]....
        /*005c*/ 	.word	0x000019f0


	//   ....[2]....
        /*0060*/ 	.word	0x00001a30


	//   ....[3]....
        /*0064*/ 	.word	0x00001a40


	//   ....[4]....
        /*0068*/ 	.word	0x00001a80


	//   ....[5]....
        /*006c*/ 	.word	0x00001a90


	//   ....[6]....
        /*0070*/ 	.word	0x00001ac0


	//   ....[7]....
        /*0074*/ 	.word	0x00001ad0


	//   ....[8]....
        /*0078*/ 	.word	0x00001b00


	//   ....[9]....
        /*007c*/ 	.word	0x00001b10


	//----- nvinfo : EIATTR_VRC_CTA_INIT_COUNT
	.align		4
.L_1369:
        /*0080*/ 	.byte	0x02, 0x4a
	.zero		1
	.zero		1


	//----- nvinfo : EIATTR_EXIT_INSTR_OFFSETS
	.align		4
        /*0084*/ 	.byte	0x04, 0x1c
        /*0086*/ 	.short	(.L_1371 - .L_1370)


	//   ....[0]....
.L_1370:
        /*0088*/ 	.word	0x00004410


	//   ....[1]....
        /*008c*/ 	.word	0x00004520


	//----- nvinfo : EIATTR_MAX_THREADS
	.align		4
.L_1371:
        /*0090*/ 	.byte	0x04, 0x05
        /*0092*/ 	.short	(.L_1373 - .L_1372)
.L_1372:
        /*0094*/ 	.word	0x00000100
        /*0098*/ 	.word	0x00000001
        /*009c*/ 	.word	0x00000001


	//----- nvinfo : EIATTR_CRS_STACK_SIZE
	.align		4
.L_1373:
        /*00a0*/ 	.byte	0x04, 0x1e
        /*00a2*/ 	.short	(.L_1375 - .L_1374)
.L_1374:
        /*00a4*/ 	.word	0x00000000


	//----- nvinfo : EIATTR_CBANK_PARAM_SIZE
	.align		4
.L_1375:
        /*00a8*/ 	.byte	0x03, 0x19
        /*00aa*/ 	.short	0x0128


	//----- nvinfo : EIATTR_PARAM_CBANK
	.align		4
        /*00ac*/ 	.byte	0x04, 0x0a
        /*00ae*/ 	.short	(.L_1377 - .L_1376)
	.align		4
.L_1376:
        /*00b0*/ 	.word	index@(.nv.constant0._ZN10layer_norm31ln_parallel_residual_bwd_kernelINS_13Kernel_traitsI13__nv_bfloat16S2_fS2_fjLj4096ELj1ELj1ELj8ELj16ENS_18Kernel_traits_baseILj4096ES2_S2_fS2_fjLj256EEEEELb0ELb0ELb0EEEvNS_9BwdParamsE)
        /*00b4*/ 	.short	0x0380
        /*00b6*/ 	.short	0x0128


	//----- nvinfo : EIATTR_SW_WAR
	.align		4
.L_1377:
        /*00b8*/ 	.byte	0x04, 0x36
        /*00ba*/ 	.short	(.L_1379 - .L_1378)
.L_1378:
        /*00bc*/ 	.word	0x00000008
.L_1379:


//--------------------- .nv.info._ZN10layer_norm31ln_parallel_residual_bwd_kernelINS_13Kernel_traitsI13__nv_bfloat16S2_fS2_fjLj4096ELj1ELj1ELj8ELj16ENS_18Kernel_traits_baseILj4096ES2_S2_fS2_fjLj256EEEEELb0ELb0ELb1EEEvNS_9BwdParamsE --------------------------
	.section	.nv.info._ZN10layer_norm31ln_parallel_residual_bwd_kernelINS_13Kernel_traitsI13__nv_bfloat16S2_fS2_fjLj4096ELj1ELj1ELj8ELj16ENS_18Kernel_traits_baseILj4096ES2_S2_fS2_fjLj256EEEEELb0ELb0ELb1EEEvNS_9BwdParamsE,"",@"SHT_CUDA_INFO"
	.sectionflags	@""
	.align	4


	//----- nvinfo : EIATTR_CUDA_API_VERSION
	.align		4
        /*0000*/ 	.byte	0x04, 0x37
        /*0002*/ 	.short	(.L_1381 - .L_1380)
.L_1380:
        /*0004*/ 	.word	0x00000082


	//----- nvinfo : EIATTR_KPARAM_INFO
	.align		4
.L_1381:
        /*0008*/ 	.byte	0x04, 0x17
        /*000a*/ 	.short	(.L_1383 - .L_1382)
.L_1382:
        /*000c*/ 	.word	0x00000000
        /*0010*/ 	.short	0x0000
        /*0012*/ 	.short	0x0000
        /*0014*/ 	.byte	0x00, 0xf0, 0xa1, 0x04


	//----- nvinfo : EIATTR_SPARSE_MMA_MASK
	.align		4
.L_1383:
        /*0018*/ 	.byte	0x03, 0x50
        /*001a*/ 	.short	0x0000


	//----- nvinfo : EIATTR_MAXREG_COUNT
	.align		4
        /*001c*/ 	.byte	0x03, 0x1b
        /*001e*/ 	.short	0x00ff


	//----- nvinfo : EIATTR_NUM_BARRIERS
	.align		4
        /*0020*/ 	.byte	0x02, 0x4c
        /*0022*/ 	.byte	0x01
	.zero		1


	//----- nvinfo : EIATTR_MERCURY_ISA_VERSION
	.align		4
        /*0024*/ 	.byte	0x03, 0x5f
        /*0026*/ 	.short	0x0101


	//----- nvinfo : EIATTR_COOP_GROUP_MASK_REGIDS
	.align		4
        /*0028*/ 	.byte	0x04, 0x29
        /*002a*/ 	.short	(.L_1385 - .L_1384)


	//   ....[0]....
.L_1384:
        /*002c*/ 	.word	0xffffffff


	//   ....[1]....
        /*0030*/ 	.word	0xffffffff


	//   ....[2]....
        /*0034*/ 	.word	0xffffffff


	//   ....[3]....
        /*0038*/ 	.word	0xffffffff


	//   ....[4]....
        /*003c*/ 	.word	0xffffffff


	//   ....[5]....
        /*0040*/ 	.word	0xffffffff


	//   ....[6]....
        /*0044*/ 	.word	0xffffffff


	//   ....[7]....
        /*0048*/ 	.word	0xffffffff


	//   ....[8]....
        /*004c*/ 	.word	0xffffffff


	//   ....[9]....
        /*0050*/ 	.word	0xffffffff


	//----- nvinfo : EIATTR_COOP_GROUP_INSTR_OFFSETS
	.align		4
.L_1385:
        /*0054*/ 	.byte	0x04, 0x28
        /*0056*/ 	.short	(.L_1387 - .L_1386)


	//   ....[0]....
.L_1386:
        /*0058*/ 	.word	0x00001400


	//   ....[1]....
        /*005c*/ 	.word	0x00001410


	//   ....[2]....
        /*0060*/ 	.word	0x00001440


	//   ....[3]....
        /*0064*/ 	.word	0x00001450


	//   ....[4]....
        /*0068*/ 	.word	0x00001480


	//   ....[5]....
        /*006c*/ 	.word	0x00001490


	//   ....[6]....
        /*0070*/ 	.word	0x000014c0


	//   ....[7]....
        /*0074*/ 	.word	0x000014d0


	//   ....[8]....
        /*0078*/ 	.word	0x00001510


	//   ....[9]....
        /*007c*/ 	.word	0x00001520


	//----- nvinfo : EIATTR_VRC_CTA_INIT_COUNT
	.align		4
.L_1387:
        /*0080*/ 	.byte	0x02, 0x4a
	.zero		1
	.zero		1


	//----- nvinfo : EIATTR_EXIT_INSTR_OFFSETS
	.align		4
        /*0084*/ 	.byte	0x04, 0x1c
        /*0086*/ 	.short	(.L_1389 - .L_1388)


	//   ....[0]....
.L_1388:
        /*0088*/ 	.word	0x00004470


	//----- nvinfo : EIATTR_MAX_THREADS
	.align		4
.L_1389:
        /*008c*/ 	.byte	0x04, 0x05
        /*008e*/ 	.short	(.L_1391 - .L_1390)
.L_1390:
        /*0090*/ 	.word	0x00000100
        /*0094*/ 	.word	0x00000001
        /*0098*/ 	.word	0x00000001


	//----- nvinfo : EIATTR_CRS_STACK_SIZE
	.align		4
.L_1391:
        /*009c*/ 	.byte	0x04, 0x1e
        /*009e*/ 	.short	(.L_1393 - .L_1392)
.L_1392:
        /*00a0*/ 	.word	0x00000000


	//----- nvinfo : EIATTR_CBANK_PARAM_SIZE
	.align		4
.L_1393:
        /*00a4*/ 	.byte	0x03, 0x19
        /*00a6*/ 	.short	0x0128


	//----- nvinfo : EIATTR_PARAM_CBANK
	.align		4
        /*00a8*/ 	.byte	0x04, 0x0a
        /*00aa*/ 	.short	(.L_1395 - .L_1394)
	.align		4
.L_1394:
        /*00ac*/ 	.word	index@(.nv.constant0._ZN10layer_norm31ln_parallel_residual_bwd_kernelINS_13Kernel_traitsI13__nv_bfloat16S2_fS2_fjLj4096ELj1ELj1ELj8ELj16ENS_18Kernel_traits_baseILj4096ES2_S2_fS2_fjLj256EEEEELb0ELb0ELb1EEEvNS_9BwdParamsE)
        /*00b0*/ 	.short	0x0380
        /*00b2*/ 	.short	0x0128


	//----- nvinfo : EIATTR_SW_WAR
	.align		4
.L_1395:
        /*00b4*/ 	.byte	0x04, 0x36
        /*00b6*/ 	.short	(.L_1397 - .L_1396)
.L_1396:
        /*00b8*/ 	.word	0x00000008
.L_1397:


//--------------------- .nv.info._ZN10layer_norm31ln_parallel_residual_bwd_kernelINS_13Kernel_traitsI13__nv_bfloat16S2_fS2_fjLj4096ELj1ELj1ELj8ELj16ENS_18Kernel_traits_baseILj4096ES2_S2_fS2_fjLj256EEEEELb0ELb1ELb0EEEvNS_9BwdParamsE --------------------------
	.section	.nv.info._ZN10layer_norm31ln_parallel_residual_bwd_kernelINS_13Kernel_traitsI13__nv_bfloat16S2_fS2_fjLj4096ELj1ELj1ELj8ELj16ENS_18Kernel_traits_baseILj4096ES2_S2_fS2_fjLj256EEEEELb0ELb1ELb0EEEvNS_9BwdParamsE,"",@"SHT_CUDA_INFO"
	.sectionflags	@""
	.align	4


	//----- nvinfo : EIATTR_CUDA_API_VERSION
	.align		4
        /*0000*/ 	.byte	0x04, 0x37
        /*0002*/ 	.short	(.L_1399 - .L_1398)
.L_1398:
        /*0004*/ 	.word	0x00000082


	//----- nvinfo : EIATTR_KPARAM_INFO
	.align		4
.L_1399:
        /*0008*/ 	.byte	0x04, 0x17
        /*000a*/ 	.short	(.L_1401 - .L_1400)
.L_1400:
        /*000c*/ 	.word	0x00000000
        /*0010*/ 	.short	0x0000
        /*0012*/ 	.short	0x0000
        /*0014*/ 	.byte	0x00, 0xf0, 0xa1, 0x04


	//----- nvinfo : EIATTR_SPARSE_MMA_MASK
	.align		4
.L_1401:
        /*0018*/ 	.byte	0x03, 0x50
        /*001a*/ 	.short	0x0000


	//----- nvinfo : EIATTR_MAXREG_COUNT
	.align		4
        /*001c*/ 	.byte	0x03, 0x1b
        /*001e*/ 	.short	0x00ff


	//----- nvinfo : EIATTR_NUM_BARRIERS
	.align		4
        /*0020*/ 	.byte	0x02, 0x4c
        /*0022*/ 	.byte	0x01
	.zero		1


	//----- nvinfo : EIATTR_MERCURY_ISA_VERSION
	.align		4
        /*0024*/ 	.byte	0x03, 0x5f
        /*0026*/ 	.short	0x0101


	//----- nvinfo : EIATTR_COOP_GROUP_MASK_REGIDS
	.align		4
        /*0028*/ 	.byte	0x04, 0x29
        /*002a*/ 	.short	(.L_1403 - .L_1402)


	//   ....[0]....
.L_1402:
        /*002c*/ 	.word	0xffffffff


	//   ....[1]....
        /*0030*/ 	.word	0xffffffff


	//   ....[2]....
        /*0034*/ 	.word	0xffffffff


	//   ....[3]....
        /*0038*/ 	.word	0xffffffff


	//   ....[4]....
        /*003c*/ 	.word	0xffffffff


	//   ....[5]....
        /*0040*/ 	.word	0xffffffff


	//   ....[6]....
        /*0044*/ 	.word	0xffffffff


	//   ....[7]....
        /*0048*/ 	.word	0xffffffff


	//   ....[8]....
        /*004c*/ 	.word	0xffffffff


	//   ....[9]....
        /*0050*/ 	.word	0xffffffff


	//----- nvinfo : EIATTR_COOP_GROUP_INSTR_OFFSETS
	.align		4
.L_1403:
        /*0054*/ 	.byte	0x04, 0x28
        /*0056*/ 	.short	(.L_1405 - .L_1404)


	//   ....[0]....
.L_1404:
        /*0058*/ 	.word	0x00001160


	//   ....[1]....
        /*005c*/ 	.word	0x00001180


	//   ....[2]....
        /*0060*/ 	.word	0x000011c0


	//   ....[3]....
        /*0064*/ 	.word	0x000011d0


	//   ....[4]....
        /*0068*/ 	.word	0x00001210


	//   ....[5]....
        /*006c*/ 	.word	0x00001220


	//   ....[6]....
        /*0070*/ 	.word	0x00001250


	//   ....[7]....
        /*0074*/ 	.word	0x00001260


	//   ....[8]....
        /*0078*/ 	.word	0x00001290


	//   ....[9]....
        /*007c*/ 	.word	0x000012a0


	//----- nvinfo : EIATTR_VRC_CTA_INIT_COUNT
	.align		4
.L_1405:
        /*0080*/ 	.byte	0x02, 0x4a
	.zero		1
	.zero		1


	//----- nvinfo : EIATTR_EXIT_INSTR_OFFSETS
	.align		4
        /*0084*/ 	.byte	0x04, 0x1c
        /*0086*/ 	.short	(.L_1407 - .L_1406)


	//   ....[0]....
.L_1406:
        /*0088*/ 	.word	0x00003b60


	//   ....[1]....
        /*008c*/ 	.word	0x00003c00


	//----- nvinfo : EIATTR_MAX_THREADS
	.align		4
.L_1407:
        /*0090*/ 	.byte	0x04, 0x05
        /*0092*/ 	.short	(.L_1409 - .L_1408)
.L_1408:
        /*0094*/ 	.word	0x00000100
        /*0098*/ 	.word	0x00000001
        /*009c*/ 	.word	0x00000001


	//----- nvinfo : EIATTR_CRS_STACK_SIZE
	.align		4
.L_1409:
        /*00a0*/ 	.byte	0x04, 0x1e
        /*00a2*/ 	.short	(.L_1411 - .L_1410)
.L_1410:
        /*00a4*/ 	.word	0x00000000


	//----- nvinfo : EIATTR_CBANK_PARAM_SIZE
	.align		4
.L_1411:
        /*00a8*/ 	.byte	0x03, 0x19
        /*00aa*/ 	.short	0x0128


	//----- nvinfo : EIATTR_PARAM_CBANK
	.align		4
        /*00ac*/ 	.byte	0x04, 0x0a
        /*00ae*/ 	.short	(.L_1413 - .L_1412)
	.align		4
.L_1412:
        /*00b0*/ 	.word	index@(.nv.constant0._ZN10layer_norm31ln_parallel_residual_bwd_kernelINS_13Kernel_traitsI13__nv_bfloat16S2_fS2_fjLj4096ELj1ELj1ELj8ELj16ENS_18Kernel_traits_baseILj4096ES2_S2_fS2_fjLj256EEEEELb0ELb1ELb0EEEvNS_9BwdParamsE)
        /*00b4*/ 	.short	0x0380
        /*00b6*/ 	.short	0x0128


	//----- nvinfo : EIATTR_SW_WAR
	.align		4
.L_1413:
        /*00b8*/ 	.byte	0x04, 0x36
        /*00ba*/ 	.short	(.L_1415 - .L_1414)
.L_1414:
        /*00bc*/ 	.word	0x00000008
.L_1415:


//--------------------- .nv.info._ZN10layer_norm31ln_parallel_residual_bwd_kernelINS_13Kernel_traitsI13__nv_bfloat16S2_fS2_fjLj4096ELj1ELj1ELj8ELj16ENS_18Kernel_traits_baseILj4096ES2_S2_fS2_fjLj256EEEEELb0ELb1ELb1EEEvNS_9BwdParamsE --------------------------
	.section	.nv.info._ZN10layer_norm31ln_parallel_residual_bwd_kernelINS_13Kernel_traitsI13__nv_bfloat16S2_fS2_fjLj4096ELj1ELj1ELj8ELj16ENS_18Kernel_traits_baseILj4096ES2_S2_fS2_fjLj256EEEEELb0ELb1ELb1EEEvNS_9BwdParamsE,"",@"SHT_CUDA_INFO"
	.sectionflags	@""
	.align	4


	//----- nvinfo : EIATTR_CUDA_API_VERSION
	.align		4
        /*0000*/ 	.byte	0x04, 0x37
        /*0002*/ 	.short	(.L_1417 - .L_1416)
.L_1416:
        /*0004*/ 	.word	0x00000082


	//----- nvinfo : EIATTR_KPARAM_INFO
	.align		4
.L_1417:
        /*0008*/ 	.byte	0x04, 0x17
        /*000a*/ 	.short	(.L_1419 - .L_1418)
.L_1418:
        /*000c*/ 	.word	0x00000000
        /*0010*/ 	.short	0x0000
        /*0012*/ 	.short	0x0000
        /*0014*/ 	.byte	0x00, 0xf0, 0xa1, 0x04


	//----- nvinfo : EIATTR_SPARSE_MMA_MASK
	.align		4
.L_1419:
        /*0018*/ 	.byte	0x03, 0x50
        /*001a*/ 	.short	0x0000


	//----- nvinfo : EIATTR_MAXREG_COUNT
	.align		4
        /*001c*/ 	.byte	0x03, 0x1b
        /*001e*/ 	.short	0x00ff


	//----- nvinfo : EIATTR_NUM_BARRIERS
	.align		4
        /*0020*/ 	.byte	0x02, 0x4c
        /*0022*/ 	.byte	0x01
	.zero		1


	//----- nvinfo : EIATTR_MERCURY_ISA_VERSION
	.align		4
        /*0024*/ 	.byte	0x03, 0x5f
        /*0026*/ 	.short	0x0101


	//----- nvinfo : EIATTR_COOP_GROUP_MASK_REGIDS
	.align		4
        /*0028*/ 	.byte	0x04, 0x29
        /*002a*/ 	.short	(.L_1421 - .L_1420)


	//   ....[0]....
.L_1420:
        /*002c*/ 	.word	0xffffffff


	//   ....[1]....
        /*0030*/ 	.word	0xffffffff


	//   ....[2]....
        /*0034*/ 	.word	0xffffffff


	//   ....[3]....
        /*0038*/ 	.word	0xffffffff


	//   ....[4]....
        /*003c*/ 	.word	0xffffffff


	//   ....[5]....
        /*0040*/ 	.word	0xffffffff


	//   ....[6]....
        /*0044*/ 	.word	0xffffffff


	//   ....[7]....
        /*0048*/ 	.word	0xffffffff


	//   ....[8]....
        /*004c*/ 	.word	0xffffffff


	//   ....[9]....
        /*0050*/ 	.word	0xffffffff


	//----- nvinfo : EIATTR_COOP_GROUP_INSTR_OFFSETS
	.align		4
.L_1421:
        /*0054*/ 	.byte	0x04, 0x28
        /*0056*/ 	.short	(.L_1423 - .L_1422)


	//   ....[0]....
.L_1422:
        /*0058*/ 	.word	0x00000ee0


	//   ....[1]....
        /*005c*/ 	.word	0x00000f90


	//   ....[2]....
        /*0060*/ 	.word	0x00000fa0


	//   ....[3]....
        /*0064*/ 	.word	0x00000fd0


	//   ....[4]....
        /*0068*/ 	.word	0x00000ff0


	//   ....[5]....
        /*006c*/ 	.word	0x00001000


	//   ....[6]....
        /*0070*/ 	.word	0x00001030


	//   ....[7]....
        /*0074*/ 	.word	0x00001040


	//   ....[8]....
        /*0078*/ 	.word	0x00001080


	//   ....[9]....
        /*007c*/ 	.word	0x00001090


	//----- nvinfo : EIATTR_VRC_CTA_INIT_COUNT
	.align		4
.L_1423:
        /*0080*/ 	.byte	0x02, 0x4a
	.zero		1
	.zero		1


	//----- nvinfo : EIATTR_EXIT_INSTR_OFFSETS
	.align		4
        /*0084*/ 	.byte	0x04, 0x1c
        /*0086*/ 	.short	(.L_1425 - .L_1424)


	//   ....[0]....
.L_1424:
        /*0088*/ 	.word	0x000039c0


	//----- nvinfo : EIATTR_MAX_THREADS
	.align		4
.L_1425:
        /*008c*/ 	.byte	0x04, 0x05
        /*008e*/ 	.short	(.L_1427 - .L_1426)
.L_1426:
        /*0090*/ 	.word	0x00000100
        /*0094*/ 	.word	0x00000001
        /*0098*/ 	.word	0x00000001


	//----- nvinfo : EIATTR_CRS_STACK_SIZE
	.align		4
.L_1427:
        /*009c*/ 	.byte	0x04, 0x1e
        /*009e*/ 	.short	(.L_1429 - .L_1428)
.L_1428:
        /*00a0*/ 	.word	0x00000000


	//----- nvinfo : EIATTR_CBANK_PARAM_SIZE
	.align		4
.L_1429:
        /*00a4*/ 	.byte	0x03, 0x19
        /*00a6*/ 	.short	0x0128


	//----- nvinfo : EIATTR_PARAM_CBANK
	.align		4
        /*00a8*/ 	.byte	0x04, 0x0a
        /*00aa*/ 	.short	(.L_1431 - .L_1430)
	.align		4
.L_1430:
        /*00ac*/ 	.word	index@(.nv.constant0._ZN10layer_norm31ln_parallel_residual_bwd_kernelINS_13Kernel_traitsI13__nv_bfloat16S2_fS2_fjLj4096ELj1ELj1ELj8ELj16ENS_18Kernel_traits_baseILj4096ES2_S2_fS2_fjLj256EEEEELb0ELb1ELb1EEEvNS_9BwdParamsE)
        /*00b0*/ 	.short	0x0380
        /*00b2*/ 	.short	0x0128


	//----- nvinfo : EIATTR_SW_WAR
	.align		4
.L_1431:
        /*00b4*/ 	.byte	0x04, 0x36
        /*00b6*/ 	.short	(.L_1433 - .L_1432)
.L_1432:
        /*00b8*/ 	.word	0x00000008
.L_1433:


//--------------------- .nv.info._ZN10layer_norm31ln_parallel_residual_bwd_kernelINS_13Kernel_traitsI13__nv_bfloat16S2_fS2_fjLj4096ELj1ELj1ELj8ELj16ENS_18Kernel_traits_baseILj4096ES2_S2_fS2_fjLj256EEEEELb1ELb0ELb0EEEvNS_9BwdParamsE --------------------------
	.section	.nv.info._ZN10layer_norm31ln_parallel_residual_bwd_kernelINS_13Kernel_traitsI13__nv_bfloat16S2_fS2_fjLj4096ELj1ELj1ELj8ELj16ENS_18Kernel_traits_baseILj4096ES2_S2_fS2_fjLj256EEEEELb1ELb0ELb0EEEvNS_9BwdParamsE,"",@"SHT_CUDA_INFO"
	.sectionflags	@""
	.align	4


	//----- nvinfo : EIATTR_CUDA_API_VERSION
	.align		4
        /*0000*/ 	.byte	0x04, 0x37
        /*0002*/ 	.short	(.L_1435 - .L_1434)
.L_1434:
        /*0004*/ 	.word	0x00000082


	//----- nvinfo : EIATTR_KPARAM_INFO
	.align		4
.L_1435:
        /*0008*/ 	.byte	0x04, 0x17
        /*000a*/ 	.short	(.L_1437 - .L_1436)
.L_1436:
        /*000c*/ 	.word	0x00000000
        /*0010*/ 	.short	0x0000
        /*0012*/ 	.short	0x0000
        /*0014*/ 	.byte	0x00, 0xf0, 0xa1, 0x04


	//----- nvinfo : EIATTR_SPARSE_MMA_MASK
	.align		4
.L_1437:
        /*0018*/ 	.byte	0x03, 0x50
        /*001a*/ 	.short	0x0000


	//----- nvinfo : EIATTR_MAXREG_COUNT
	.align		4
        /*001c*/ 	.byte	0x03, 0x1b
        /*001e*/ 	.short	0x00ff


	//----- nvinfo : EIATTR_NUM_BARRIERS
	.align		4
        /*0020*/ 	.byte	0x02, 0x4c
        /*0022*/ 	.byte	0x01
	.zero		1


	//----- nvinfo : EIATTR_MERCURY_ISA_VERSION
	.align		4
        /*0024*/ 	.byte	0x03, 0x5f
        /*0026*/ 	.short	0x0101


	//----- nvinfo : EIATTR_COOP_GROUP_MASK_REGIDS
	.align		4
        /*0028*/ 	.byte	0x04, 0x29
        /*002a*/ 	.short	(.L_1439 - .L_1438)


	//   ....[0]....
.L_1438:
        /*002c*/ 	.word	0xffffffff


	//   ....[1]....
        /*0030*/ 	.word	0xffffffff


	//   ....[2]....
        /*0034*/ 	.word	0xffffffff


	//   ....[3]....
        /*0038*/ 	.word	0xffffffff


	//   ....[4]....
        /*003c*/ 	.word	0xffffffff


	//   ....[5]....
        /*0040*/ 	.word	0xffffffff


	//   ....[6]....
        /*0044*/ 	.word	0xffffffff


	//   ....[7]....
        /*0048*/ 	.word	0xffffffff


	//   ....[8]....
        /*004c*/ 	.word	0xffffffff


	//   ....[9]....
        /*0050*/ 	.word	0xffffffff


	//----- nvinfo : EIATTR_COOP_GROUP_INSTR_OFFSETS
	.align		4
.L_1439:
        /*0054*/ 	.byte	0x04, 0x28
        /*0056*/ 	.short	(.L_1441 - .L_1440)


	//   ....[0]....
.L_1440:
        /*0058*/ 	.word	0x00001ae0


	//   ....[1]....
        /*005c*/ 	.word	0x00001b00


	//   ....[2]....
        /*0060*/ 	.word	0x00001b40


	//   ....[3]....
        /*0064*/ 	.word	0x00001b50


	//   ....[4]....
        /*0068*/ 	.word	0x00001b90


	//   ....[5]....
        /*006c*/ 	.word	0x00001ba0


	//   ....[6]....
        /*0070*/ 	.word	0x00001bd0


	//   ....[7]....
        /*0074*/ 	.word	0x00001be0


	//   ....[8]....
        /*0078*/ 	.word	0x00001c10


	//   ....[9]....
        /*007c*/ 	.word	0x00001c20


	//----- nvinfo : EIATTR_VRC_CTA_INIT_COUNT
	.align		4
.L_1441:
        /*0080*/ 	.byte	0x02, 0x4a
	.zero		1
	.zero		1


	//----- nvinfo : EIATTR_EXIT_INSTR_OFFSETS
	.align		4
        /*0084*/ 	.byte	0x04, 0x1c
        /*0086*/ 	.short	(.L_1443 - .L_1442)


	//   ....[0]....
.L_1442:
        /*0088*/ 	.word	0x000066c0


	//   ....[1]....
        /*008c*/ 	.word	0x000067d0


	//----- nvinfo : EIATTR_MAX_THREADS
	.align		4
.L_1443:
        /*0090*/ 	.byte	0x04, 0x05
        /*0092*/ 	.short	(.L_1445 - .L_1444)
.L_1444:
        /*0094*/ 	.word	0x00000100
        /*0098*/ 	.word	0x00000001
        /*009c*/ 	.word	0x00000001


	//----- nvinfo : EIATTR_CRS_STACK_SIZE
	.align		4
.L_1445:
        /*00a0*/ 	.byte	0x04, 0x1e
        /*00a2*/ 	.short	(.L_1447 - .L_1446)
.L_1446:
        /*00a4*/ 	.word	0x00000000


	//----- nvinfo : EIATTR_CBANK_PARAM_SIZE
	.align		4
.L_1447:
        /*00a8*/ 	.byte	0x03, 0x19
        /*00aa*/ 	.short	0x0128


	//----- nvinfo : EIATTR_PARAM_CBANK
	.align		4
        /*00ac*/ 	.byte	0x04, 0x0a
        /*00ae*/ 	.short	(.L_1449 - .L_1448)
	.align		4
.L_1448:
        /*00b0*/ 	.word	index@(.nv.constant0._ZN10layer_norm31ln_parallel_residual_bwd_kernelINS_13Kernel_traitsI13__nv_bfloat16S2_fS2_fjLj4096ELj1ELj1ELj8ELj16ENS_18Kernel_traits_baseILj4096ES2_S2_fS2_fjLj256EEEEELb1ELb0ELb0EEEvNS_9BwdParamsE)
        /*00b4*/ 	.short	0x0380
        /*00b6*/ 	.short	0x0128


	//----- nvinfo : EIATTR_SW_WAR
	.align		4
.L_1449:
        /*00b8*/ 	.byte	0x04, 0x36
        /*00ba*/ 	.short	(.L_1451 - .L_1450)
.L_1450:
        /*00bc*/ 	.word	0x00000008
.L_1451:


//--------------------- .nv.info._ZN10layer_norm31ln_parallel_residual_bwd_kernelINS_13Kernel_traitsI13__nv_bfloat16S2_fS2_fjLj4096ELj1ELj1ELj8ELj16ENS_18Kernel_traits_baseILj4096ES2_S2_fS2_fjLj256EEEEELb1ELb0ELb1EEEvNS_9BwdParamsE --------------------------
	.section	.nv.info._ZN10layer_norm31ln_parallel_residual_bwd_kernelINS_13Kernel_traitsI13__nv_bfloat16S2_fS2_fjLj4096ELj1ELj1ELj8ELj16ENS_18Kernel_traits_baseILj4096ES2_S2_fS2_fjLj256EEEEELb1ELb0ELb1EEEvNS_9BwdParamsE,"",@"SHT_CUDA_INFO"
	.sectionflags	@""
	.align	4


	//----- nvinfo : EIATTR_CUDA_API_VERSION
	.align		4
        /*0000*/ 	.byte	0x04, 0x37
        /*0002*/ 	.short	(.L_1453 - .L_1452)
.L_1452:
        /*0004*/ 	.word	0x00000082


	//----- nvinfo : EIATTR_KPARAM_INFO
	.align		4
.L_1453:
        /*0008*/ 	.byte	0x04, 0x17
        /*000a*/ 	.short	(.L_1455 - .L_1454)
.L_1454:
        /*000c*/ 	.word	0x00000000
        /*0010*/ 	.short	0x0000
        /*0012*/ 	.short	0x0000
        /*0014*/ 	.byte	0x00, 0xf0, 0xa1, 0x04


	//----- nvinfo : EIATTR_SPARSE_MMA_MASK
	.align		4
.L_1455:
        /*0018*/ 	.byte	0x03, 0x50
        /*001a*/ 	.short	0x0000


	//----- nvinfo : EIATTR_MAXREG_COUNT
	.align		4
        /*001c*/ 	.byte	0x03, 0x1b
        /*001e*/ 	.short	0x00ff


	//----- nvinfo : EIATTR_NUM_BARRIERS
	.align		4
        /*0020*/ 	.byte	0x02, 0x4c
        /*0022*/ 	.byte	0x01
	.zero		1


	//----- nvinfo : EIATTR_MERCURY_ISA_VERSION
	.align		4
        /*0024*/ 	.byte	0x03, 0x5f
        /*0026*/ 	.short	0x0101


	//----- nvinfo : EIATTR_COOP_GROUP_MASK_REGIDS
	.align		4
        /*0028*/ 	.byte	0x04, 0x29
        /*002a*/ 	.short	(.L_1457 - .L_1456)


	//   ....[0]....
.L_1456:
        /*002c*/ 	.word	0xffffffff


	//   ....[1]....
        /*0030*/ 	.word	0xffffffff


	//   ....[2]....
        /*0034*/ 	.word	0xffffffff


	//   ....[3]....
        /*0038*/ 	.word	0xffffffff


	//   ....[4]....
        /*003c*/ 	.word	0xffffffff


	//   ....[5]....
        /*0040*/ 	.word	0xffffffff


	//   ....[6]....
        /*0044*/ 	.word	0xffffffff


	//   ....[7]....
        /*0048*/ 	.word	0xffffffff


	//   ....[8]....
        /*004c*/ 	.word	0xffffffff


	//   ....[9]....
        /*0050*/ 	.word	0xffffffff


	//----- nvinfo : EIATTR_COOP_GROUP_INSTR_OFFSETS
	.align		4
.L_1457:
        /*0054*/ 	.byte	0x04, 0x28
        /*0056*/ 	.short	(.L_1459 - .L_1458)


	//   ....[0]....
.L_1458:
        /*0058*/ 	.word	0x000014e0


	//   ....[1]....
        /*005c*/ 	.word	0x000014f0


	//   ....[2]....
        /*0060*/ 	.word	0x00001520


	//   ....[3]....
        /*0064*/ 	.word	0x00001530


	//   ....[4]....
        /*0068*/ 	.word	0x00001560


	//   ....[5]....
        /*006c*/ 	.word	0x00001570


	//   ....[6]....
        /*0070*/ 	.word	0x000015b0


	//   ....[7]....
        /*0074*/ 	.word	0x000015c0


	//   ....[8]....
        /*0078*/ 	.word	0x000015f0


	//   ....[9]....
        /*007c*/ 	.word	0x00001600


	//----- nvinfo : EIATTR_VRC_CTA_INIT_COUNT
	.align		4
.L_1459:
        /*0080*/ 	.byte	0x02, 0x4a
	.zero		1
	.zero		1


	//----- nvinfo : EIATTR_EXIT_INSTR_OFFSETS
	.align		4
        /*0084*/ 	.byte	0x04, 0x1c
        /*0086*/ 	.short	(.L_1461 - .L_1460)


	//   ....[0]....
.L_1460:
        /*0088*/ 	.word	0x00006720


	//----- nvinfo : EIATTR_MAX_THREADS
	.align		4
.L_1461:
        /*008c*/ 	.byte	0x04, 0x05
        /*008e*/ 	.short	(.L_1463 - .L_1462)
.L_1462:
        /*0090*/ 	.word	0x00000100
        /*0094*/ 	.word	0x00000001
        /*0098*/ 	.word	0x00000001


	//----- nvinfo : EIATTR_CRS_STACK_SIZE
	.align		4
.L_1463:
        /*009c*/ 	.byte	0x04, 0x1e
        /*009e*/ 	.short	(.L_1465 - .L_1464)
.L_1464:
        /*00a0*/ 	.word	0x00000000


	//----- nvinfo : EIATTR_CBANK_PARAM_SIZE
	.align		4
.L_1465:
        /*00a4*/ 	.byte	0x03, 0x19
        /*00a6*/ 	.short	0x0128


	//----- nvinfo : EIATTR_PARAM_CBANK
	.align		4
        /*00a8*/ 	.byte	0x04, 0x0a
        /*00aa*/ 	.short	(.L_1467 - .L_1466)
	.align		4
.L_1466:
        /*00ac*/ 	.word	index@(.nv.constant0._ZN10layer_norm31ln_parallel_residual_bwd_kernelINS_13Kernel_traitsI13__nv_bfloat16S2_fS2_fjLj4096ELj1ELj1ELj8ELj16ENS_18Kernel_traits_baseILj4096ES2_S2_fS2_fjLj256EEEEELb1ELb0ELb1EEEvNS_9BwdParamsE)
        /*00b0*/ 	.short	0x0380
        /*00b2*/ 	.short	0x0128


	//----- nvinfo : EIATTR_SW_WAR
	.align		4
.L_1467:
        /*00b4*/ 	.byte	0x04, 0x36
        /*00b6*/ 	.short	(.L_1469 - .L_1468)
.L_1468:
        /*00b8*/ 	.word	0x00000008
.L_1469:


//--------------------- .nv.info._ZN10layer_norm22ln_bwd_finalize_kernelINS_22Kernel_traits_finalizeILj4096E13__nv_bfloat16S2_fS2_fjLb0ELj1024ELj4ENS_18Kernel_traits_baseILj4096ES2_S2_fS2_fjLj1024EEEEELb0ELb0EEEvNS_9BwdParamsE --------------------------
	.section	.nv.info._ZN10layer_norm22ln_bwd_finalize_kernelINS_22Kernel_traits_finalizeILj4096E13__nv_bfloat16S2_fS2_fjLb0ELj1024ELj4ENS_18Kernel_traits_baseILj4096ES2_S2_fS2_fjLj1024EEEEELb0ELb0EEEvNS_9BwdParamsE,"",@"SHT_CUDA_INFO"
	.sectionflags	@""
	.align	4


	//----- nvinfo : EIATTR_CUDA_API_VERSION
	.align		4
        /*0000*/ 	.byte	0x04, 0x37
        /*0002*/ 	.short	(.L_1471 - .L_1470)
.L_1470:
        /*0004*/ 	.word	0x00000082


	//----- nvinfo : EIATTR_KPARAM_INFO
	.align		4
.L_1471:
        /*0008*/ 	.byte	0x04, 0x17
        /*000a*/ 	.short	(.L_1473 - .L_1472)
.L_1472:
        /*000c*/ 	.word	0x00000000
        /*0010*/ 	.short	0x0000
        /*0012*/ 	.short	0x0000
        /*0014*/ 	.byte	0x00, 0xf0, 0xa1, 0x04


	//----- nvinfo : EIATTR_SPARSE_MMA_MASK
	.align		4
.L_1473:
        /*0018*/ 	.byte	0x03, 0x50
        /*001a*/ 	.short	0x0000


	//----- nvinfo : EIATTR_MAXREG_COUNT
	.align		4
        /*001c*/ 	.byte	0x03, 0x1b
        /*001e*/ 	.short	0x0040


	//----- nvinfo : EIATTR_NUM_BARRIERS
	.align		4
        /*0020*/ 	.byte	0x02, 0x4c
        /*0022*/ 	.byte	0x01
	.zero		1


	//----- nvinfo : EIATTR_MERCURY_ISA_VERSION
	.align		4
        /*0024*/ 	.byte	0x03, 0x5f
        /*0026*/ 	.short	0x0101


	//----- nvinfo : EIATTR_COOP_GROUP_MASK_REGIDS
	.align		4
        /*0028*/ 	.byte	0x04, 0x29
        /*002a*/ 	.short	(.L_1475 - .L_1474)


	//   ....[0]....
.L_1474:
        /*002c*/ 	.word	0xffffffff


	//   ....[1]....
        /*0030*/ 	.word	0xffffffff


	//   ....[2]....
        /*0034*/ 	.word	0xffffffff


	//   ....[3]....
        /*0038*/ 	.word	0xffffffff


	//   ....[4]....
        /*003c*/ 	.word	0xffffffff


	//   ....[5]....
        /*0040*/ 	.word	0xffffffff


	//   ....[6]....
        /*0044*/ 	.word	0xffffffff


	//   ....[7]....
        /*0048*/ 	.word	0xffffffff


	//   ....[8]....
        /*004c*/ 	.word	0xffffffff


	//   ....[9]....
        /*0050*/ 	.word	0xffffffff


	//----- nvinfo : EIATTR_COOP_GROUP_INSTR_OFFSETS
	.align		4
.L_1475:
        /*0054*/ 	.byte	0x04, 0x28
        /*0056*/ 	.short	(.L_1477 - .L_1476)


	//   ....[0]....
.L_1476:
        /*0058*/ 	.word	0x000015e0


	//   ....[1]....
        /*005c*/ 	.word	0x000015f0


	//   ....[2]....
        /*0060*/ 	.word	0x00001620


	//   ....[3]....
        /*0064*/ 	.word	0x00001630


	//   ....[4]....
        /*0068*/ 	.word	0x00001660


	//   ....[5]....
        /*006c*/ 	.word	0x00001670


	//   ....[6]....
        /*0070*/ 	.word	0x000016b0


	//   ....[7]....
        /*0074*/ 	.word	0x000016e0


	//   ....[8]....
        /*0078*/ 	.word	0x00001710


	//   ....[9]....
        /*007c*/ 	.word	0x00001720


	//----- nvinfo : EIATTR_VRC_CTA_INIT_COUNT
	.align		4
.L_1477:
        /*0080*/ 	.byte	0x02, 0x4a
	.zero		1
	.zero		1


	//----- nvinfo : EIATTR_EXIT_INSTR_OFFSETS
	.align		4
        /*0084*/ 	.byte	0x04, 0x1c
        /*0086*/ 	.short	(.L_1479 - .L_1478)


	//   ....[0]....
.L_1478:
        /*0088*/ 	.word	0x00000060


	//   ....[1]....
        /*008c*/ 	.word	0x00001780


	//   ....[2]....
        /*0090*/ 	.word	0x000017b0


	//   ....[3]....
        /*0094*/ 	.word	0x00001870


	//----- nvinfo : EIATTR_MAX_THREADS
	.align		4
.L_1479:
        /*0098*/ 	.byte	0x04, 0x05
        /*009a*/ 	.short	(.L_1481 - .L_1480)
.L_1480:
        /*009c*/ 	.word	0x00000400
        /*00a0*/ 	.word	0x00000001
        /*00a4*/ 	.word	0x00000001


	//----- nvinfo : EIATTR_CRS_STACK_SIZE
	.align		4
.L_1481:
        /*00a8*/ 	.byte	0x04, 0x1e
        /*00aa*/ 	.short	(.L_1483 - .L_1482)
.L_1482:
        /*00ac*/ 	.word	0x00000000


	//----- nvinfo : EIATTR_CBANK_PARAM_SIZE
	.align		4
.L_1483:
        /*00b0*/ 	.byte	0x03, 0x19
        /*00b2*/ 	.short	0x0128


	//----- nvinfo : EIATTR_PARAM_CBANK
	.align		4
        /*00b4*/ 	.byte	0x04, 0x0a
        /*00b6*/ 	.short	(.L_1485 - .L_1484)
	.align		4
.L_1484:
        /*00b8*/ 	.word	index@(.nv.constant0._ZN10layer_norm22ln_bwd_finalize_kernelINS_22Kernel_traits_finalizeILj4096E13__nv_bfloat16S2_fS2_fjLb0ELj1024ELj4ENS_18Kernel_traits_baseILj4096ES2_S2_fS2_fjLj1024EEEEELb0ELb0EEEvNS_9BwdParamsE)
        /*00bc*/ 	.short	0x0380
        /*00be*/ 	.short	0x0128


	//----- nvinfo : EIATTR_SW_WAR
	.align		4
.L_1485:
        /*00c0*/ 	.byte	0x04, 0x36
        /*00c2*/ 	.short	(.L_1487 - .L_1486)
.L_1486:
        /*00c4*/ 	.word	0x00000008
.L_1487:


//--------------------- .nv.info._ZN10layer_norm40ln_parallel_residual_bwd_finalize_kernelINS_22Kernel_traits_finalizeILj4096E13__nv_bfloat16S2_fS2_fjLb0ELj1024ELj4ENS_18Kernel_traits_baseILj4096ES2_S2_fS2_fjLj1024EEEEELb0EEEvNS_9BwdParamsE --------------------------
	.section	.nv.info._ZN10layer_norm40ln_parallel_residual_bwd_finalize_kernelINS_22Kernel_traits_finalizeILj4096E13__nv_bfloat16S2_fS2_fjLb0ELj1024ELj4ENS_18Kernel_traits_baseILj4096ES2_S2_fS2_fjLj1024EEEEELb0EEEvNS_9BwdParamsE,"",@"SHT_CUDA_INFO"
	.sectionflags	@""
	.align	4


	//----- nvinfo : EIATTR_CUDA_API_VERSION
	.align		4
        /*0000*/ 	.byte	0x04, 0x37
        /*0002*/ 	.short	(.L_1489 - .L_1488)
.L_1488:
        /*0004*/ 	.word	0x00000082


	//----- nvinfo : EIATTR_KPARAM_INFO
	.align		4
.L_1489:
        /*0008*/ 	.byte	0x04, 0x17
        /*000a*/ 	.short	(.L_1491 - .L_1490)
.L_1490:
        /*000c*/ 	.word	0x00000000
        /*0010*/ 	.short	0x0000
        /*0012*/ 	.short	0x0000
        /*0014*/ 	.byte	0x00, 0xf0, 0xa1, 0x04


	//----- nvinfo : EIATTR_SPARSE_MMA_MASK
	.align		4
.L_1491:
        /*0018*/ 	.byte	0x03, 0x50
        /*001a*/ 	.short	0x0000


	//----- nvinfo : EIATTR_MAXREG_COUNT
	.align		4
        /*001c*/ 	.byte	0x03, 0x1b
        /*001e*/ 	.short	0x0040


	//----- nvinfo : EIATTR_NUM_BARRIERS
	.align		4
        /*0020*/ 	.byte	0x02, 0x4c
        /*0022*/ 	.byte	0x01
	.zero		1


	//----- nvinfo : EIATTR_MERCURY_ISA_VERSION
	.align		4
        /*0024*/ 	.byte	0x03, 0x5f
        /*0026*/ 	.short	0x0101


	//----- nvinfo : EIATTR_COOP_GROUP_MASK_REGIDS
	.align		4
        /*0028*/ 	.byte	0x04, 0x29
        /*002a*/ 	.short	(.L_1493 - .L_1492)


	//   ....[0]....
.L_1492:
        /*002c*/ 	.word	0xffffffff


	//   ....[1]....
        /*0030*/ 	.word	0xffffffff


	//   ....[2]....
        /*0034*/ 	.word	0xffffffff


	//   ....[3]....
        /*0038*/ 	.word	0xffffffff


	//   ....[4]....
        /*003c*/ 	.word	0xffffffff


	//   ....[5]....
        /*0040*/ 	.word	0xffffffff


	//   ....[6]....
        /*0044*/ 	.word	0xffffffff


	//   ....[7]....
        /*0048*/ 	.word	0xffffffff


	//   ....[8]....
        /*004c*/ 	.word	0xffffffff


	//   ....[9]....
        /*0050*/ 	.word	0xffffffff


	//   ....[10]....
        /*0054*/ 	.word	0xffffffff


	//   ....[11]....
        /*0058*/ 	.word	0xffffffff


	//   ....[12]....
        /*005c*/ 	.word	0xffffffff


	//   ....[13]....
        /*0060*/ 	.word	0xffffffff


	//   ....[14]....
        /*0064*/ 	.word	0xffffffff


	//   ....[15]....
        /*0068*/ 	.word	0xffffffff


	//   ....[16]....
        /*006c*/ 	.word	0xffffffff


	//   ....[17]....
        /*0070*/ 	.word	0xffffffff


	//   ....[18]....
        /*0074*/ 	.word	0xffffffff


	//   ....[19]....
        /*0078*/ 	.word	0xffffffff


	//----- nvinfo : EIATTR_COOP_GROUP_INSTR_OFFSETS
	.align		4
.L_1493:
        /*007c*/ 	.byte	0x04, 0x28
        /*007e*/ 	.short	(.L_1495 - .L_1494)


	//   ....[0]....
.L_1494:
        /*0080*/ 	.word	0x000013b0


	//   ....[1]....
        /*0084*/ 	.word	0x000013c0


	//   ....[2]....
        /*0088*/ 	.word	0x000013d0


	//   ....[3]....
        /*008c*/ 	.word	0x000013e0


	//   ....[4]....
        /*0090*/ 	.word	0x00001410


	//   ....[5]....
        /*0094*/ 	.word	0x00001430


	//   ....[6]....
        /*0098*/ 	.word	0x00001450


	//   ....[7]....
        /*009c*/ 	.word	0x00001460


	//   ....[8]....
        /*00a0*/ 	.word	0x000014a0


	//   ....[9]....
        /*00a4*/ 	.word	0x000014c0


	//   ....[10]....
        /*00a8*/ 	.word	0x000014d0


	//   ....[11]....
        /*00ac*/ 	.word	0x000014e0


	//   ....[12]....
        /*00b0*/ 	.word	0x00001510


	//   ....[13]....
        /*00b4*/ 	.word	0x00001530


	//   ....[14]....
        /*00b8*/ 	.word	0x00001550


	//   ....[15]....
        /*00bc*/ 	.word	0x00001560


	//   ....[16]....
        /*00c0*/ 	.word	0x000015a0


	//   ....[17]....
        /*00c4*/ 	.word	0x000015d0


	//   ....[18]....
        /*00c8*/ 	.word	0x00001600


	//   ....[19]....
        /*00cc*/ 	.word	0x00001610


	//----- nvinfo : EIATTR_VRC_CTA_INIT_COUNT
	.align		4
.L_1495:
        /*00d0*/ 	.byte	0x02, 0x4a
	.zero		1
	.zero		1


	//----- nvinfo : EIATTR_EXIT_INSTR_OFFSETS
	.align		4
        /*00d4*/ 	.byte	0x04, 0x1c
        /*00d6*/ 	.short	(.L_1497 - .L_1496)


	//   ....[0]....
.L_1496:
        /*00d8*/ 	.word	0x00000060


	//   ....[1]....
        /*00dc*/ 	.word	0x000016b0


	//   ....[2]....
        /*00e0*/ 	.word	0x000016e0


	//   ....[3]....
        /*00e4*/ 	.word	0x00001840


	//----- nvinfo : EIATTR_MAX_THREADS
	.align		4
.L_1497:
        /*00e8*/ 	.byte	0x04, 0x05
        /*00ea*/ 	.short	(.L_1499 - .L_1498)
.L_1498:
        /*00ec*/ 	.word	0x00000400
        /*00f0*/ 	.word	0x00000001
        /*00f4*/ 	.word	0x00000001


	//----- nvinfo : EIATTR_CRS_STACK_SIZE
	.align		4
.L_1499:
        /*00f8*/ 	.byte	0x04, 0x1e
        /*00fa*/ 	.short	(.L_1501 - .L_1500)
.L_1500:
        /*00fc*/ 	.word	0x00000000


	//----- nvinfo : EIATTR_CBANK_PARAM_SIZE
	.align		4
.L_1501:
        /*0100*/ 	.byte	0x03, 0x19
        /*0102*/ 	.short	0x0128


	//----- nvinfo : EIATTR_PARAM_CBANK
	.align		4
        /*0104*/ 	.byte	0x04, 0x0a
        /*0106*/ 	.short	(.L_1503 - .L_1502)
	.align		4
.L_1502:
        /*0108*/ 	.word	index@(.nv.constant0._ZN10layer_norm40ln_parallel_residual_bwd_finalize_kernelINS_22Kernel_traits_finalizeILj4096E13__nv_bfloat16S2_fS2_fjLb0ELj1024ELj4ENS_18Kernel_traits_baseILj4096ES2_S2_fS2_fjLj1024EEEEELb0EEEvNS_9BwdParamsE)
        /*010c*/ 	.short	0x0380
        /*010e*/ 	.short	0x0128


	//----- nvinfo : EIATTR_SW_WAR
	.align		4
.L_1503:
        /*0110*/ 	.byte	0x04, 0x36
        /*0112*/ 	.short	(.L_1505 - .L_1504)
.L_1504:
        /*0114*/ 	.word	0x00000008
.L_1505:


//--------------------- .nv.info._ZN10layer_norm31ln_parallel_residual_bwd_kernelINS_13Kernel_traitsI13__nv_bfloat16S2_fS2_fjLj4096ELj1ELj1ELj8ELj16ENS_18Kernel_traits_baseILj4096ES2_S2_fS2_fjLj256EEEEELb1ELb1ELb0EEEvNS_9BwdParamsE --------------------------
	.section	.nv.info._ZN10layer_norm31ln_parallel_residual_bwd_kernelINS_13Kernel_traitsI13__nv_bfloat16S2_fS2_fjLj4096ELj1ELj1ELj8ELj16ENS_18Kernel_traits_baseILj4096ES2_S2_fS2_fjLj256EEEEELb1ELb1ELb0EEEvNS_9BwdParamsE,"",@"SHT_CUDA_INFO"
	.sectionflags	@""
	.align	4


	//----- nvinfo : EIATTR_CUDA_API_VERSION
	.align		4
        /*0000*/ 	.byte	0x04, 0x37
        /*0002*/ 	.short	(.L_1507 - .L_1506)
.L_1506:
        /*0004*/ 	.word	0x00000082


	//----- nvinfo : EIATTR_KPARAM_INFO
	.align		4
.L_1507:
        /*0008*/ 	.byte	0x04, 0x17
        /*000a*/ 	.short	(.L_1509 - .L_1508)
.L_1508:
        /*000c*/ 	.word	0x00000000
        /*0010*/ 	.short	0x0000
        /*0012*/ 	.short	0x0000
        /*0014*/ 	.byte	0x00, 0xf0, 0xa1, 0x04


	//----- nvinfo : EIATTR_SPARSE_MMA_MASK
	.align		4
.L_1509:
        /*0018*/ 	.byte	0x03, 0x50
        /*001a*/ 	.short	0x0000


	//----- nvinfo : EIATTR_MAXREG_COUNT
	.align		4
        /*001c*/ 	.byte	0x03, 0x1b
        /*001e*/ 	.short	0x00ff


	//----- nvinfo : EIATTR_NUM_BARRIERS
	.align		4
        /*0020*/ 	.byte	0x02, 0x4c
        /*0022*/ 	.byte	0x01
	.zero		1


	//----- nvinfo : EIATTR_MERCURY_ISA_VERSION
	.align		4
        /*0024*/ 	.byte	0x03, 0x5f
        /*0026*/ 	.short	0x0101


	//----- nvinfo : EIATTR_COOP_GROUP_MASK_REGIDS
	.align		4
        /*0028*/ 	.byte	0x04, 0x29
        /*002a*/ 	.short	(.L_1511 - .L_1510)


	//   ....[0]....
.L_1510:
        /*002c*/ 	.word	0xffffffff


	//   ....[1]....
        /*0030*/ 	.word	0xffffffff


	//   ....[2]....
        /*0034*/ 	.word	0xffffffff


	//   ....[3]....
        /*0038*/ 	.word	0xffffffff


	//   ....[4]....
        /*003c*/ 	.word	0xffffffff


	//   ....[5]....
        /*0040*/ 	.word	0xffffffff


	//   ....[6]....
        /*0044*/ 	.word	0xffffffff


	//   ....[7]....
        /*0048*/ 	.word	0xffffffff


	//   ....[8]....
        /*004c*/ 	.word	0xffffffff


	//   ....[9]....
        /*0050*/ 	.word	0xffffffff


	//----- nvinfo : EIATTR_COOP_GROUP_INSTR_OFFSETS
	.align		4
.L_1511:
        /*0054*/ 	.byte	0x04, 0x28
        /*0056*/ 	.short	(.L_1513 - .L_1512)


	//   ....[0]....
.L_1512:
        /*0058*/ 	.word	0x00001210


	//   ....[1]....
        /*005c*/ 	.word	0x00001230


	//   ....[2]....
        /*0060*/ 	.word	0x00001260


	//   ....[3]....
        /*0064*/ 	.word	0x00001270


	//   ....[4]....
        /*0068*/ 	.word	0x000012b0


	//   ....[5]....
        /*006c*/ 	.word	0x000012c0


	//   ....[6]....
        /*0070*/ 	.word	0x00001300


	//   ....[7]....
        /*0074*/ 	.word	0x00001310


	//   ....[8]....
        /*0078*/ 	.word	0x00001340


	//   ....[9]....
        /*007c*/ 	.word	0x00001350


	//----- nvinfo : EIATTR_VRC_CTA_INIT_COUNT
	.align		4
.L_1513:
        /*0080*/ 	.byte	0x02, 0x4a
	.zero		1
	.zero		1


	//----- nvinfo : EIATTR_EXIT_INSTR_OFFSETS
	.align		4
        /*0084*/ 	.byte	0x04, 0x1c
        /*0086*/ 	.short	(.L_1515 - .L_1514)


	//   ....[0]....
.L_1514:
        /*0088*/ 	.word	0x00005d30


	//   ....[1]....
        /*008c*/ 	.word	0x00005dd0


	//----- nvinfo : EIATTR_MAX_THREADS
	.align		4
.L_1515:
        /*0090*/ 	.byte	0x04, 0x05
        /*0092*/ 	.short	(.L_1517 - .L_1516)
.L_1516:
        /*0094*/ 	.word	0x00000100
        /*0098*/ 	.word	0x00000001
        /*009c*/ 	.word	0x00000001


	//----- nvinfo : EIATTR_CRS_STACK_SIZE
	.align		4
.L_1517:
        /*00a0*/ 	.byte	0x04, 0x1e
        /*00a2*/ 	.short	(.L_1519 - .L_1518)
.L_1518:
        /*00a4*/ 	.word	0x00000000


	//----- nvinfo : EIATTR_CBANK_PARAM_SIZE
	.align		4
.L_1519:
        /*00a8*/ 	.byte	0x03, 0x19
        /*00aa*/ 	.short	0x0128


	//----- nvinfo : EIATTR_PARAM_CBANK
	.align		4
        /*00ac*/ 	.byte	0x04, 0x0a
        /*00ae*/ 	.short	(.L_1521 - .L_1520)
	.align		4
.L_1520:
        /*00b0*/ 	.word	index@(.nv.constant0._ZN10layer_norm31ln_parallel_residual_bwd_kernelINS_13Kernel_traitsI13__nv_bfloat16S2_fS2_fjLj4096ELj1ELj1ELj8ELj16ENS_18Kernel_traits_baseILj4096ES2_S2_fS2_fjLj256EEEEELb1ELb1ELb0EEEvNS_9BwdParamsE)
        /*00b4*/ 	.short	0x0380
        /*00b6*/ 	.short	0x0128


	//----- nvinfo : EIATTR_SW_WAR
	.align		4
.L_1521:
        /*00b8*/ 	.byte	0x04, 0x36
        /*00ba*/ 	.short	(.L_1523 - .L_1522)
.L_1522:
        /*00bc*/ 	.word	0x00000008
.L_1523:


//--------------------- .nv.info._ZN10layer_norm22ln_bwd_finalize_kernelINS_22Kernel_traits_finalizeILj4096E13__nv_bfloat16S2_fS2_fjLb0ELj1024ELj4ENS_18Kernel_traits_baseILj4096ES2_S2_fS2_fjLj1024EEEEELb0ELb1EEEvNS_9BwdParamsE --------------------------
	.section	.nv.info._ZN10layer_norm22ln_bwd_finalize_kernelINS_22Kernel_traits_finalizeILj4096E13__nv_bfloat16S2_fS2_fjLb0ELj1024ELj4ENS_18Kernel_traits_baseILj4096ES2_S2_fS2_fjLj1024EEEEELb0ELb1EEEvNS_9BwdParamsE,"",@"SHT_CUDA_INFO"
	.sectionflags	@""
	.align	4


	//----- nvinfo : EIATTR_CUDA_API_VERSION
	.align		4
        /*0000*/ 	.byte	0x04, 0x37
        /*0002*/ 	.short	(.L_1525 - .L_1524)
.L_1524:
        /*0004*/ 	.word	0x00000082


	//----- nvinfo : EIATTR_KPARAM_INFO
	.align		4
.L_1525:
        /*0008*/ 	.byte	0x04, 0x17
        /*000a*/ 	.short	(.L_1527 - .L_1526)
.L_1526:
        /*000c*/ 	.word	0x00000000
        /*0010*/ 	.short	0x0000
        /*0012*/ 	.short	0x0000
        /*0014*/ 	.byte	0x00, 0xf0, 0xa1, 0x04


	//----- nvinfo : EIATTR_SPARSE_MMA_MASK
	.align		4
.L_1527:
        /*0018*/ 	.byte	0x03, 0x50
        /*001a*/ 	.short	0x0000


	//----- nvinfo : EIATTR_MAXREG_COUNT
	.align		4
        /*001c*/ 	.byte	0x03, 0x1b
        /*001e*/ 	.short	0x0040


	//----- nvinfo : EIATTR_NUM_BARRIERS
	.align		4
        /*0020*/ 	.byte	0x02, 0x4c
        /*0022*/ 	.byte	0x01
	.zero		1


	//----- nvinfo : EIATTR_MERCURY_ISA_VERSION
	.align		4
        /*0024*/ 	.byte	0x03, 0x5f
        /*0026*/ 	.short	0x0101


	//----- nvinfo : EIATTR_COOP_GROUP_MASK_REGIDS
	.align		4
        /*0028*/ 	.byte	0x04, 0x29
        /*002a*/ 	.short	(.L_1529 - .L_1528)


	//   ....[0]....
.L_1528:
        /*002c*/ 	.word	0xffffffff


	//   ....[1]....
        /*0030*/ 	.word	0xffffffff


	//   ....[2]....
        /*0034*/ 	.word	0xffffffff


	//   ....[3]....
        /*0038*/ 	.word	0xffffffff


	//   ....[4]....
        /*003c*/ 	.word	0xffffffff


	//   ....[5]....
        /*0040*/ 	.word	0xffffffff


	//   ....[6]....
        /*0044*/ 	.word	0xffffffff


	//   ....[7]....
        /*0048*/ 	.word	0xffffffff


	//   ....[8]....
        /*004c*/ 	.word	0xffffffff


	//   ....[9]....
        /*0050*/ 	.word	0xffffffff


	//----- nvinfo : EIATTR_COOP_GROUP_INSTR_OFFSETS
	.align		4
.L_1529:
        /*0054*/ 	.byte	0x04, 0x28
        /*0056*/ 	.short	(.L_1531 - .L_1530)


	//   ....[0]....
.L_1530:
        /*0058*/ 	.word	0x00001630


	//   ....[1]....
        /*005c*/ 	.word	0x00001640


	//   ....[2]....
        /*0060*/ 	.word	0x00001670


	//   ....[3]....
        /*0064*/ 	.word	0x00001680


	//   ....[4]....
        /*0068*/ 	.word	0x000016b0


	//   ....[5]....
        /*006c*/ 	.word	0x000016d0


	//   ....[6]....
        /*0070*/ 	.word	0x00001700


	//   ....[7]....
        /*0074*/ 	.word	0x00001710


	//   ....[8]....
        /*0078*/ 	.word	0x00001740


	//   ....[9]....
        /*007c*/ 	.word	0x00001750


	//----- nvinfo : EIATTR_VRC_CTA_INIT_COUNT
	.align		4
.L_1531:
        /*0080*/ 	.byte	0x02, 0x4a
	.zero		1
	.zero		1


	//----- nvinfo : EIATTR_EXIT_INSTR_OFFSETS
	.align		4
        /*0084*/ 	.byte	0x04, 0x1c
        /*0086*/ 	.short	(.L_1533 - .L_1532)


	//   ....[0]....
.L_1532:
        /*0088*/ 	.word	0x00000070


	//   ....[1]....
        /*008c*/ 	.word	0x000017b0


	//   ....[2]....
        /*0090*/ 	.word	0x00001880


	//----- nvinfo : EIATTR_MAX_THREADS
	.align		4
.L_1533:
        /*0094*/ 	.byte	0x04, 0x05
        /*0096*/ 	.short	(.L_1535 - .L_1534)
.L_1534:
        /*0098*/ 	.word	0x00000400
        /*009c*/ 	.word	0x00000001
        /*00a0*/ 	.word	0x00000001


	//----- nvinfo : EIATTR_CRS_STACK_SIZE
	.align		4
.L_1535:
        /*00a4*/ 	.byte	0x04, 0x1e
        /*00a6*/ 	.short	(.L_1537 - .L_1536)
.L_1536:
        /*00a8*/ 	.word	0x00000000


	//----- nvinfo : EIATTR_CBANK_PARAM_SIZE
	.align		4
.L_1537:
        /*00ac*/ 	.byte	0x03, 0x19
        /*00ae*/ 	.short	0x0128


	//----- nvinfo : EIATTR_PARAM_CBANK
	.align		4
        /*00b0*/ 	.byte	0x04, 0x0a
        /*00b2*/ 	.short	(.L_1539 - .L_1538)
	.align		4
.L_1538:
        /*00b4*/ 	.word	index@(.nv.constant0._ZN10layer_norm22ln_bwd_finalize_kernelINS_22Kernel_traits_finalizeILj4096E13__nv_bfloat16S2_fS2_fjLb0ELj1024ELj4ENS_18Kernel_traits_baseILj4096ES2_S2_fS2_fjLj1024EEEEELb0ELb1EEEvNS_9BwdParamsE)
        /*00b8*/ 	.short	0x0380
        /*00ba*/ 	.short	0x0128


	//----- nvinfo : EIATTR_SW_WAR
	.align		4
.L_1539:
        /*00bc*/ 	.byte	0x04, 0x36
        /*00be*/ 	.short	(.L_1541 - .L_1540)
.L_1540:
        /*00c0*/ 	.word	0x00000008
.L_1541:


//--------------------- .nv.info._ZN10layer_norm40ln_parallel_residual_bwd_finalize_kernelINS_22Kernel_traits_finalizeILj4096E13__nv_bfloat16S2_fS2_fjLb0ELj1024ELj4ENS_18Kernel_traits_baseILj4096ES2_S2_fS2_fjLj1024EEEEELb1EEEvNS_9BwdParamsE --------------------------
	.section	.nv.info._ZN10layer_norm40ln_parallel_residual_bwd_finalize_kernelINS_22Kernel_traits_finalizeILj4096E13__nv_bfloat16S2_fS2_fjLb0ELj1024ELj4ENS_18Kernel_traits_baseILj4096ES2_S2_fS2_fjLj1024EEEEELb1EEEvNS_9BwdParamsE,"",@"SHT_CUDA_INFO"
	.sectionflags	@""
	.align	4


	//----- nvinfo : EIATTR_CUDA_API_VERSION
	.align		4
        /*0000*/ 	.byte	0x04, 0x37
        /*0002*/ 	.short	(.L_1543 - .L_1542)
.L_1542:
        /*0004*/ 	.word	0x00000082


	//----- nvinfo : EIATTR_KPARAM_INFO
	.align		4
.L_1543:
        /*0008*/ 	.byte	0x04, 0x17
        /*000a*/ 	.short	(.L_1545 - .L_1544)
.L_1544:
        /*000c*/ 	.word	0x00000000
        /*0010*/ 	.short	0x0000
        /*0012*/ 	.short	0x0000
        /*0014*/ 	.byte	0x00, 0xf0, 0xa1, 0x04


	//----- nvinfo : EIATTR_SPARSE_MMA_MASK
	.align		4
.L_1545:
        /*0018*/ 	.byte	0x03, 0x50
        /*001a*/ 	.short	0x0000


	//----- nvinfo : EIATTR_MAXREG_COUNT
	.align		4
        /*001c*/ 	.byte	0x03, 0x1b
        /*001e*/ 	.short	0x0040


	//----- nvinfo : EIATTR_NUM_BARRIERS
	.align		4
        /*0020*/ 	.byte	0x02, 0x4c
        /*0022*/ 	.byte	0x01
	.zero		1


	//----- nvinfo : EIATTR_MERCURY_ISA_VERSION
	.align		4
        /*0024*/ 	.byte	0x03, 0x5f
        /*0026*/ 	.short	0x0101


	//----- nvinfo : EIATTR_COOP_GROUP_MASK_REGIDS
	.align		4
        /*0028*/ 	.byte	0x04, 0x29
        /*002a*/ 	.short	(.L_1547 - .L_1546)


	//   ....[0]....
.L_1546:
        /*002c*/ 	.word	0xffffffff


	//   ....[1]....
        /*0030*/ 	.word	0xffffffff


	//   ....[2]....
        /*0034*/ 	.word	0xffffffff


	//   ....[3]....
        /*0038*/ 	.word	0xffffffff


	//   ....[4]....
        /*003c*/ 	.word	0xffffffff


	//   ....[5]....
        /*0040*/ 	.word	0xffffffff


	//   ....[6]....
        /*0044*/ 	.word	0xffffffff


	//   ....[7]....
        /*0048*/ 	.word	0xffffffff


	//   ....[8]....
        /*004c*/ 	.word	0xffffffff


	//   ....[9]....
        /*0050*/ 	.word	0xffffffff


	//   ....[10]....
        /*0054*/ 	.word	0xffffffff


	//   ....[11]....
        /*0058*/ 	.word	0xffffffff


	//   ....[12]....
        /*005c*/ 	.word	0xffffffff


	//   ....[13]....
        /*0060*/ 	.word	0xffffffff


	//   ....[14]....
        /*0064*/ 	.word	0xffffffff


	//   ....[15]....
        /*0068*/ 	.word	0xffffffff


	//   ....[16]....
        /*006c*/ 	.word	0xffffffff


	//   ....[17]....
        /*0070*/ 	.word	0xffffffff


	//   ....[18]....
        /*0074*/ 	.word	0xffffffff


	//   ....[19]....
        /*0078*/ 	.word	0xffffffff


	//----- nvinfo : EIATTR_COOP_GROUP_INSTR_OFFSETS
	.align		4
.L_1547:
        /*007c*/ 	.byte	0x04, 0x28
        /*007e*/ 	.short	(.L_1549 - .L_1548)


	//   ....[0]....
.L_1548:
        /*0080*/ 	.word	0x00001410


	//   ....[1]....
        /*0084*/ 	.word	0x00001420


	//   ....[2]....
        /*0088*/ 	.word	0x00001430


	//   ....[3]....
        /*008c*/ 	.word	0x00001440


	//   ....[4]....
        /*0090*/ 	.word	0x00001480


	//   ....[5]....
        /*0094*/ 	.word	0x000014a0


	//   ....[6]....
        /*0098*/ 	.word	0x000014b0


	//   ....[7]....
        /*009c*/ 	.word	0x000014c0


	//   ....[8]....
        /*00a0*/ 	.word	0x000014f0


	//   ....[9]....
        /*00a4*/ 	.word	0x00001520


	//   ....[10]....
        /*00a8*/ 	.word	0x00001530


	//   ....[11]....
        /*00ac*/ 	.word	0x00001540


	//   ....[12]....
        /*00b0*/ 	.word	0x00001560


	//   ....[13]....
        /*00b4*/ 	.word	0x00001590


	//   ....[14]....
        /*00b8*/ 	.word	0x000015b0


	//   ....[15]....
        /*00bc*/ 	.word	0x000015c0


	//   ....[16]....
        /*00c0*/ 	.word	0x000015e0


	//   ....[17]....
        /*00c4*/ 	.word	0x00001610


	//   ....[18]....
        /*00c8*/ 	.word	0x00001630


	//   ....[19]....
        /*00cc*/ 	.word	0x00001640


	//----- nvinfo : EIATTR_VRC_CTA_INIT_COUNT
	.align		4
.L_1549:
        /*00d0*/ 	.byte	0x02, 0x4a
	.zero		1
	.zero		1


	//----- nvinfo : EIATTR_EXIT_INSTR_OFFSETS
	.align		4
        /*00d4*/ 	.byte	0x04, 0x1c
        /*00d6*/ 	.short	(.L_1551 - .L_1550)


	//   ....[0]....
.L_1550:
        /*00d8*/ 	.word	0x00000060


	//   ....[1]....
        /*00dc*/ 	.word	0x000016e0


	//   ....[2]....
        /*00e0*/ 	.word	0x00001850


	//----- nvinfo : EIATTR_MAX_THREADS
	.align		4
.L_1551:
        /*00e4*/ 	.byte	0x04, 0x05
        /*00e6*/ 	.short	(.L_1553 - .L_1552)
.L_1552:
        /*00e8*/ 	.word	0x00000400
        /*00ec*/ 	.word	0x00000001
        /*00f0*/ 	.word	0x00000001


	//----- nvinfo : EIATTR_CRS_STACK_SIZE
	.align		4
.L_1553:
        /*00f4*/ 	.byte	0x04, 0x1e
        /*00f6*/ 	.short	(.L_1555 - .L_1554)
.L_1554:
        /*00f8*/ 	.word	0x00000000


	//----- nvinfo : EIATTR_CBANK_PARAM_SIZE
	.align		4
.L_1555:
        /*00fc*/ 	.byte	0x03, 0x19
        /*00fe*/ 	.short	0x0128


	//----- nvinfo : EIATTR_PARAM_CBANK
	.align		4
        /*0100*/ 	.byte	0x04, 0x0a
        /*0102*/ 	.short	(.L_1557 - .L_1556)
	.align		4
.L_1556:
        /*0104*/ 	.word	index@(.nv.constant0._ZN10layer_norm40ln_parallel_residual_bwd_finalize_kernelINS_22Kernel_traits_finalizeILj4096E13__nv_bfloat16S2_fS2_fjLb0ELj1024ELj4ENS_18Kernel_traits_baseILj4096ES2_S2_fS2_fjLj1024EEEEELb1EEEvNS_9BwdParamsE)
        /*0108*/ 	.short	0x0380
        /*010a*/ 	.short	0x0128


	//----- nvinfo : EIATTR_SW_WAR
	.align		4
.L_1557:
        /*010c*/ 	.byte	0x04, 0x36
        /*010e*/ 	.short	(.L_1559 - .L_1558)
.L_1558:
        /*0110*/ 	.word	0x00000008
.L_1559:


//--------------------- .nv.info._ZN10layer_norm31ln_parallel_residual_bwd_kernelINS_13Kernel_traitsI13__nv_bfloat16S2_fS2_fjLj4096ELj1ELj1ELj8ELj16ENS_18Kernel_traits_baseILj4096ES2_S2_fS2_fjLj256EEEEELb1ELb1ELb1EEEvNS_9BwdParamsE --------------------------
	.section	.nv.info._ZN10layer_norm31ln_parallel_residual_bwd_kernelINS_13Kernel_traitsI13__nv_bfloat16S2_fS2_fjLj4096ELj1ELj1ELj8ELj16ENS_18Kernel_traits_baseILj4096ES2_S2_fS2_fjLj256EEEEELb1ELb1ELb1EEEvNS_9BwdParamsE,"",@"SHT_CUDA_INFO"
	.sectionflags	@""
	.align	4


	//----- nvinfo : EIATTR_CUDA_API_VERSION
	.align		4
        /*0000*/ 	.byte	0x04, 0x37
        /*0002*/ 	.short	(.L_1561 - .L_1560)
.L_1560:
        /*0004*/ 	.word	0x00000082


	//----- nvinfo : EIATTR_KPARAM_INFO
	.align		4
.L_1561:
        /*0008*/ 	.byte	0x04, 0x17
        /*000a*/ 	.short	(.L_1563 - .L_1562)
.L_1562:
        /*000c*/ 	.word	0x00000000
        /*0010*/ 	.short	0x0000
        /*0012*/ 	.short	0x0000
        /*0014*/ 	.byte	0x00, 0xf0, 0xa1, 0x04


	//----- nvinfo : EIATTR_SPARSE_MMA_MASK
	.align		4
.L_1563:
        /*0018*/ 	.byte	0x03, 0x50
        /*001a*/ 	.short	0x0000


	//----- nvinfo : EIATTR_MAXREG_COUNT
	.align		4
        /*001c*/ 	.byte	0x03, 0x1b
        /*001e*/ 	.short	0x00ff


	//----- nvinfo : EIATTR_NUM_BARRIERS
	.align		4
        /*0020*/ 	.byte	0x02, 0x4c
        /*0022*/ 	.byte	0x01
	.zero		1


	//----- nvinfo : EIATTR_MERCURY_ISA_VERSION
	.align		4
        /*0024*/ 	.byte	0x03, 0x5f
        /*0026*/ 	.short	0x0101


	//----- nvinfo : EIATTR_COOP_GROUP_MASK_REGIDS
	.align		4
        /*0028*/ 	.byte	0x04, 0x29
        /*002a*/ 	.short	(.L_1565 - .L_1564)


	//   ....[0]....
.L_1564:
        /*002c*/ 	.word	0xffffffff


	//   ....[1]....
        /*0030*/ 	.word	0xffffffff


	//   ....[2]....
        /*0034*/ 	.word	0xffffffff


	//   ....[3]....
        /*0038*/ 	.word	0xffffffff


	//   ....[4]....
        /*003c*/ 	.word	0xffffffff


	//   ....[5]....
        /*0040*/ 	.word	0xffffffff


	//   ....[6]....
        /*0044*/ 	.word	0xffffffff


	//   ....[7]....
        /*0048*/ 	.word	0xffffffff


	//   ....[8]....
        /*004c*/ 	.word	0xffffffff


	//   ....[9]....
        /*0050*/ 	.word	0xffffffff


	//----- nvinfo : EIATTR_COOP_GROUP_INSTR_OFFSETS
	.align		4
.L_1565:
        /*0054*/ 	.byte	0x04, 0x28
        /*0056*/ 	.short	(.L_1567 - .L_1566)


	//   ....[0]....
.L_1566:
        /*0058*/ 	.word	0x00001080


	//   ....[1]....
        /*005c*/ 	.word	0x00001100


	//   ....[2]....
        /*0060*/ 	.word	0x00001110


	//   ....[3]....
        /*0064*/ 	.word	0x00001160


	//   ....[4]....
        /*0068*/ 	.word	0x00001170


	//   ....[5]....
        /*006c*/ 	.word	0x000011a0


	//   ....[6]....
        /*0070*/ 	.word	0x000011b0


	//   ....[7]....
        /*0074*/ 	.word	0x000011e0


	//   ....[8]....
        /*0078*/ 	.word	0x00001200


	//   ....[9]....
        /*007c*/ 	.word	0x00001220


	//----- nvinfo : EIATTR_VRC_CTA_INIT_COUNT
	.align		4
.L_1567:
        /*0080*/ 	.byte	0x02, 0x4a
	.zero		1
	.zero		1


	//----- nvinfo : EIATTR_EXIT_INSTR_OFFSETS
	.align		4
        /*0084*/ 	.byte	0x04, 0x1c
        /*0086*/ 	.short	(.L_1569 - .L_1568)


	//   ....[0]....
.L_1568:
        /*0088*/ 	.word	0x00005c90


	//----- nvinfo : EIATTR_MAX_THREADS
	.align		4
.L_1569:
        /*008c*/ 	.byte	0x04, 0x05
        /*008e*/ 	.short	(.L_1571 - .L_1570)
.L_1570:
        /*0090*/ 	.word	0x00000100
        /*0094*/ 	.word	0x00000001
        /*0098*/ 	.word	0x00000001


	//----- nvinfo : EIATTR_CRS_STACK_SIZE
	.align		4
.L_1571:
        /*009c*/ 	.byte	0x04, 0x1e
        /*009e*/ 	.short	(.L_1573 - .L_1572)
.L_1572:
        /*00a0*/ 	.word	0x00000000


	//----- nvinfo : EIATTR_CBANK_PARAM_SIZE
	.align		4
.L_1573:
        /*00a4*/ 	.byte	0x03, 0x19
        /*00a6*/ 	.short	0x0128


	//----- nvinfo : EIATTR_PARAM_CBANK
	.align		4
        /*00a8*/ 	.byte	0x04, 0x0a
        /*00aa*/ 	.short	(.L_1575 - .L_1574)
	.align		4
.L_1574:
        /*00ac*/ 	.word	index@(.nv.constant0._ZN10layer_norm31ln_parallel_residual_bwd_kernelINS_13Kernel_traitsI13__nv_bfloat16S2_fS2_fjLj4096ELj1ELj1ELj8ELj16ENS_18Kernel_traits_baseILj4096ES2_S2_fS2_fjLj256EEEEELb1ELb1ELb1EEEvNS_9BwdParamsE)
        /*00b0*/ 	.short	0x0380
        /*00b2*/ 	.short	0x0128


	//----- nvinfo : EIATTR_SW_WAR
	.align		4
.L_1575:
        /*00b4*/ 	.byte	0x04, 0x36
        /*00b6*/ 	.short	(.L_1577 - .L_1576)
.L_1576:
        /*00b8*/ 	.word	0x00000008
.L_1577:


//--------------------- .nv.info._ZN10layer_norm31ln_parallel_residual_bwd_kernelINS_13Kernel_traitsIf13__nv_bfloat16fS2_fjLj4096ELj1ELj1ELj8ELj16ENS_18Kernel_traits_baseILj4096EfS2_fS2_fjLj256EEEEELb0ELb0ELb0EEEvNS_9BwdParamsE --------------------------
	.section	.nv.info._ZN10layer_norm31ln_parallel_residual_bwd_kernelINS_13Kernel_traitsIf13__nv_bfloat16fS2_fjLj4096ELj1ELj1ELj8ELj16ENS_18Kernel_traits_baseILj4096EfS2_fS2_fjLj256EEEEELb0ELb0ELb0EEEvNS_9BwdParamsE,"",@"SHT_CUDA_INFO"
	.sectionflags	@""
	.align	4


	//----- nvinfo : EIATTR_CUDA_API_VERSION
	.align		4
        /*0000*/ 	.byte	0x04, 0x37
        /*0002*/ 	.short	(.L_1579 - .L_1578)
.L_1578:
        /*0004*/ 	.word	0x00000082


	//----- nvinfo : EIATTR_KPARAM_INFO
	.align		4
.L_1579:
        /*0008*/ 	.byte	0x04, 0x17
        /*000a*/ 	.short	(.L_1581 - .L_1580)
.L_1580:
        /*000c*/ 	.word	0x00000000
        /*0010*/ 	.short	0x0000
        /*0012*/ 	.short	0x0000
        /*0014*/ 	.byte	0x00, 0xf0, 0xa1, 0x04


	//----- nvinfo : EIATTR_SPARSE_MMA_MASK
	.align		4
.L_1581:
        /*0018*/ 	.byte	0x03, 0x50
        /*001a*/ 	.short	0x0000


	//----- nvinfo : EIATTR_MAXREG_COUNT
	.align		4
        /*001c*/ 	.byte	0x03, 0x1b
        /*001e*/ 	.short	0x00ff


	//----- nvinfo : EIATTR_NUM_BARRIERS
	.align		4
        /*0020*/ 	.byte	0x02, 0x4c
        /*0022*/ 	.byte	0x01
	.zero		1


	//----- nvinfo : EIATTR_MERCURY_ISA_VERSION
	.align		4
        /*0024*/ 	.byte	0x03, 0x5f
        /*0026*/ 	.short	0x0101


	//----- nvinfo : EIATTR_COOP_GROUP_MASK_REGIDS
	.align		4
        /*0028*/ 	.byte	0x04, 0x29
        /*002a*/ 	.short	(.L_1583 - .L_1582)


	//   ....[0]....
.L_1582:
        /*002c*/ 	.word	0xffffffff


	//   ....[1]....
        /*0030*/ 	.word	0xffffffff


	//   ....[2]....
        /*0034*/ 	.word	0xffffffff


	//   ....[3]....
        /*0038*/ 	.word	0xffffffff


	//   ....[4]....
        /*003c*/ 	.word	0xffffffff


	//   ....[5]....
        /*0040*/ 	.word	0xffffffff


	//   ....[6]....
        /*0044*/ 	.word	0xffffffff


	//   ....[7]....
        /*0048*/ 	.word	0xffffffff


	//   ....[8]....
        /*004c*/ 	.word	0xffffffff


	//   ....[9]....
        /*0050*/ 	.word	0xffffffff


	//----- nvinfo : EIATTR_COOP_GROUP_INSTR_OFFSETS
	.align		4
.L_1583:
        /*0054*/ 	.byte	0x04, 0x28
        /*0056*/ 	.short	(.L_1585 - .L_1584)


	//   ....[0]....
.L_1584:
        /*0058*/ 	.word	0x00001710


	//   ....[1]....
        /*005c*/ 	.word	0x00001730


	//   ....[2]....
        /*0060*/ 	.word	0x00001770


	//   ....[3]....
        /*0064*/ 	.word	0x00001780


	//   ....[4]....
        /*0068*/ 	.word	0x000017c0


	//   ....[5]....
        /*006c*/ 	.word	0x000017d0


	//   ....[6]....
        /*0070*/ 	.word	0x00001800


	//   ....[7]....
        /*0074*/ 	.word	0x00001810


	//   ....[8]....
        /*0078*/ 	.word	0x00001840


	//   ....[9]....
        /*007c*/ 	.word	0x00001850


	//----- nvinfo : EIATTR_VRC_CTA_INIT_COUNT
	.align		4
.L_1585:
        /*0080*/ 	.byte	0x02, 0x4a
	.zero		1
	.zero		1


	//----- nvinfo : EIATTR_EXIT_INSTR_OFFSETS
	.align		4
        /*0084*/ 	.byte	0x04, 0x1c
        /*0086*/ 	.short	(.L_1587 - .L_1586)


	//   ....[0]....
.L_1586:
        /*0088*/ 	.word	0x00004150


	//   ....[1]....
        /*008c*/ 	.word	0x00004260


	//----- nvinfo : EIATTR_MAX_THREADS
	.align		4
.L_1587:
        /*0090*/ 	.byte	0x04, 0x05
        /*0092*/ 	.short	(.L_1589 - .L_1588)
.L_1588:
        /*0094*/ 	.word	0x00000100
        /*0098*/ 	.word	0x00000001
        /*009c*/ 	.word	0x00000001


	//----- nvinfo : EIATTR_CRS_STACK_SIZE
	.align		4
.L_1589:
        /*00a0*/ 	.byte	0x04, 0x1e
        /*00a2*/ 	.short	(.L_1591 - .L_1590)
.L_1590:
        /*00a4*/ 	.word	0x00000000


	//----- nvinfo : EIATTR_CBANK_PARAM_SIZE
	.align		4
.L_1591:
        /*00a8*/ 	.byte	0x03, 0x19
        /*00aa*/ 	.short	0x0128


	//----- nvinfo : EIATTR_PARAM_CBANK
	.align		4
        /*00ac*/ 	.byte	0x04, 0x0a
        /*00ae*/ 	.short	(.L_1593 - .L_1592)
	.align		4
.L_1592:
        /*00b0*/ 	.word	index@(.nv.constant0._ZN10layer_norm31ln_parallel_residual_bwd_kernelINS_13Kernel_traitsIf13__nv_bfloat16fS2_fjLj4096ELj1ELj1ELj8ELj16ENS_18Kernel_traits_baseILj4096EfS2_fS2_fjLj256EEEEELb0ELb0ELb0EEEvNS_9BwdParamsE)
        /*00b4*/ 	.short	0x0380
        /*00b6*/ 	.short	0x0128


	//----- nvinfo : EIATTR_SW_WAR
	.align		4
.L_1593:
        /*00b8*/ 	.byte	0x04, 0x36
        /*00ba*/ 	.short	(.L_1595 - .L_1594)
.L_1594:
        /*00bc*/ 	.word	0x00000008
.L_1595:


//--------------------- .nv.info._ZN10layer_norm31ln_parallel_residual_bwd_kernelINS_13Kernel_traitsIf13__nv_bfloat16fS2_fjLj4096ELj1ELj1ELj8ELj16ENS_18Kernel_traits_baseILj4096EfS2_fS2_fjLj256EEEEELb0ELb0ELb1EEEvNS_9BwdParamsE --------------------------
	.section	.nv.info._ZN10layer_norm31ln_parallel_residual_bwd_kernelINS_13Kernel_traitsIf13__nv_bfloat16fS2_fjLj4096ELj1ELj1ELj8ELj16ENS_18Kernel_traits_baseILj4096EfS2_fS2_fjLj256EEEEELb0ELb0ELb1EEEvNS_9BwdParamsE,"",@"SHT_CUDA_INFO"
	.sectionflags	@""
	.align	4


	//----- nvinfo : EIATTR_CUDA_API_VERSION
	.align		4
        /*0000*/ 	.byte	0x04, 0x37
        /*0002*/ 	.short	(.L_1597 - .L_1596)
.L_1596:
        /*0004*/ 	.word	0x00000082


	//----- nvinfo : EIATTR_KPARAM_INFO
	.align		4
.L_1597:
        /*0008*/ 	.byte	0x04, 0x17
        /*000a*/ 	.short	(.L_1599 - .L_1598)
.L_1598:
        /*000c*/ 	.word	0x00000000
        /*0010*/ 	.short	0x0000
        /*0012*/ 	.short	0x0000
        /*0014*/ 	.byte	0x00, 0xf0, 0xa1, 0x04


	//----- nvinfo : EIATTR_SPARSE_MMA_MASK
	.align		4
.L_1599:
        /*0018*/ 	.byte	0x03, 0x50
        /*001a*/ 	.short	0x0000


	//----- nvinfo : EIATTR_MAXREG_COUNT
	.align		4
        /*001c*/ 	.byte	0x03, 0x1b
        /*001e*/ 	.short	0x00ff


	//----- nvinfo : EIATTR_NUM_BARRIERS
	.align		4
        /*0020*/ 	.byte	0x02, 0x4c
        /*0022*/ 	.byte	0x01
	.zero		1


	//----- nvinfo : EIATTR_MERCURY_ISA_VERSION
	.align		4
        /*0024*/ 	.byte	0x03, 0x5f
        /*0026*/ 	.short	0x0101


	//----- nvinfo : EIATTR_COOP_GROUP_MASK_REGIDS
	.align		4
        /*0028*/ 	.byte	0x04, 0x29
        /*002a*/ 	.short	(.L_1601 - .L_1600)


	//   ....[0]....
.L_1600:
        /*002c*/ 	.word	0xffffffff


	//   ....[1]....
        /*0030*/ 	.word	0xffffffff


	//   ....[2]....
        /*0034*/ 	.word	0xffffffff


	//   ....[3]....
        /*0038*/ 	.word	0xffffffff


	//   ....[4]....
        /*003c*/ 	.word	0xffffffff


	//   ....[5]....
        /*0040*/ 	.word	0xffffffff


	//   ....[6]....
        /*0044*/ 	.word	0xffffffff


	//   ....[7]....
        /*0048*/ 	.word	0xffffffff


	//   ....[8]....
        /*004c*/ 	.word	0xffffffff


	//   ....[9]....
        /*0050*/ 	.word	0xffffffff


	//----- nvinfo : EIATTR_COOP_GROUP_INSTR_OFFSETS
	.align		4
.L_1601:
        /*0054*/ 	.byte	0x04, 0x28
        /*0056*/ 	.short	(.L_1603 - .L_1602)


	//   ....[0]....
.L_1602:
        /*0058*/ 	.word	0x00001140


	//   ....[1]....
        /*005c*/ 	.word	0x00001150


	//   ....[2]....
        /*0060*/ 	.word	0x00001180


	//   ....[3]....
        /*0064*/ 	.word	0x00001190


	//   ....[4]....
        /*0068*/ 	.word	0x000011c0


	//   ....[5]....
        /*006c*/ 	.word	0x000011d0


	//   ....[6]....
        /*0070*/ 	.word	0x00001200


	//   ....[7]....
        /*0074*/ 	.word	0x00001210


	//   ....[8]....
        /*0078*/ 	.word	0x00001250


	//   ....[9]....
        /*007c*/ 	.word	0x00001260


	//----- nvinfo : EIATTR_VRC_CTA_INIT_COUNT
	.align		4
.L_1603:
        /*0080*/ 	.byte	0x02, 0x4a
	.zero		1
	.zero		1


	//----- nvinfo : EIATTR_EXIT_INSTR_OFFSETS
	.align		4
        /*0084*/ 	.byte	0x04, 0x1c
        /*0086*/ 	.short	(.L_1605 - .L_1604)


	//   ....[0]....
.L_1604:
        /*0088*/ 	.word	0x00003fd0


	//----- nvinfo : EIATTR_MAX_THREADS
	.align		4
.L_1605:
        /*008c*/ 	.byte	0x04, 0x05
        /*008e*/ 	.short	(.L_1607 - .L_1606)
.L_1606:
        /*0090*/ 	.word	0x00000100
        /*0094*/ 	.word	0x00000001
        /*0098*/ 	.word	0x00000001


	//----- nvinfo : EIATTR_CRS_STACK_SIZE
	.align		4
.L_1607:
        /*009c*/ 	.byte	0x04, 0x1e
        /*009e*/ 	.short	(.L_1609 - .L_1608)
.L_1608:
        /*00a0*/ 	.word	0x00000000


	//----- nvinfo : EIATTR_CBANK_PARAM_SIZE
	.align		4
.L_1609:
        /*00a4*/ 	.byte	0x03, 0x19
        /*00a6*/ 	.short	0x0128


	//----- nvinfo : EIATTR_PARAM_CBANK
	.align		4
        /*00a8*/ 	.byte	0x04, 0x0a
        /*00aa*/ 	.short	(.L_1611 - .L_1610)
	.align		4
.L_1610:
        /*00ac*/ 	.word	index@(.nv.constant0._ZN10layer_norm31ln_parallel_residual_bwd_kernelINS_13Kernel_traitsIf13__nv_bfloat16fS2_fjLj4096ELj1ELj1ELj8ELj16ENS_18Kernel_traits_baseILj4096EfS2_fS2_fjLj256EEEEELb0ELb0ELb1EEEvNS_9BwdParamsE)
        /*00b0*/ 	.short	0x0380
        /*00b2*/ 	.short	0x0128


	//----- nvinfo : EIATTR_SW_WAR
	.align		4
.L_1611:
        /*00b4*/ 	.byte	0x04, 0x36
        /*00b6*/ 	.short	(.L_1613 - .L_1612)
.L_1612:
        /*00b8*/ 	.word	0x00000008
.L_1613:


//--------------------- .nv.info._ZN10layer_norm31ln_parallel_residual_bwd_kernelINS_13Kernel_traitsIf13__nv_bfloat16fS2_fjLj4096ELj1ELj1ELj8ELj16ENS_18Kernel_traits_baseILj4096EfS2_fS2_fjLj256EEEEELb0ELb1ELb0EEEvNS_9BwdParamsE --------------------------
	.section	.nv.info._ZN10layer_norm31ln_parallel_residual_bwd_kernelINS_13Kernel_traitsIf13__nv_bfloat16fS2_fjLj4096ELj1ELj1ELj8ELj16ENS_18Kernel_traits_baseILj4096EfS2_fS2_fjLj256EEEEELb0ELb1ELb0EEEvNS_9BwdParamsE,"",@"SHT_CUDA_INFO"
	.sectionflags	@""
	.align	4


	//----- nvinfo : EIATTR_CUDA_API_VERSION
	.align		4
        /*0000*/ 	.byte	0x04, 0x37
        /*0002*/ 	.short	(.L_1615 - .L_1614)
.L_1614:
        /*0004*/ 	.word	0x00000082


	//----- nvinfo : EIATTR_KPARAM_INFO
	.align		4
.L_1615:
        /*0008*/ 	.byte	0x04, 0x17
        /*000a*/ 	.short	(.L_1617 - .L_1616)
.L_1616:
        /*000c*/ 	.word	0x00000000
        /*0010*/ 	.short	0x0000
        /*0012*/ 	.short	0x0000
        /*0014*/ 	.byte	0x00, 0xf0, 0xa1, 0x04


	//----- nvinfo : EIATTR_SPARSE_MMA_MASK
	.align		4
.L_1617:
        /*0018*/ 	.byte	0x03, 0x50
        /*001a*/ 	.short	0x0000


	//----- nvinfo : EIATTR_MAXREG_COUNT
	.align		4
        /*001c*/ 	.byte	0x03, 0x1b
        /*001e*/ 	.short	0x00ff


	//----- nvinfo : EIATTR_NUM_BARRIERS
	.align		4
        /*0020*/ 	.byte	0x02, 0x4c
        /*0022*/ 	.byte	0x01
	.zero		1


	//----- nvinfo : EIATTR_MERCURY_ISA_VERSION
	.align		4
        /*0024*/ 	.byte	0x03, 0x5f
        /*0026*/ 	.short	0x0101


	//----- nvinfo : EIATTR_COOP_GROUP_MASK_REGIDS
	.align		4
        /*0028*/ 	.byte	0x04, 0x29
        /*002a*/ 	.short	(.L_1619 - .L_1618)


	//   ....[0]....
.L_1618:
        /*002c*/ 	.word	0xffffffff


	//   ....[1]....
        /*0030*/ 	.word	0xffffffff


	//   ....[2]....
        /*0034*/ 	.word	0xffffffff


	//   ....[3]....
        /*0038*/ 	.word	0xffffffff


	//   ....[4]....
        /*003c*/ 	.word	0xffffffff


	//   ....[5]....
        /*0040*/ 	.word	0xffffffff


	//   ....[6]....
        /*0044*/ 	.word	0xffffffff


	//   ....[7]....
        /*0048*/ 	.word	0xffffffff


	//   ....[8]....
        /*004c*/ 	.word	0xffffffff


	//   ....[9]....
        /*0050*/ 	.word	0xffffffff


	//----- nvinfo : EIATTR_COOP_GROUP_INSTR_OFFSETS
	.align		4
.L_1619:
        /*0054*/ 	.byte	0x04, 0x28
        /*0056*/ 	.short	(.L_1621 - .L_1620)


	//   ....[0]....
.L_1620:
        /*0058*/ 	.word	0x00001010


	//   ....[1]....
        /*005c*/ 	.word	0x00001030


	//   ....[2]....
        /*0060*/ 	.word	0x00001070


	//   ....[3]....
        /*0064*/ 	.word	0x00001080


	//   ....[4]....
        /*0068*/ 	.word	0x000010c0


	//   ....[5]....
        /*006c*/ 	.word	0x000010d0


	//   ....[6]....
        /*0070*/ 	.word	0x00001100


	//   ....[7]....
        /*0074*/ 	.word	0x00001110


	//   ....[8]....
        /*0078*/ 	.word	0x00001140


	//   ....[9]....
        /*007c*/ 	.word	0x00001150


	//----- nvinfo : EIATTR_VRC_CTA_INIT_COUNT
	.align		4
.L_1621:
        /*0080*/ 	.byte	0x02, 0x4a
	.zero		1
	.zero		1


	//----- nvinfo : EIATTR_EXIT_INSTR_OFFSETS
	.align		4
        /*0084*/ 	.byte	0x04, 0x1c
        /*0086*/ 	.short	(.L_1623 - .L_1622)


	//   ....[0]....
.L_1622:
        /*0088*/ 	.word	0x00003a10


	//   ....[1]....
        /*008c*/ 	.word	0x00003ab0


	//----- nvinfo : EIATTR_MAX_THREADS
	.align		4
.L_1623:
        /*0090*/ 	.byte	0x04, 0x05
        /*0092*/ 	.short	(.L_1625 - .L_1624)
.L_1624:
        /*0094*/ 	.word	0x00000100
        /*0098*/ 	.word	0x00000001
        /*009c*/ 	.word	0x00000001


	//----- nvinfo : EIATTR_CRS_STACK_SIZE
	.align		4
.L_1625:
        /*00a0*/ 	.byte	0x04, 0x1e
        /*00a2*/ 	.short	(.L_1627 - .L_1626)
.L_1626:
        /*00a4*/ 	.word	0x00000000


	//----- nvinfo : EIATTR_CBANK_PARAM_SIZE
	.align		4
.L_1627:
        /*00a8*/ 	.byte	0x03, 0x19
        /*00aa*/ 	.short	0x0128


	//----- nvinfo : EIATTR_PARAM_CBANK
	.align		4
        /*00ac*/ 	.byte	0x04, 0x0a
        /*00ae*/ 	.short	(.L_1629 - .L_1628)
	.align		4
.L_1628:
        /*00b0*/ 	.word	index@(.nv.constant0._ZN10layer_norm31ln_parallel_residual_bwd_kernelINS_13Kernel_traitsIf13__nv_bfloat16fS2_fjLj4096ELj1ELj1ELj8ELj16ENS_18Kernel_traits_baseILj4096EfS2_fS2_fjLj256EEEEELb0ELb1ELb0EEEvNS_9BwdParamsE)
        /*00b4*/ 	.short	0x0380
        /*00b6*/ 	.short	0x0128


	//----- nvinfo : EIATTR_SW_WAR
	.align		4
.L_1629:
        /*00b8*/ 	.byte	0x04, 0x36
        /*00ba*/ 	.short	(.L_1631 - .L_1630)
.L_1630:
        /*00bc*/ 	.word	0x00000008
.L_1631:


//--------------------- .nv.info._ZN10layer_norm31ln_parallel_residual_bwd_kernelINS_13Kernel_traitsIf13__nv_bfloat16fS2_fjLj4096ELj1ELj1ELj8ELj16ENS_18Kernel_traits_baseILj4096EfS2_fS2_fjLj256EEEEELb0ELb1ELb1EEEvNS_9BwdParamsE --------------------------
	.section	.nv.info._ZN10layer_norm31ln_parallel_residual_bwd_kernelINS_13Kernel_traitsIf13__nv_bfloat16fS2_fjLj4096ELj1ELj1ELj8ELj16ENS_18Kernel_traits_baseILj4096EfS2_fS2_fjLj256EEEEELb0ELb1ELb1EEEvNS_9BwdParamsE,"",@"SHT_CUDA_INFO"
	.sectionflags	@""
	.align	4


	//----- nvinfo : EIATTR_CUDA_API_VERSION
	.align		4
        /*0000*/ 	.byte	0x04, 0x37
        /*0002*/ 	.short	(.L_1633 - .L_1632)
.L_1632:
        /*0004*/ 	.word	0x00000082


	//----- nvinfo : EIATTR_KPARAM_INFO
	.align		4
.L_1633:
        /*0008*/ 	.byte	0x04, 0x17
        /*000a*/ 	.short	(.L_1635 - .L_1634)
.L_1634:
        /*000c*/ 	.word	0x00000000
        /*0010*/ 	.short	0x0000
        /*0012*/ 	.short	0x0000
        /*0014*/ 	.byte	0x00, 0xf0, 0xa1, 0x04


	//----- nvinfo : EIATTR_SPARSE_MMA_MASK
	.align		4
.L_1635:
        /*0018*/ 	.byte	0x03, 0x50
        /*001a*/ 	.short	0x0000


	//----- nvinfo : EIATTR_MAXREG_COUNT
	.align		4
        /*001c*/ 	.byte	0x03, 0x1b
        /*001e*/ 	.short	0x00ff


	//----- nvinfo : EIATTR_NUM_BARRIERS
	.align		4
        /*0020*/ 	.byte	0x02, 0x4c
        /*0022*/ 	.byte	0x01
	.zero		1


	//----- nvinfo : EIATTR_MERCURY_ISA_VERSION
	.align		4
        /*0024*/ 	.byte	0x03, 0x5f
        /*0026*/ 	.short	0x0101


	//----- nvinfo : EIATTR_COOP_GROUP_MASK_REGIDS
	.align		4
        /*0028*/ 	.byte	0x04, 0x29
        /*002a*/ 	.short	(.L_1637 - .L_1636)


	//   ....[0]....
.L_1636:
        /*002c*/ 	.word	0xffffffff


	//   ....[1]....
        /*0030*/ 	.word	0xffffffff


	//   ....[2]....
        /*0034*/ 	.word	0xffffffff


	//   ....[3]....
        /*0038*/ 	.word	0xffffffff


	//   ....[4]....
        /*003c*/ 	.word	0xffffffff


	//   ....[5]....
        /*0040*/ 	.word	0xffffffff


	//   ....[6]....
        /*0044*/ 	.word	0xffffffff


	//   ....[7]....
        /*0048*/ 	.word	0xffffffff


	//   ....[8]....
        /*004c*/ 	.word	0xffffffff


	//   ....[9]....
        /*0050*/ 	.word	0xffffffff


	//----- nvinfo : EIATTR_COOP_GROUP_INSTR_OFFSETS
	.align		4
.L_1637:
        /*0054*/ 	.byte	0x04, 0x28
        /*0056*/ 	.short	(.L_1639 - .L_1638)


	//   ....[0]....
.L_1638:
        /*0058*/ 	.word	0x00000d80


	//   ....[1]....
        /*005c*/ 	.word	0x00000e30


	//   ....[2]....
        /*0060*/ 	.word	0x00000e40


	//   ....[3]....
        /*0064*/ 	.word	0x00000e70


	//   ....[4]....
        /*0068*/ 	.word	0x00000e80


	//   ....[5]....
        /*006c*/ 	.word	0x00000eb0


	//   ....[6]....
        /*0070*/ 	.word	0x00000ec0


	//   ....[7]....
        /*0074*/ 	.word	0x00000ee0


	//   ....[8]....
        /*0078*/ 	.word	0x00000f00


	//   ....[9]....
        /*007c*/ 	.word	0x00000f30


	//----- nvinfo : EIATTR_VRC_CTA_INIT_COUNT
	.align		4
.L_1639:
        /*0080*/ 	.byte	0x02, 0x4a
	.zero		1
	.zero		1


	//----- nvinfo : EIATTR_EXIT_INSTR_OFFSETS
	.align		4
        /*0084*/ 	.byte	0x04, 0x1c
        /*0086*/ 	.short	(.L_1641 - .L_1640)


	//   ....[0]....
.L_1640:
        /*0088*/ 	.word	0x00003840


	//----- nvinfo : EIATTR_MAX_THREADS
	.align		4
.L_1641:
        /*008c*/ 	.byte	0x04, 0x05
        /*008e*/ 	.short	(.L_1643 - .L_1642)
.L_1642:
        /*0090*/ 	.word	0x00000100
        /*0094*/ 	.word	0x00000001
        /*0098*/ 	.word	0x00000001


	//----- nvinfo : EIATTR_CRS_STACK_SIZE
	.align		4
.L_1643:
        /*009c*/ 	.byte	0x04, 0x1e
        /*009e*/ 	.short	(.L_1645 - .L_1644)
.L_1644:
        /*00a0*/ 	.word	0x00000000


	//----- nvinfo : EIATTR_CBANK_PARAM_SIZE
	.align		4
.L_1645:
        /*00a4*/ 	.byte	0x03, 0x19
        /*00a6*/ 	.short	0x0128


	//----- nvinfo : EIATTR_PARAM_CBANK
	.align		4
        /*00a8*/ 	.byte	0x04, 0x0a
        /*00aa*/ 	.short	(.L_1647 - .L_1646)
	.align		4
.L_1646:
        /*00ac*/ 	.word	index@(.nv.constant0._ZN10layer_norm31ln_parallel_residual_bwd_kernelINS_13Kernel_traitsIf13__nv_bfloat16fS2_fjLj4096ELj1ELj1ELj8ELj16ENS_18Kernel_traits_baseILj4096EfS2_fS2_fjLj256EEEEELb0ELb1ELb1EEEvNS_9BwdParamsE)
        /*00b0*/ 	.short	0x0380
        /*00b2*/ 	.short	0x0128


	//----- nvinfo : EIATTR_SW_WAR
	.align		4
.L_1647:
        /*00b4*/ 	.byte	0x04, 0x36
        /*00b6*/ 	.short	(.L_1649 - .L_1648)
.L_1648:
        /*00b8*/ 	.word	0x00000008
.L_1649:


//--------------------- .nv.info._ZN10layer_norm31ln_parallel_residual_bwd_kernelINS_13Kernel_traitsIf13__nv_bfloat16fS2_fjLj4096ELj1ELj1ELj8ELj16ENS_18Kernel_traits_baseILj4096EfS2_fS2_fjLj256EEEEELb1ELb0ELb0EEEvNS_9BwdParamsE --------------------------
	.section	.nv.info._ZN10layer_norm31ln_parallel_residual_bwd_kernelINS_13Kernel_traitsIf13__nv_bfloat16fS2_fjLj4096ELj1ELj1ELj8ELj16ENS_18Kernel_traits_baseILj4096EfS2_fS2_fjLj256EEEEELb1ELb0ELb0EEEvNS_9BwdParamsE,"",@"SHT_CUDA_INFO"
	.sectionflags	@""
	.align	4


	//----- nvinfo : EIATTR_CUDA_API_VERSION
	.align		4
        /*0000*/ 	.byte	0x04, 0x37
        /*0002*/ 	.short	(.L_1651 - .L_1650)
.L_1650:
        /*0004*/ 	.word	0x00000082


	//----- nvinfo : EIATTR_KPARAM_INFO
	.align		4
.L_1651:
        /*0008*/ 	.byte	0x04, 0x17
        /*000a*/ 	.short	(.L_1653 - .L_1652)
.L_1652:
        /*000c*/ 	.word	0x00000000
        /*0010*/ 	.short	0x0000
        /*0012*/ 	.short	0x0000
        /*0014*/ 	.byte	0x00, 0xf0, 0xa1, 0x04


	//----- nvinfo : EIATTR_SPARSE_MMA_MASK
	.align		4
.L_1653:
        /*0018*/ 	.byte	0x03, 0x50
        /*001a*/ 	.short	0x0000


	//----- nvinfo : EIATTR_MAXREG_COUNT
	.align		4
        /*001c*/ 	.byte	0x03, 0x1b
        /*001e*/ 	.short	0x00ff


	//----- nvinfo : EIATTR_NUM_BARRIERS
	.align		4
        /*0020*/ 	.byte	0x02, 0x4c
        /*0022*/ 	.byte	0x01
	.zero		1


	//----- nvinfo : EIATTR_MERCURY_ISA_VERSION
	.align		4
        /*0024*/ 	.byte	0x03, 0x5f
        /*0026*/ 	.short	0x0101


	//----- nvinfo : EIATTR_COOP_GROUP_MASK_REGIDS
	.align		4
        /*0028*/ 	.byte	0x04, 0x29
        /*002a*/ 	.short	(.L_1655 - .L_1654)


	//   ....[0]....
.L_1654:
        /*002c*/ 	.word	0xffffffff


	//   ....[1]....
        /*0030*/ 	.word	0xffffffff


	//   ....[2]....
        /*0034*/ 	.word	0xffffffff


	//   ....[3]....
        /*0038*/ 	.word	0xffffffff


	//   ....[4]....
        /*003c*/ 	.word	0xffffffff


	//   ....[5]....
        /*0040*/ 	.word	0xffffffff


	//   ....[6]....
        /*0044*/ 	.word	0xffffffff


	//   ....[7]....
        /*0048*/ 	.word	0xffffffff


	//   ....[8]....
        /*004c*/ 	.word	0xffffffff


	//   ....[9]....
        /*0050*/ 	.word	0xffffffff


	//----- nvinfo : EIATTR_COOP_GROUP_INSTR_OFFSETS
	.align		4
.L_1655:
        /*0054*/ 	.byte	0x04, 0x28
        /*0056*/ 	.short	(.L_1657 - .L_1656)


	//   ....[0]....
.L_1656:
        /*0058*/ 	.word	0x00001820


	//   ....[1]....
        /*005c*/ 	.word	0x00001840


	//   ....[2]....
        /*0060*/ 	.word	0x00001880


	//   ....[3]....
        /*0064*/ 	.word	0x00001890


	//   ....[4]....
        /*0068*/ 	.word	0x000018d0


	//   ....[5]....
        /*006c*/ 	.word	0x000018e0


	//   ....[6]....
        /*0070*/ 	.word	0x00001910


	//   ....[7]....
        /*0074*/ 	.word	0x00001920


	//   ....[8]....
        /*0078*/ 	.word	0x00001950


	//   ....[9]....
        /*007c*/ 	.word	0x00001960


	//----- nvinfo : EIATTR_VRC_CTA_INIT_COUNT
	.align		4
.L_1657:
        /*0080*/ 	.byte	0x02, 0x4a
	.zero		1
	.zero		1


	//----- nvinfo : EIATTR_EXIT_INSTR_OFFSETS
	.align		4
        /*0084*/ 	.byte	0x04, 0x1c
        /*0086*/ 	.short	(.L_1659 - .L_1658)


	//   ....[0]....
.L_1658:
        /*0088*/ 	.word	0x00006400


	//   ....[1]....
        /*008c*/ 	.word	0x00006510


	//----- nvinfo : EIATTR_MAX_THREADS
	.align		4
.L_1659:
        /*0090*/ 	.byte	0x04, 0x05
        /*0092*/ 	.short	(.L_1661 - .L_1660)
.L_1660:
        /*0094*/ 	.word	0x00000100
        /*0098*/ 	.word	0x00000001
        /*009c*/ 	.word	0x00000001


	//----- nvinfo : EIATTR_CRS_STACK_SIZE
	.align		4
.L_1661:
        /*00a0*/ 	.byte	0x04, 0x1e
        /*00a2*/ 	.short	(.L_1663 - .L_1662)
.L_1662:
        /*00a4*/ 	.word	0x00000000


	//----- nvinfo : EIATTR_CBANK_PARAM_SIZE
	.align		4
.L_1663:
        /*00a8*/ 	.byte	0x03, 0x19
        /*00aa*/ 	.short	0x0128


	//----- nvinfo : EIATTR_PARAM_CBANK
	.align		4
        /*00ac*/ 	.byte	0x04, 0x0a
        /*00ae*/ 	.short	(.L_1665 - .L_1664)
	.align		4
.L_1664:
        /*00b0*/ 	.word	index@(.nv.constant0._ZN10layer_norm31ln_parallel_residual_bwd_kernelINS_13Kernel_traitsIf13__nv_bfloat16fS2_fjLj4096ELj1ELj1ELj8ELj16ENS_18Kernel_traits_baseILj4096EfS2_fS2_fjLj256EEEEELb1ELb0ELb0EEEvNS_9BwdParamsE)
        /*00b4*/ 	.short	0x0380
        /*00b6*/ 	.short	0x0128


	//----- nvinfo : EIATTR_SW_WAR
	.align		4
.L_1665:
        /*00b8*/ 	.byte	0x04, 0x36
        /*00ba*/ 	.short	(.L_1667 - .L_1666)
.L_1666:
        /*00bc*/ 	.word	0x00000008
.L_1667:


//--------------------- .nv.info._ZN10layer_norm31ln_parallel_residual_bwd_kernelINS_13Kernel_traitsIf13__nv_bfloat16fS2_fjLj4096ELj1ELj1ELj8ELj16ENS_18Kernel_traits_baseILj4096EfS2_fS2_fjLj256EEEEELb1ELb0ELb1EEEvNS_9BwdParamsE --------------------------
	.section	.nv.info._ZN10layer_norm31ln_parallel_residual_bwd_kernelINS_13Kernel_traitsIf13__nv_bfloat16fS2_fjLj4096ELj1ELj1ELj8ELj16ENS_18Kernel_traits_baseILj4096EfS2_fS2_fjLj256EEEEELb1ELb0ELb1EEEvNS_9BwdParamsE,"",@"SHT_CUDA_INFO"
	.sectionflags	@""
	.align	4


	//----- nvinfo : EIATTR_CUDA_API_VERSION
	.align		4
        /*0000*/ 	.byte	0x04, 0x37
        /*0002*/ 	.short	(.L_1669 - .L_1668)
.L_1668:
        /*0004*/ 	.word	0x00000082


	//----- nvinfo : EIATTR_KPARAM_INFO
	.align		4
.L_1669:
        /*0008*/ 	.byte	0x04, 0x17
        /*000a*/ 	.short	(.L_1671 - .L_1670)
.L_1670:
        /*000c*/ 	.word	0x00000000
        /*0010*/ 	.short	0x0000
        /*0012*/ 	.short	0x0000
        /*0014*/ 	.byte	0x00, 0xf0, 0xa1, 0x04


	//----- nvinfo : EIATTR_SPARSE_MMA_MASK
	.align		4
.L_1671:
        /*0018*/ 	.byte	0x03, 0x50
        /*001a*/ 	.short	0x0000


	//----- nvinfo : EIATTR_MAXREG_COUNT
	.align		4
        /*001c*/ 	.byte	0x03, 0x1b
        /*001e*/ 	.short	0x00ff


	//----- nvinfo : EIATTR_NUM_BARRIERS
	.align		4
        /*0020*/ 	.byte	0x02, 0x4c
        /*0022*/ 	.byte	0x01
	.zero		1


	//----- nvinfo : EIATTR_MERCURY_ISA_VERSION
	.align		4
        /*0024*/ 	.byte	0x03, 0x5f
        /*0026*/ 	.short	0x0101


	//----- nvinfo : EIATTR_COOP_GROUP_MASK_REGIDS
	.align		4
        /*0028*/ 	.byte	0x04, 0x29
        /*002a*/ 	.short	(.L_1673 - .L_1672)


	//   ....[0]....
.L_1672:
        /*002c*/ 	.word	0xffffffff


	//   ....[1]....
        /*0030*/ 	.word	0xffffffff


	//   ....[2]....
        /*0034*/ 	.word	0xffffffff


	//   ....[3]....
        /*0038*/ 	.word	0xffffffff


	//   ....[4]....
        /*003c*/ 	.word	0xffffffff


	//   ....[5]....
        /*0040*/ 	.word	0xffffffff


	//   ....[6]....
        /*0044*/ 	.word	0xffffffff


	//   ....[7]....
        /*0048*/ 	.word	0xffffffff


	//   ....[8]....
        /*004c*/ 	.word	0xffffffff


	//   ....[9]....
        /*0050*/ 	.word	0xffffffff


	//----- nvinfo : EIATTR_COOP_GROUP_INSTR_OFFSETS
	.align		4
.L_1673:
        /*0054*/ 	.byte	0x04, 0x28
        /*0056*/ 	.short	(.L_1675 - .L_1674)


	//   ....[0]....
.L_1674:
        /*0058*/ 	.word	0x00001220


	//   ....[1]....
        /*005c*/ 	.word	0x00001230


	//   ....[2]....
        /*0060*/ 	.word	0x00001260


	//   ....[3]....
        /*0064*/ 	.word	0x00001270


	//   ....[4]....
        /*0068*/ 	.word	0x000012a0


	//   ....[5]....
        /*006c*/ 	.word	0x000012b0


	//   ....[6]....
        /*0070*/ 	.word	0x000012f0


	//   ....[7]....
        /*0074*/ 	.word	0x00001300


	//   ....[8]....
        /*0078*/ 	.word	0x00001330


	//   ....[9]....
        /*007c*/ 	.word	0x00001340


	//----- nvinfo : EIATTR_VRC_CTA_INIT_COUNT
	.align		4
.L_1675:
        /*0080*/ 	.byte	0x02, 0x4a
	.zero		1
	.zero		1


	//----- nvinfo : EIATTR_EXIT_INSTR_OFFSETS
	.align		4
        /*0084*/ 	.byte	0x04, 0x1c
        /*0086*/ 	.short	(.L_1677 - .L_1676)


	//   ....[0]....
.L_1676:
        /*0088*/ 	.word	0x00006250


	//----- nvinfo : EIATTR_MAX_THREADS
	.align		4
.L_1677:
        /*008c*/ 	.byte	0x04, 0x05
        /*008e*/ 	.short	(.L_1679 - .L_1678)
.L_1678:
        /*0090*/ 	.word	0x00000100
        /*0094*/ 	.word	0x00000001
        /*0098*/ 	.word	0x00000001


	//----- nvinfo : EIATTR_CRS_STACK_SIZE
	.align		4
.L_1679:
        /*009c*/ 	.byte	0x04, 0x1e
        /*009e*/ 	.short	(.L_1681 - .L_1680)
.L_1680:
        /*00a0*/ 	.word	0x00000000


	//----- nvinfo : EIATTR_CBANK_PARAM_SIZE
	.align		4
.L_1681:
        /*00a4*/ 	.byte	0x03, 0x19
        /*00a6*/ 	.short	0x0128


	//----- nvinfo : EIATTR_PARAM_CBANK
	.align		4
        /*00a8*/ 	.byte	0x04, 0x0a
        /*00aa*/ 	.short	(.L_1683 - .L_1682)
	.align		4
.L_1682:
        /*00ac*/ 	.word	index@(.nv.constant0._ZN10layer_norm31ln_parallel_residual_bwd_kernelINS_13Kernel_traitsIf13__nv_bfloat16fS2_fjLj4096ELj1ELj1ELj8ELj16ENS_18Kernel_traits_baseILj4096EfS2_fS2_fjLj256EEEEELb1ELb0ELb1EEEvNS_9BwdParamsE)
        /*00b0*/ 	.short	0x0380
        /*00b2*/ 	.short	0x0128


	//----- nvinfo : EIATTR_SW_WAR
	.align		4
.L_1683:
        /*00b4*/ 	.byte	0x04, 0x36
        /*00b6*/ 	.short	(.L_1685 - .L_1684)
.L_1684:
        /*00b8*/ 	.word	0x00000008
.L_1685:


//--------------------- .nv.info._ZN10layer_norm22ln_bwd_finalize_kernelINS_22Kernel_traits_finalizeILj4096Ef13__nv_bfloat16fS2_fjLb0ELj1024ELj4ENS_18Kernel_traits_baseILj4096EfS2_fS2_fjLj1024EEEEELb0ELb0EEEvNS_9BwdParamsE --------------------------
	.section	.nv.info._ZN10layer_norm22ln_bwd_finalize_kernelINS_22Kernel_traits_finalizeILj4096Ef13__nv_bfloat16fS2_fjLb0ELj1024ELj4ENS_18Kernel_traits_baseILj4096EfS2_fS2_fjLj1024EEEEELb0ELb0EEEvNS_9BwdParamsE,"",@"SHT_CUDA_INFO"
	.sectionflags	@""
	.align	4


	//----- nvinfo : EIATTR_CUDA_API_VERSION
	.align		4
        /*0000*/ 	.byte	0x04, 0x37
        /*0002*/ 	.short	(.L_1687 - .L_1686)
.L_1686:
        /*0004*/ 	.word	0x00000082


	//----- nvinfo : EIATTR_KPARAM_INFO
	.align		4
.L_1687:
        /*0008*/ 	.byte	0x04, 0x17
        /*000a*/ 	.short	(.L_1689 - .L_1688)
.L_1688:
        /*000c*/ 	.word	0x00000000
        /*0010*/ 	.short	0x0000
        /*0012*/ 	.short	0x0000
        /*0014*/ 	.byte	0x00, 0xf0, 0xa1, 0x04


	//----- nvinfo : EIATTR_SPARSE_MMA_MASK
	.align		4
.L_1689:
        /*0018*/ 	.byte	0x03, 0x50
        /*001a*/ 	.short	0x0000


	//----- nvinfo : EIATTR_MAXREG_COUNT
	.align		4
        /*001c*/ 	.byte	0x03, 0x1b
        /*001e*/ 	.short	0x0040


	//----- nvinfo : EIATTR_NUM_BARRIERS
	.align		4
        /*0020*/ 	.byte	0x02, 0x4c
        /*0022*/ 	.byte	0x01
	.zero		1


	//----- nvinfo : EIATTR_MERCURY_ISA_VERSION
	.align		4
        /*0024*/ 	.byte	0x03, 0x5f
        /*0026*/ 	.short	0x0101


	//----- nvinfo : EIATTR_COOP_GROUP_MASK_REGIDS
	.align		4
        /*0028*/ 	.byte	0x04, 0x29
        /*002a*/ 	.short	(.L_1691 - .L_1690)


	//   ....[0]....
.L_1690:
        /*002c*/ 	.word	0xffffffff


	//   ....[1]....
        /*0030*/ 	.word	0xffffffff


	//   ....[2]....
        /*0034*/ 	.word	0xffffffff


	//   ....[3]....
        /*0038*/ 	.word	0xffffffff


	//   ....[4]....
        /*003c*/ 	.word	0xffffffff


	//   ....[5]....
        /*0040*/ 	.word	0xffffffff


	//   ....[6]....
        /*0044*/ 	.word	0xffffffff


	//   ....[7]....
        /*0048*/ 	.word	0xffffffff


	//   ....[8]....
        /*004c*/ 	.word	0xffffffff


	//   ....[9]....
        /*0050*/ 	.word	0xffffffff


	//----- nvinfo : EIATTR_COOP_GROUP_INSTR_OFFSETS
	.align		4
.L_1691:
        /*0054*/ 	.byte	0x04, 0x28
        /*0056*/ 	.short	(.L_1693 - .L_1692)


	//   ....[0]....
.L_1692:
        /*0058*/ 	.word	0x000015e0


	//   ....[1]....
        /*005c*/ 	.word	0x000015f0


	//   ....[2]....
        /*0060*/ 	.word	0x00001620


	//   ....[3]....
        /*0064*/ 	.word	0x00001630


	//   ....[4]....
        /*0068*/ 	.word	0x00001660


	//   ....[5]....
        /*006c*/ 	.word	0x00001670


	//   ....[6]....
        /*0070*/ 	.word	0x000016b0


	//   ....[7]....
        /*0074*/ 	.word	0x000016e0


	//   ....[8]....
        /*0078*/ 	.word	0x00001710


	//   ....[9]....
        /*007c*/ 	.word	0x00001720


	//----- nvinfo : EIATTR_VRC_CTA_INIT_COUNT
	.align		4
.L_1693:
        /*0080*/ 	.byte	0x02, 0x4a
	.zero		1
	.zero		1


	//----- nvinfo : EIATTR_EXIT_INSTR_OFFSETS
	.align		4
        /*0084*/ 	.byte	0x04, 0x1c
        /*0086*/ 	.short	(.L_1695 - .L_1694)


	//   ....[0]....
.L_1694:
        /*0088*/ 	.word	0x00000060


	//   ....[1]....
        /*008c*/ 	.word	0x00001780


	//   ....[2]....
        /*0090*/ 	.word	0x000017b0


	//   ....[3]....
        /*0094*/ 	.word	0x00001850


	//----- nvinfo : EIATTR_MAX_THREADS
	.align		4
.L_1695:
        /*0098*/ 	.byte	0x04, 0x05
        /*009a*/ 	.short	(.L_1697 - .L_1696)
.L_1696:
        /*009c*/ 	.word	0x00000400
        /*00a0*/ 	.word	0x00000001
        /*00a4*/ 	.word	0x00000001


	//----- nvinfo : EIATTR_CRS_STACK_SIZE
	.align		4
.L_1697:
        /*00a8*/ 	.byte	0x04, 0x1e
        /*00aa*/ 	.short	(.L_1699 - .L_1698)
.L_1698:
        /*00ac*/ 	.word	0x00000000


	//----- nvinfo : EIATTR_CBANK_PARAM_SIZE
	.align		4
.L_1699:
        /*00b0*/ 	.byte	0x03, 0x19
        /*00b2*/ 	.short	0x0128


	//----- nvinfo : EIATTR_PARAM_CBANK
	.align		4
        /*00b4*/ 	.byte	0x04, 0x0a
        /*00b6*/ 	.short	(.L_1701 - .L_1700)
	.align		4
.L_1700:
        /*00b8*/ 	.word	index@(.nv.constant0._ZN10layer_norm22ln_bwd_finalize_kernelINS_22Kernel_traits_finalizeILj4096Ef13__nv_bfloat16fS2_fjLb0ELj1024ELj4ENS_18Kernel_traits_baseILj4096EfS2_fS2_fjLj1024EEEEELb0ELb0EEEvNS_9BwdParamsE)
        /*00bc*/ 	.short	0x0380
        /*00be*/ 	.short	0x0128


	//----- nvinfo : EIATTR_SW_WAR
	.align		4
.L_1701:
        /*00c0*/ 	.byte	0x04, 0x36
        /*00c2*/ 	.short	(.L_1703 - .L_1702)
.L_1702:
        /*00c4*/ 	.word	0x00000008
.L_1703:


//--------------------- .nv.info._ZN10layer_norm40ln_parallel_residual_bwd_finalize_kernelINS_22Kernel_traits_finalizeILj4096Ef13__nv_bfloat16fS2_fjLb0ELj1024ELj4ENS_18Kernel_traits_baseILj4096EfS2_fS2_fjLj1024EEEEELb0EEEvNS_9BwdParamsE --------------------------
	.section	.nv.info._ZN10layer_norm40ln_parallel_residual_bwd_finalize_kernelINS_22Kernel_traits_finalizeILj4096Ef13__nv_bfloat16fS2_fjLb0ELj1024ELj4ENS_18Kernel_traits_baseILj4096EfS2_fS2_fjLj1024EEEEELb0EEEvNS_9BwdParamsE,"",@"SHT_CUDA_INFO"
	.sectionflags	@""
	.align	4


	//----- nvinfo : EIATTR_CUDA_API_VERSION
	.align		4
        /*0000*/ 	.byte	0x04, 0x37
        /*0002*/ 	.short	(.L_1705 - .L_1704)
.L_1704:
        /*0004*/ 	.word	0x00000082


	//----- nvinfo : EIATTR_KPARAM_INFO
	.align		4
.L_1705:
        /*0008*/ 	.byte	0x04, 0x17
        /*000a*/ 	.short	(.L_1707 - .L_1706)
.L_1706:
        /*000c*/ 	.word	0x00000000
        /*0010*/ 	.short	0x0000
        /*0012*/ 	.short	0x0000
        /*0014*/ 	.byte	0x00, 0xf0, 0xa1, 0x04


	//----- nvinfo : EIATTR_SPARSE_MMA_MASK
	.align		4
.L_1707:
        /*0018*/ 	.byte	0x03, 0x50
        /*001a*/ 	.short	0x0000


	//----- nvinfo : EIATTR_MAXREG_COUNT
	.align		4
        /*001c*/ 	.byte	0x03, 0x1b
        /*001e*/ 	.short	0x0040


	//----- nvinfo : EIATTR_NUM_BARRIERS
	.align		4
        /*0020*/ 	.byte	0x02, 0x4c
        /*0022*/ 	.byte	0x01
	.zero		1


	//----- nvinfo : EIATTR_MERCURY_ISA_VERSION
	.align		4
        /*0024*/ 	.byte	0x03, 0x5f
        /*0026*/ 	.short	0x0101


	//----- nvinfo : EIATTR_COOP_GROUP_MASK_REGIDS
	.align		4
        /*0028*/ 	.byte	0x04, 0x29
        /*002a*/ 	.short	(.L_1709 - .L_1708)


	//   ....[0]....
.L_1708:
        /*002c*/ 	.word	0xffffffff


	//   ....[1]....
        /*0030*/ 	.word	0xffffffff


	//   ....[2]....
        /*0034*/ 	.word	0xffffffff


	//   ....[3]....
        /*0038*/ 	.word	0xffffffff


	//   ....[4]....
        /*003c*/ 	.word	0xffffffff


	//   ....[5]....
        /*0040*/ 	.word	0xffffffff


	//   ....[6]....
        /*0044*/ 	.word	0xffffffff


	//   ....[7]....
        /*0048*/ 	.word	0xffffffff


	//   ....[8]....
        /*004c*/ 	.word	0xffffffff


	//   ....[9]....
        /*0050*/ 	.word	0xffffffff


	//   ....[10]....
        /*0054*/ 	.word	0xffffffff


	//   ....[11]....
        /*0058*/ 	.word	0xffffffff


	//   ....[12]....
        /*005c*/ 	.word	0xffffffff


	//   ....[13]....
        /*0060*/ 	.word	0xffffffff


	//   ....[14]....
        /*0064*/ 	.word	0xffffffff


	//   ....[15]....
        /*0068*/ 	.word	0xffffffff


	//   ....[16]....
        /*006c*/ 	.word	0xffffffff


	//   ....[17]....
        /*0070*/ 	.word	0xffffffff


	//   ....[18]....
        /*0074*/ 	.word	0xffffffff


	//   ....[19]....
        /*0078*/ 	.word	0xffffffff


	//----- nvinfo : EIATTR_COOP_GROUP_INSTR_OFFSETS
	.align		4
.L_1709:
        /*007c*/ 	.byte	0x04, 0x28
        /*007e*/ 	.short	(.L_1711 - .L_1710)


	//   ....[0]....
.L_1710:
        /*0080*/ 	.word	0x000013b0


	//   ....[1]....
        /*0084*/ 	.word	0x000013c0


	//   ....[2]....
        /*0088*/ 	.word	0x000013d0


	//   ....[3]....
        /*008c*/ 	.word	0x000013e0


	//   ....[4]....
        /*0090*/ 	.word	0x00001410


	//   ....[5]....
        /*0094*/ 	.word	0x00001430


	//   ....[6]....
        /*0098*/ 	.word	0x00001450


	//   ....[7]....
        /*009c*/ 	.word	0x00001460


	//   ....[8]....
        /*00a0*/ 	.word	0x000014a0


	//   ....[9]....
        /*00a4*/ 	.word	0x000014c0


	//   ....[10]....
        /*00a8*/ 	.word	0x000014d0


	//   ....[11]....
        /*00ac*/ 	.word	0x000014e0


	//   ....[12]....
        /*00b0*/ 	.word	0x00001510


	//   ....[13]....
        /*00b4*/ 	.word	0x00001530


	//   ....[14]....
        /*00b8*/ 	.word	0x00001550


	//   ....[15]....
        /*00bc*/ 	.word	0x00001560


	//   ....[16]....
        /*00c0*/ 	.word	0x000015a0


	//   ....[17]....
        /*00c4*/ 	.word	0x000015d0


	//   ....[18]....
        /*00c8*/ 	.word	0x00001600


	//   ....[19]....
        /*00cc*/ 	.word	0x00001610


	//----- nvinfo : EIATTR_VRC_CTA_INIT_COUNT
	.align		4
.L_1711:
        /*00d0*/ 	.byte	0x02, 0x4a
	.zero		1
	.zero		1


	//----- nvinfo : EIATTR_EXIT_INSTR_OFFSETS
	.align		4
        /*00d4*/ 	.byte	0x04, 0x1c
        /*00d6*/ 	.short	(.L_1713 - .L_1712)


	//   ....[0]....
.L_1712:
        /*00d8*/ 	.word	0x00000060


	//   ....[1]....
        /*00dc*/ 	.word	0x000016b0


	//   ....[2]....
        /*00e0*/ 	.word	0x000016e0


	//   ....[3]....
        /*00e4*/ 	.word	0x00001800


	//----- nvinfo : EIATTR_MAX_THREADS
	.align		4
.L_1713:
        /*00e8*/ 	.byte	0x04, 0x05
        /*00ea*/ 	.short	(.L_1715 - .L_1714)
.L_1714:
        /*00ec*/ 	.word	0x00000400
        /*00f0*/ 	.word	0x00000001
        /*00f4*/ 	.word	0x00000001


	//----- nvinfo : EIATTR_CRS_STACK_SIZE
	.align		4
.L_1715:
        /*00f8*/ 	.byte	0x04, 0x1e
        /*00fa*/ 	.short	(.L_1717 - .L_1716)
.L_1716:
        /*00fc*/ 	.word	0x00000000


	//----- nvinfo : EIATTR_CBANK_PARAM_SIZE
	.align		4
.L_1717:
        /*0100*/ 	.byte	0x03, 0x19
        /*0102*/ 	.short	0x0128


	//----- nvinfo : EIATTR_PARAM_CBANK
	.align		4
        /*0104*/ 	.byte	0x04, 0x0a
        /*0106*/ 	.short	(.L_1719 - .L_1718)
	.align		4
.L_1718:
        /*0108*/ 	.word	index@(.nv.constant0._ZN10layer_norm40ln_parallel_residual_bwd_finalize_kernelINS_22Kernel_traits_finalizeILj4096Ef13__nv_bfloat16fS2_fjLb0ELj1024ELj4ENS_18Kernel_traits_baseILj4096EfS2_fS2_fjLj1024EEEEELb0EEEvNS_9BwdParamsE)
        /*010c*/ 	.short	0x0380
        /*010e*/ 	.short	0x0128


	//----- nvinfo : EIATTR_SW_WAR
	.align		4
.L_1719:
        /*0110*/ 	.byte	0x04, 0x36
        /*0112*/ 	.short	(.L_1721 - .L_1720)
.L_1720:
        /*0114*/ 	.word	0x00000008
.L_1721:


//--------------------- .nv.info._ZN10layer_norm31ln_parallel_residual_bwd_kernelINS_13Kernel_traitsIf13__nv_bfloat16fS2_fjLj4096ELj1ELj1ELj8ELj16ENS_18Kernel_traits_baseILj4096EfS2_fS2_fjLj256EEEEELb1ELb1ELb0EEEvNS_9BwdParamsE --------------------------
	.section	.nv.info._ZN10layer_norm31ln_parallel_residual_bwd_kernelINS_13Kernel_traitsIf13__nv_bfloat16fS2_fjLj4096ELj1ELj1ELj8ELj16ENS_18Kernel_traits_baseILj4096EfS2_fS2_fjLj256EEEEELb1ELb1ELb0EEEvNS_9BwdParamsE,"",@"SHT_CUDA_INFO"
	.sectionflags	@""
	.align	4


	//----- nvinfo : EIATTR_CUDA_API_VERSION
	.align		4
        /*0000*/ 	.byte	0x04, 0x37
        /*0002*/ 	.short	(.L_1723 - .L_1722)
.L_1722:
        /*0004*/ 	.word	0x00000082


	//----- nvinfo : EIATTR_KPARAM_INFO
	.align		4
.L_1723:
        /*0008*/ 	.byte	0x04, 0x17
        /*000a*/ 	.short	(.L_1725 - .L_1724)
.L_1724:
        /*000c*/ 	.word	0x00000000
        /*0010*/ 	.short	0x0000
        /*0012*/ 	.short	0x0000
        /*0014*/ 	.byte	0x00, 0xf0, 0xa1, 0x04


	//----- nvinfo : EIATTR_SPARSE_MMA_MASK
	.align		4
.L_1725:
        /*0018*/ 	.byte	0x03, 0x50
        /*001a*/ 	.short	0x0000


	//----- nvinfo : EIATTR_MAXREG_COUNT
	.align		4
        /*001c*/ 	.byte	0x03, 0x1b
        /*001e*/ 	.short	0x00ff


	//----- nvinfo : EIATTR_NUM_BARRIERS
	.align		4
        /*0020*/ 	.byte	0x02, 0x4c
        /*0022*/ 	.byte	0x01
	.zero		1


	//----- nvinfo : EIATTR_MERCURY_ISA_VERSION
	.align		4
        /*0024*/ 	.byte	0x03, 0x5f
        /*0026*/ 	.short	0x0101


	//----- nvinfo : EIATTR_COOP_GROUP_MASK_REGIDS
	.align		4
        /*0028*/ 	.byte	0x04, 0x29
        /*002a*/ 	.short	(.L_1727 - .L_1726)


	//   ....[0]....
.L_1726:
        /*002c*/ 	.word	0xffffffff


	//   ....[1]....
        /*0030*/ 	.word	0xffffffff


	//   ....[2]....
        /*0034*/ 	.word	0xffffffff


	//   ....[3]....
        /*0038*/ 	.word	0xffffffff


	//   ....[4]....
        /*003c*/ 	.word	0xffffffff


	//   ....[5]....
        /*0040*/ 	.word	0xffffffff


	//   ....[6]....
        /*0044*/ 	.word	0xffffffff


	//   ....[7]....
        /*0048*/ 	.word	0xffffffff


	//   ....[8]....
        /*004c*/ 	.word	0xffffffff


	//   ....[9]....
        /*0050*/ 	.word	0xffffffff


	//----- nvinfo : EIATTR_COOP_GROUP_INSTR_OFFSETS
	.align		4
.L_1727:
        /*0054*/ 	.byte	0x04, 0x28
        /*0056*/ 	.short	(.L_1729 - .L_1728)


	//   ....[0]....
.L_1728:
        /*0058*/ 	.word	0x000010b0


	//   ....[1]....
        /*005c*/ 	.word	0x000010d0


	//   ....[2]....
        /*0060*/ 	.word	0x00001100


	//   ....[3]....
        /*0064*/ 	.word	0x00001110


	//   ....[4]....
        /*0068*/ 	.word	0x00001150


	//   ....[5]....
        /*006c*/ 	.word	0x00001160


	//   ....[6]....
        /*0070*/ 	.word	0x000011a0


	//   ....[7]....
        /*0074*/ 	.word	0x000011b0


	//   ....[8]....
        /*0078*/ 	.word	0x000011e0


	//   ....[9]....
        /*007c*/ 	.word	0x000011f0


	//----- nvinfo : EIATTR_VRC_CTA_INIT_COUNT
	.align		4
.L_1729:
        /*0080*/ 	.byte	0x02, 0x4a
	.zero		1
	.zero		1


	//----- nvinfo : EIATTR_EXIT_INSTR_OFFSETS
	.align		4
        /*0084*/ 	.byte	0x04, 0x1c
        /*0086*/ 	.short	(.L_1731 - .L_1730)


	//   ....[0]....
.L_1730:
        /*0088*/ 	.word	0x00005bd0


	//   ....[1]....
        /*008c*/ 	.word	0x00005c70


	//----- nvinfo : EIATTR_MAX_THREADS
	.align		4
.L_1731:
        /*0090*/ 	.byte	0x04, 0x05
        /*0092*/ 	.short	(.L_1733 - .L_1732)
.L_1732:
        /*0094*/ 	.word	0x00000100
        /*0098*/ 	.word	0x00000001
        /*009c*/ 	.word	0x00000001


	//----- nvinfo : EIATTR_CRS_STACK_SIZE
	.align		4
.L_1733:
        /*00a0*/ 	.byte	0x04, 0x1e
        /*00a2*/ 	.short	(.L_1735 - .L_1734)
.L_1734:
        /*00a4*/ 	.word	0x00000000


	//----- nvinfo : EIATTR_CBANK_PARAM_SIZE
	.align		4
.L_1735:
        /*00a8*/ 	.byte	0x03, 0x19
        /*00aa*/ 	.short	0x0128


	//----- nvinfo : EIATTR_PARAM_CBANK
	.align		4
        /*00ac*/ 	.byte	0x04, 0x0a
        /*00ae*/ 	.short	(.L_1737 - .L_1736)
	.align		4
.L_1736:
        /*00b0*/ 	.word	index@(.nv.constant0._ZN10layer_norm31ln_parallel_residual_bwd_kernelINS_13Kernel_traitsIf13__nv_bfloat16fS2_fjLj4096ELj1ELj1ELj8ELj16ENS_18Kernel_traits_baseILj4096EfS2_fS2_fjLj256EEEEELb1ELb1ELb0EEEvNS_9BwdParamsE)
        /*00b4*/ 	.short	0x0380
        /*00b6*/ 	.short	0x0128


	//----- nvinfo : EIATTR_SW_WAR
	.align		4
.L_1737:
        /*00b8*/ 	.byte	0x04, 0x36
        /*00ba*/ 	.short	(.L_1739 - .L_1738)
.L_1738:
        /*00bc*/ 	.word	0x00000008
.L_1739:


//--------------------- .nv.info._ZN10layer_norm22ln_bwd_finalize_kernelINS_22Kernel_traits_finalizeILj4096Ef13__nv_bfloat16fS2_fjLb0ELj1024ELj4ENS_18Kernel_traits_baseILj4096EfS2_fS2_fjLj1024EEEEELb0ELb1EEEvNS_9BwdParamsE --------------------------
	.section	.nv.info._ZN10layer_norm22ln_bwd_finalize_kernelINS_22Kernel_traits_finalizeILj4096Ef13__nv_bfloat16fS2_fjLb0ELj1024ELj4ENS_18Kernel_traits_baseILj4096EfS2_fS2_fjLj1024EEEEELb0ELb1EEEvNS_9BwdParamsE,"",@"SHT_CUDA_INFO"
	.sectionflags	@""
	.align	4


	//----- nvinfo : EIATTR_CUDA_API_VERSION
	.align		4
        /*0000*/ 	.byte	0x04, 0x37
        /*0002*/ 	.short	(.L_1741 - .L_1740)
.L_1740:
        /*0004*/ 	.word	0x00000082


	//----- nvinfo : EIATTR_KPARAM_INFO
	.align		4
.L_1741:
        /*0008*/ 	.byte	0x04, 0x17
        /*000a*/ 	.short	(.L_1743 - .L_1742)
.L_1742:
        /*000c*/ 	.word	0x00000000
        /*0010*/ 	.short	0x0000
        /*0012*/ 	.short	0x0000
        /*0014*/ 	.byte	0x00, 0xf0, 0xa1, 0x04


	//----- nvinfo : EIATTR_SPARSE_MMA_MASK
	.align		4
.L_1743:
        /*0018*/ 	.byte	0x03, 0x50
        /*001a*/ 	.short	0x0000


	//----- nvinfo : EIATTR_MAXREG_COUNT
	.align		4
        /*001c*/ 	.byte	0x03, 0x1b
        /*001e*/ 	.short	0x0040


	//----- nvinfo : EIATTR_NUM_BARRIERS
	.align		4
        /*0020*/ 	.byte	0x02, 0x4c
        /*0022*/ 	.byte	0x01
	.zero		1


	//----- nvinfo : EIATTR_MERCURY_ISA_VERSION
	.align		4
        /*0024*/ 	.byte	0x03, 0x5f
        /*0026*/ 	.short	0x0101


	//----- nvinfo : EIATTR_COOP_GROUP_MASK_REGIDS
	.align		4
        /*0028*/ 	.byte	0x04, 0x29
        /*002a*/ 	.short	(.L_1745 - .L_1744)


	//   ....[0]....
.L_1744:
        /*002c*/ 	.word	0xffffffff


	//   ....[1]....
        /*0030*/ 	.word	0xffffffff


	//   ....[2]....
        /*0034*/ 	.word	0xffffffff


	//   ....[3]....
        /*0038*/ 	.word	0xffffffff


	//   ....[4]....
        /*003c*/ 	.word	0xffffffff


	//   ....[5]....
        /*0040*/ 	.word	0xffffffff


	//   ....[6]....
        /*0044*/ 	.word	0xffffffff


	//   ....[7]....
        /*0048*/ 	.word	0xffffffff


	//   ....[8]....
        /*004c*/ 	.word	0xffffffff


	//   ....[9]....
        /*0050*/ 	.word	0xffffffff


	//----- nvinfo : EIATTR_COOP_GROUP_INSTR_OFFSETS
	.align		4
.L_1745:
        /*0054*/ 	.byte	0x04, 0x28
        /*0056*/ 	.short	(.L_1747 - .L_1746)


	//   ....[0]....
.L_1746:
        /*0058*/ 	.word	0x00001630


	//   ....[1]....
        /*005c*/ 	.word	0x00001640


	//   ....[2]....
        /*0060*/ 	.word	0x00001670


	//   ....[3]....
        /*0064*/ 	.word	0x00001680


	//   ....[4]....
        /*0068*/ 	.word	0x000016b0


	//   ....[5]....
        /*006c*/ 	.word	0x000016c0


	//   ....[6]....
        /*0070*/ 	.word	0x000016f0


	//   ....[7]....
        /*0074*/ 	.word	0x00001710


	//   ....[8]....
        /*0078*/ 	.word	0x00001740


	//   ....[9]....
        /*007c*/ 	.word	0x00001750


	//----- nvinfo : EIATTR_VRC_CTA_INIT_COUNT
	.align		4
.L_1747:
        /*0080*/ 	.byte	0x02, 0x4a
	.zero		1
	.zero		1


	//----- nvinfo : EIATTR_EXIT_INSTR_OFFSETS
	.align		4
        /*0084*/ 	.byte	0x04, 0x1c
        /*0086*/ 	.short	(.L_1749 - .L_1748)


	//   ....[0]....
.L_1748:
        /*0088*/ 	.word	0x00000070


	//   ....[1]....
        /*008c*/ 	.word	0x000017b0


	//   ....[2]....
        /*0090*/ 	.word	0x00001860


	//----- nvinfo : EIATTR_MAX_THREADS
	.align		4
.L_1749:
        /*0094*/ 	.byte	0x04, 0x05
        /*0096*/ 	.short	(.L_1751 - .L_1750)
.L_1750:
        /*0098*/ 	.word	0x00000400
        /*009c*/ 	.word	0x00000001
        /*00a0*/ 	.word	0x00000001


	//----- nvinfo : EIATTR_CRS_STACK_SIZE
	.align		4
.L_1751:
        /*00a4*/ 	.byte	0x04, 0x1e
        /*00a6*/ 	.short	(.L_1753 - .L_1752)
.L_1752:
        /*00a8*/ 	.word	0x00000000


	//----- nvinfo : EIATTR_CBANK_PARAM_SIZE
	.align		4
.L_1753:
        /*00ac*/ 	.byte	0x03, 0x19
        /*00ae*/ 	.short	0x0128


	//----- nvinfo : EIATTR_PARAM_CBANK
	.align		4
        /*00b0*/ 	.byte	0x04, 0x0a
        /*00b2*/ 	.short	(.L_1755 - .L_1754)
	.align		4
.L_1754:
        /*00b4*/ 	.word	index@(.nv.constant0._ZN10layer_norm22ln_bwd_finalize_kernelINS_22Kernel_traits_finalizeILj4096Ef13__nv_bfloat16fS2_fjLb0ELj1024ELj4ENS_18Kernel_traits_baseILj4096EfS2_fS2_fjLj1024EEEEELb0ELb1EEEvNS_9BwdParamsE)
        /*00b8*/ 	.short	0x0380
        /*00ba*/ 	.short	0x0128


	//----- nvinfo : EIATTR_SW_WAR
	.align		4
.L_1755:
        /*00bc*/ 	.byte	0x04, 0x36
        /*00be*/ 	.short	(.L_1757 - .L_1756)
.L_1756:
        /*00c0*/ 	.word	0x00000008
.L_1757:


//--------------------- .nv.info._ZN10layer_norm40ln_parallel_residual_bwd_finalize_kernelINS_22Kernel_traits_finalizeILj4096Ef13__nv_bfloat16fS2_fjLb0ELj1024ELj4ENS_18Kernel_traits_baseILj4096EfS2_fS2_fjLj1024EEEEELb1EEEvNS_9BwdParamsE --------------------------
	.section	.nv.info._ZN10layer_norm40ln_parallel_residual_bwd_finalize_kernelINS_22Kernel_traits_finalizeILj4096Ef13__nv_bfloat16fS2_fjLb0ELj1024ELj4ENS_18Kernel_traits_baseILj4096EfS2_fS2_fjLj1024EEEEELb1EEEvNS_9BwdParamsE,"",@"SHT_CUDA_INFO"
	.sectionflags	@""
	.align	4


	//----- nvinfo : EIATTR_CUDA_API_VERSION
	.align		4
        /*0000*/ 	.byte	0x04, 0x37
        /*0002*/ 	.short	(.L_1759 - .L_1758)
.L_1758:
        /*0004*/ 	.word	0x00000082


	//----- nvinfo : EIATTR_KPARAM_INFO
	.align		4
.L_1759:
        /*0008*/ 	.byte	0x04, 0x17
        /*000a*/ 	.short	(.L_1761 - .L_1760)
.L_1760:
        /*000c*/ 	.word	0x00000000
        /*0010*/ 	.short	0x0000
        /*0012*/ 	.short	0x0000
        /*0014*/ 	.byte	0x00, 0xf0, 0xa1, 0x04


	//----- nvinfo : EIATTR_SPARSE_MMA_MASK
	.align		4
.L_1761:
        /*0018*/ 	.byte	0x03, 0x50
        /*001a*/ 	.short	0x0000


	//----- nvinfo : EIATTR_MAXREG_COUNT
	.align		4
        /*001c*/ 	.byte	0x03, 0x1b
        /*001e*/ 	.short	0x0040


	//----- nvinfo : EIATTR_NUM_BARRIERS
	.align		4
        /*0020*/ 	.byte	0x02, 0x4c
        /*0022*/ 	.byte	0x01
	.zero		1


	//----- nvinfo : EIATTR_MERCURY_ISA_VERSION
	.align		4
        /*0024*/ 	.byte	0x03, 0x5f
        /*0026*/ 	.short	0x0101


	//----- nvinfo : EIATTR_COOP_GROUP_MASK_REGIDS
	.align		4
        /*0028*/ 	.byte	0x04, 0x29
        /*002a*/ 	.short	(.L_1763 - .L_1762)


	//   ....[0]....
.L_1762:
        /*002c*/ 	.word	0xffffffff


	//   ....[1]....
        /*0030*/ 	.word	0xffffffff


	//   ....[2]....
        /*0034*/ 	.word	0xffffffff


	//   ....[3]....
        /*0038*/ 	.word	0xffffffff


	//   ....[4]....
        /*003c*/ 	.word	0xffffffff


	//   ....[5]....
        /*0040*/ 	.word	0xffffffff


	//   ....[6]....
        /*0044*/ 	.word	0xffffffff


	//   ....[7]....
        /*0048*/ 	.word	0xffffffff


	//   ....[8]....
        /*004c*/ 	.word	0xffffffff


	//   ....[9]....
        /*0050*/ 	.word	0xffffffff


	//   ....[10]....
        /*0054*/ 	.word	0xffffffff


	//   ....[11]....
        /*0058*/ 	.word	0xffffffff


	//   ....[12]....
        /*005c*/ 	.word	0xffffffff


	//   ....[13]....
        /*0060*/ 	.word	0xffffffff


	//   ....[14]....
        /*0064*/ 	.word	0xffffffff


	//   ....[15]....
        /*0068*/ 	.word	0xffffffff


	//   ....[16]....
        /*006c*/ 	.word	0xffffffff


	//   ....[17]....
        /*0070*/ 	.word	0xffffffff


	//   ....[18]....
        /*0074*/ 	.word	0xffffffff


	//   ....[19]....
        /*0078*/ 	.word	0xffffffff


	//----- nvinfo : EIATTR_COOP_GROUP_INSTR_OFFSETS
	.align		4
.L_1763:
        /*007c*/ 	.byte	0x04, 0x28
        /*007e*/ 	.short	(.L_1765 - .L_1764)


	//   ....[0]....
.L_1764:
        /*0080*/ 	.word	0x00001410


	//   ....[1]....
        /*0084*/ 	.word	0x00001420


	//   ....[2]....
        /*0088*/ 	.word	0x00001430


	//   ....[3]....
        /*008c*/ 	.word	0x00001440


	//   ....[4]....
        /*0090*/ 	.word	0x00001470


	//   ....[5]....
        /*0094*/ 	.word	0x00001490


	//   ....[6]....
        /*0098*/ 	.word	0x000014b0


	//   ....[7]....
        /*009c*/ 	.word	0x000014c0


	//   ....[8]....
        /*00a0*/ 	.word	0x000014f0


	//   ....[9]....
        /*00a4*/ 	.word	0x00001510


	//   ....[10]....
        /*00a8*/ 	.word	0x00001530


	//   ....[11]....
        /*00ac*/ 	.word	0x00001540


	//   ....[12]....
        /*00b0*/ 	.word	0x00001570


	//   ....[13]....
        /*00b4*/ 	.word	0x00001590


	//   ....[14]....
        /*00b8*/ 	.word	0x000015b0


	//   ....[15]....
        /*00bc*/ 	.word	0x000015c0


	//   ....[16]....
        /*00c0*/ 	.word	0x000015f0


	//   ....[17]....
        /*00c4*/ 	.word	0x00001620


	//   ....[18]....
        /*00c8*/ 	.word	0x00001630


	//   ....[19]....
        /*00cc*/ 	.word	0x00001640


	//----- nvinfo : EIATTR_VRC_CTA_INIT_COUNT
	.align		4
.L_1765:
        /*00d0*/ 	.byte	0x02, 0x4a
	.zero		1
	.zero		1


	//----- nvinfo : EIATTR_EXIT_INSTR_OFFSETS
	.align		4
        /*00d4*/ 	.byte	0x04, 0x1c
        /*00d6*/ 	.short	(.L_1767 - .L_1766)


	//   ....[0]....
.L_1766:
        /*00d8*/ 	.word	0x00000060


	//   ....[1]....
        /*00dc*/ 	.word	0x000016e0


	//   ....[2]....
        /*00e0*/ 	.word	0x00001810


	//----- nvinfo : EIATTR_MAX_THREADS
	.align		4
.L_1767:
        /*00e4*/ 	.byte	0x04, 0x05
        /*00e6*/ 	.short	(.L_1769 - .L_1768)
.L_1768:
        /*00e8*/ 	.word	0x00000400
        /*00ec*/ 	.word	0x00000001
        /*00f0*/ 	.word	0x00000001


	//----- nvinfo : EIATTR_CRS_STACK_SIZE
	.align		4
.L_1769:
        /*00f4*/ 	.byte	0x04, 0x1e
        /*00f6*/ 	.short	(.L_1771 - .L_1770)
.L_1770:
        /*00f8*/ 	.word	0x00000000


	//----- nvinfo : EIATTR_CBANK_PARAM_SIZE
	.align		4
.L_1771:
        /*00fc*/ 	.byte	0x03, 0x19
        /*00fe*/ 	.short	0x0128


	//----- nvinfo : EIATTR_PARAM_CBANK
	.align		4
        /*0100*/ 	.byte	0x04, 0x0a
        /*0102*/ 	.short	(.L_1773 - .L_1772)
	.align		4
.L_1772:
        /*0104*/ 	.word	index@(.nv.constant0._ZN10layer_norm40ln_parallel_residual_bwd_finalize_kernelINS_22Kernel_traits_finalizeILj4096Ef13__nv_bfloat16fS2_fjLb0ELj1024ELj4ENS_18Kernel_traits_baseILj4096EfS2_fS2_fjLj1024EEEEELb1EEEvNS_9BwdParamsE)
        /*0108*/ 	.short	0x0380
        /*010a*/ 	.short	0x0128


	//----- nvinfo : EIATTR_SW_WAR
	.align		4
.L_1773:
        /*010c*/ 	.byte	0x04, 0x36
        /*010e*/ 	.short	(.L_1775 - .L_1774)
.L_1774:
        /*0110*/ 	.word	0x00000008
.L_1775:


//--------------------- .nv.info._ZN10layer_norm31ln_parallel_residual_bwd_kernelINS_13Kernel_traitsIf13__nv_bfloat16fS2_fjLj4096ELj1ELj1ELj8ELj16ENS_18Kernel_traits_baseILj4096EfS2_fS2_fjLj256EEEEELb1ELb1ELb1EEEvNS_9BwdParamsE --------------------------
	.section	.nv.info._ZN10layer_norm31ln_parallel_residual_bwd_kernelINS_13Kernel_traitsIf13__nv_bfloat16fS2_fjLj4096ELj1ELj1ELj8ELj16ENS_18Kernel_traits_baseILj4096EfS2_fS2_fjLj256EEEEELb1ELb1ELb1EEEvNS_9BwdParamsE,"",@"SHT_CUDA_INFO"
	.sectionflags	@""
	.align	4


	//----- nvinfo : EIATTR_CUDA_API_VERSION
	.align		4
        /*0000*/ 	.byte	0x04, 0x37
        /*0002*/ 	.short	(.L_1777 - .L_1776)
.L_1776:
        /*0004*/ 	.word	0x00000082


	//----- nvinfo : EIATTR_KPARAM_INFO
	.align		4
.L_1777:
        /*0008*/ 	.byte	0x04, 0x17
        /*000a*/ 	.short	(.L_1779 - .L_1778)
.L_1778:
        /*000c*/ 	.word	0x00000000
        /*0010*/ 	.short	0x0000
        /*0012*/ 	.short	0x0000
        /*0014*/ 	.byte	0x00, 0xf0, 0xa1, 0x04


	//----- nvinfo : EIATTR_SPARSE_MMA_MASK
	.align		4
.L_1779:
        /*0018*/ 	.byte	0x03, 0x50
        /*001a*/ 	.short	0x0000


	//----- nvinfo : EIATTR_MAXREG_COUNT
	.align		4
        /*001c*/ 	.byte	0x03, 0x1b
        /*001e*/ 	.short	0x00ff


	//----- nvinfo : EIATTR_NUM_BARRIERS
	.align		4
        /*0020*/ 	.byte	0x02, 0x4c
        /*0022*/ 	.byte	0x01
	.zero		1


	//----- nvinfo : EIATTR_MERCURY_ISA_VERSION
	.align		4
        /*0024*/ 	.byte	0x03, 0x5f
        /*0026*/ 	.short	0x0101


	//----- nvinfo : EIATTR_COOP_GROUP_MASK_REGIDS
	.align		4
        /*0028*/ 	.byte	0x04, 0x29
        /*002a*/ 	.short	(.L_1781 - .L_1780)


	//   ....[0]....
.L_1780:
        /*002c*/ 	.word	0xffffffff


	//   ....[1]....
        /*0030*/ 	.word	0xffffffff


	//   ....[2]....
        /*0034*/ 	.word	0xffffffff


	//   ....[3]....
        /*0038*/ 	.word	0xffffffff


	//   ....[4]....
        /*003c*/ 	.word	0xffffffff


	//   ....[5]....
        /*0040*/ 	.word	0xffffffff


	//   ....[6]....
        /*0044*/ 	.word	0xffffffff


	//   ....[7]....
        /*0048*/ 	.word	0xffffffff


	//   ....[8]....
        /*004c*/ 	.word	0xffffffff


	//   ....[9]....
        /*0050*/ 	.word	0xffffffff


	//----- nvinfo : EIATTR_COOP_GROUP_INSTR_OFFSETS
	.align		4
.L_1781:
        /*0054*/ 	.byte	0x04, 0x28
        /*0056*/ 	.short	(.L_1783 - .L_1782)


	//   ....[0]....
.L_1782:
        /*0058*/ 	.word	0x00000f50


	//   ....[1]....
        /*005c*/ 	.word	0x00000fc0


	//   ....[2]....
        /*0060*/ 	.word	0x00000fd0


	//   ....[3]....
        /*0064*/ 	.word	0x00001000


	//   ....[4]....
        /*0068*/ 	.word	0x00001010


	//   ....[5]....
        /*006c*/ 	.word	0x00001040


	//   ....[6]....
        /*0070*/ 	.word	0x00001050


	//   ....[7]....
        /*0074*/ 	.word	0x00001080


	//   ....[8]....
        /*0078*/ 	.word	0x000010a0


	//   ....[9]....
        /*007c*/ 	.word	0x000010c0


	//----- nvinfo : EIATTR_VRC_CTA_INIT_COUNT
	.align		4
.L_1783:
        /*0080*/ 	.byte	0x02, 0x4a
	.zero		1
	.zero		1


	//----- nvinfo : EIATTR_EXIT_INSTR_OFFSETS
	.align		4
        /*0084*/ 	.byte	0x04, 0x1c
        /*0086*/ 	.short	(.L_1785 - .L_1784)


	//   ....[0]....
.L_1784:
        /*0088*/ 	.word	0x00005b00


	//----- nvinfo : EIATTR_MAX_THREADS
	.align		4
.L_1785:
        /*008c*/ 	.byte	0x04, 0x05
        /*008e*/ 	.short	(.L_1787 - .L_1786)
.L_1786:
        /*0090*/ 	.word	0x00000100
        /*0094*/ 	.word	0x00000001
        /*0098*/ 	.word	0x00000001


	//----- nvinfo : EIATTR_CRS_STACK_SIZE
	.align		4
.L_1787:
        /*009c*/ 	.byte	0x04, 0x1e
        /*009e*/ 	.short	(.L_1789 - .L_1788)
.L_1788:
        /*00a0*/ 	.word	0x00000000


	//----- nvinfo : EIATTR_CBANK_PARAM_SIZE
	.align		4
.L_1789:
        /*00a4*/ 	.byte	0x03, 0x19
        /*00a6*/ 	.short	0x0128


	//----- nvinfo : EIATTR_PARAM_CBANK
	.align		4
        /*00a8*/ 	.byte	0x04, 0x0a
        /*00aa*/ 	.short	(.L_1791 - .L_1790)
	.align		4
.L_1790:
        /*00ac*/ 	.word	index@(.nv.constant0._ZN10layer_norm31ln_parallel_residual_bwd_kernelINS_13Kernel_traitsIf13__nv_bfloat16fS2_fjLj4096ELj1ELj1ELj8ELj16ENS_18Kernel_traits_baseILj4096EfS2_fS2_fjLj256EEEEELb1ELb1ELb1EEEvNS_9BwdParamsE)
        /*00b0*/ 	.short	0x0380
        /*00b2*/ 	.short	0x0128


	//----- nvinfo : EIATTR_SW_WAR
	.align		4
.L_1791:
        /*00b4*/ 	.byte	0x04, 0x36
        /*00b6*/ 	.short	(.L_1793 - .L_1792)
.L_1792:
        /*00b8*/ 	.word	0x00000008
.L_1793:


//--------------------- .nv.info._ZN10layer_norm31ln_parallel_residual_bwd_kernelINS_13Kernel_traitsIf6__halfS2_S2_fjLj4096ELj1ELj1ELj8ELj16ENS_18Kernel_traits_baseILj4096EfS2_S2_S2_fjLj256EEEEELb0ELb0ELb0EEEvNS_9BwdParamsE --------------------------
	.section	.nv.info._ZN10layer_norm31ln_parallel_residual_bwd_kernelINS_13Kernel_traitsIf6__halfS2_S2_fjLj4096ELj1ELj1ELj8ELj16ENS_18Kernel_traits_baseILj4096EfS2_S2_S2_fjLj256EEEEELb0ELb0ELb0EEEvNS_9BwdParamsE,"",@"SHT_CUDA_INFO"
	.sectionflags	@""
	.align	4


	//----- nvinfo : EIATTR_CUDA_API_VERSION
	.align		4
        /*0000*/ 	.byte	0x04, 0x37
        /*0002*/ 	.short	(.L_1795 - .L_1794)
.L_1794:
        /*0004*/ 	.word	0x00000082


	//----- nvinfo : EIATTR_KPARAM_INFO
	.align		4
.L_1795:
        /*0008*/ 	.byte	0x04, 0x17
        /*000a*/ 	.short	(.L_1797 - .L_1796)
.L_1796:
        /*000c*/ 	.word	0x00000000
        /*0010*/ 	.short	0x0000
        /*0012*/ 	.short	0x0000
        /*0014*/ 	.byte	0x00, 0xf0, 0xa1, 0x04


	//----- nvinfo : EIATTR_SPARSE_MMA_MASK
	.align		4
.L_1797:
        /*0018*/ 	.byte	0x03, 0x50
        /*001a*/ 	.short	0x0000


	//----- nvinfo : EIATTR_MAXREG_COUNT
	.align		4
        /*001c*/ 	.byte	0x03, 0x1b
        /*001e*/ 	.short	0x00ff


	//----- nvinfo : EIATTR_NUM_BARRIERS
	.align		4
        /*0020*/ 	.byte	0x02, 0x4c
        /*0022*/ 	.byte	0x01
	.zero		1


	//----- nvinfo : EIATTR_MERCURY_ISA_VERSION
	.align		4
        /*0024*/ 	.byte	0x03, 0x5f
        /*0026*/ 	.short	0x0101


	//----- nvinfo : EIATTR_COOP_GROUP_MASK_REGIDS
	.align		4
        /*0028*/ 	.byte	0x04, 0x29
        /*002a*/ 	.short	(.L_1799 - .L_1798)


	//   ....[0]....
.L_1798:
        /*002c*/ 	.word	0xffffffff


	//   ....[1]....
        /*0030*/ 	.word	0xffffffff


	//   ....[2]....
        /*0034*/ 	.word	0xffffffff


	//   ....[3]....
        /*0038*/ 	.word	0xffffffff


	//   ....[4]....
        /*003c*/ 	.word	0xffffffff


	//   ....[5]....
        /*0040*/ 	.word	0xffffffff


	//   ....[6]....
        /*0044*/ 	.word	0xffffffff


	//   ....[7]....
        /*0048*/ 	.word	0xffffffff


	//   ....[8]....
        /*004c*/ 	.word	0xffffffff


	//   ....[9]....
        /*0050*/ 	.word	0xffffffff


	//----- nvinfo : EIATTR_COOP_GROUP_INSTR_OFFSETS
	.align		4
.L_1799:
        /*0054*/ 	.byte	0x04, 0x28
        /*0056*/ 	.short	(.L_1801 - .L_1800)


	//   ....[0]....
.L_1800:
        /*0058*/ 	.word	0x000016d0


	//   ....[1]....
        /*005c*/ 	.word	0x000016f0


	//   ....[2]....
        /*0060*/ 	.word	0x00001730


	//   ....[3]....
        /*0064*/ 	.word	0x00001740


	//   ....[4]....
        /*0068*/ 	.word	0x00001780


	//   ....[5]....
        /*006c*/ 	.word	0x00001790


	//   ....[6]....
        /*0070*/ 	.word	0x000017c0


	//   ....[7]....
        /*0074*/ 	.word	0x000017d0


	//   ....[8]....
        /*0078*/ 	.word	0x00001800


	//   ....[9]....
        /*007c*/ 	.word	0x00001810


	//----- nvinfo : EIATTR_VRC_CTA_INIT_COUNT
	.align		4
.L_1801:
        /*0080*/ 	.byte	0x02, 0x4a
	.zero		1
	.zero		1


	//----- nvinfo : EIATTR_EXIT_INSTR_OFFSETS
	.align		4
        /*0084*/ 	.byte	0x04, 0x1c
        /*0086*/ 	.short	(.L_1803 - .L_1802)


	//   ....[0]....
.L_1802:
        /*0088*/ 	.word	0x000046f0


	//   ....[1]....
        /*008c*/ 	.word	0x00004800


	//----- nvinfo : EIATTR_MAX_THREADS
	.align		4
.L_1803:
        /*0090*/ 	.byte	0x04, 0x05
        /*0092*/ 	.short	(.L_1805 - .L_1804)
.L_1804:
        /*0094*/ 	.word	0x00000100
        /*0098*/ 	.word	0x00000001
        /*009c*/ 	.word	0x00000001


	//----- nvinfo : EIATTR_CRS_STACK_SIZE
	.align		4
.L_1805:
        /*00a0*/ 	.byte	0x04, 0x1e
        /*00a2*/ 	.short	(.L_1807 - .L_1806)
.L_1806:
        /*00a4*/ 	.word	0x00000000


	//----- nvinfo : EIATTR_CBANK_PARAM_SIZE
	.align		4
.L_1807:
        /*00a8*/ 	.byte	0x03, 0x19
        /*00aa*/ 	.short	0x0128


	//----- nvinfo : EIATTR_PARAM_CBANK
	.align		4
        /*00ac*/ 	.byte	0x04, 0x0a
        /*00ae*/ 	.short	(.L_1809 - .L_1808)
	.align		4
.L_1808:
        /*00b0*/ 	.word	index@(.nv.constant0._ZN10layer_norm31ln_parallel_residual_bwd_kernelINS_13Kernel_traitsIf6__halfS2_S2_fjLj4096ELj1ELj1ELj8ELj16ENS_18Kernel_traits_baseILj4096EfS2_S2_S2_fjLj256EEEEELb0ELb0ELb0EEEvNS_9BwdParamsE)
        /*00b4*/ 	.short	0x0380
        /*00b6*/ 	.short	0x0128


	//----- nvinfo : EIATTR_SW_WAR
	.align		4
.L_1809:
        /*00b8*/ 	.byte	0x04, 0x36
        /*00ba*/ 	.short	(.L_1811 - .L_1810)
.L_1810:
        /*00bc*/ 	.word	0x00000008
.L_1811:


//--------------------- .nv.info._ZN10layer_norm31ln_parallel_residual_bwd_kernelINS_13Kernel_traitsIf6__halfS2_S2_fjLj4096ELj1ELj1ELj8ELj16ENS_18Kernel_traits_baseILj4096EfS2_S2_S2_fjLj256EEEEELb0ELb0ELb1EEEvNS_9BwdParamsE --------------------------
	.section	.nv.info._ZN10layer_norm31ln_parallel_residual_bwd_kernelINS_13Kernel_traitsIf6__halfS2_S2_fjLj4096ELj1ELj1ELj8ELj16ENS_18Kernel_traits_baseILj4096EfS2_S2_S2_fjLj256EEEEELb0ELb0ELb1EEEvNS_9BwdParamsE,"",@"SHT_CUDA_INFO"
	.sectionflags	@""
	.align	4


	//----- nvinfo : EIATTR_CUDA_API_VERSION
	.align		4
        /*0000*/ 	.byte	0x04, 0x37
        /*0002*/ 	.short	(.L_1813 - .L_1812)
.L_1812:
        /*0004*/ 	.word	0x00000082


	//----- nvinfo : EIATTR_KPARAM_INFO
	.align		4
.L_1813:
        /*0008*/ 	.byte	0x04, 0x17
        /*000a*/ 	.short	(.L_1815 - .L_1814)
.L_1814:
        /*000c*/ 	.word	0x00000000
        /*0010*/ 	.short	0x0000
        /*0012*/ 	.short	0x0000
        /*0014*/ 	.byte	0x00, 0xf0, 0xa1, 0x04


	//----- nvinfo : EIATTR_SPARSE_MMA_MASK
	.align		4
.L_1815:
        /*0018*/ 	.byte	0x03, 0x50
        /*001a*/ 	.short	0x0000


	//----- nvinfo : EIATTR_MAXREG_COUNT
	.align		4
        /*001c*/ 	.byte	0x03, 0x1b
        /*001e*/ 	.short	0x00ff


	//----- nvinfo : EIATTR_NUM_BARRIERS
	.align		4
        /*0020*/ 	.byte	0x02, 0x4c
        /*0022*/ 	.byte	0x01
	.zero		1


	//----- nvinfo : EIATTR_MERCURY_ISA_VERSION
	.align		4
        /*0024*/ 	.byte	0x03, 0x5f
        /*0026*/ 	.short	0x0101


	//----- nvinfo : EIATTR_COOP_GROUP_MASK_REGIDS
	.align		4
        /*0028*/ 	.byte	0x04, 0x29
        /*002a*/ 	.short	(.L_1817 - .L_1816)


	//   ....[0]....
.L_1816:
        /*002c*/ 	.word	0xffffffff


	//   ....[1]....
        /*0030*/ 	.word	0xffffffff


	//   ....[2]....
        /*0034*/ 	.word	0xffffffff


	//   ....[3]....
        /*0038*/ 	.word	0xffffffff


	//   ....[4]....
        /*003c*/ 	.word	0xffffffff


	//   ....[5]....
        /*0040*/ 	.word	0xffffffff


	//   ....[6]....
        /*0044*/ 	.word	0xffffffff


	//   ....[7]....
        /*0048*/ 	.word	0xffffffff


	//   ....[8]....
        /*004c*/ 	.word	0xffffffff


	//   ....[9]....
        /*0050*/ 	.word	0xffffffff


	//----- nvinfo : EIATTR_COOP_GROUP_INSTR_OFFSETS
	.align		4
.L_1817:
        /*0054*/ 	.byte	0x04, 0x28
        /*0056*/ 	.short	(.L_1819 - .L_1818)


	//   ....[0]....
.L_1818:
        /*0058*/ 	.word	0x00001350


	//   ....[1]....
        /*005c*/ 	.word	0x000013f0


	//   ....[2]....
        /*0060*/ 	.word	0x00001410


	//   ....[3]....
        /*0064*/ 	.word	0x00001440


	//   ....[4]....
        /*0068*/ 	.word	0x00001450


	//   ....[5]....
        /*006c*/ 	.word	0x00001480


	//   ....[6]....
        /*0070*/ 	.word	0x00001490


	//   ....[7]....
        /*0074*/ 	.word	0x000014c0


	//   ....[8]....
        /*0078*/ 	.word	0x000014e0


	//   ....[9]....
        /*007c*/ 	.word	0x00001500


	//----- nvinfo : EIATTR_VRC_CTA_INIT_COUNT
	.align		4
.L_1819:
        /*0080*/ 	.byte	0x02, 0x4a
	.zero		1
	.zero		1


	//----- nvinfo : EIATTR_EXIT_INSTR_OFFSETS
	.align		4
        /*0084*/ 	.byte	0x04, 0x1c
        /*0086*/ 	.short	(.L_1821 - .L_1820)


	//   ....[0]....
.L_1820:
        /*0088*/ 	.word	0x00004750


	//----- nvinfo : EIATTR_MAX_THREADS
	.align		4
.L_1821:
        /*008c*/ 	.byte	0x04, 0x05
        /*008e*/ 	.short	(.L_1823 - .L_1822)
.L_1822:
        /*0090*/ 	.word	0x00000100
        /*0094*/ 	.word	0x00000001
        /*0098*/ 	.word	0x00000001


	//----- nvinfo : EIATTR_CRS_STACK_SIZE
	.align		4
.L_1823:
        /*009c*/ 	.byte	0x04, 0x1e
        /*009e*/ 	.short	(.L_1825 - .L_1824)
.L_1824:
        /*00a0*/ 	.word	0x00000000


	//----- nvinfo : EIATTR_CBANK_PARAM_SIZE
	.align		4
.L_1825:
        /*00a4*/ 	.byte	0x03, 0x19
        /*00a6*/ 	.short	0x0128


	//----- nvinfo : EIATTR_PARAM_CBANK
	.align		4
        /*00a8*/ 	.byte	0x04, 0x0a
        /*00aa*/ 	.short	(.L_1827 - .L_1826)
	.align		4
.L_1826:
        /*00ac*/ 	.word	index@(.nv.constant0._ZN10layer_norm31ln_parallel_residual_bwd_kernelINS_13Kernel_traitsIf6__halfS2_S2_fjLj4096ELj1ELj1ELj8ELj16ENS_18Kernel_traits_baseILj4096EfS2_S2_S2_fjLj256EEEEELb0ELb0ELb1EEEvNS_9BwdParamsE)
        /*00b0*/ 	.short	0x0380
        /*00b2*/ 	.short	0x0128


	//----- nvinfo : EIATTR_SW_WAR
	.align		4
.L_1827:
        /*00b4*/ 	.byte	0x04, 0x36
        /*00b6*/ 	.short	(.L_1829 - .L_1828)
.L_1828:
        /*00b8*/ 	.word	0x00000008
.L_1829:


//--------------------- .nv.info._ZN10layer_norm31ln_parallel_residual_bwd_kernelINS_13Kernel_traitsIf6__halfS2_S2_fjLj4096ELj1ELj1ELj8ELj16ENS_18Kernel_traits_baseILj4096EfS2_S2_S2_fjLj256EEEEELb0ELb1ELb0EEEvNS_9BwdParamsE --------------------------
	.section	.nv.info._ZN10layer_norm31ln_parallel_residual_bwd_kernelINS_13Kernel_traitsIf6__halfS2_S2_fjLj4096ELj1ELj1ELj8ELj16ENS_18Kernel_traits_baseILj4096EfS2_S2_S2_fjLj256EEEEELb0ELb1ELb0EEEvNS_9BwdParamsE,"",@"SHT_CUDA_INFO"
	.sectionflags	@""
	.align	4


	//----- nvinfo : EIATTR_CUDA_API_VERSION
	.align		4
        /*0000*/ 	.byte	0x04, 0x37
        /*0002*/ 	.short	(.L_1831 - .L_1830)
.L_1830:
        /*0004*/ 	.word	0x00000082


	//----- nvinfo : EIATTR_KPARAM_INFO
	.align		4
.L_1831:
        /*0008*/ 	.byte	0x04, 0x17
        /*000a*/ 	.short	(.L_1833 - .L_1832)
.L_1832:
        /*000c*/ 	.word	0x00000000
        /*0010*/ 	.short	0x0000
        /*0012*/ 	.short	0x0000
        /*0014*/ 	.byte	0x00, 0xf0, 0xa1, 0x04


	//----- nvinfo : EIATTR_SPARSE_MMA_MASK
	.align		4
.L_1833:
        /*0018*/ 	.byte	0x03, 0x50
        /*001a*/ 	.short	0x0000


	//----- nvinfo : EIATTR_MAXREG_COUNT
	.align		4
        /*001c*/ 	.byte	0x03, 0x1b
        /*001e*/ 	.short	0x00ff


	//----- nvinfo : EIATTR_NUM_BARRIERS
	.align		4
        /*0020*/ 	.byte	0x02, 0x4c
        /*0022*/ 	.byte	0x01
	.zero		1


	//----- nvinfo : EIATTR_MERCURY_ISA_VERSION
	.align		4
        /*0024*/ 	.byte	0x03, 0x5f
        /*0026*/ 	.short	0x0101


	//----- nvinfo : EIATTR_COOP_GROUP_MASK_REGIDS
	.align		4
        /*0028*/ 	.byte	0x04, 0x29
        /*002a*/ 	.short	(.L_1835 - .L_1834)


	//   ....[0]....
.L_1834:
        /*002c*/ 	.word	0xffffffff


	//   ....[1]....
        /*0030*/ 	.word	0xffffffff


	//   ....[2]....
        /*0034*/ 	.word	0xffffffff


	//   ....[3]....
        /*0038*/ 	.word	0xffffffff


	//   ....[4]....
        /*003c*/ 	.word	0xffffffff


	//   ....[5]....
        /*0040*/ 	.word	0xffffffff


	//   ....[6]....
        /*0044*/ 	.word	0xffffffff


	//   ....[7]....
        /*0048*/ 	.word	0xffffffff


	//   ....[8]....
        /*004c*/ 	.word	0xffffffff


	//   ....[9]....
        /*0050*/ 	.word	0xffffffff


	//----- nvinfo : EIATTR_COOP_GROUP_INSTR_OFFSETS
	.align		4
.L_1835:
        /*0054*/ 	.byte	0x04, 0x28
        /*0056*/ 	.short	(.L_1837 - .L_1836)


	//   ....[0]....
.L_1836:
        /*0058*/ 	.word	0x00001050


	//   ....[1]....
        /*005c*/ 	.word	0x00001070


	//   ....[2]....
        /*0060*/ 	.word	0x000010b0


	//   ....[3]....
        /*0064*/ 	.word	0x000010c0


	//   ....[4]....
        /*0068*/ 	.word	0x00001100


	//   ....[5]....
        /*006c*/ 	.word	0x00001110


	//   ....[6]....
        /*0070*/ 	.word	0x00001140


	//   ....[7]....
        /*0074*/ 	.word	0x00001150


	//   ....[8]....
        /*0078*/ 	.word	0x00001180


	//   ....[9]....
        /*007c*/ 	.word	0x00001190


	//----- nvinfo : EIATTR_VRC_CTA_INIT_COUNT
	.align		4
.L_1837:
        /*0080*/ 	.byte	0x02, 0x4a
	.zero		1
	.zero		1


	//----- nvinfo : EIATTR_EXIT_INSTR_OFFSETS
	.align		4
        /*0084*/ 	.byte	0x04, 0x1c
        /*0086*/ 	.short	(.L_1839 - .L_1838)


	//   ....[0]....
.L_1838:
        /*0088*/ 	.word	0x00004030


	//   ....[1]....
        /*008c*/ 	.word	0x000040d0


	//----- nvinfo : EIATTR_MAX_THREADS
	.align		4
.L_1839:
        /*0090*/ 	.byte	0x04, 0x05
        /*0092*/ 	.short	(.L_1841 - .L_1840)
.L_1840:
        /*0094*/ 	.word	0x00000100
        /*0098*/ 	.word	0x00000001
        /*009c*/ 	.word	0x00000001


	//----- nvinfo : EIATTR_CRS_STACK_SIZE
	.align		4
.L_1841:
        /*00a0*/ 	.byte	0x04, 0x1e
        /*00a2*/ 	.short	(.L_1843 - .L_1842)
.L_1842:
        /*00a4*/ 	.word	0x00000000


	//----- nvinfo : EIATTR_CBANK_PARAM_SIZE
	.align		4
.L_1843:
        /*00a8*/ 	.byte	0x03, 0x19
        /*00aa*/ 	.short	0x0128


	//----- nvinfo : EIATTR_PARAM_CBANK
	.align		4
        /*00ac*/ 	.byte	0x04, 0x0a
        /*00ae*/ 	.short	(.L_1845 - .L_1844)
	.align		4
.L_1844:
        /*00b0*/ 	.word	index@(.nv.constant0._ZN10layer_norm31ln_parallel_residual_bwd_kernelINS_13Kernel_traitsIf6__halfS2_S2_fjLj4096ELj1ELj1ELj8ELj16ENS_18Kernel_traits_baseILj4096EfS2_S2_S2_fjLj256EEEEELb0ELb1ELb0EEEvNS_9BwdParamsE)
        /*00b4*/ 	.short	0x0380
        /*00b6*/ 	.short	0x0128


	//----- nvinfo : EIATTR_SW_WAR
	.align		4
.L_1845:
        /*00b8*/ 	.byte	0x04, 0x36
        /*00ba*/ 	.short	(.L_1847 - .L_1846)
.L_1846:
        /*00bc*/ 	.word	0x00000008
.L_1847:


//--------------------- .nv.info._ZN10layer_norm31ln_parallel_residual_bwd_kernelINS_13Kernel_traitsIf6__halfS2_S2_fjLj4096ELj1ELj1ELj8ELj16ENS_18Kernel_traits_baseILj4096EfS2_S2_S2_fjLj256EEEEELb0ELb1ELb1EEEvNS_9BwdParamsE --------------------------
	.section	.nv.info._ZN10layer_norm31ln_parallel_residual_bwd_kernelINS_13Kernel_traitsIf6__halfS2_S2_fjLj4096ELj1ELj1ELj8ELj16ENS_18Kernel_traits_baseILj4096EfS2_S2_S2_fjLj256EEEEELb0ELb1ELb1EEEvNS_9BwdParamsE,"",@"SHT_CUDA_INFO"
	.sectionflags	@""
	.align	4


	//----- nvinfo : EIATTR_CUDA_API_VERSION
	.align		4
        /*0000*/ 	.byte	0x04, 0x37
        /*0002*/ 	.short	(.L_1849 - .L_1848)
.L_1848:
        /*0004*/ 	.word	0x00000082


	//----- nvinfo : EIATTR_KPARAM_INFO
	.align		4
.L_1849:
        /*0008*/ 	.byte	0x04, 0x17
        /*000a*/ 	.short	(.L_1851 - .L_1850)
.L_1850:
        /*000c*/ 	.word	0x00000000
        /*0010*/ 	.short	0x0000
        /*0012*/ 	.short	0x0000
        /*0014*/ 	.byte	0x00, 0xf0, 0xa1, 0x04


	//----- nvinfo : EIATTR_SPARSE_MMA_MASK
	.align		4
.L_1851:
        /*0018*/ 	.byte	0x03, 0x50
        /*001a*/ 	.short	0x0000


	//----- nvinfo : EIATTR_MAXREG_COUNT
	.align		4
        /*001c*/ 	.byte	0x03, 0x1b
        /*001e*/ 	.short	0x00ff


	//----- nvinfo : EIATTR_NUM_BARRIERS
	.align		4
        /*0020*/ 	.byte	0x02, 0x4c
        /*0022*/ 	.byte	0x01
	.zero		1


	//----- nvinfo : EIATTR_MERCURY_ISA_VERSION
	.align		4
        /*0024*/ 	.byte	0x03, 0x5f
        /*0026*/ 	.short	0x0101


	//----- nvinfo : EIATTR_COOP_GROUP_MASK_REGIDS
	.align		4
        /*0028*/ 	.byte	0x04, 0x29
        /*002a*/ 	.short	(.L_1853 - .L_1852)


	//   ....[0]....
.L_1852:
        /*002c*/ 	.word	0xffffffff


	//   ....[1]....
        /*0030*/ 	.word	0xffffffff


	//   ....[2]....
        /*0034*/ 	.word	0xffffffff


	//   ....[3]....
        /*0038*/ 	.word	0xffffffff


	//   ....[4]....
        /*003c*/ 	.word	0xffffffff


	//   ....[5]....
        /*0040*/ 	.word	0xffffffff


	//   ....[6]....
        /*0044*/ 	.word	0xffffffff


	//   ....[7]....
        /*0048*/ 	.word	0xffffffff


	//   ....[8]....
        /*004c*/ 	.word	0xffffffff


	//   ....[9]....
        /*0050*/ 	.word	0xffffffff


	//----- nvinfo : EIATTR_COOP_GROUP_INSTR_OFFSETS
	.align		4
.L_1853:
        /*0054*/ 	.byte	0x04, 0x28
        /*0056*/ 	.short	(.L_1855 - .L_1854)


	//   ....[0]....
.L_1854:
        /*0058*/ 	.word	0x00000c60


	//   ....[1]....
        /*005c*/ 	.word	0x00000d10


	//   ....[2]....
        /*0060*/ 	.word	0x00000d20


	//   ....[3]....
        /*0064*/ 	.word	0x00000d40


	//   ....[4]....
        /*0068*/ 	.word	0x00000d60


	//   ....[5]....
        /*006c*/ 	.word	0x00000d80


	//   ....[6]....
        /*0070*/ 	.word	0x00000da0


	//   ....[7]....
        /*0074*/ 	.word	0x00000dc0


	//   ....[8]....
        /*0078*/ 	.word	0x00000df0


	//   ....[9]....
        /*007c*/ 	.word	0x00000e10


	//----- nvinfo : EIATTR_VRC_CTA_INIT_COUNT
	.align		4
.L_1855:
        /*0080*/ 	.byte	0x02, 0x4a
	.zero		1
	.zero		1


	//----- nvinfo : EIATTR_EXIT_INSTR_OFFSETS
	.align		4
        /*0084*/ 	.byte	0x04, 0x1c
        /*0086*/ 	.short	(.L_1857 - .L_1856)


	//   ....[0]....
.L_1856:
        /*0088*/ 	.word	0x00003ea0


	//----- nvinfo : EIATTR_MAX_THREADS
	.align		4
.L_1857:
        /*008c*/ 	.byte	0x04, 0x05
        /*008e*/ 	.short	(.L_1859 - .L_1858)
.L_1858:
        /*0090*/ 	.word	0x00000100
        /*0094*/ 	.word	0x00000001
        /*0098*/ 	.word	0x00000001


	//----- nvinfo : EIATTR_CRS_STACK_SIZE
	.align		4
.L_1859:
        /*009c*/ 	.byte	0x04, 0x1e
        /*009e*/ 	.short	(.L_1861 - .L_1860)
.L_1860:
        /*00a0*/ 	.word	0x00000000


	//----- nvinfo : EIATTR_CBANK_PARAM_SIZE
	.align		4
.L_1861:
        /*00a4*/ 	.byte	0x03, 0x19
        /*00a6*/ 	.short	0x0128


	//----- nvinfo : EIATTR_PARAM_CBANK
	.align		4
        /*00a8*/ 	.byte	0x04, 0x0a
        /*00aa*/ 	.short	(.L_1863 - .L_1862)
	.align		4
.L_1862:
        /*00ac*/ 	.word	index@(.nv.constant0._ZN10layer_norm31ln_parallel_residual_bwd_kernelINS_13Kernel_traitsIf6__halfS2_S2_fjLj4096ELj1ELj1ELj8ELj16ENS_18Kernel_traits_baseILj4096EfS2_S2_S2_fjLj256EEEEELb0ELb1ELb1EEEvNS_9BwdParamsE)
        /*00b0*/ 	.short	0x0380
        /*00b2*/ 	.short	0x0128


	//----- nvinfo : EIATTR_SW_WAR
	.align		4
.L_1863:
        /*00b4*/ 	.byte	0x04, 0x36
        /*00b6*/ 	.short	(.L_1865 - .L_1864)
.L_1864:
        /*00b8*/ 	.word	0x00000008
.L_1865:


//--------------------- .nv.info._ZN10layer_norm31ln_parallel_residual_bwd_kernelINS_13Kernel_traitsIf6__halfS2_S2_fjLj4096ELj1ELj1ELj8ELj16ENS_18Kernel_traits_baseILj4096EfS2_S2_S2_fjLj256EEEEELb1ELb0ELb0EEEvNS_9BwdParamsE --------------------------
	.section	.nv.info._ZN10layer_norm31ln_parallel_residual_bwd_kernelINS_13Kernel_traitsIf6__halfS2_S2_fjLj4096ELj1ELj1ELj8ELj16ENS_18Kernel_traits_baseILj4096EfS2_S2_S2_fjLj256EEEEELb1ELb0ELb0EEEvNS_9BwdParamsE,"",@"SHT_CUDA_INFO"
	.sectionflags	@""
	.align	4


	//----- nvinfo : EIATTR_CUDA_API_VERSION
	.align		4
        /*0000*/ 	.byte	0x04, 0x37
        /*0002*/ 	.short	(.L_1867 - .L_1866)
.L_1866:
        /*0004*/ 	.word	0x00000082


	//----- nvinfo : EIATTR_KPARAM_INFO
	.align		4
.L_1867:
        /*0008*/ 	.byte	0x04, 0x17
        /*000a*/ 	.short	(.L_1869 - .L_1868)
.L_1868:
        /*000c*/ 	.word	0x00000000
        /*0010*/ 	.short	0x0000
        /*0012*/ 	.short	0x0000
        /*0014*/ 	.byte	0x00, 0xf0, 0xa1, 0x04


	//----- nvinfo : EIATTR_SPARSE_MMA_MASK
	.align		4
.L_1869:
        /*0018*/ 	.byte	0x03, 0x50
        /*001a*/ 	.short	0x0000


	//----- nvinfo : EIATTR_MAXREG_COUNT
	.align		4
        /*001c*/ 	.byte	0x03, 0x1b
        /*001e*/ 	.short	0x00ff


	//----- nvinfo : EIATTR_NUM_BARRIERS
	.align		4
        /*0020*/ 	.byte	0x02, 0x4c
        /*0022*/ 	.byte	0x01
	.zero		1


	//----- nvinfo : EIATTR_MERCURY_ISA_VERSION
	.align		4
        /*0024*/ 	.byte	0x03, 0x5f
        /*0026*/ 	.short	0x0101


	//----- nvinfo : EIATTR_COOP_GROUP_MASK_REGIDS
	.align		4
        /*0028*/ 	.byte	0x04, 0x29
        /*002a*/ 	.short	(.L_1871 - .L_1870)


	//   ....[0]....
.L_1870:
        /*002c*/ 	.word	0xffffffff


	//   ....[1]....
        /*0030*/ 	.word	0xffffffff


	//   ....[2]....
        /*0034*/ 	.word	0xffffffff


	//   ....[3]....
        /*0038*/ 	.word	0xffffffff


	//   ....[4]....
        /*003c*/ 	.word	0xffffffff


	//   ....[5]....
        /*0040*/ 	.word	0xffffffff


	//   ....[6]....
        /*0044*/ 	.word	0xffffffff


	//   ....[7]....
        /*0048*/ 	.word	0xffffffff


	//   ....[8]....
        /*004c*/ 	.word	0xffffffff


	//   ....[9]....
        /*0050*/ 	.word	0xffffffff


	//----- nvinfo : EIATTR_COOP_GROUP_INSTR_OFFSETS
	.align		4
.L_1871:
        /*0054*/ 	.byte	0x04, 0x28
        /*0056*/ 	.short	(.L_1873 - .L_1872)


	//   ....[0]....
.L_1872:
        /*0058*/ 	.word	0x000017f0


	//   ....[1]....
        /*005c*/ 	.word	0x00001830


	//   ....[2]....
        /*0060*/ 	.word	0x00001890


	//   ....[3]....
        /*0064*/ 	.word	0x000018a0


	//   ....[4]....
        /*0068*/ 	.word	0x000018d0


	//   ....[5]....
        /*006c*/ 	.word	0x000018e0


	//   ....[6]....
        /*0070*/ 	.word	0x00001920


	//   ....[7]....
        /*0074*/ 	.word	0x00001940


	//   ....[8]....
        /*0078*/ 	.word	0x00001a20


	//   ....[9]....
        /*007c*/ 	.word	0x00001a30


	//----- nvinfo : EIATTR_VRC_CTA_INIT_COUNT
	.align		4
.L_1873:
        /*0080*/ 	.byte	0x02, 0x4a
	.zero		1
	.zero		1


	//----- nvinfo : EIATTR_EXIT_INSTR_OFFSETS
	.align		4
        /*0084*/ 	.byte	0x04, 0x1c
        /*0086*/ 	.short	(.L_1875 - .L_1874)


	//   ....[0]....
.L_1874:
        /*0088*/ 	.word	0x000068d0


	//   ....[1]....
        /*008c*/ 	.word	0x000069e0


	//----- nvinfo : EIATTR_MAX_THREADS
	.align		4
.L_1875:
        /*0090*/ 	.byte	0x04, 0x05
        /*0092*/ 	.short	(.L_1877 - .L_1876)
.L_1876:
        /*0094*/ 	.word	0x00000100
        /*0098*/ 	.word	0x00000001
        /*009c*/ 	.word	0x00000001


	//----- nvinfo : EIATTR_CRS_STACK_SIZE
	.align		4
.L_1877:
        /*00a0*/ 	.byte	0x04, 0x1e
        /*00a2*/ 	.short	(.L_1879 - .L_1878)
.L_1878:
        /*00a4*/ 	.word	0x00000000


	//----- nvinfo : EIATTR_CBANK_PARAM_SIZE
	.align		4
.L_1879:
        /*00a8*/ 	.byte	0x03, 0x19
        /*00aa*/ 	.short	0x0128


	//----- nvinfo : EIATTR_PARAM_CBANK
	.align		4
        /*00ac*/ 	.byte	0x04, 0x0a
        /*00ae*/ 	.short	(.L_1881 - .L_1880)
	.align		4
.L_1880:
        /*00b0*/ 	.word	index@(.nv.constant0._ZN10layer_norm31ln_parallel_residual_bwd_kernelINS_13Kernel_traitsIf6__halfS2_S2_fjLj4096ELj1ELj1ELj8ELj16ENS_18Kernel_traits_baseILj4096EfS2_S2_S2_fjLj256EEEEELb1ELb0ELb0EEEvNS_9BwdParamsE)
        /*00b4*/ 	.short	0x0380
        /*00b6*/ 	.short	0x0128


	//----- nvinfo : EIATTR_SW_WAR
	.align		4
.L_1881:
        /*00b8*/ 	.byte	0x04, 0x36
        /*00ba*/ 	.short	(.L_1883 - .L_1882)
.L_1882:
        /*00bc*/ 	.word	0x00000008
.L_1883:


//--------------------- .nv.info._ZN10layer_norm31ln_parallel_residual_bwd_kernelINS_13Kernel_traitsIf6__halfS2_S2_fjLj4096ELj1ELj1ELj8ELj16ENS_18Kernel_traits_baseILj4096EfS2_S2_S2_fjLj256EEEEELb1ELb0ELb1EEEvNS_9BwdParamsE --------------------------
	.section	.nv.info._ZN10layer_norm31ln_parallel_residual_bwd_kernelINS_13Kernel_traitsIf6__halfS2_S2_fjLj4096ELj1ELj1ELj8ELj16ENS_18Kernel_traits_baseILj4096EfS2_S2_S2_fjLj256EEEEELb1ELb0ELb1EEEvNS_9BwdParamsE,"",@"SHT_CUDA_INFO"
	.sectionflags	@""
	.align	4


	//----- nvinfo : EIATTR_CUDA_API_VERSION
	.align		4
        /*0000*/ 	.byte	0x04, 0x37
        /*0002*/ 	.short	(.L_1885 - .L_1884)
.L_1884:
        /*0004*/ 	.word	0x00000082


	//----- nvinfo : EIATTR_KPARAM_INFO
	.align		4
.L_1885:
        /*0008*/ 	.byte	0x04, 0x17
        /*000a*/ 	.short	(.L_1887 - .L_1886)
.L_1886:
        /*000c*/ 	.word	0x00000000
        /*0010*/ 	.short	0x0000
        /*0012*/ 	.short	0x0000
        /*0014*/ 	.byte	0x00, 0xf0, 0xa1, 0x04


	//----- nvinfo : EIATTR_SPARSE_MMA_MASK
	.align		4
.L_1887:
        /*0018*/ 	.byte	0x03, 0x50
        /*001a*/ 	.short	0x0000


	//----- nvinfo : EIATTR_MAXREG_COUNT
	.align		4
        /*001c*/ 	.byte	0x03, 0x1b
        /*001e*/ 	.short	0x00ff


	//----- nvinfo : EIATTR_NUM_BARRIERS
	.align		4
        /*0020*/ 	.byte	0x02, 0x4c
        /*0022*/ 	.byte	0x01
	.zero		1


	//----- nvinfo : EIATTR_MERCURY_ISA_VERSION
	.align		4
        /*0024*/ 	.byte	0x03, 0x5f
        /*0026*/ 	.short	0x0101


	//----- nvinfo : EIATTR_COOP_GROUP_MASK_REGIDS
	.align		4
        /*0028*/ 	.byte	0x04, 0x29
        /*002a*/ 	.short	(.L_1889 - .L_1888)


	//   ....[0]....
.L_1888:
        /*002c*/ 	.word	0xffffffff


	//   ....[1]....
        /*0030*/ 	.word	0xffffffff


	//   ....[2]....
        /*0034*/ 	.word	0xffffffff


	//   ....[3]....
        /*0038*/ 	.word	0xffffffff


	//   ....[4]....
        /*003c*/ 	.word	0xffffffff


	//   ....[5]....
        /*0040*/ 	.word	0xffffffff


	//   ....[6]....
        /*0044*/ 	.word	0xffffffff


	//   ....[7]....
        /*0048*/ 	.word	0xffffffff


	//   ....[8]....
        /*004c*/ 	.word	0xffffffff


	//   ....[9]....
        /*0050*/ 	.word	0xffffffff


	//----- nvinfo : EIATTR_COOP_GROUP_INSTR_OFFSETS
	.align		4
.L_1889:
        /*0054*/ 	.byte	0x04, 0x28
        /*0056*/ 	.short	(.L_1891 - .L_1890)


	//   ....[0]....
.L_1890:
        /*0058*/ 	.word	0x00001420


	//   ....[1]....
        /*005c*/ 	.word	0x00001460


	//   ....[2]....
        /*0060*/ 	.word	0x00001480


	//   ....[3]....
        /*0064*/ 	.word	0x000014b0


	//   ....[4]....
        /*0068*/ 	.word	0x000014e0


	//   ....[5]....
        /*006c*/ 	.word	0x00001510


	//   ....[6]....
        /*0070*/ 	.word	0x00001530


	//   ....[7]....
        /*0074*/ 	.word	0x00001580


	//   ....[8]....
        /*0078*/ 	.word	0x000015e0


	//   ....[9]....
        /*007c*/ 	.word	0x00001660


	//----- nvinfo : EIATTR_VRC_CTA_INIT_COUNT
	.align		4
.L_1891:
        /*0080*/ 	.byte	0x02, 0x4a
	.zero		1
	.zero		1


	//----- nvinfo : EIATTR_EXIT_INSTR_OFFSETS
	.align		4
        /*0084*/ 	.byte	0x04, 0x1c
        /*0086*/ 	.short	(.L_1893 - .L_1892)


	//   ....[0]....
.L_1892:
        /*0088*/ 	.word	0x00006910


	//----- nvinfo : EIATTR_MAX_THREADS
	.align		4
.L_1893:
        /*008c*/ 	.byte	0x04, 0x05
        /*008e*/ 	.short	(.L_1895 - .L_1894)
.L_1894:
        /*0090*/ 	.word	0x00000100
        /*0094*/ 	.word	0x00000001
        /*0098*/ 	.word	0x00000001


	//----- nvinfo : EIATTR_CBANK_PARAM_SIZE
	.align		4
.L_1895:
        /*009c*/ 	.byte	0x03, 0x19
        /*009e*/ 	.short	0x0128


	//----- nvinfo : EIATTR_PARAM_CBANK
	.align		4
        /*00a0*/ 	.byte	0x04, 0x0a
        /*00a2*/ 	.short	(.L_1897 - .L_1896)
	.align		4
.L_1896:
        /*00a4*/ 	.word	index@(.nv.constant0._ZN10layer_norm31ln_parallel_residual_bwd_kernelINS_13Kernel_traitsIf6__halfS2_S2_fjLj4096ELj1ELj1ELj8ELj16ENS_18Kernel_traits_baseILj4096EfS2_S2_S2_fjLj256EEEEELb1ELb0ELb1EEEvNS_9BwdParamsE)
        /*00a8*/ 	.short	0x0380
        /*00aa*/ 	.short	0x0128


	//----- nvinfo : EIATTR_SW_WAR
	.align		4
.L_1897:
        /*00ac*/ 	.byte	0x04, 0x36
        /*00ae*/ 	.short	(.L_1899 - .L_1898)
.L_1898:
        /*00b0*/ 	.word	0x00000008
.L_1899:


//--------------------- .nv.info._ZN10layer_norm22ln_bwd_finalize_kernelINS_22Kernel_traits_finalizeILj4096Ef6__halfS2_S2_fjLb0ELj1024ELj4ENS_18Kernel_traits_baseILj4096EfS2_S2_S2_fjLj1024EEEEELb0ELb0EEEvNS_9BwdParamsE --------------------------
	.section	.nv.info._ZN10layer_norm22ln_bwd_finalize_kernelINS_22Kernel_traits_finalizeILj4096Ef6__halfS2_S2_fjLb0ELj1024ELj4ENS_18Kernel_traits_baseILj4096EfS2_S2_S2_fjLj1024EEEEELb0ELb0EEEvNS_9BwdParamsE,"",@"SHT_CUDA_INFO"
	.sectionflags	@""
	.align	4


	//----- nvinfo : EIATTR_CUDA_API_VERSION
	.align		4
        /*0000*/ 	.byte	0x04, 0x37
        /*0002*/ 	.short	(.L_1901 - .L_1900)
.L_1900:
        /*0004*/ 	.word	0x00000082


	//----- nvinfo : EIATTR_KPARAM_INFO
	.align		4
.L_1901:
        /*0008*/ 	.byte	0x04, 0x17
        /*000a*/ 	.short	(.L_1903 - .L_1902)
.L_1902:
        /*000c*/ 	.word	0x00000000
        /*0010*/ 	.short	0x0000
        /*0012*/ 	.short	0x0000
        /*0014*/ 	.byte	0x00, 0xf0, 0xa1, 0x04


	//----- nvinfo : EIATTR_SPARSE_MMA_MASK
	.align		4
.L_1903:
        /*0018*/ 	.byte	0x03, 0x50
        /*001a*/ 	.short	0x0000


	//----- nvinfo : EIATTR_MAXREG_COUNT
	.align		4
        /*001c*/ 	.byte	0x03, 0x1b
        /*001e*/ 	.short	0x0040


	//----- nvinfo : EIATTR_NUM_BARRIERS
	.align		4
        /*0020*/ 	.byte	0x02, 0x4c
        /*0022*/ 	.byte	0x01
	.zero		1


	//----- nvinfo : EIATTR_MERCURY_ISA_VERSION
	.align		4
        /*0024*/ 	.byte	0x03, 0x5f
        /*0026*/ 	.short	0x0101


	//----- nvinfo : EIATTR_COOP_GROUP_MASK_REGIDS
	.align		4
        /*0028*/ 	.byte	0x04, 0x29
        /*002a*/ 	.short	(.L_1905 - .L_1904)


	//   ....[0]....
.L_1904:
        /*002c*/ 	.word	0xffffffff


	//   ....[1]....
        /*0030*/ 	.word	0xffffffff


	//   ....[2]....
        /*0034*/ 	.word	0xffffffff


	//   ....[3]....
        /*0038*/ 	.word	0xffffffff


	//   ....[4]....
        /*003c*/ 	.word	0xffffffff


	//   ....[5]....
        /*0040*/ 	.word	0xffffffff


	//   ....[6]....
        /*0044*/ 	.word	0xffffffff


	//   ....[7]....
        /*0048*/ 	.word	0xffffffff


	//   ....[8]....
        /*004c*/ 	.word	0xffffffff


	//   ....[9]....
        /*0050*/ 	.word	0xffffffff


	//----- nvinfo : EIATTR_COOP_GROUP_INSTR_OFFSETS
	.align		4
.L_1905:
        /*0054*/ 	.byte	0x04, 0x28
        /*0056*/ 	.short	(.L_1907 - .L_1906)


	//   ....[0]....
.L_1906:
        /*0058*/ 	.word	0x000015e0


	//   ....[1]....
        /*005c*/ 	.word	0x000015f0


	//   ....[2]....
        /*0060*/ 	.word	0x00001620


	//   ....[3]....
        /*0064*/ 	.word	0x00001630


	//   ....[4]....
        /*0068*/ 	.word	0x00001660


	//   ....[5]....
        /*006c*/ 	.word	0x00001670


	//   ....[6]....
        /*0070*/ 	.word	0x000016b0


	//   ....[7]....
        /*0074*/ 	.word	0x000016e0


	//   ....[8]....
        /*0078*/ 	.word	0x00001710


	//   ....[9]....
        /*007c*/ 	.word	0x00001720


	//----- nvinfo : EIATTR_VRC_CTA_INIT_COUNT
	.align		4
.L_1907:
        /*0080*/ 	.byte	0x02, 0x4a
	.zero		1
	.zero		1


	//----- nvinfo : EIATTR_EXIT_INSTR_OFFSETS
	.align		4
        /*0084*/ 	.byte	0x04, 0x1c
        /*0086*/ 	.short	(.L_1909 - .L_1908)


	//   ....[0]....
.L_1908:
        /*0088*/ 	.word	0x00000060


	//   ....[1]....
        /*008c*/ 	.word	0x00001780


	//   ....[2]....
        /*0090*/ 	.word	0x000017b0


	//   ....[3]....
        /*0094*/ 	.word	0x00001850


	//----- nvinfo : EIATTR_MAX_THREADS
	.align		4
.L_1909:
        /*0098*/ 	.byte	0x04, 0x05
        /*009a*/ 	.short	(.L_1911 - .L_1910)
.L_1910:
        /*009c*/ 	.word	0x00000400
        /*00a0*/ 	.word	0x00000001
        /*00a4*/ 	.word	0x00000001


	//----- nvinfo : EIATTR_CRS_STACK_SIZE
	.align		4
.L_1911:
        /*00a8*/ 	.byte	0x04, 0x1e
        /*00aa*/ 	.short	(.L_1913 - .L_1912)
.L_1912:
        /*00ac*/ 	.word	0x00000000


	//----- nvinfo : EIATTR_CBANK_PARAM_SIZE
	.align		4
.L_1913:
        /*00b0*/ 	.byte	0x03, 0x19
        /*00b2*/ 	.short	0x0128


	//----- nvinfo : EIATTR_PARAM_CBANK
	.align		4
        /*00b4*/ 	.byte	0x04, 0x0a
        /*00b6*/ 	.short	(.L_1915 - .L_1914)
	.align		4
.L_1914:
        /*00b8*/ 	.word	index@(.nv.constant0._ZN10layer_norm22ln_bwd_finalize_kernelINS_22Kernel_traits_finalizeILj4096Ef6__halfS2_S2_fjLb0ELj1024ELj4ENS_18Kernel_traits_baseILj4096EfS2_S2_S2_fjLj1024EEEEELb0ELb0EEEvNS_9BwdParamsE)
        /*00bc*/ 	.short	0x0380
        /*00be*/ 	.short	0x0128


	//----- nvinfo : EIATTR_SW_WAR
	.align		4
.L_1915:
        /*00c0*/ 	.byte	0x04, 0x36
        /*00c2*/ 	.short	(.L_1917 - .L_1916)
.L_1916:
        /*00c4*/ 	.word	0x00000008
.L_1917:


//--------------------- .nv.info._ZN10layer_norm40ln_parallel_residual_bwd_finalize_kernelINS_22Kernel_traits_finalizeILj4096Ef6__halfS2_S2_fjLb0ELj1024ELj4ENS_18Kernel_traits_baseILj4096EfS2_S2_S2_fjLj1024EEEEELb0EEEvNS_9BwdParamsE --------------------------
	.section	.nv.info._ZN10layer_norm40ln_parallel_residual_bwd_finalize_kernelINS_22Kernel_traits_finalizeILj4096Ef6__halfS2_S2_fjLb0ELj1024ELj4ENS_18Kernel_traits_baseILj4096EfS2_S2_S2_fjLj1024EEEEELb0EEEvNS_9BwdParamsE,"",@"SHT_CUDA_INFO"
	.sectionflags	@""
	.align	4


	//----- nvinfo : EIATTR_CUDA_API_VERSION
	.align		4
        /*0000*/ 	.byte	0x04, 0x37
        /*0002*/ 	.short	(.L_1919 - .L_1918)
.L_1918:
        /*0004*/ 	.word	0x00000082


	//----- nvinfo : EIATTR_KPARAM_INFO
	.align		4
.L_1919:
        /*0008*/ 	.byte	0x04, 0x17
        /*000a*/ 	.short	(.L_1921 - .L_1920)
.L_1920:
        /*000c*/ 	.word	0x00000000
        /*0010*/ 	.short	0x0000
        /*0012*/ 	.short	0x0000
        /*0014*/ 	.byte	0x00, 0xf0, 0xa1, 0x04


	//----- nvinfo : EIATTR_SPARSE_MMA_MASK
	.align		4
.L_1921:
        /*0018*/ 	.byte	0x03, 0x50
        /*001a*/ 	.short	0x0000


	//----- nvinfo : EIATTR_MAXREG_COUNT
	.align		4
        /*001c*/ 	.byte	0x03, 0x1b
        /*001e*/ 	.short	0x0040


	//----- nvinfo : EIATTR_NUM_BARRIERS
	.align		4
        /*0020*/ 	.byte	0x02, 0x4c
        /*0022*/ 	.byte	0x01
	.zero		1


	//----- nvinfo : EIATTR_MERCURY_ISA_VERSION
	.align		4
        /*0024*/ 	.byte	0x03, 0x5f
        /*0026*/ 	.short	0x0101


	//----- nvinfo : EIATTR_COOP_GROUP_MASK_REGIDS
	.align		4
        /*0028*/ 	.byte	0x04, 0x29
        /*002a*/ 	.short	(.L_1923 - .L_1922)


	//   ....[0]....
.L_1922:
        /*002c*/ 	.word	0xffffffff


	//   ....[1]....
        /*0030*/ 	.word	0xffffffff


	//   ....[2]....
        /*0034*/ 	.word	0xffffffff


	//   ....[3]....
        /*0038*/ 	.word	0xffffffff


	//   ....[4]....
        /*003c*/ 	.word	0xffffffff


	//   ....[5]....
        /*0040*/ 	.word	0xffffffff


	//   ....[6]....
        /*0044*/ 	.word	0xffffffff


	//   ....[7]....
        /*0048*/ 	.word	0xffffffff


	//   ....[8]....
        /*004c*/ 	.word	0xffffffff


	//   ....[9]....
        /*0050*/ 	.word	0xffffffff


	//   ....[10]....
        /*0054*/ 	.word	0xffffffff


	//   ....[11]....
        /*0058*/ 	.word	0xffffffff


	//   ....[12]....
        /*005c*/ 	.word	0xffffffff


	//   ....[13]....
        /*0060*/ 	.word	0xffffffff


	//   ....[14]....
        /*0064*/ 	.word	0xffffffff


	//   ....[15]....
        /*0068*/ 	.word	0xffffffff


	//   ....[16]....
        /*006c*/ 	.word	0xffffffff


	//   ....[17]....
        /*0070*/ 	.word	0xffffffff


	//   ....[18]....
        /*0074*/ 	.word	0xffffffff


	//   ....[19]....
        /*0078*/ 	.word	0xffffffff


	//----- nvinfo : EIATTR_COOP_GROUP_INSTR_OFFSETS
	.align		4
.L_1923:
        /*007c*/ 	.byte	0x04, 0x28
        /*007e*/ 	.short	(.L_1925 - .L_1924)


	//   ....[0]....
.L_1924:
        /*0080*/ 	.word	0x000013b0


	//   ....[1]....
        /*0084*/ 	.word	0x000013c0


	//   ....[2]....
        /*0088*/ 	.word	0x000013d0


	//   ....[3]....
        /*008c*/ 	.word	0x000013e0


	//   ....[4]....
        /*0090*/ 	.word	0x00001410


	//   ....[5]....
        /*0094*/ 	.word	0x00001430


	//   ....[6]....
        /*0098*/ 	.word	0x00001450


	//   ....[7]....
        /*009c*/ 	.word	0x00001460


	//   ....[8]....
        /*00a0*/ 	.word	0x000014a0


	//   ....[9]....
        /*00a4*/ 	.word	0x000014c0


	//   ....[10]....
        /*00a8*/ 	.word	0x000014d0


	//   ....[11]....
        /*00ac*/ 	.word	0x000014e0


	//   ....[12]....
        /*00b0*/ 	.word	0x00001510


	//   ....[13]....
        /*00b4*/ 	.word	0x00001530


	//   ....[14]....
        /*00b8*/ 	.word	0x00001550


	//   ....[15]....
        /*00bc*/ 	.word	0x00001560


	//   ....[16]....
        /*00c0*/ 	.word	0x000015a0


	//   ....[17]....
        /*00c4*/ 	.word	0x000015d0


	//   ....[18]....
        /*00c8*/ 	.word	0x00001600


	//   ....[19]....
        /*00cc*/ 	.word	0x00001610


	//----- nvinfo : EIATTR_VRC_CTA_INIT_COUNT
	.align		4
.L_1925:
        /*00d0*/ 	.byte	0x02, 0x4a
	.zero		1
	.zero		1


	//----- nvinfo : EIATTR_EXIT_INSTR_OFFSETS
	.align		4
        /*00d4*/ 	.byte	0x04, 0x1c
        /*00d6*/ 	.short	(.L_1927 - .L_1926)


	//   ....[0]....
.L_1926:
        /*00d8*/ 	.word	0x00000060


	//   ....[1]....
        /*00dc*/ 	.word	0x000016b0


	//   ....[2]....
        /*00e0*/ 	.word	0x000016e0


	//   ....[3]....
        /*00e4*/ 	.word	0x00001800


	//----- nvinfo : EIATTR_MAX_THREADS
	.align		4
.L_1927:
        /*00e8*/ 	.byte	0x04, 0x05
        /*00ea*/ 	.short	(.L_1929 - .L_1928)
.L_1928:
        /*00ec*/ 	.word	0x00000400
        /*00f0*/ 	.word	0x00000001
        /*00f4*/ 	.word	0x00000001


	//----- nvinfo : EIATTR_CRS_STACK_SIZE
	.align		4
.L_1929:
        /*00f8*/ 	.byte	0x04, 0x1e
        /*00fa*/ 	.short	(.L_1931 - .L_1930)
.L_1930:
        /*00fc*/ 	.word	0x00000000


	//----- nvinfo : EIATTR_CBANK_PARAM_SIZE
	.align		4
.L_1931:
        /*0100*/ 	.byte	0x03, 0x19
        /*0102*/ 	.short	0x0128


	//----- nvinfo : EIATTR_PARAM_CBANK
	.align		4
        /*0104*/ 	.byte	0x04, 0x0a
        /*0106*/ 	.short	(.L_1933 - .L_1932)
	.align		4
.L_1932:
        /*0108*/ 	.word	index@(.nv.constant0._ZN10layer_norm40ln_parallel_residual_bwd_finalize_kernelINS_22Kernel_traits_finalizeILj4096Ef6__halfS2_S2_fjLb0ELj1024ELj4ENS_18Kernel_traits_baseILj4096EfS2_S2_S2_fjLj1024EEEEELb0EEEvNS_9BwdParamsE)
        /*010c*/ 	.short	0x0380
        /*010e*/ 	.short	0x0128


	//----- nvinfo : EIATTR_SW_WAR
	.align		4
.L_1933:
        /*0110*/ 	.byte	0x04, 0x36
        /*0112*/ 	.short	(.L_1935 - .L_1934)
.L_1934:
        /*0114*/ 	.word	0x00000008
.L_1935:


//--------------------- .nv.info._ZN10layer_norm31ln_parallel_residual_bwd_kernelINS_13Kernel_traitsIf6__halfS2_S2_fjLj4096ELj1ELj1ELj8ELj16ENS_18Kernel_traits_baseILj4096EfS2_S2_S2_fjLj256EEEEELb1ELb1ELb0EEEvNS_9BwdParamsE --------------------------
	.section	.nv.info._ZN10layer_norm31ln_parallel_residual_bwd_kernelINS_13Kernel_traitsIf6__halfS2_S2_fjLj4096ELj1ELj1ELj8ELj16ENS_18Kernel_traits_baseILj4096EfS2_S2_S2_fjLj256EEEEELb1ELb1ELb0EEEvNS_9BwdParamsE,"",@"SHT_CUDA_INFO"
	.sectionflags	@""
	.align	4


	//----- nvinfo : EIATTR_CUDA_API_VERSION
	.align		4
        /*0000*/ 	.byte	0x04, 0x37
        /*0002*/ 	.short	(.L_1937 - .L_1936)
.L_1936:
        /*0004*/ 	.word	0x00000082


	//----- nvinfo : EIATTR_KPARAM_INFO
	.align		4
.L_1937:
        /*0008*/ 	.byte	0x04, 0x17
        /*000a*/ 	.short	(.L_1939 - .L_1938)
.L_1938:
        /*000c*/ 	.word	0x00000000
        /*0010*/ 	.short	0x0000
        /*0012*/ 	.short	0x0000
        /*0014*/ 	.byte	0x00, 0xf0, 0xa1, 0x04


	//----- nvinfo : EIATTR_SPARSE_MMA_MASK
	.align		4
.L_1939:
        /*0018*/ 	.byte	0x03, 0x50
        /*001a*/ 	.short	0x0000


	//----- nvinfo : EIATTR_MAXREG_COUNT
	.align		4
        /*001c*/ 	.byte	0x03, 0x1b
        /*001e*/ 	.short	0x00ff


	//----- nvinfo : EIATTR_NUM_BARRIERS
	.align		4
        /*0020*/ 	.byte	0x02, 0x4c
        /*0022*/ 	.byte	0x01
	.zero		1


	//----- nvinfo : EIATTR_MERCURY_ISA_VERSION
	.align		4
        /*0024*/ 	.byte	0x03, 0x5f
        /*0026*/ 	.short	0x0101


	//----- nvinfo : EIATTR_COOP_GROUP_MASK_REGIDS
	.align		4
        /*0028*/ 	.byte	0x04, 0x29
        /*002a*/ 	.short	(.L_1941 - .L_1940)


	//   ....[0]....
.L_1940:
        /*002c*/ 	.word	0xffffffff


	//   ....[1]....
        /*0030*/ 	.word	0xffffffff


	//   ....[2]....
        /*0034*/ 	.word	0xffffffff


	//   ....[3]....
        /*0038*/ 	.word	0xffffffff


	//   ....[4]....
        /*003c*/ 	.word	0xffffffff


	//   ....[5]....
        /*0040*/ 	.word	0xffffffff


	//   ....[6]....
        /*0044*/ 	.word	0xffffffff


	//   ....[7]....
        /*0048*/ 	.word	0xffffffff


	//   ....[8]....
        /*004c*/ 	.word	0xffffffff


	//   ....[9]....
        /*0050*/ 	.word	0xffffffff


	//----- nvinfo : EIATTR_COOP_GROUP_INSTR_OFFSETS
	.align		4
.L_1941:
        /*0054*/ 	.byte	0x04, 0x28
        /*0056*/ 	.short	(.L_1943 - .L_1942)


	//   ....[0]....
.L_1942:
        /*0058*/ 	.word	0x00001150


	//   ....[1]....
        /*005c*/ 	.word	0x00001170


	//   ....[2]....
        /*0060*/ 	.word	0x000011b0


	//   ....[3]....
        /*0064*/ 	.word	0x000011c0


	//   ....[4]....
        /*0068*/ 	.word	0x00001200


	//   ....[5]....
        /*006c*/ 	.word	0x00001210


	//   ....[6]....
        /*0070*/ 	.word	0x00001240


	//   ....[7]....
        /*0074*/ 	.word	0x00001250


	//   ....[8]....
        /*0078*/ 	.word	0x00001280


	//   ....[9]....
        /*007c*/ 	.word	0x00001290


	//----- nvinfo : EIATTR_VRC_CTA_INIT_COUNT
	.align		4
.L_1943:
        /*0080*/ 	.byte	0x02, 0x4a
	.zero		1
	.zero		1


	//----- nvinfo : EIATTR_EXIT_INSTR_OFFSETS
	.align		4
        /*0084*/ 	.byte	0x04, 0x1c
        /*0086*/ 	.short	(.L_1945 - .L_1944)


	//   ....[0]....
.L_1944:
        /*0088*/ 	.word	0x00006250


	//   ....[1]....
        /*008c*/ 	.word	0x000062f0


	//----- nvinfo : EIATTR_MAX_THREADS
	.align		4
.L_1945:
        /*0090*/ 	.byte	0x04, 0x05
        /*0092*/ 	.short	(.L_1947 - .L_1946)
.L_1946:
        /*0094*/ 	.word	0x00000100
        /*0098*/ 	.word	0x00000001
        /*009c*/ 	.word	0x00000001


	//----- nvinfo : EIATTR_CRS_STACK_SIZE
	.align		4
.L_1947:
        /*00a0*/ 	.byte	0x04, 0x1e
        /*00a2*/ 	.short	(.L_1949 - .L_1948)
.L_1948:
        /*00a4*/ 	.word	0x00000000


	//----- nvinfo : EIATTR_CBANK_PARAM_SIZE
	.align		4
.L_1949:
        /*00a8*/ 	.byte	0x03, 0x19
        /*00aa*/ 	.short	0x0128


	//----- nvinfo : EIATTR_PARAM_CBANK
	.align		4
        /*00ac*/ 	.byte	0x04, 0x0a
        /*00ae*/ 	.short	(.L_1951 - .L_1950)
	.align		4
.L_1950:
        /*00b0*/ 	.word	index@(.nv.constant0._ZN10layer_norm31ln_parallel_residual_bwd_kernelINS_13Kernel_traitsIf6__halfS2_S2_fjLj4096ELj1ELj1ELj8ELj16ENS_18Kernel_traits_baseILj4096EfS2_S2_S2_fjLj256EEEEELb1ELb1ELb0EEEvNS_9BwdParamsE)
        /*00b4*/ 	.short	0x0380
        /*00b6*/ 	.short	0x0128


	//----- nvinfo : EIATTR_SW_WAR
	.align		4
.L_1951:
        /*00b8*/ 	.byte	0x04, 0x36
        /*00ba*/ 	.short	(.L_1953 - .L_1952)
.L_1952:
        /*00bc*/ 	.word	0x00000008
.L_1953:


//--------------------- .nv.info._ZN10layer_norm22ln_bwd_finalize_kernelINS_22Kernel_traits_finalizeILj4096Ef6__halfS2_S2_fjLb0ELj1024ELj4ENS_18Kernel_traits_baseILj4096EfS2_S2_S2_fjLj1024EEEEELb0ELb1EEEvNS_9BwdParamsE --------------------------
	.section	.nv.info._ZN10layer_norm22ln_bwd_finalize_kernelINS_22Kernel_traits_finalizeILj4096Ef6__halfS2_S2_fjLb0ELj1024ELj4ENS_18Kernel_traits_baseILj4096EfS2_S2_S2_fjLj1024EEEEELb0ELb1EEEvNS_9BwdParamsE,"",@"SHT_CUDA_INFO"
	.sectionflags	@""
	.align	4


	//----- nvinfo : EIATTR_CUDA_API_VERSION
	.align		4
        /*0000*/ 	.byte	0x04, 0x37
        /*0002*/ 	.short	(.L_1955 - .L_1954)
.L_1954:
        /*0004*/ 	.word	0x00000082


	//----- nvinfo : EIATTR_KPARAM_INFO
	.align		4
.L_1955:
        /*0008*/ 	.byte	0x04, 0x17
        /*000a*/ 	.short	(.L_1957 - .L_1956)
.L_1956:
        /*000c*/ 	.word	0x00000000
        /*0010*/ 	.short	0x0000
        /*0012*/ 	.short	0x0000
        /*0014*/ 	.byte	0x00, 0xf0, 0xa1, 0x04


	//----- nvinfo : EIATTR_SPARSE_MMA_MASK
	.align		4
.L_1957:
        /*0018*/ 	.byte	0x03, 0x50
        /*001a*/ 	.short	0x0000


	//----- nvinfo : EIATTR_MAXREG_COUNT
	.align		4
        /*001c*/ 	.byte	0x03, 0x1b
        /*001e*/ 	.short	0x0040


	//----- nvinfo : EIATTR_NUM_BARRIERS
	.align		4
        /*0020*/ 	.byte	0x02, 0x4c
        /*0022*/ 	.byte	0x01
	.zero		1


	//----- nvinfo : EIATTR_MERCURY_ISA_VERSION
	.align		4
        /*0024*/ 	.byte	0x03, 0x5f
        /*0026*/ 	.short	0x0101


	//----- nvinfo : EIATTR_COOP_GROUP_MASK_REGIDS
	.align		4
        /*0028*/ 	.byte	0x04, 0x29
        /*002a*/ 	.short	(.L_1959 - .L_1958)


	//   ....[0]....
.L_1958:
        /*002c*/ 	.word	0xffffffff


	//   ....[1]....
        /*0030*/ 	.word	0xffffffff


	//   ....[2]....
        /*0034*/ 	.word	0xffffffff


	//   ....[3]....
        /*0038*/ 	.word	0xffffffff


	//   ....[4]....
        /*003c*/ 	.word	0xffffffff


	//   ....[5]....
        /*0040*/ 	.word	0xffffffff


	//   ....[6]....
        /*0044*/ 	.word	0xffffffff


	//   ....[7]....
        /*0048*/ 	.word	0xffffffff


	//   ....[8]....
        /*004c*/ 	.word	0xffffffff


	//   ....[9]....
        /*0050*/ 	.word	0xffffffff


	//----- nvinfo : EIATTR_COOP_GROUP_INSTR_OFFSETS
	.align		4
.L_1959:
        /*0054*/ 	.byte	0x04, 0x28
        /*0056*/ 	.short	(.L_1961 - .L_1960)


	//   ....[0]....
.L_1960:
        /*0058*/ 	.word	0x00001630


	//   ....[1]....
        /*005c*/ 	.word	0x00001640


	//   ....[2]....
        /*0060*/ 	.word	0x00001670


	//   ....[3]....
        /*0064*/ 	.word	0x00001680


	//   ....[4]....
        /*0068*/ 	.word	0x000016b0


	//   ....[5]....
        /*006c*/ 	.word	0x000016c0


	//   ....[6]....
        /*0070*/ 	.word	0x000016f0


	//   ....[7]....
        /*0074*/ 	.word	0x00001710


	//   ....[8]....
        /*0078*/ 	.word	0x00001740


	//   ....[9]....
        /*007c*/ 	.word	0x00001750


	//----- nvinfo : EIATTR_VRC_CTA_INIT_COUNT
	.align		4
.L_1961:
        /*0080*/ 	.byte	0x02, 0x4a
	.zero		1
	.zero		1


	//----- nvinfo : EIATTR_EXIT_INSTR_OFFSETS
	.align		4
        /*0084*/ 	.byte	0x04, 0x1c
        /*0086*/ 	.short	(.L_1963 - .L_1962)


	//   ....[0]....
.L_1962:
        /*0088*/ 	.word	0x00000070


	//   ....[1]....
        /*008c*/ 	.word	0x000017b0


	//   ....[2]....
        /*0090*/ 	.word	0x00001860


	//----- nvinfo : EIATTR_MAX_THREADS
	.align		4
.L_1963:
        /*0094*/ 	.byte	0x04, 0x05
        /*0096*/ 	.short	(.L_1965 - .L_1964)
.L_1964:
        /*0098*/ 	.word	0x00000400
        /*009c*/ 	.word	0x00000001
        /*00a0*/ 	.word	0x00000001


	//----- nvinfo : EIATTR_CRS_STACK_SIZE
	.align		4
.L_1965:
        /*00a4*/ 	.byte	0x04, 0x1e
        /*00a6*/ 	.short	(.L_1967 - .L_1966)
.L_1966:
        /*00a8*/ 	.word	0x00000000


	//----- nvinfo : EIATTR_CBANK_PARAM_SIZE
	.align		4
.L_1967:
        /*00ac*/ 	.byte	0x03, 0x19
        /*00ae*/ 	.short	0x0128


	//----- nvinfo : EIATTR_PARAM_CBANK
	.align		4
        /*00b0*/ 	.byte	0x04, 0x0a
        /*00b2*/ 	.short	(.L_1969 - .L_1968)
	.align		4
.L_1968:
        /*00b4*/ 	.word	index@(.nv.constant0._ZN10layer_norm22ln_bwd_finalize_kernelINS_22Kernel_traits_finalizeILj4096Ef6__halfS2_S2_fjLb0ELj1024ELj4ENS_18Kernel_traits_baseILj4096EfS2_S2_S2_fjLj1024EEEEELb0ELb1EEEvNS_9BwdParamsE)
        /*00b8*/ 	.short	0x0380
        /*00ba*/ 	.short	0x0128


	//----- nvinfo : EIATTR_SW_WAR
	.align		4
.L_1969:
        /*00bc*/ 	.byte	0x04, 0x36
        /*00be*/ 	.short	(.L_1971 - .L_1970)
.L_1970:
        /*00c0*/ 	.word	0x00000008
.L_1971:


//--------------------- .nv.info._ZN10layer_norm40ln_parallel_residual_bwd_finalize_kernelINS_22Kernel_traits_finalizeILj4096Ef6__halfS2_S2_fjLb0ELj1024ELj4ENS_18Kernel_traits_baseILj4096EfS2_S2_S2_fjLj1024EEEEELb1EEEvNS_9BwdParamsE --------------------------
	.section	.nv.info._ZN10layer_norm40ln_parallel_residual_bwd_finalize_kernelINS_22Kernel_traits_finalizeILj4096Ef6__halfS2_S2_fjLb0ELj1024ELj4ENS_18Kernel_traits_baseILj4096EfS2_S2_S2_fjLj1024EEEEELb1EEEvNS_9BwdParamsE,"",@"SHT_CUDA_INFO"
	.sectionflags	@""
	.align	4


	//----- nvinfo : EIATTR_CUDA_API_VERSION
	.align		4
        /*0000*/ 	.byte	0x04, 0x37
        /*0002*/ 	.short	(.L_1973 - .L_1972)
.L_1972:
        /*0004*/ 	.word	0x00000082


	//----- nvinfo : EIATTR_KPARAM_INFO
	.align		4
.L_1973:
        /*0008*/ 	.byte	0x04, 0x17
        /*000a*/ 	.short	(.L_1975 - .L_1974)
.L_1974:
        /*000c*/ 	.word	0x00000000
        /*0010*/ 	.short	0x0000
        /*0012*/ 	.short	0x0000
        /*0014*/ 	.byte	0x00, 0xf0, 0xa1, 0x04


	//----- nvinfo : EIATTR_SPARSE_MMA_MASK
	.align		4
.L_1975:
        /*0018*/ 	.byte	0x03, 0x50
        /*001a*/ 	.short	0x0000


	//----- nvinfo : EIATTR_MAXREG_COUNT
	.align		4
        /*001c*/ 	.byte	0x03, 0x1b
        /*001e*/ 	.short	0x0040


	//----- nvinfo : EIATTR_NUM_BARRIERS
	.align		4
        /*0020*/ 	.byte	0x02, 0x4c
        /*0022*/ 	.byte	0x01
	.zero		1


	//----- nvinfo : EIATTR_MERCURY_ISA_VERSION
	.align		4
        /*0024*/ 	.byte	0x03, 0x5f
        /*0026*/ 	.short	0x0101


	//----- nvinfo : EIATTR_COOP_GROUP_MASK_REGIDS
	.align		4
        /*0028*/ 	.byte	0x04, 0x29
        /*002a*/ 	.short	(.L_1977 - .L_1976)


	//   ....[0]....
.L_1976:
        /*002c*/ 	.word	0xffffffff


	//   ....[1]....
        /*0030*/ 	.word	0xffffffff


	//   ....[2]....
        /*0034*/ 	.word	0xffffffff


	//   ....[3]....
        /*0038*/ 	.word	0xffffffff


	//   ....[4]....
        /*003c*/ 	.word	0xffffffff


	//   ....[5]....
        /*0040*/ 	.word	0xffffffff


	//   ....[6]....
        /*0044*/ 	.word	0xffffffff


	//   ....[7]....
        /*0048*/ 	.word	0xffffffff


	//   ....[8]....
        /*004c*/ 	.word	0xffffffff


	//   ....[9]....
        /*0050*/ 	.word	0xffffffff


	//   ....[10]....
        /*0054*/ 	.word	0xffffffff


	//   ....[11]....
        /*0058*/ 	.word	0xffffffff


	//   ....[12]....
        /*005c*/ 	.word	0xffffffff


	//   ....[13]....
        /*0060*/ 	.word	0xffffffff


	//   ....[14]....
        /*0064*/ 	.word	0xffffffff


	//   ....[15]....
        /*0068*/ 	.word	0xffffffff


	//   ....[16]....
        /*006c*/ 	.word	0xffffffff


	//   ....[17]....
        /*0070*/ 	.word	0xffffffff


	//   ....[18]....
        /*0074*/ 	.word	0xffffffff


	//   ....[19]....
        /*0078*/ 	.word	0xffffffff


	//----- nvinfo : EIATTR_COOP_GROUP_INSTR_OFFSETS
	.align		4
.L_1977:
        /*007c*/ 	.byte	0x04, 0x28
        /*007e*/ 	.short	(.L_1979 - .L_1978)


	//   ....[0]....
.L_1978:
        /*0080*/ 	.word	0x00001410


	//   ....[1]....
        /*0084*/ 	.word	0x00001420


	//   ....[2]....
        /*0088*/ 	.word	0x00001430


	//   ....[3]....
        /*008c*/ 	.word	0x00001440


	//   ....[4]....
        /*0090*/ 	.word	0x00001470


	//   ....[5]....
        /*0094*/ 	.word	0x00001490


	//   ....[6]....
        /*0098*/ 	.word	0x000014b0


	//   ....[7]....
        /*009c*/ 	.word	0x000014c0


	//   ....[8]....
        /*00a0*/ 	.word	0x000014f0


	//   ....[9]....
        /*00a4*/ 	.word	0x00001510


	//   ....[10]....
        /*00a8*/ 	.word	0x00001530


	//   ....[11]....
        /*00ac*/ 	.word	0x00001540


	//   ....[12]....
        /*00b0*/ 	.word	0x00001570


	//   ....[13]....
        /*00b4*/ 	.word	0x00001590


	//   ....[14]....
        /*00b8*/ 	.word	0x000015b0


	//   ....[15]....
        /*00bc*/ 	.word	0x000015c0


	//   ....[16]....
        /*00c0*/ 	.word	0x000015f0


	//   ....[17]....
        /*00c4*/ 	.word	0x00001620


	//   ....[18]....
        /*00c8*/ 	.word	0x00001630


	//   ....[19]....
        /*00cc*/ 	.word	0x00001640


	//----- nvinfo : EIATTR_VRC_CTA_INIT_COUNT
	.align		4
.L_1979:
        /*00d0*/ 	.byte	0x02, 0x4a
	.zero		1
	.zero		1


	//----- nvinfo : EIATTR_EXIT_INSTR_OFFSETS
	.align		4
        /*00d4*/ 	.byte	0x04, 0x1c
        /*00d6*/ 	.short	(.L_1981 - .L_1980)


	//   ....[0]....
.L_1980:
        /*00d8*/ 	.word	0x00000060


	//   ....[1]....
        /*00dc*/ 	.word	0x000016e0


	//   ....[2]....
        /*00e0*/ 	.word	0x00001810


	//----- nvinfo : EIATTR_MAX_THREADS
	.align		4
.L_1981:
        /*00e4*/ 	.byte	0x04, 0x05
        /*00e6*/ 	.short	(.L_1983 - .L_1982)
.L_1982:
        /*00e8*/ 	.word	0x00000400
        /*00ec*/ 	.word	0x00000001
        /*00f0*/ 	.word	0x00000001


	//----- nvinfo : EIATTR_CRS_STACK_SIZE
	.align		4
.L_1983:
        /*00f4*/ 	.byte	0x04, 0x1e
        /*00f6*/ 	.short	(.L_1985 - .L_1984)
.L_1984:
        /*00f8*/ 	.word	0x00000000


	//----- nvinfo : EIATTR_CBANK_PARAM_SIZE
	.align		4
.L_1985:
        /*00fc*/ 	.byte	0x03, 0x19
        /*00fe*/ 	.short	0x0128


	//----- nvinfo : EIATTR_PARAM_CBANK
	.align		4
        /*0100*/ 	.byte	0x04, 0x0a
        /*0102*/ 	.short	(.L_1987 - .L_1986)
	.align		4
.L_1986:
        /*0104*/ 	.word	index@(.nv.constant0._ZN10layer_norm40ln_parallel_residual_bwd_finalize_kernelINS_22Kernel_traits_finalizeILj4096Ef6__halfS2_S2_fjLb0ELj1024ELj4ENS_18Kernel_traits_baseILj4096EfS2_S2_S2_fjLj1024EEEEELb1EEEvNS_9BwdParamsE)
        /*0108*/ 	.short	0x0380
        /*010a*/ 	.short	0x0128


	//----- nvinfo : EIATTR_SW_WAR
	.align		4
.L_1987:
        /*010c*/ 	.byte	0x04, 0x36
        /*010e*/ 	.short	(.L_1989 - .L_1988)
.L_1988:
        /*0110*/ 	.word	0x00000008
.L_1989:


//--------------------- .nv.info._ZN10layer_norm31ln_parallel_residual_bwd_kernelINS_13Kernel_traitsIf6__halfS2_S2_fjLj4096ELj1ELj1ELj8ELj16ENS_18Kernel_traits_baseILj4096EfS2_S2_S2_fjLj256EEEEELb1ELb1ELb1EEEvNS_9BwdParamsE --------------------------
	.section	.nv.info._ZN10layer_norm31ln_parallel_residual_bwd_kernelINS_13Kernel_traitsIf6__halfS2_S2_fjLj4096ELj1ELj1ELj8ELj16ENS_18Kernel_traits_baseILj4096EfS2_S2_S2_fjLj256EEEEELb1ELb1ELb1EEEvNS_9BwdParamsE,"",@"SHT_CUDA_INFO"
	.sectionflags	@""
	.align	4


	//----- nvinfo : EIATTR_CUDA_API_VERSION
	.align		4
        /*0000*/ 	.byte	0x04, 0x37
        /*0002*/ 	.short	(.L_1991 - .L_1990)
.L_1990:
        /*0004*/ 	.word	0x00000082


	//----- nvinfo : EIATTR_KPARAM_INFO
	.align		4
.L_1991:
        /*0008*/ 	.byte	0x04, 0x17
        /*000a*/ 	.short	(.L_1993 - .L_1992)
.L_1992:
        /*000c*/ 	.word	0x00000000
        /*0010*/ 	.short	0x0000
        /*0012*/ 	.short	0x0000
        /*0014*/ 	.byte	0x00, 0xf0, 0xa1, 0x04


	//----- nvinfo : EIATTR_SPARSE_MMA_MASK
	.align		4
.L_1993:
        /*0018*/ 	.byte	0x03, 0x50
        /*001a*/ 	.short	0x0000


	//----- nvinfo : EIATTR_MAXREG_COUNT
	.align		4
        /*001c*/ 	.byte	0x03, 0x1b
        /*001e*/ 	.short	0x00ff


	//----- nvinfo : EIATTR_NUM_BARRIERS
	.align		4
        /*0020*/ 	.byte	0x02, 0x4c
        /*0022*/ 	.byte	0x01
	.zero		1


	//----- nvinfo : EIATTR_MERCURY_ISA_VERSION
	.align		4
        /*0024*/ 	.byte	0x03, 0x5f
        /*0026*/ 	.short	0x0101


	//----- nvinfo : EIATTR_COOP_GROUP_MASK_REGIDS
	.align		4
        /*0028*/ 	.byte	0x04, 0x29
        /*002a*/ 	.short	(.L_1995 - .L_1994)


	//   ....[0]....
.L_1994:
        /*002c*/ 	.word	0xffffffff


	//   ....[1]....
        /*0030*/ 	.word	0xffffffff


	//   ....[2]....
        /*0034*/ 	.word	0xffffffff


	//   ....[3]....
        /*0038*/ 	.word	0xffffffff


	//   ....[4]....
        /*003c*/ 	.word	0xffffffff


	//   ....[5]....
        /*0040*/ 	.word	0xffffffff


	//   ....[6]....
        /*0044*/ 	.word	0xffffffff


	//   ....[7]....
        /*0048*/ 	.word	0xffffffff


	//   ....[8]....
        /*004c*/ 	.word	0xffffffff


	//   ....[9]....
        /*0050*/ 	.word	0xffffffff


	//----- nvinfo : EIATTR_COOP_GROUP_INSTR_OFFSETS
	.align		4
.L_1995:
        /*0054*/ 	.byte	0x04, 0x28
        /*0056*/ 	.short	(.L_1997 - .L_1996)


	//   ....[0]....
.L_1996:
        /*0058*/ 	.word	0x00000dd0


	//   ....[1]....
        /*005c*/ 	.word	0x00000e80


	//   ....[2]....
        /*0060*/ 	.word	0x00000ea0


	//   ....[3]....
        /*0064*/ 	.word	0x00000eb0


	//   ....[4]....
        /*0068*/ 	.word	0x00000ed0


	//   ....[5]....
        /*006c*/ 	.word	0x00000ef0


	//   ....[6]....
        /*0070*/ 	.word	0x00000f10


	//   ....[7]....
        /*0074*/ 	.word	0x00000f30


	//   ....[8]....
        /*0078*/ 	.word	0x00000f70


	//   ....[9]....
        /*007c*/ 	.word	0x00000f80


	//----- nvinfo : EIATTR_VRC_CTA_INIT_COUNT
	.align		4
.L_1997:
        /*0080*/ 	.byte	0x02, 0x4a
	.zero		1
	.zero		1


	//----- nvinfo : EIATTR_EXIT_INSTR_OFFSETS
	.align		4
        /*0084*/ 	.byte	0x04, 0x1c
        /*0086*/ 	.short	(.L_1999 - .L_1998)


	//   ....[0]....
.L_1998:
        /*0088*/ 	.word	0x00006150


	//----- nvinfo : EIATTR_MAX_THREADS
	.align		4
.L_1999:
        /*008c*/ 	.byte	0x04, 0x05
        /*008e*/ 	.short	(.L_2001 - .L_2000)
.L_2000:
        /*0090*/ 	.word	0x00000100
        /*0094*/ 	.word	0x00000001
        /*0098*/ 	.word	0x00000001


	//----- nvinfo : EIATTR_CRS_STACK_SIZE
	.align		4
.L_2001:
        /*009c*/ 	.byte	0x04, 0x1e
        /*009e*/ 	.short	(.L_2003 - .L_2002)
.L_2002:
        /*00a0*/ 	.word	0x00000000


	//----- nvinfo : EIATTR_CBANK_PARAM_SIZE
	.align		4
.L_2003:
        /*00a4*/ 	.byte	0x03, 0x19
        /*00a6*/ 	.short	0x0128


	//----- nvinfo : EIATTR_PARAM_CBANK
	.align		4
        /*00a8*/ 	.byte	0x04, 0x0a
        /*00aa*/ 	.short	(.L_2005 - .L_2004)
	.align		4
.L_2004:
        /*00ac*/ 	.word	index@(.nv.constant0._ZN10layer_norm31ln_parallel_residual_bwd_kernelINS_13Kernel_traitsIf6__halfS2_S2_fjLj4096ELj1ELj1ELj8ELj16ENS_18Kernel_traits_baseILj4096EfS2_S2_S2_fjLj256EEEEELb1ELb1ELb1EEEvNS_9BwdParamsE)
        /*00b0*/ 	.short	0x0380
        /*00b2*/ 	.short	0x0128


	//----- nvinfo : EIATTR_SW_WAR
	.align		4
.L_2005:
        /*00b4*/ 	.byte	0x04, 0x36
        /*00b6*/ 	.short	(.L_2007 - .L_2006)
.L_2006:
        /*00b8*/ 	.word	0x00000008
.L_2007:


//--------------------- .nv.info._ZN10layer_norm31ln_parallel_residual_bwd_kernelINS_13Kernel_traitsI6__halfS2_fS2_fjLj4096ELj1ELj1ELj8ELj16ENS_18Kernel_traits_baseILj4096ES2_S2_fS2_fjLj256EEEEELb0ELb0ELb0EEEvNS_9BwdParamsE --------------------------
	.section	.nv.info._ZN10layer_norm31ln_parallel_residual_bwd_kernelINS_13Kernel_traitsI6__halfS2_fS2_fjLj4096ELj1ELj1ELj8ELj16ENS_18Kernel_traits_baseILj4096ES2_S2_fS2_fjLj256EEEEELb0ELb0ELb0EEEvNS_9BwdParamsE,"",@"SHT_CUDA_INFO"
	.sectionflags	@""
	.align	4


	//----- nvinfo : EIATTR_CUDA_API_VERSION
	.align		4
        /*0000*/ 	.byte	0x04, 0x37
        /*0002*/ 	.short	(.L_2009 - .L_2008)
.L_2008:
        /*0004*/ 	.word	0x00000082


	//----- nvinfo : EIATTR_KPARAM_INFO
	.align		4
.L_2009:
        /*0008*/ 	.byte	0x04, 0x17
        /*000a*/ 	.short	(.L_2011 - .L_2010)
.L_2010:
        /*000c*/ 	.word	0x00000000
        /*0010*/ 	.short	0x0000
        /*0012*/ 	.short	0x0000
        /*0014*/ 	.byte	0x00, 0xf0, 0xa1, 0x04


	//----- nvinfo : EIATTR_SPARSE_MMA_MASK
	.align		4
.L_2011:
        /*0018*/ 	.byte	0x03, 0x50
        /*001a*/ 	.short	0x0000


	//----- nvinfo : EIATTR_MAXREG_COUNT
	.align		4
        /*001c*/ 	.byte	0x03, 0x1b
        /*001e*/ 	.short	0x00ff


	//----- nvinfo : EIATTR_NUM_BARRIERS
	.align		4
        /*0020*/ 	.byte	0x02, 0x4c
        /*0022*/ 	.byte	0x01
	.zero		1


	//----- nvinfo : EIATTR_MERCURY_ISA_VERSION
	.align		4
        /*0024*/ 	.byte	0x03, 0x5f
        /*0026*/ 	.short	0x0101


	//----- nvinfo : EIATTR_COOP_GROUP_MASK_REGIDS
	.align		4
        /*0028*/ 	.byte	0x04, 0x29
        /*002a*/ 	.short	(.L_2013 - .L_2012)


	//   ....[0]....
.L_2012:
        /*002c*/ 	.word	0xffffffff


	//   ....[1]....
        /*0030*/ 	.word	0xffffffff


	//   ....[2]....
        /*0034*/ 	.word	0xffffffff


	//   ....[3]....
        /*0038*/ 	.word	0xffffffff


	//   ....[4]....
        /*003c*/ 	.word	0xffffffff


	//   ....[5]....
        /*0040*/ 	.word	0xffffffff


	//   ....[6]....
        /*0044*/ 	.word	0xffffffff


	//   ....[7]....
        /*0048*/ 	.word	0xffffffff


	//   ....[8]....
        /*004c*/ 	.word	0xffffffff


	//   ....[9]....
        /*0050*/ 	.word	0xffffffff


	//----- nvinfo : EIATTR_COOP_GROUP_INSTR_OFFSETS
	.align		4
.L_2013:
        /*0054*/ 	.byte	0x04, 0x28
        /*0056*/ 	.short	(.L_2015 - .L_2014)


	//   ....[0]....
.L_2014:
        /*0058*/ 	.word	0x000017d0


	//   ....[1]....
        /*005c*/ 	.word	0x000017f0


	//   ....[2]....
        /*0060*/ 	.word	0x00001830


	//   ....[3]....
        /*0064*/ 	.word	0x00001840


	//   ....[4]....
        /*0068*/ 	.word	0x00001880


	//   ....[5]....
        /*006c*/ 	.word	0x00001890


	//   ....[6]....
        /*0070*/ 	.word	0x000018c0


	//   ....[7]....
        /*0074*/ 	.word	0x000018d0


	//   ....[8]....
        /*0078*/ 	.word	0x00001900


	//   ....[9]....
        /*007c*/ 	.word	0x00001910


	//----- nvinfo : EIATTR_VRC_CTA_INIT_COUNT
	.align		4
.L_2015:
        /*0080*/ 	.byte	0x02, 0x4a
	.zero		1
	.zero		1


	//----- nvinfo : EIATTR_EXIT_INSTR_OFFSETS
	.align		4
        /*0084*/ 	.byte	0x04, 0x1c
        /*0086*/ 	.short	(.L_2017 - .L_2016)


	//   ....[0]....
.L_2016:
        /*0088*/ 	.word	0x00004210


	//   ....[1]....
        /*008c*/ 	.word	0x00004320


	//----- nvinfo : EIATTR_MAX_THREADS
	.align		4
.L_2017:
        /*0090*/ 	.byte	0x04, 0x05
        /*0092*/ 	.short	(.L_2019 - .L_2018)
.L_2018:
        /*0094*/ 	.word	0x00000100
        /*0098*/ 	.word	0x00000001
        /*009c*/ 	.word	0x00000001


	//----- nvinfo : EIATTR_CRS_STACK_SIZE
	.align		4
.L_2019:
        /*00a0*/ 	.byte	0x04, 0x1e
        /*00a2*/ 	.short	(.L_2021 - .L_2020)
.L_2020:
        /*00a4*/ 	.word	0x00000000


	//----- nvinfo : EIATTR_CBANK_PARAM_SIZE
	.align		4
.L_2021:
        /*00a8*/ 	.byte	0x03, 0x19
        /*00aa*/ 	.short	0x0128


	//----- nvinfo : EIATTR_PARAM_CBANK
	.align		4
        /*00ac*/ 	.byte	0x04, 0x0a
        /*00ae*/ 	.short	(.L_2023 - .L_2022)
	.align		4
.L_2022:
        /*00b0*/ 	.word	index@(.nv.constant0._ZN10layer_norm31ln_parallel_residual_bwd_kernelINS_13Kernel_traitsI6__halfS2_fS2_fjLj4096ELj1ELj1ELj8ELj16ENS_18Kernel_traits_baseILj4096ES2_S2_fS2_fjLj256EEEEELb0ELb0ELb0EEEvNS_9BwdParamsE)
        /*00b4*/ 	.short	0x0380
        /*00b6*/ 	.short	0x0128


	//----- nvinfo : EIATTR_SW_WAR
	.align		4
.L_2023:
        /*00b8*/ 	.byte	0x04, 0x36
        /*00ba*/ 	.short	(.L_2025 - .L_2024)
.L_2024:
        /*00bc*/ 	.word	0x00000008
.L_2025:


//--------------------- .nv.info._ZN10layer_norm31ln_parallel_residual_bwd_kernelINS_13Kernel_traitsI6__halfS2_fS2_fjLj4096ELj1ELj1ELj8ELj16ENS_18Kernel_traits_baseILj4096ES2_S2_fS2_fjLj256EEEEELb0ELb0ELb1EEEvNS_9BwdParamsE --------------------------
	.section	.nv.info._ZN10layer_norm31ln_parallel_residual_bwd_kernelINS_13Kernel_traitsI6__halfS2_fS2_fjLj4096ELj1ELj1ELj8ELj16ENS_18Kernel_traits_baseILj4096ES2_S2_fS2_fjLj256EEEEELb0ELb0ELb1EEEvNS_9BwdParamsE,"",@"SHT_CUDA_INFO"
	.sectionflags	@""
	.align	4


	//----- nvinfo : EIATTR_CUDA_API_VERSION
	.align		4
        /*0000*/ 	.byte	0x04, 0x37
        /*0002*/ 	.short	(.L_2027 - .L_2026)
.L_2026:
        /*0004*/ 	.word	0x00000082


	//----- nvinfo : EIATTR_KPARAM_INFO
	.align		4
.L_2027:
        /*0008*/ 	.byte	0x04, 0x17
        /*000a*/ 	.short	(.L_2029 - .L_2028)
.L_2028:
        /*000c*/ 	.word	0x00000000
        /*0010*/ 	.short	0x0000
        /*0012*/ 	.short	0x0000
        /*0014*/ 	.byte	0x00, 0xf0, 0xa1, 0x04


	//----- nvinfo : EIATTR_SPARSE_MMA_MASK
	.align		4
.L_2029:
        /*0018*/ 	.byte	0x03, 0x50
        /*001a*/ 	.short	0x0000


	//----- nvinfo : EIATTR_MAXREG_COUNT
	.align		4
        /*001c*/ 	.byte	0x03, 0x1b
        /*001e*/ 	.short	0x00ff


	//----- nvinfo : EIATTR_NUM_BARRIERS
	.align		4
        /*0020*/ 	.byte	0x02, 0x4c
        /*0022*/ 	.byte	0x01
	.zero		1


	//----- nvinfo : EIATTR_MERCURY_ISA_VERSION
	.align		4
        /*0024*/ 	.byte	0x03, 0x5f
        /*0026*/ 	.short	0x0101


	//----- nvinfo : EIATTR_COOP_GROUP_MASK_REGIDS
	.align		4
        /*0028*/ 	.byte	0x04, 0x29
        /*002a*/ 	.short	(.L_2031 - .L_2030)


	//   ....[0]....
.L_2030:
        /*002c*/ 	.word	0xffffffff


	//   ....[1]....
        /*0030*/ 	.word	0xffffffff


	//   ....[2]....
        /*0034*/ 	.word	0xffffffff


	//   ....[3]....
        /*0038*/ 	.word	0xffffffff


	//   ....[4]....
        /*003c*/ 	.word	0xffffffff


	//   ....[5]....
        /*0040*/ 	.word	0xffffffff


	//   ....[6]....
        /*0044*/ 	.word	0xffffffff


	//   ....[7]....
        /*0048*/ 	.word	0xffffffff


	//   ....[8]....
        /*004c*/ 	.word	0xffffffff


	//   ....[9]....
        /*0050*/ 	.word	0xffffffff


	//----- nvinfo : EIATTR_COOP_GROUP_INSTR_OFFSETS
	.align		4
.L_2031:
        /*0054*/ 	.byte	0x04, 0x28
        /*0056*/ 	.short	(.L_2033 - .L_2032)


	//   ....[0]....
.L_2032:
        /*0058*/ 	.word	0x00001200


	//   ....[1]....
        /*005c*/ 	.word	0x00001210


	//   ....[2]....
        /*0060*/ 	.word	0x00001240


	//   ....[3]....
        /*0064*/ 	.word	0x00001250


	//   ....[4]....
        /*0068*/ 	.word	0x00001280


	//   ....[5]....
        /*006c*/ 	.word	0x00001290


	//   ....[6]....
        /*0070*/ 	.word	0x000012d0


	//   ....[7]....
        /*0074*/ 	.word	0x000012e0


	//   ....[8]....
        /*0078*/ 	.word	0x00001310


	//   ....[9]....
        /*007c*/ 	.word	0x00001320


	//----- nvinfo : EIATTR_VRC_CTA_INIT_COUNT
	.align		4
.L_2033:
        /*0080*/ 	.byte	0x02, 0x4a
	.zero		1
	.zero		1


	//----- nvinfo : EIATTR_EXIT_INSTR_OFFSETS
	.align		4
        /*0084*/ 	.byte	0x04, 0x1c
        /*0086*/ 	.short	(.L_2035 - .L_2034)


	//   ....[0]....
.L_2034:
        /*0088*/ 	.word	0x00004270


	//----- nvinfo : EIATTR_MAX_THREADS
	.align		4
.L_2035:
        /*008c*/ 	.byte	0x04, 0x05
        /*008e*/ 	.short	(.L_2037 - .L_2036)
.L_2036:
        /*0090*/ 	.word	0x00000100
        /*0094*/ 	.word	0x00000001
        /*0098*/ 	.word	0x00000001


	//----- nvinfo : EIATTR_CRS_STACK_SIZE
	.align		4
.L_2037:
        /*009c*/ 	.byte	0x04, 0x1e
        /*009e*/ 	.short	(.L_2039 - .L_2038)
.L_2038:
        /*00a0*/ 	.word	0x00000000


	//----- nvinfo : EIATTR_CBANK_PARAM_SIZE
	.align		4
.L_2039:
        /*00a4*/ 	.byte	0x03, 0x19
        /*00a6*/ 	.short	0x0128


	//----- nvinfo : EIATTR_PARAM_CBANK
	.align		4
        /*00a8*/ 	.byte	0x04, 0x0a
        /*00aa*/ 	.short	(.L_2041 - .L_2040)
	.align		4
.L_2040:
        /*00ac*/ 	.word	index@(.nv.constant0._ZN10layer_norm31ln_parallel_residual_bwd_kernelINS_13Kernel_traitsI6__halfS2_fS2_fjLj4096ELj1ELj1ELj8ELj16ENS_18Kernel_traits_baseILj4096ES2_S2_fS2_fjLj256EEEEELb0ELb0ELb1EEEvNS_9BwdParamsE)
        /*00b0*/ 	.short	0x0380
        /*00b2*/ 	.short	0x0128


	//----- nvinfo : EIATTR_SW_WAR
	.align		4
.L_2041:
        /*00b4*/ 	.byte	0x04, 0x36
        /*00b6*/ 	.short	(.L_2043 - .L_2042)
.L_2042:
        /*00b8*/ 	.word	0x00000008
.L_2043:


//--------------------- .nv.info._ZN10layer_norm31ln_parallel_residual_bwd_kernelINS_13Kernel_traitsI6__halfS2_fS2_fjLj4096ELj1ELj1ELj8ELj16ENS_18Kernel_traits_baseILj4096ES2_S2_fS2_fjLj256EEEEELb0ELb1ELb0EEEvNS_9BwdParamsE --------------------------
	.section	.nv.info._ZN10layer_norm31ln_parallel_residual_bwd_kernelINS_13Kernel_traitsI6__halfS2_fS2_fjLj4096ELj1ELj1ELj8ELj16ENS_18Kernel_traits_baseILj4096ES2_S2_fS2_fjLj256EEEEELb0ELb1ELb0EEEvNS_9BwdParamsE,"",@"SHT_CUDA_INFO"
	.sectionflags	@""
	.align	4


	//----- nvinfo : EIATTR_CUDA_API_VERSION
	.align		4
        /*0000*/ 	.byte	0x04, 0x37
        /*0002*/ 	.short	(.L_2045 - .L_2044)
.L_2044:
        /*0004*/ 	.word	0x00000082


	//----- nvinfo : EIATTR_KPARAM_INFO
	.align		4
.L_2045:
        /*0008*/ 	.byte	0x04, 0x17
        /*000a*/ 	.short	(.L_2047 - .L_2046)
.L_2046:
        /*000c*/ 	.word	0x00000000
        /*0010*/ 	.short	0x0000
        /*0012*/ 	.short	0x0000
        /*0014*/ 	.byte	0x00, 0xf0, 0xa1, 0x04


	//----- nvinfo : EIATTR_SPARSE_MMA_MASK
	.align		4
.L_2047:
        /*0018*/ 	.byte	0x03, 0x50
        /*001a*/ 	.short	0x0000


	//----- nvinfo : EIATTR_MAXREG_COUNT
	.align		4
        /*001c*/ 	.byte	0x03, 0x1b
        /*001e*/ 	.short	0x00ff


	//----- nvinfo : EIATTR_NUM_BARRIERS
	.align		4
        /*0020*/ 	.byte	0x02, 0x4c
        /*0022*/ 	.byte	0x01
	.zero		1


	//----- nvinfo : EIATTR_MERCURY_ISA_VERSION
	.align		4
        /*0024*/ 	.byte	0x03, 0x5f
        /*0026*/ 	.short	0x0101


	//----- nvinfo : EIATTR_COOP_GROUP_MASK_REGIDS
	.align		4
        /*0028*/ 	.byte	0x04, 0x29
        /*002a*/ 	.short	(.L_2049 - .L_2048)


	//   ....[0]....
.L_2048:
        /*002c*/ 	.word	0xffffffff


	//   ....[1]....
        /*0030*/ 	.word	0xffffffff


	//   ....[2]....
        /*0034*/ 	.word	0xffffffff


	//   ....[3]....
        /*0038*/ 	.word	0xffffffff


	//   ....[4]....
        /*003c*/ 	.word	0xffffffff


	//   ....[5]....
        /*0040*/ 	.word	0xffffffff


	//   ....[6]....
        /*0044*/ 	.word	0xffffffff


	//   ....[7]....
        /*0048*/ 	.word	0xffffffff


	//   ....[8]....
        /*004c*/ 	.word	0xffffffff


	//   ....[9]....
        /*0050*/ 	.word	0xffffffff


	//----- nvinfo : EIATTR_COOP_GROUP_INSTR_OFFSETS
	.align		4
.L_2049:
        /*0054*/ 	.byte	0x04, 0x28
        /*0056*/ 	.short	(.L_2051 - .L_2050)


	//   ....[0]....
.L_2050:
        /*0058*/ 	.word	0x00001060


	//   ....[1]....
        /*005c*/ 	.word	0x00001080


	//   ....[2]....
        /*0060*/ 	.word	0x000010c0


	//   ....[3]....
        /*0064*/ 	.word	0x000010d0


	//   ....[4]....
        /*0068*/ 	.word	0x00001110


	//   ....[5]....
        /*006c*/ 	.word	0x00001120


	//   ....[6]....
        /*0070*/ 	.word	0x00001150


	//   ....[7]....
        /*0074*/ 	.word	0x00001160


	//   ....[8]....
        /*0078*/ 	.word	0x00001190


	//   ....[9]....
        /*007c*/ 	.word	0x000011a0


	//----- nvinfo : EIATTR_VRC_CTA_INIT_COUNT
	.align		4
.L_2051:
        /*0080*/ 	.byte	0x02, 0x4a
	.zero		1
	.zero		1


	//----- nvinfo : EIATTR_EXIT_INSTR_OFFSETS
	.align		4
        /*0084*/ 	.byte	0x04, 0x1c
        /*0086*/ 	.short	(.L_2053 - .L_2052)


	//   ....[0]....
.L_2052:
        /*0088*/ 	.word	0x00003a60


	//   ....[1]....
        /*008c*/ 	.word	0x00003b00


	//----- nvinfo : EIATTR_MAX_THREADS
	.align		4
.L_2053:
        /*0090*/ 	.byte	0x04, 0x05
        /*0092*/ 	.short	(.L_2055 - .L_2054)
.L_2054:
        /*0094*/ 	.word	0x00000100
        /*0098*/ 	.word	0x00000001
        /*009c*/ 	.word	0x00000001


	//----- nvinfo : EIATTR_CRS_STACK_SIZE
	.align		4
.L_2055:
        /*00a0*/ 	.byte	0x04, 0x1e
        /*00a2*/ 	.short	(.L_2057 - .L_2056)
.L_2056:
        /*00a4*/ 	.word	0x00000000


	//----- nvinfo : EIATTR_CBANK_PARAM_SIZE
	.align		4
.L_2057:
        /*00a8*/ 	.byte	0x03, 0x19
        /*00aa*/ 	.short	0x0128


	//----- nvinfo : EIATTR_PARAM_CBANK
	.align		4
        /*00ac*/ 	.byte	0x04, 0x0a
        /*00ae*/ 	.short	(.L_2059 - .L_2058)
	.align		4
.L_2058:
        /*00b0*/ 	.word	index@(.nv.constant0._ZN10layer_norm31ln_parallel_residual_bwd_kernelINS_13Kernel_traitsI6__halfS2_fS2_fjLj4096ELj1ELj1ELj8ELj16ENS_18Kernel_traits_baseILj4096ES2_S2_fS2_fjLj256EEEEELb0ELb1ELb0EEEvNS_9BwdParamsE)
        /*00b4*/ 	.short	0x0380
        /*00b6*/ 	.short	0x0128


	//----- nvinfo : EIATTR_SW_WAR
	.align		4
.L_2059:
        /*00b8*/ 	.byte	0x04, 0x36
        /*00ba*/ 	.short	(.L_2061 - .L_2060)
.L_2060:
        /*00bc*/ 	.word	0x00000008
.L_2061:


//--------------------- .nv.info._ZN10layer_norm31ln_parallel_residual_bwd_kernelINS_13Kernel_traitsI6__halfS2_fS2_fjLj4096ELj1ELj1ELj8ELj16ENS_18Kernel_traits_baseILj4096ES2_S2_fS2_fjLj256EEEEELb0ELb1ELb1EEEvNS_9BwdParamsE --------------------------
	.section	.nv.info._ZN10layer_norm31ln_parallel_residual_bwd_kernelINS_13Kernel_traitsI6__halfS2_fS2_fjLj4096ELj1ELj1ELj8ELj16ENS_18Kernel_traits_baseILj4096ES2_S2_fS2_fjLj256EEEEELb0ELb1ELb1EEEvNS_9BwdParamsE,"",@"SHT_CUDA_INFO"
	.sectionflags	@""
	.align	4


	//----- nvinfo : EIATTR_CUDA_API_VERSION
	.align		4
        /*0000*/ 	.byte	0x04, 0x37
        /*0002*/ 	.short	(.L_2063 - .L_2062)
.L_2062:
        /*0004*/ 	.word	0x00000082


	//----- nvinfo : EIATTR_KPARAM_INFO
	.align		4
.L_2063:
        /*0008*/ 	.byte	0x04, 0x17
        /*000a*/ 	.short	(.L_2065 - .L_2064)
.L_2064:
        /*000c*/ 	.word	0x00000000
        /*0010*/ 	.short	0x0000
        /*0012*/ 	.short	0x0000
        /*0014*/ 	.byte	0x00, 0xf0, 0xa1, 0x04


	//----- nvinfo : EIATTR_SPARSE_MMA_MASK
	.align		4
.L_2065:
        /*0018*/ 	.byte	0x03, 0x50
        /*001a*/ 	.short	0x0000


	//----- nvinfo : EIATTR_MAXREG_COUNT
	.align		4
        /*001c*/ 	.byte	0x03, 0x1b
        /*001e*/ 	.short	0x00ff


	//----- nvinfo : EIATTR_NUM_BARRIERS
	.align		4
        /*0020*/ 	.byte	0x02, 0x4c
        /*0022*/ 	.byte	0x01
	.zero		1


	//----- nvinfo : EIATTR_MERCURY_ISA_VERSION
	.align		4
        /*0024*/ 	.byte	0x03, 0x5f
        /*0026*/ 	.short	0x0101


	//----- nvinfo : EIATTR_COOP_GROUP_MASK_REGIDS
	.align		4
        /*0028*/ 	.byte	0x04, 0x29
        /*002a*/ 	.short	(.L_2067 - .L_2066)


	//   ....[0]....
.L_2066:
        /*002c*/ 	.word	0xffffffff


	//   ....[1]....
        /*0030*/ 	.word	0xffffffff


	//   ....[2]....
        /*0034*/ 	.word	0xffffffff


	//   ....[3]....
        /*0038*/ 	.word	0xffffffff


	//   ....[4]....
        /*003c*/ 	.word	0xffffffff


	//   ....[5]....
        /*0040*/ 	.word	0xffffffff


	//   ....[6]....
        /*0044*/ 	.word	0xffffffff


	//   ....[7]....
        /*0048*/ 	.word	0xffffffff


	//   ....[8]....
        /*004c*/ 	.word	0xffffffff


	//   ....[9]....
        /*0050*/ 	.word	0xffffffff


	//----- nvinfo : EIATTR_COOP_GROUP_INSTR_OFFSETS
	.align		4
.L_2067:
        /*0054*/ 	.byte	0x04, 0x28
        /*0056*/ 	.short	(.L_2069 - .L_2068)


	//   ....[0]....
.L_2068:
        /*0058*/ 	.word	0x00000de0


	//   ....[1]....
        /*005c*/ 	.word	0x00000e90


	//   ....[2]....
        /*0060*/ 	.word	0x00000ea0


	//   ....[3]....
        /*0064*/ 	.word	0x00000ed0


	//   ....[4]....
        /*0068*/ 	.word	0x00000ee0


	//   ....[5]....
        /*006c*/ 	.word	0x00000f10


	//   ....[6]....
        /*0070*/ 	.word	0x00000f20


	//   ....[7]....
        /*0074*/ 	.word	0x00000f50


	//   ....[8]....
        /*0078*/ 	.word	0x00000f80


	//   ....[9]....
        /*007c*/ 	.word	0x00000f90


	//----- nvinfo : EIATTR_VRC_CTA_INIT_COUNT
	.align		4
.L_2069:
        /*0080*/ 	.byte	0x02, 0x4a
	.zero		1
	.zero		1


	//----- nvinfo : EIATTR_EXIT_INSTR_OFFSETS
	.align		4
        /*0084*/ 	.byte	0x04, 0x1c
        /*0086*/ 	.short	(.L_2071 - .L_2070)


	//   ....[0]....
.L_2070:
        /*0088*/ 	.word	0x000038c0


	//----- nvinfo : EIATTR_MAX_THREADS
	.align		4
.L_2071:
        /*008c*/ 	.byte	0x04, 0x05
        /*008e*/ 	.short	(.L_2073 - .L_2072)
.L_2072:
        /*0090*/ 	.word	0x00000100
        /*0094*/ 	.word	0x00000001
        /*0098*/ 	.word	0x00000001


	//----- nvinfo : EIATTR_CRS_STACK_SIZE
	.align		4
.L_2073:
        /*009c*/ 	.byte	0x04, 0x1e
        /*009e*/ 	.short	(.L_2075 - .L_2074)
.L_2074:
        /*00a0*/ 	.word	0x00000000


	//----- nvinfo : EIATTR_CBANK_PARAM_SIZE
	.align		4
.L_2075:
        /*00a4*/ 	.byte	0x03, 0x19
        /*00a6*/ 	.short	0x0128


	//----- nvinfo : EIATTR_PARAM_CBANK
	.align		4
        /*00a8*/ 	.byte	0x04, 0x0a
        /*00aa*/ 	.short	(.L_2077 - .L_2076)
	.align		4
.L_2076:
        /*00ac*/ 	.word	index@(.nv.constant0._ZN10layer_norm31ln_parallel_residual_bwd_kernelINS_13Kernel_traitsI6__halfS2_fS2_fjLj4096ELj1ELj1ELj8ELj16ENS_18Kernel_traits_baseILj4096ES2_S2_fS2_fjLj256EEEEELb0ELb1ELb1EEEvNS_9BwdParamsE)
        /*00b0*/ 	.short	0x0380
        /*00b2*/ 	.short	0x0128


	//----- nvinfo : EIATTR_SW_WAR
	.align		4
.L_2077:
        /*00b4*/ 	.byte	0x04, 0x36
        /*00b6*/ 	.short	(.L_2079 - .L_2078)
.L_2078:
        /*00b8*/ 	.word	0x00000008
.L_2079:


//--------------------- .nv.info._ZN10layer_norm31ln_parallel_residual_bwd_kernelINS_13Kernel_traitsI6__halfS2_fS2_fjLj4096ELj1ELj1ELj8ELj16ENS_18Kernel_traits_baseILj4096ES2_S2_fS2_fjLj256EEEEELb1ELb0ELb0EEEvNS_9BwdParamsE --------------------------
	.section	.nv.info._ZN10layer_norm31ln_parallel_residual_bwd_kernelINS_13Kernel_traitsI6__halfS2_fS2_fjLj4096ELj1ELj1ELj8ELj16ENS_18Kernel_traits_baseILj4096ES2_S2_fS2_fjLj256EEEEELb1ELb0ELb0EEEvNS_9BwdParamsE,"",@"SHT_CUDA_INFO"
	.sectionflags	@""
	.align	4


	//----- nvinfo : EIATTR_CUDA_API_VERSION
	.align		4
        /*0000*/ 	.byte	0x04, 0x37
        /*0002*/ 	.short	(.L_2081 - .L_2080)
.L_2080:
        /*0004*/ 	.word	0x00000082


	//----- nvinfo : EIATTR_KPARAM_INFO
	.align		4
.L_2081:
        /*0008*/ 	.byte	0x04, 0x17
        /*000a*/ 	.short	(.L_2083 - .L_2082)
.L_2082:
        /*000c*/ 	.word	0x00000000
        /*0010*/ 	.short	0x0000
        /*0012*/ 	.short	0x0000
        /*0014*/ 	.byte	0x00, 0xf0, 0xa1, 0x04


	//----- nvinfo : EIATTR_SPARSE_MMA_MASK
	.align		4
.L_2083:
        /*0018*/ 	.byte	0x03, 0x50
        /*001a*/ 	.short	0x0000


	//----- nvinfo : EIATTR_MAXREG_COUNT
	.align		4
        /*001c*/ 	.byte	0x03, 0x1b
        /*001e*/ 	.short	0x00ff


	//----- nvinfo : EIATTR_NUM_BARRIERS
	.align		4
        /*0020*/ 	.byte	0x02, 0x4c
        /*0022*/ 	.byte	0x01
	.zero		1


	//----- nvinfo : EIATTR_MERCURY_ISA_VERSION
	.align		4
        /*0024*/ 	.byte	0x03, 0x5f
        /*0026*/ 	.short	0x0101


	//----- nvinfo : EIATTR_COOP_GROUP_MASK_REGIDS
	.align		4
        /*0028*/ 	.byte	0x04, 0x29
        /*002a*/ 	.short	(.L_2085 - .L_2084)


	//   ....[0]....
.L_2084:
        /*002c*/ 	.word	0xffffffff


	//   ....[1]....
        /*0030*/ 	.word	0xffffffff


	//   ....[2]....
        /*0034*/ 	.word	0xffffffff


	//   ....[3]....
        /*0038*/ 	.word	0xffffffff


	//   ....[4]....
        /*003c*/ 	.word	0xffffffff


	//   ....[5]....
        /*0040*/ 	.word	0xffffffff


	//   ....[6]....
        /*0044*/ 	.word	0xffffffff


	//   ....[7]....
        /*0048*/ 	.word	0xffffffff


	//   ....[8]....
        /*004c*/ 	.word	0xffffffff


	//   ....[9]....
        /*0050*/ 	.word	0xffffffff


	//----- nvinfo : EIATTR_COOP_GROUP_INSTR_OFFSETS
	.align		4
.L_2085:
        /*0054*/ 	.byte	0x04, 0x28
        /*0056*/ 	.short	(.L_2087 - .L_2086)


	//   ....[0]....
.L_2086:
        /*0058*/ 	.word	0x00001900


	//   ....[1]....
        /*005c*/ 	.word	0x00001920


	//   ....[2]....
        /*0060*/ 	.word	0x00001950


	//   ....[3]....
        /*0064*/ 	.word	0x00001960


	//   ....[4]....
        /*0068*/ 	.word	0x00001990


	//   ....[5]....
        /*006c*/ 	.word	0x000019a0


	//   ....[6]....
        /*0070*/ 	.word	0x000019e0


	//   ....[7]....
        /*0074*/ 	.word	0x000019f0


	//   ....[8]....
        /*0078*/ 	.word	0x00001a20


	//   ....[9]....
        /*007c*/ 	.word	0x00001a40


	//----- nvinfo : EIATTR_VRC_CTA_INIT_COUNT
	.align		4
.L_2087:
        /*0080*/ 	.byte	0x02, 0x4a
	.zero		1
	.zero		1


	//----- nvinfo : EIATTR_EXIT_INSTR_OFFSETS
	.align		4
        /*0084*/ 	.byte	0x04, 0x1c
        /*0086*/ 	.short	(.L_2089 - .L_2088)


	//   ....[0]....
.L_2088:
        /*0088*/ 	.word	0x000064b0


	//   ....[1]....
        /*008c*/ 	.word	0x000065c0


	//----- nvinfo : EIATTR_MAX_THREADS
	.align		4
.L_2089:
        /*0090*/ 	.byte	0x04, 0x05
        /*0092*/ 	.short	(.L_2091 - .L_2090)
.L_2090:
        /*0094*/ 	.word	0x00000100
        /*0098*/ 	.word	0x00000001
        /*009c*/ 	.word	0x00000001


	//----- nvinfo : EIATTR_CRS_STACK_SIZE
	.align		4
.L_2091:
        /*00a0*/ 	.byte	0x04, 0x1e
        /*00a2*/ 	.short	(.L_2093 - .L_2092)
.L_2092:
        /*00a4*/ 	.word	0x00000000


	//----- nvinfo : EIATTR_CBANK_PARAM_SIZE
	.align		4
.L_2093:
        /*00a8*/ 	.byte	0x03, 0x19
        /*00aa*/ 	.short	0x0128


	//----- nvinfo : EIATTR_PARAM_CBANK
	.align		4
        /*00ac*/ 	.byte	0x04, 0x0a
        /*00ae*/ 	.short	(.L_2095 - .L_2094)
	.align		4
.L_2094:
        /*00b0*/ 	.word	index@(.nv.constant0._ZN10layer_norm31ln_parallel_residual_bwd_kernelINS_13Kernel_traitsI6__halfS2_fS2_fjLj4096ELj1ELj1ELj8ELj16ENS_18Kernel_traits_baseILj4096ES2_S2_fS2_fjLj256EEEEELb1ELb0ELb0EEEvNS_9BwdParamsE)
        /*00b4*/ 	.short	0x0380
        /*00b6*/ 	.short	0x0128


	//----- nvinfo : EIATTR_SW_WAR
	.align		4
.L_2095:
        /*00b8*/ 	.byte	0x04, 0x36
        /*00ba*/ 	.short	(.L_2097 - .L_2096)
.L_2096:
        /*00bc*/ 	.word	0x00000008
.L_2097:


//--------------------- .nv.info._ZN10layer_norm31ln_parallel_residual_bwd_kernelINS_13Kernel_traitsI6__halfS2_fS2_fjLj4096ELj1ELj1ELj8ELj16ENS_18Kernel_traits_baseILj4096ES2_S2_fS2_fjLj256EEEEELb1ELb0ELb1EEEvNS_9BwdParamsE --------------------------
	.section	.nv.info._ZN10layer_norm31ln_parallel_residual_bwd_kernelINS_13Kernel_traitsI6__halfS2_fS2_fjLj4096ELj1ELj1ELj8ELj16ENS_18Kernel_traits_baseILj4096ES2_S2_fS2_fjLj256EEEEELb1ELb0ELb1EEEvNS_9BwdParamsE,"",@"SHT_CUDA_INFO"
	.sectionflags	@""
	.align	4


	//----- nvinfo : EIATTR_CUDA_API_VERSION
	.align		4
        /*0000*/ 	.byte	0x04, 0x37
        /*0002*/ 	.short	(.L_2099 - .L_2098)
.L_2098:
        /*0004*/ 	.word	0x00000082


	//----- nvinfo : EIATTR_KPARAM_INFO
	.align		4
.L_2099:
        /*0008*/ 	.byte	0x04, 0x17
        /*000a*/ 	.short	(.L_2101 - .L_2100)
.L_2100:
        /*000c*/ 	.word	0x00000000
        /*0010*/ 	.short	0x0000
        /*0012*/ 	.short	0x0000
        /*0014*/ 	.byte	0x00, 0xf0, 0xa1, 0x04


	//----- nvinfo : EIATTR_SPARSE_MMA_MASK
	.align		4
.L_2101:
        /*0018*/ 	.byte	0x03, 0x50
        /*001a*/ 	.short	0x0000


	//----- nvinfo : EIATTR_MAXREG_COUNT
	.align		4
        /*001c*/ 	.byte	0x03, 0x1b
        /*001e*/ 	.short	0x00ff


	//----- nvinfo : EIATTR_NUM_BARRIERS
	.align		4
        /*0020*/ 	.byte	0x02, 0x4c
        /*0022*/ 	.byte	0x01
	.zero		1


	//----- nvinfo : EIATTR_MERCURY_ISA_VERSION
	.align		4
        /*0024*/ 	.byte	0x03, 0x5f
        /*0026*/ 	.short	0x0101


	//----- nvinfo : EIATTR_COOP_GROUP_MASK_REGIDS
	.align		4
        /*0028*/ 	.byte	0x04, 0x29
        /*002a*/ 	.short	(.L_2103 - .L_2102)


	//   ....[0]....
.L_2102:
        /*002c*/ 	.word	0xffffffff


	//   ....[1]....
        /*0030*/ 	.word	0xffffffff


	//   ....[2]....
        /*0034*/ 	.word	0xffffffff


	//   ....[3]....
        /*0038*/ 	.word	0xffffffff


	//   ....[4]....
        /*003c*/ 	.word	0xffffffff


	//   ....[5]....
        /*0040*/ 	.word	0xffffffff


	//   ....[6]....
        /*0044*/ 	.word	0xffffffff


	//   ....[7]....
        /*0048*/ 	.word	0xffffffff


	//   ....[8]....
        /*004c*/ 	.word	0xffffffff


	//   ....[9]....
        /*0050*/ 	.word	0xffffffff


	//----- nvinfo : EIATTR_COOP_GROUP_INSTR_OFFSETS
	.align		4
.L_2103:
        /*0054*/ 	.byte	0x04, 0x28
        /*0056*/ 	.short	(.L_2105 - .L_2104)


	//   ....[0]....
.L_2104:
        /*0058*/ 	.word	0x000012e0


	//   ....[1]....
        /*005c*/ 	.word	0x000012f0


	//   ....[2]....
        /*0060*/ 	.word	0x00001320


	//   ....[3]....
        /*0064*/ 	.word	0x00001330


	//   ....[4]....
        /*0068*/ 	.word	0x00001360


	//   ....[5]....
        /*006c*/ 	.word	0x00001370


	//   ....[6]....
        /*0070*/ 	.word	0x000013b0


	//   ....[7]....
        /*0074*/ 	.word	0x000013c0


	//   ....[8]....
        /*0078*/ 	.word	0x000013f0


	//   ....[9]....
        /*007c*/ 	.word	0x00001400


	//----- nvinfo : EIATTR_VRC_CTA_INIT_COUNT
	.align		4
.L_2105:
        /*0080*/ 	.byte	0x02, 0x4a
	.zero		1
	.zero		1


	//----- nvinfo : EIATTR_EXIT_INSTR_OFFSETS
	.align		4
        /*0084*/ 	.byte	0x04, 0x1c
        /*0086*/ 	.short	(.L_2107 - .L_2106)


	//   ....[0]....
.L_2106:
        /*0088*/ 	.word	0x00006520


	//----- nvinfo : EIATTR_MAX_THREADS
	.align		4
.L_2107:
        /*008c*/ 	.byte	0x04, 0x05
        /*008e*/ 	.short	(.L_2109 - .L_2108)
.L_2108:
        /*0090*/ 	.word	0x00000100
        /*0094*/ 	.word	0x00000001
        /*0098*/ 	.word	0x00000001


	//----- nvinfo : EIATTR_CRS_STACK_SIZE
	.align		4
.L_2109:
        /*009c*/ 	.byte	0x04, 0x1e
        /*009e*/ 	.short	(.L_2111 - .L_2110)
.L_2110:
        /*00a0*/ 	.word	0x00000000


	//----- nvinfo : EIATTR_CBANK_PARAM_SIZE
	.align		4
.L_2111:
        /*00a4*/ 	.byte	0x03, 0x19
        /*00a6*/ 	.short	0x0128


	//----- nvinfo : EIATTR_PARAM_CBANK
	.align		4
        /*00a8*/ 	.byte	0x04, 0x0a
        /*00aa*/ 	.short	(.L_2113 - .L_2112)
	.align		4
.L_2112:
        /*00ac*/ 	.word	index@(.nv.constant0._ZN10layer_norm31ln_parallel_residual_bwd_kernelINS_13Kernel_traitsI6__halfS2_fS2_fjLj4096ELj1ELj1ELj8ELj16ENS_18Kernel_traits_baseILj4096ES2_S2_fS2_fjLj256EEEEELb1ELb0ELb1EEEvNS_9BwdParamsE)
        /*00b0*/ 	.short	0x0380
        /*00b2*/ 	.short	0x0128


	//----- nvinfo : EIATTR_SW_WAR
	.align		4
.L_2113:
        /*00b4*/ 	.byte	0x04, 0x36
        /*00b6*/ 	.short	(.L_2115 - .L_2114)
.L_2114:
        /*00b8*/ 	.word	0x00000008
.L_2115:


//--------------------- .nv.info._ZN10layer_norm22ln_bwd_finalize_kernelINS_22Kernel_traits_finalizeILj4096E6__halfS2_fS2_fjLb0ELj1024ELj4ENS_18Kernel_traits_baseILj4096ES2_S2_fS2_fjLj1024EEEEELb0ELb0EEEvNS_9BwdParamsE --------------------------
	.section	.nv.info._ZN10layer_norm22ln_bwd_finalize_kernelINS_22Kernel_traits_finalizeILj4096E6__halfS2_fS2_fjLb0ELj1024ELj4ENS_18Kernel_traits_baseILj4096ES2_S2_fS2_fjLj1024EEEEELb0ELb0EEEvNS_9BwdParamsE,"",@"SHT_CUDA_INFO"
	.sectionflags	@""
	.align	4


	//----- nvinfo : EIATTR_CUDA_API_VERSION
	.align		4
        /*0000*/ 	.byte	0x04, 0x37
        /*0002*/ 	.short	(.L_2117 - .L_2116)
.L_2116:
        /*0004*/ 	.word	0x00000082


	//----- nvinfo : EIATTR_KPARAM_INFO
	.align		4
.L_2117:
        /*0008*/ 	.byte	0x04, 0x17
        /*000a*/ 	.short	(.L_2119 - .L_2118)
.L_2118:
        /*000c*/ 	.word	0x00000000
        /*0010*/ 	.short	0x0000
        /*0012*/ 	.short	0x0000
        /*0014*/ 	.byte	0x00, 0xf0, 0xa1, 0x04


	//----- nvinfo : EIATTR_SPARSE_MMA_MASK
	.align		4
.L_2119:
        /*0018*/ 	.byte	0x03, 0x50
        /*001a*/ 	.short	0x0000


	//----- nvinfo : EIATTR_MAXREG_COUNT
	.align		4
        /*001c*/ 	.byte	0x03, 0x1b
        /*001e*/ 	.short	0x0040


	//----- nvinfo : EIATTR_NUM_BARRIERS
	.align		4
        /*0020*/ 	.byte	0x02, 0x4c
        /*0022*/ 	.byte	0x01
	.zero		1


	//----- nvinfo : EIATTR_MERCURY_ISA_VERSION
	.align		4
        /*0024*/ 	.byte	0x03, 0x5f
        /*0026*/ 	.short	0x0101


	//----- nvinfo : EIATTR_COOP_GROUP_MASK_REGIDS
	.align		4
        /*0028*/ 	.byte	0x04, 0x29
        /*002a*/ 	.short	(.L_2121 - .L_2120)


	//   ....[0]....
.L_2120:
        /*002c*/ 	.word	0xffffffff


	//   ....[1]....
        /*0030*/ 	.word	0xffffffff


	//   ....[2]....
        /*0034*/ 	.word	0xffffffff


	//   ....[3]....
        /*0038*/ 	.word	0xffffffff


	//   ....[4]....
        /*003c*/ 	.word	0xffffffff


	//   ....[5]....
        /*0040*/ 	.word	0xffffffff


	//   ....[6]....
        /*0044*/ 	.word	0xffffffff


	//   ....[7]....
        /*0048*/ 	.word	0xffffffff


	//   ....[8]....
        /*004c*/ 	.word	0xffffffff


	//   ....[9]....
        /*0050*/ 	.word	0xffffffff


	//----- nvinfo : EIATTR_COOP_GROUP_INSTR_OFFSETS
	.align		4
.L_2121:
        /*0054*/ 	.byte	0x04, 0x28
        /*0056*/ 	.short	(.L_2123 - .L_2122)


	//   ....[0]....
.L_2122:
        /*0058*/ 	.word	0x000015e0


	//   ....[1]....
        /*005c*/ 	.word	0x000015f0


	//   ....[2]....
        /*0060*/ 	.word	0x00001620


	//   ....[3]....
        /*0064*/ 	.word	0x00001630


	//   ....[4]....
        /*0068*/ 	.word	0x00001660


	//   ....[5]....
        /*006c*/ 	.word	0x00001670


	//   ....[6]....
        /*0070*/ 	.word	0x000016b0


	//   ....[7]....
        /*0074*/ 	.word	0x000016e0


	//   ....[8]....
        /*0078*/ 	.word	0x00001710


	//   ....[9]....
        /*007c*/ 	.word	0x00001720


	//----- nvinfo : EIATTR_VRC_CTA_INIT_COUNT
	.align		4
.L_2123:
        /*0080*/ 	.byte	0x02, 0x4a
	.zero		1
	.zero		1


	//----- nvinfo : EIATTR_EXIT_INSTR_OFFSETS
	.align		4
        /*0084*/ 	.byte	0x04, 0x1c
        /*0086*/ 	.short	(.L_2125 - .L_2124)


	//   ....[0]....
.L_2124:
        /*0088*/ 	.word	0x00000060


	//   ....[1]....
        /*008c*/ 	.word	0x00001780


	//   ....[2]....
        /*0090*/ 	.word	0x000017b0


	//   ....[3]....
        /*0094*/ 	.word	0x00001870


	//----- nvinfo : EIATTR_MAX_THREADS
	.align		4
.L_2125:
        /*0098*/ 	.byte	0x04, 0x05
        /*009a*/ 	.short	(.L_2127 - .L_2126)
.L_2126:
        /*009c*/ 	.word	0x00000400
        /*00a0*/ 	.word	0x00000001
        /*00a4*/ 	.word	0x00000001


	//----- nvinfo : EIATTR_CRS_STACK_SIZE
	.align		4
.L_2127:
        /*00a8*/ 	.byte	0x04, 0x1e
        /*00aa*/ 	.short	(.L_2129 - .L_2128)
.L_2128:
        /*00ac*/ 	.word	0x00000000


	//----- nvinfo : EIATTR_CBANK_PARAM_SIZE
	.align		4
.L_2129:
        /*00b0*/ 	.byte	0x03, 0x19
        /*00b2*/ 	.short	0x0128


	//----- nvinfo : EIATTR_PARAM_CBANK
	.align		4
        /*00b4*/ 	.byte	0x04, 0x0a
        /*00b6*/ 	.short	(.L_2131 - .L_2130)
	.align		4
.L_2130:
        /*00b8*/ 	.word	index@(.nv.constant0._ZN10layer_norm22ln_bwd_finalize_kernelINS_22Kernel_traits_finalizeILj4096E6__halfS2_fS2_fjLb0ELj1024ELj4ENS_18Kernel_traits_baseILj4096ES2_S2_fS2_fjLj1024EEEEELb0ELb0EEEvNS_9BwdParamsE)
        /*00bc*/ 	.short	0x0380
        /*00be*/ 	.short	0x0128


	//----- nvinfo : EIATTR_SW_WAR
	.align		4
.L_2131:
        /*00c0*/ 	.byte	0x04, 0x36
        /*00c2*/ 	.short	(.L_2133 - .L_2132)
.L_2132:
        /*00c4*/ 	.word	0x00000008
.L_2133:


//--------------------- .nv.info._ZN10layer_norm40ln_parallel_residual_bwd_finalize_kernelINS_22Kernel_traits_finalizeILj4096E6__halfS2_fS2_fjLb0ELj1024ELj4ENS_18Kernel_traits_baseILj4096ES2_S2_fS2_fjLj1024EEEEELb0EEEvNS_9BwdParamsE --------------------------
	.section	.nv.info._ZN10layer_norm40ln_parallel_residual_bwd_finalize_kernelINS_22Kernel_traits_finalizeILj4096E6__halfS2_fS2_fjLb0ELj1024ELj4ENS_18Kernel_traits_baseILj4096ES2_S2_fS2_fjLj1024EEEEELb0EEEvNS_9BwdParamsE,"",@"SHT_CUDA_INFO"
	.sectionflags	@""
	.align	4


	//----- nvinfo : EIATTR_CUDA_API_VERSION
	.align		4
        /*0000*/ 	.byte	0x04, 0x37
        /*0002*/ 	.short	(.L_2135 - .L_2134)
.L_2134:
        /*0004*/ 	.word	0x00000082


	//----- nvinfo : EIATTR_KPARAM_INFO
	.align		4
.L_2135:
        /*0008*/ 	.byte	0x04, 0x17
        /*000a*/ 	.short	(.L_2137 - .L_2136)
.L_2136:
        /*000c*/ 	.word	0x00000000
        /*0010*/ 	.short	0x0000
        /*0012*/ 	.short	0x0000
        /*0014*/ 	.byte	0x00, 0xf0, 0xa1, 0x04


	//----- nvinfo : EIATTR_SPARSE_MMA_MASK
	.align		4
.L_2137:
        /*0018*/ 	.byte	0x03, 0x50
        /*001a*/ 	.short	0x0000


	//----- nvinfo : EIATTR_MAXREG_COUNT
	.align		4
        /*001c*/ 	.byte	0x03, 0x1b
        /*001e*/ 	.short	0x0040


	//----- nvinfo : EIATTR_NUM_BARRIERS
	.align		4
        /*0020*/ 	.byte	0x02, 0x4c
        /*0022*/ 	.byte	0x01
	.zero		1


	//----- nvinfo : EIATTR_MERCURY_ISA_VERSION
	.align		4
        /*0024*/ 	.byte	0x03, 0x5f
        /*0026*/ 	.short	0x0101


	//----- nvinfo : EIATTR_COOP_GROUP_MASK_REGIDS
	.align		4
        /*0028*/ 	.byte	0x04, 0x29
        /*002a*/ 	.short	(.L_2139 - .L_2138)


	//   ....[0]....
.L_2138:
        /*002c*/ 	.word	0xffffffff


	//   ....[1]....
        /*0030*/ 	.word	0xffffffff


	//   ....[2]....
        /*0034*/ 	.word	0xffffffff


	//   ....[3]....
        /*0038*/ 	.word	0xffffffff


	//   ....[4]....
        /*003c*/ 	.word	0xffffffff


	//   ....[5]....
        /*0040*/ 	.word	0xffffffff


	//   ....[6]....
        /*0044*/ 	.word	0xffffffff


	//   ....[7]....
        /*0048*/ 	.word	0xffffffff


	//   ....[8]....
        /*004c*/ 	.word	0xffffffff


	//   ....[9]....
        /*0050*/ 	.word	0xffffffff


	//   ....[10]....
        /*0054*/ 	.word	0xffffffff


	//   ....[11]....
        /*0058*/ 	.word	0xffffffff


	//   ....[12]....
        /*005c*/ 	.word	0xffffffff


	//   ....[13]....
        /*0060*/ 	.word	0xffffffff


	//   ....[14]....
        /*0064*/ 	.word	0xffffffff


	//   ....[15]....
        /*0068*/ 	.word	0xffffffff


	//   ....[16]....
        /*006c*/ 	.word	0xffffffff


	//   ....[17]....
        /*0070*/ 	.word	0xffffffff


	//   ....[18]....
        /*0074*/ 	.word	0xffffffff


	//   ....[19]....
        /*0078*/ 	.word	0xffffffff


	//----- nvinfo : EIATTR_COOP_GROUP_INSTR_OFFSETS
	.align		4
.L_2139:
        /*007c*/ 	.byte	0x04, 0x28
        /*007e*/ 	.short	(.L_2141 - .L_2140)


	//   ....[0]....
.L_2140:
        /*0080*/ 	.word	0x000013b0


	//   ....[1]....
        /*0084*/ 	.word	0x000013c0


	//   ....[2]....
        /*0088*/ 	.word	0x000013d0


	//   ....[3]....
        /*008c*/ 	.word	0x000013e0


	//   ....[4]....
        /*0090*/ 	.word	0x00001410


	//   ....[5]....
        /*0094*/ 	.word	0x00001430


	//   ....[6]....
        /*0098*/ 	.word	0x00001450


	//   ....[7]....
        /*009c*/ 	.word	0x00001460


	//   ....[8]....
        /*00a0*/ 	.word	0x000014a0


	//   ....[9]....
        /*00a4*/ 	.word	0x000014c0


	//   ....[10]....
        /*00a8*/ 	.word	0x000014d0


	//   ....[11]....
        /*00ac*/ 	.word	0x000014e0


	//   ....[12]....
        /*00b0*/ 	.word	0x00001510


	//   ....[13]....
        /*00b4*/ 	.word	0x00001530


	//   ....[14]....
        /*00b8*/ 	.word	0x00001550


	//   ....[15]....
        /*00bc*/ 	.word	0x00001560


	//   ....[16]....
        /*00c0*/ 	.word	0x000015a0


	//   ....[17]....
        /*00c4*/ 	.word	0x000015d0


	//   ....[18]....
        /*00c8*/ 	.word	0x00001600


	//   ....[19]....
        /*00cc*/ 	.word	0x00001610


	//----- nvinfo : EIATTR_VRC_CTA_INIT_COUNT
	.align		4
.L_2141:
        /*00d0*/ 	.byte	0x02, 0x4a
	.zero		1
	.zero		1


	//----- nvinfo : EIATTR_EXIT_INSTR_OFFSETS
	.align		4
        /*00d4*/ 	.byte	0x04, 0x1c
        /*00d6*/ 	.short	(.L_2143 - .L_2142)


	//   ....[0]....
.L_2142:
        /*00d8*/ 	.word	0x00000060


	//   ....[1]....
        /*00dc*/ 	.word	0x000016b0


	//   ....[2]....
        /*00e0*/ 	.word	0x000016e0


	//   ....[3]....
        /*00e4*/ 	.word	0x00001840


	//----- nvinfo : EIATTR_MAX_THREADS
	.align		4
.L_2143:
        /*00e8*/ 	.byte	0x04, 0x05
        /*00ea*/ 	.short	(.L_2145 - .L_2144)
.L_2144:
        /*00ec*/ 	.word	0x00000400
        /*00f0*/ 	.word	0x00000001
        /*00f4*/ 	.word	0x00000001


	//----- nvinfo : EIATTR_CRS_STACK_SIZE
	.align		4
.L_2145:
        /*00f8*/ 	.byte	0x04, 0x1e
        /*00fa*/ 	.short	(.L_2147 - .L_2146)
.L_2146:
        /*00fc*/ 	.word	0x00000000


	//----- nvinfo : EIATTR_CBANK_PARAM_SIZE
	.align		4
.L_2147:
        /*0100*/ 	.byte	0x03, 0x19
        /*0102*/ 	.short	0x0128


	//----- nvinfo : EIATTR_PARAM_CBANK
	.align		4
        /*0104*/ 	.byte	0x04, 0x0a
        /*0106*/ 	.short	(.L_2149 - .L_2148)
	.align		4
.L_2148:
        /*0108*/ 	.word	index@(.nv.constant0._ZN10layer_norm40ln_parallel_residual_bwd_finalize_kernelINS_22Kernel_traits_finalizeILj4096E6__halfS2_fS2_fjLb0ELj1024ELj4ENS_18Kernel_traits_baseILj4096ES2_S2_fS2_fjLj1024EEEEELb0EEEvNS_9BwdParamsE)
        /*010c*/ 	.short	0x0380
        /*010e*/ 	.short	0x0128


	//----- nvinfo : EIATTR_SW_WAR
	.align		4
.L_2149:
        /*0110*/ 	.byte	0x04, 0x36
        /*0112*/ 	.short	(.L_2151 - .L_2150)
.L_2150:
        /*0114*/ 	.word	0x00000008
.L_2151:


//--------------------- .nv.info._ZN10layer_norm31ln_parallel_residual_bwd_kernelINS_13Kernel_traitsI6__halfS2_fS2_fjLj4096ELj1ELj1ELj8ELj16ENS_18Kernel_traits_baseILj4096ES2_S2_fS2_fjLj256EEEEELb1ELb1ELb0EEEvNS_9BwdParamsE --------------------------
	.section	.nv.info._ZN10layer_norm31ln_parallel_residual_bwd_kernelINS_13Kernel_traitsI6__halfS2_fS2_fjLj4096ELj1ELj1ELj8ELj16ENS_18Kernel_traits_baseILj4096ES2_S2_fS2_fjLj256EEEEELb1ELb1ELb0EEEvNS_9BwdParamsE,"",@"SHT_CUDA_INFO"
	.sectionflags	@""
	.align	4


	//----- nvinfo : EIATTR_CUDA_API_VERSION
	.align		4
        /*0000*/ 	.byte	0x04, 0x37
        /*0002*/ 	.short	(.L_2153 - .L_2152)
.L_2152:
        /*0004*/ 	.word	0x00000082


	//----- nvinfo : EIATTR_KPARAM_INFO
	.align		4
.L_2153:
        /*0008*/ 	.byte	0x04, 0x17
        /*000a*/ 	.short	(.L_2155 - .L_2154)
.L_2154:
        /*000c*/ 	.word	0x00000000
        /*0010*/ 	.short	0x0000
        /*0012*/ 	.short	0x0000
        /*0014*/ 	.byte	0x00, 0xf0, 0xa1, 0x04


	//----- nvinfo : EIATTR_SPARSE_MMA_MASK
	.align		4
.L_2155:
        /*0018*/ 	.byte	0x03, 0x50
        /*001a*/ 	.short	0x0000


	//----- nvinfo : EIATTR_MAXREG_COUNT
	.align		4
        /*001c*/ 	.byte	0x03, 0x1b
        /*001e*/ 	.short	0x00ff


	//----- nvinfo : EIATTR_NUM_BARRIERS
	.align		4
        /*0020*/ 	.byte	0x02, 0x4c
        /*0022*/ 	.byte	0x01
	.zero		1


	//----- nvinfo : EIATTR_MERCURY_ISA_VERSION
	.align		4
        /*0024*/ 	.byte	0x03, 0x5f
        /*0026*/ 	.short	0x0101


	//----- nvinfo : EIATTR_COOP_GROUP_MASK_REGIDS
	.align		4
        /*0028*/ 	.byte	0x04, 0x29
        /*002a*/ 	.short	(.L_2157 - .L_2156)


	//   ....[0]....
.L_2156:
        /*002c*/ 	.word	0xffffffff


	//   ....[1]....
        /*0030*/ 	.word	0xffffffff


	//   ....[2]....
        /*0034*/ 	.word	0xffffffff


	//   ....[3]....
        /*0038*/ 	.word	0xffffffff


	//   ....[4]....
        /*003c*/ 	.word	0xffffffff


	//   ....[5]....
        /*0040*/ 	.word	0xffffffff


	//   ....[6]....
        /*0044*/ 	.word	0xffffffff


	//   ....[7]....
        /*0048*/ 	.word	0xffffffff


	//   ....[8]....
        /*004c*/ 	.word	0xffffffff


	//   ....[9]....
        /*0050*/ 	.word	0xffffffff


	//----- nvinfo : EIATTR_COOP_GROUP_INSTR_OFFSETS
	.align		4
.L_2157:
        /*0054*/ 	.byte	0x04, 0x28
        /*0056*/ 	.short	(.L_2159 - .L_2158)


	//   ....[0]....
.L_2158:
        /*0058*/ 	.word	0x00001180


	//   ....[1]....
        /*005c*/ 	.word	0x000011a0


	//   ....[2]....
        /*0060*/ 	.word	0x000011e0


	//   ....[3]....
        /*0064*/ 	.word	0x000011f0


	//   ....[4]....
        /*0068*/ 	.word	0x00001230


	//   ....[5]....
        /*006c*/ 	.word	0x00001240


	//   ....[6]....
        /*0070*/ 	.word	0x00001270


	//   ....[7]....
        /*0074*/ 	.word	0x00001280


	//   ....[8]....
        /*0078*/ 	.word	0x000012b0


	//   ....[9]....
        /*007c*/ 	.word	0x000012c0


	//----- nvinfo : EIATTR_VRC_CTA_INIT_COUNT
	.align		4
.L_2159:
        /*0080*/ 	.byte	0x02, 0x4a
	.zero		1
	.zero		1


	//----- nvinfo : EIATTR_EXIT_INSTR_OFFSETS
	.align		4
        /*0084*/ 	.byte	0x04, 0x1c
        /*0086*/ 	.short	(.L_2161 - .L_2160)


	//   ....[0]....
.L_2160:
        /*0088*/ 	.word	0x00005ca0


	//   ....[1]....
        /*008c*/ 	.word	0x00005d40


	//----- nvinfo : EIATTR_MAX_THREADS
	.align		4
.L_2161:
        /*0090*/ 	.byte	0x04, 0x05
        /*0092*/ 	.short	(.L_2163 - .L_2162)
.L_2162:
        /*0094*/ 	.word	0x00000100
        /*0098*/ 	.word	0x00000001
        /*009c*/ 	.word	0x00000001


	//----- nvinfo : EIATTR_CRS_STACK_SIZE
	.align		4
.L_2163:
        /*00a0*/ 	.byte	0x04, 0x1e
        /*00a2*/ 	.short	(.L_2165 - .L_2164)
.L_2164:
        /*00a4*/ 	.word	0x00000000


	//----- nvinfo : EIATTR_CBANK_PARAM_SIZE
	.align		4
.L_2165:
        /*00a8*/ 	.byte	0x03, 0x19
        /*00aa*/ 	.short	0x0128


	//----- nvinfo : EIATTR_PARAM_CBANK
	.align		4
        /*00ac*/ 	.byte	0x04, 0x0a
        /*00ae*/ 	.short	(.L_2167 - .L_2166)
	.align		4
.L_2166:
        /*00b0*/ 	.word	index@(.nv.constant0._ZN10layer_norm31ln_parallel_residual_bwd_kernelINS_13Kernel_traitsI6__halfS2_fS2_fjLj4096ELj1ELj1ELj8ELj16ENS_18Kernel_traits_baseILj4096ES2_S2_fS2_fjLj256EEEEELb1ELb1ELb0EEEvNS_9BwdParamsE)
        /*00b4*/ 	.short	0x0380
        /*00b6*/ 	.short	0x0128


	//----- nvinfo : EIATTR_SW_WAR
	.align		4
.L_2167:
        /*00b8*/ 	.byte	0x04, 0x36
        /*00ba*/ 	.short	(.L_2169 - .L_2168)
.L_2168:
        /*00bc*/ 	.word	0x00000008
.L_2169:


//--------------------- .nv.info._ZN10layer_norm22ln_bwd_finalize_kernelINS_22Kernel_traits_finalizeILj4096E6__halfS2_fS2_fjLb0ELj1024ELj4ENS_18Kernel_traits_baseILj4096ES2_S2_fS2_fjLj1024EEEEELb0ELb1EEEvNS_9BwdParamsE --------------------------
	.section	.nv.info._ZN10layer_norm22ln_bwd_finalize_kernelINS_22Kernel_traits_finalizeILj4096E6__halfS2_fS2_fjLb0ELj1024ELj4ENS_18Kernel_traits_baseILj4096ES2_S2_fS2_fjLj1024EEEEELb0ELb1EEEvNS_9BwdParamsE,"",@"SHT_CUDA_INFO"
	.sectionflags	@""
	.align	4


	//----- nvinfo : EIATTR_CUDA_API_VERSION
	.align		4
        /*0000*/ 	.byte	0x04, 0x37
        /*0002*/ 	.short	(.L_2171 - .L_2170)
.L_2170:
        /*0004*/ 	.word	0x00000082


	//----- nvinfo : EIATTR_KPARAM_INFO
	.align		4
.L_2171:
        /*0008*/ 	.byte	0x04, 0x17
        /*000a*/ 	.short	(.L_2173 - .L_2172)
.L_2172:
        /*000c*/ 	.word	0x00000000
        /*0010*/ 	.short	0x0000
        /*0012*/ 	.short	0x0000
        /*0014*/ 	.byte	0x00, 0xf0, 0xa1, 0x04


	//----- nvinfo : EIATTR_SPARSE_MMA_MASK
	.align		4
.L_2173:
        /*0018*/ 	.byte	0x03, 0x50
        /*001a*/ 	.short	0x0000


	//----- nvinfo : EIATTR_MAXREG_COUNT
	.align		4
        /*001c*/ 	.byte	0x03, 0x1b
        /*001e*/ 	.short	0x0040


	//----- nvinfo : EIATTR_NUM_BARRIERS
	.align		4
        /*0020*/ 	.byte	0x02, 0x4c
        /*0022*/ 	.byte	0x01
	.zero		1


	//----- nvinfo : EIATTR_MERCURY_ISA_VERSION
	.align		4
        /*0024*/ 	.byte	0x03, 0x5f
        /*0026*/ 	.short	0x0101


	//----- nvinfo : EIATTR_COOP_GROUP_MASK_REGIDS
	.align		4
        /*0028*/ 	.byte	0x04, 0x29
        /*002a*/ 	.short	(.L_2175 - .L_2174)


	//   ....[0]....
.L_2174:
        /*002c*/ 	.word	0xffffffff


	//   ....[1]....
        /*0030*/ 	.word	0xffffffff


	//   ....[2]....
        /*0034*/ 	.word	0xffffffff


	//   ....[3]....
        /*0038*/ 	.word	0xffffffff


	//   ....[4]....
        /*003c*/ 	.word	0xffffffff


	//   ....[5]....
        /*0040*/ 	.word	0xffffffff


	//   ....[6]....
        /*0044*/ 	.word	0xffffffff


	//   ....[7]....
        /*0048*/ 	.word	0xffffffff


	//   ....[8]....
        /*004c*/ 	.word	0xffffffff


	//   ....[9]....
        /*0050*/ 	.word	0xffffffff


	//----- nvinfo : EIATTR_COOP_GROUP_INSTR_OFFSETS
	.align		4
.L_2175:
        /*0054*/ 	.byte	0x04, 0x28
        /*0056*/ 	.short	(.L_2177 - .L_2176)


	//   ....[0]....
.L_2176:
        /*0058*/ 	.word	0x00001630


	//   ....[1]....
        /*005c*/ 	.word	0x00001640


	//   ....[2]....
        /*0060*/ 	.word	0x00001670


	//   ....[3]....
        /*0064*/ 	.word	0x00001680


	//   ....[4]....
        /*0068*/ 	.word	0x000016b0


	//   ....[5]....
        /*006c*/ 	.word	0x000016d0


	//   ....[6]....
        /*0070*/ 	.word	0x00001700


	//   ....[7]....
        /*0074*/ 	.word	0x00001710


	//   ....[8]....
        /*0078*/ 	.word	0x00001740


	//   ....[9]....
        /*007c*/ 	.word	0x00001750


	//----- nvinfo : EIATTR_VRC_CTA_INIT_COUNT
	.align		4
.L_2177:
        /*0080*/ 	.byte	0x02, 0x4a
	.zero		1
	.zero		1


	//----- nvinfo : EIATTR_EXIT_INSTR_OFFSETS
	.align		4
        /*0084*/ 	.byte	0x04, 0x1c
        /*0086*/ 	.short	(.L_2179 - .L_2178)


	//   ....[0]....
.L_2178:
        /*0088*/ 	.word	0x00000070


	//   ....[1]....
        /*008c*/ 	.word	0x000017b0


	//   ....[2]....
        /*0090*/ 	.word	0x00001880


	//----- nvinfo : EIATTR_MAX_THREADS
	.align		4
.L_2179:
        /*0094*/ 	.byte	0x04, 0x05
        /*0096*/ 	.short	(.L_2181 - .L_2180)
.L_2180:
        /*0098*/ 	.word	0x00000400
        /*009c*/ 	.word	0x00000001
        /*00a0*/ 	.word	0x00000001


	//----- nvinfo : EIATTR_CRS_STACK_SIZE
	.align		4
.L_2181:
        /*00a4*/ 	.byte	0x04, 0x1e
        /*00a6*/ 	.short	(.L_2183 - .L_2182)
.L_2182:
        /*00a8*/ 	.word	0x00000000


	//----- nvinfo : EIATTR_CBANK_PARAM_SIZE
	.align		4
.L_2183:
        /*00ac*/ 	.byte	0x03, 0x19
        /*00ae*/ 	.short	0x0128


	//----- nvinfo : EIATTR_PARAM_CBANK
	.align		4
        /*00b0*/ 	.byte	0x04, 0x0a
        /*00b2*/ 	.short	(.L_2185 - .L_2184)
	.align		4
.L_2184:
        /*00b4*/ 	.word	index@(.nv.constant0._ZN10layer_norm22ln_bwd_finalize_kernelINS_22Kernel_traits_finalizeILj4096E6__halfS2_fS2_fjLb0ELj1024ELj4ENS_18Kernel_traits_baseILj4096ES2_S2_fS2_fjLj1024EEEEELb0ELb1EEEvNS_9BwdParamsE)
        /*00b8*/ 	.short	0x0380
        /*00ba*/ 	.short	0x0128


	//----- nvinfo : EIATTR_SW_WAR
	.align		4
.L_2185:
        /*00bc*/ 	.byte	0x04, 0x36
        /*00be*/ 	.short	(.L_2187 - .L_2186)
.L_2186:
        /*00c0*/ 	.word	0x00000008
.L_2187:


//--------------------- .nv.info._ZN10layer_norm40ln_parallel_residual_bwd_finalize_kernelINS_22Kernel_traits_finalizeILj4096E6__halfS2_fS2_fjLb0ELj1024ELj4ENS_18Kernel_traits_baseILj4096ES2_S2_fS2_fjLj1024EEEEELb1EEEvNS_9BwdParamsE --------------------------
	.section	.nv.info._ZN10layer_norm40ln_parallel_residual_bwd_finalize_kernelINS_22Kernel_traits_finalizeILj4096E6__halfS2_fS2_fjLb0ELj1024ELj4ENS_18Kernel_traits_baseILj4096ES2_S2_fS2_fjLj1024EEEEELb1EEEvNS_9BwdParamsE,"",@"SHT_CUDA_INFO"
	.sectionflags	@""
	.align	4


	//----- nvinfo : EIATTR_CUDA_API_VERSION
	.align		4
        /*0000*/ 	.byte	0x04, 0x37
        /*0002*/ 	.short	(.L_2189 - .L_2188)
.L_2188:
        /*0004*/ 	.word	0x00000082


	//----- nvinfo : EIATTR_KPARAM_INFO
	.align		4
.L_2189:
        /*0008*/ 	.byte	0x04, 0x17
        /*000a*/ 	.short	(.L_2191 - .L_2190)
.L_2190:
        /*000c*/ 	.word	0x00000000
        /*0010*/ 	.short	0x0000
        /*0012*/ 	.short	0x0000
        /*0014*/ 	.byte	0x00, 0xf0, 0xa1, 0x04


	//----- nvinfo : EIATTR_SPARSE_MMA_MASK
	.align		4
.L_2191:
        /*0018*/ 	.byte	0x03, 0x50
        /*001a*/ 	.short	0x0000


	//----- nvinfo : EIATTR_MAXREG_COUNT
	.align		4
        /*001c*/ 	.byte	0x03, 0x1b
        /*001e*/ 	.short	0x0040


	//----- nvinfo : EIATTR_NUM_BARRIERS
	.align		4
        /*0020*/ 	.byte	0x02, 0x4c
        /*0022*/ 	.byte	0x01
	.zero		1


	//----- nvinfo : EIATTR_MERCURY_ISA_VERSION
	.align		4
        /*0024*/ 	.byte	0x03, 0x5f
        /*0026*/ 	.short	0x0101


	//----- nvinfo : EIATTR_COOP_GROUP_MASK_REGIDS
	.align		4
        /*0028*/ 	.byte	0x04, 0x29
        /*002a*/ 	.short	(.L_2193 - .L_2192)


	//   ....[0]....
.L_2192:
        /*002c*/ 	.word	0xffffffff


	//   ....[1]....
        /*0030*/ 	.word	0xffffffff


	//   ....[2]....
        /*0034*/ 	.word	0xffffffff


	//   ....[3]....
        /*0038*/ 	.word	0xffffffff


	//   ....[4]....
        /*003c*/ 	.word	0xffffffff


	//   ....[5]....
        /*0040*/ 	.word	0xffffffff


	//   ....[6]....
        /*0044*/ 	.word	0xffffffff


	//   ....[7]....
        /*0048*/ 	.word	0xffffffff


	//   ....[8]....
        /*004c*/ 	.word	0xffffffff


	//   ....[9]....
        /*0050*/ 	.word	0xffffffff


	//   ....[10]....
        /*0054*/ 	.word	0xffffffff


	//   ....[11]....
        /*0058*/ 	.word	0xffffffff


	//   ....[12]....
        /*005c*/ 	.word	0xffffffff


	//   ....[13]....
        /*0060*/ 	.word	0xffffffff


	//   ....[14]....
        /*0064*/ 	.word	0xffffffff


	//   ....[15]....
        /*0068*/ 	.word	0xffffffff


	//   ....[16]....
        /*006c*/ 	.word	0xffffffff


	//   ....[17]....
        /*0070*/ 	.word	0xffffffff


	//   ....[18]....
        /*0074*/ 	.word	0xffffffff


	//   ....[19]....
        /*0078*/ 	.word	0xffffffff


	//----- nvinfo : EIATTR_COOP_GROUP_INSTR_OFFSETS
	.align		4
.L_2193:
        /*007c*/ 	.byte	0x04, 0x28
        /*007e*/ 	.short	(.L_2195 - .L_2194)


	//   ....[0]....
.L_2194:
        /*0080*/ 	.word	0x00001410


	//   ....[1]....
        /*0084*/ 	.word	0x00001420


	//   ....[2]....
        /*0088*/ 	.word	0x00001430


	//   ....[3]....
        /*008c*/ 	.word	0x00001440


	//   ....[4]....
        /*0090*/ 	.word	0x00001480


	//   ....[5]....
        /*0094*/ 	.word	0x000014a0


	//   ....[6]....
        /*0098*/ 	.word	0x000014b0


	//   ....[7]....
        /*009c*/ 	.word	0x000014c0


	//   ....[8]....
        /*00a0*/ 	.word	0x000014f0


	//   ....[9]....
        /*00a4*/ 	.word	0x00001520


	//   ....[10]....
        /*00a8*/ 	.word	0x00001530


	//   ....[11]....
        /*00ac*/ 	.word	0x00001540


	//   ....[12]....
        /*00b0*/ 	.word	0x00001560


	//   ....[13]....
        /*00b4*/ 	.word	0x00001590


	//   ....[14]....
        /*00b8*/ 	.word	0x000015b0


	//   ....[15]....
        /*00bc*/ 	.word	0x000015c0


	//   ....[16]....
        /*00c0*/ 	.word	0x000015e0


	//   ....[17]....
        /*00c4*/ 	.word	0x00001610


	//   ....[18]....
        /*00c8*/ 	.word	0x00001630


	//   ....[19]....
        /*00cc*/ 	.word	0x00001640


	//----- nvinfo : EIATTR_VRC_CTA_INIT_COUNT
	.align		4
.L_2195:
        /*00d0*/ 	.byte	0x02, 0x4a
	.zero		1
	.zero		1


	//----- nvinfo : EIATTR_EXIT_INSTR_OFFSETS
	.align		4
        /*00d4*/ 	.byte	0x04, 0x1c
        /*00d6*/ 	.short	(.L_2197 - .L_2196)


	//   ....[0]....
.L_2196:
        /*00d8*/ 	.word	0x00000060


	//   ....[1]....
        /*00dc*/ 	.word	0x000016e0


	//   ....[2]....
        /*00e0*/ 	.word	0x00001850


	//----- nvinfo : EIATTR_MAX_THREADS
	.align		4
.L_2197:
        /*00e4*/ 	.byte	0x04, 0x05
        /*00e6*/ 	.short	(.L_2199 - .L_2198)
.L_2198:
        /*00e8*/ 	.word	0x00000400
        /*00ec*/ 	.word	0x00000001
        /*00f0*/ 	.word	0x00000001


	//----- nvinfo : EIATTR_CRS_STACK_SIZE
	.align		4
.L_2199:
        /*00f4*/ 	.byte	0x04, 0x1e
        /*00f6*/ 	.short	(.L_2201 - .L_2200)
.L_2200:
        /*00f8*/ 	.word	0x00000000


	//----- nvinfo : EIATTR_CBANK_PARAM_SIZE
	.align		4
.L_2201:
        /*00fc*/ 	.byte	0x03, 0x19
        /*00fe*/ 	.short	0x0128


	//----- nvinfo : EIATTR_PARAM_CBANK
	.align		4
        /*0100*/ 	.byte	0x04, 0x0a
        /*0102*/ 	.short	(.L_2203 - .L_2202)
	.align		4
.L_2202:
        /*0104*/ 	.word	index@(.nv.constant0._ZN10layer_norm40ln_parallel_residual_bwd_finalize_kernelINS_22Kernel_traits_finalizeILj4096E6__halfS2_fS2_fjLb0ELj1024ELj4ENS_18Kernel_traits_baseILj4096ES2_S2_fS2_fjLj1024EEEEELb1EEEvNS_9BwdParamsE)
        /*0108*/ 	.short	0x0380
        /*010a*/ 	.short	0x0128


	//----- nvinfo : EIATTR_SW_WAR
	.align		4
.L_2203:
        /*010c*/ 	.byte	0x04, 0x36
        /*010e*/ 	.short	(.L_2205 - .L_2204)
.L_2204:
        /*0110*/ 	.word	0x00000008
.L_2205:


//--------------------- .nv.info._ZN10layer_norm31ln_parallel_residual_bwd_kernelINS_13Kernel_traitsI6__halfS2_fS2_fjLj4096ELj1ELj1ELj8ELj16ENS_18Kernel_traits_baseILj4096ES2_S2_fS2_fjLj256EEEEELb1ELb1ELb1EEEvNS_9BwdParamsE --------------------------
	.section	.nv.info._ZN10layer_norm31ln_parallel_residual_bwd_kernelINS_13Kernel_traitsI6__halfS2_fS2_fjLj4096ELj1ELj1ELj8ELj16ENS_18Kernel_traits_baseILj4096ES2_S2_fS2_fjLj256EEEEELb1ELb1ELb1EEEvNS_9BwdParamsE,"",@"SHT_CUDA_INFO"
	.sectionflags	@""
	.align	4


	//----- nvinfo : EIATTR_CUDA_API_VERSION
	.align		4
        /*0000*/ 	.byte	0x04, 0x37
        /*0002*/ 	.short	(.L_2207 - .L_2206)
.L_2206:
        /*0004*/ 	.word	0x00000082


	//----- nvinfo : EIATTR_KPARAM_INFO
	.align		4
.L_2207:
        /*0008*/ 	.byte	0x04, 0x17
        /*000a*/ 	.short	(.L_2209 - .L_2208)
.L_2208:
        /*000c*/ 	.word	0x00000000
        /*0010*/ 	.short	0x0000
        /*0012*/ 	.short	0x0000
        /*0014*/ 	.byte	0x00, 0xf0, 0xa1, 0x04


	//----- nvinfo : EIATTR_SPARSE_MMA_MASK
	.align		4
.L_2209:
        /*0018*/ 	.byte	0x03, 0x50
        /*001a*/ 	.short	0x0000


	//----- nvinfo : EIATTR_MAXREG_COUNT
	.align		4
        /*001c*/ 	.byte	0x03, 0x1b
        /*001e*/ 	.short	0x00ff


	//----- nvinfo : EIATTR_NUM_BARRIERS
	.align		4
        /*0020*/ 	.byte	0x02, 0x4c
        /*0022*/ 	.byte	0x01
	.zero		1


	//----- nvinfo : EIATTR_MERCURY_ISA_VERSION
	.align		4
        /*0024*/ 	.byte	0x03, 0x5f
        /*0026*/ 	.short	0x0101


	//----- nvinfo : EIATTR_COOP_GROUP_MASK_REGIDS
	.align		4
        /*0028*/ 	.byte	0x04, 0x29
        /*002a*/ 	.short	(.L_2211 - .L_2210)


	//   ....[0]....
.L_2210:
        /*002c*/ 	.word	0xffffffff


	//   ....[1]....
        /*0030*/ 	.word	0xffffffff


	//   ....[2]....
        /*0034*/ 	.word	0xffffffff


	//   ....[3]....
        /*0038*/ 	.word	0xffffffff


	//   ....[4]....
        /*003c*/ 	.word	0xffffffff


	//   ....[5]....
        /*0040*/ 	.word	0xffffffff


	//   ....[6]....
        /*0044*/ 	.word	0xffffffff


	//   ....[7]....
        /*0048*/ 	.word	0xffffffff


	//   ....[8]....
        /*004c*/ 	.word	0xffffffff


	//   ....[9]....
        /*0050*/ 	.word	0xffffffff


	//----- nvinfo : EIATTR_COOP_GROUP_INSTR_OFFSETS
	.align		4
.L_2211:
        /*0054*/ 	.byte	0x04, 0x28
        /*0056*/ 	.short	(.L_2213 - .L_2212)


	//   ....[0]....
.L_2212:
        /*0058*/ 	.word	0x00000fb0


	//   ....[1]....
        /*005c*/ 	.word	0x00001010


	//   ....[2]....
        /*0060*/ 	.word	0x00001030


	//   ....[3]....
        /*0064*/ 	.word	0x00001050


	//   ....[4]....
        /*0068*/ 	.word	0x00001070


	//   ....[5]....
        /*006c*/ 	.word	0x000010a0


	//   ....[6]....
        /*0070*/ 	.word	0x000010b0


	//   ....[7]....
        /*0074*/ 	.word	0x000010e0


	//   ....[8]....
        /*0078*/ 	.word	0x00001100


	//   ....[9]....
        /*007c*/ 	.word	0x00001120


	//----- nvinfo : EIATTR_VRC_CTA_INIT_COUNT
	.align		4
.L_2213:
        /*0080*/ 	.byte	0x02, 0x4a
	.zero		1
	.zero		1


	//----- nvinfo : EIATTR_EXIT_INSTR_OFFSETS
	.align		4
        /*0084*/ 	.byte	0x04, 0x1c
        /*0086*/ 	.short	(.L_2215 - .L_2214)


	//   ....[0]....
.L_2214:
        /*0088*/ 	.word	0x00005b60


	//----- nvinfo : EIATTR_MAX_THREADS
	.align		4
.L_2215:
        /*008c*/ 	.byte	0x04, 0x05
        /*008e*/ 	.short	(.L_2217 - .L_2216)
.L_2216:
        /*0090*/ 	.word	0x00000100
        /*0094*/ 	.word	0x00000001
        /*0098*/ 	.word	0x00000001


	//----- nvinfo : EIATTR_CRS_STACK_SIZE
	.align		4
.L_2217:
        /*009c*/ 	.byte	0x04, 0x1e
        /*009e*/ 	.short	(.L_2219 - .L_2218)
.L_2218:
        /*00a0*/ 	.word	0x00000000


	//----- nvinfo : EIATTR_CBANK_PARAM_SIZE
	.align		4
.L_2219:
        /*00a4*/ 	.byte	0x03, 0x19
        /*00a6*/ 	.short	0x0128


	//----- nvinfo : EIATTR_PARAM_CBANK
	.align		4
        /*00a8*/ 	.byte	0x04, 0x0a
        /*00aa*/ 	.short	(.L_2221 - .L_2220)
	.align		4
.L_2220:
        /*00ac*/ 	.word	index@(.nv.constant0._ZN10layer_norm31ln_parallel_residual_bwd_kernelINS_13Kernel_traitsI6__halfS2_fS2_fjLj4096ELj1ELj1ELj8ELj16ENS_18Kernel_traits_baseILj4096ES2_S2_fS2_fjLj256EEEEELb1ELb1ELb1EEEvNS_9BwdParamsE)
        /*00b0*/ 	.short	0x0380
        /*00b2*/ 	.short	0x0128


	//----- nvinfo : EIATTR_SW_WAR
	.align		4
.L_2221:
        /*00b4*/ 	.byte	0x04, 0x36
        /*00b6*/ 	.short	(.L_2223 - .L_2222)
.L_2222:
        /*00b8*/ 	.word	0x00000008
.L_2223:


//--------------------- .nv.info._ZN10layer_norm31ln_parallel_residual_bwd_kernelINS_13Kernel_traitsIf6__halffS2_fjLj4096ELj1ELj1ELj8ELj16ENS_18Kernel_traits_baseILj4096EfS2_fS2_fjLj256EEEEELb0ELb0ELb0EEEvNS_9BwdParamsE --------------------------
	.section	.nv.info._ZN10layer_norm31ln_parallel_residual_bwd_kernelINS_13Kernel_traitsIf6__halffS2_fjLj4096ELj1ELj1ELj8ELj16ENS_18Kernel_traits_baseILj4096EfS2_fS2_fjLj256EEEEELb0ELb0ELb0EEEvNS_9BwdParamsE,"",@"SHT_CUDA_INFO"
	.sectionflags	@""
	.align	4


	//----- nvinfo : EIATTR_CUDA_API_VERSION
	.align		4
        /*0000*/ 	.byte	0x04, 0x37
        /*0002*/ 	.short	(.L_2225 - .L_2224)
.L_2224:
        /*0004*/ 	.word	0x00000082


	//----- nvinfo : EIATTR_KPARAM_INFO
	.align		4
.L_2225:
        /*0008*/ 	.byte	0x04, 0x17
        /*000a*/ 	.short	(.L_2227 - .L_2226)
.L_2226:
        /*000c*/ 	.word	0x00000000
        /*0010*/ 	.short	0x0000
        /*0012*/ 	.short	0x0000
        /*0014*/ 	.byte	0x00, 0xf0, 0xa1, 0x04


	//----- nvinfo : EIATTR_SPARSE_MMA_MASK
	.align		4
.L_2227:
        /*0018*/ 	.byte	0x03, 0x50
        /*001a*/ 	.short	0x0000


	//----- nvinfo : EIATTR_MAXREG_COUNT
	.align		4
        /*001c*/ 	.byte	0x03, 0x1b
        /*001e*/ 	.short	0x00ff


	//----- nvinfo : EIATTR_NUM_BARRIERS
	.align		4
        /*0020*/ 	.byte	0x02, 0x4c
        /*0022*/ 	.byte	0x01
	.zero		1


	//----- nvinfo : EIATTR_MERCURY_ISA_VERSION
	.align		4
        /*0024*/ 	.byte	0x03, 0x5f
        /*0026*/ 	.short	0x0101


	//----- nvinfo : EIATTR_COOP_GROUP_MASK_REGIDS
	.align		4
        /*0028*/ 	.byte	0x04, 0x29
        /*002a*/ 	.short	(.L_2229 - .L_2228)


	//   ....[0]....
.L_2228:
        /*002c*/ 	.word	0xffffffff


	//   ....[1]....
        /*0030*/ 	.word	0xffffffff


	//   ....[2]....
        /*0034*/ 	.word	0xffffffff


	//   ....[3]....
        /*0038*/ 	.word	0xffffffff


	//   ....[4]....
        /*003c*/ 	.word	0xffffffff


	//   ....[5]....
        /*0040*/ 	.word	0xffffffff


	//   ....[6]....
        /*0044*/ 	.word	0xffffffff


	//   ....[7]....
        /*0048*/ 	.word	0xffffffff


	//   ....[8]....
        /*004c*/ 	.word	0xffffffff


	//   ....[9]....
        /*0050*/ 	.word	0xffffffff


	//----- nvinfo : EIATTR_COOP_GROUP_INSTR_OFFSETS
	.align		4
.L_2229:
        /*0054*/ 	.byte	0x04, 0x28
        /*0056*/ 	.short	(.L_2231 - .L_2230)


	//   ....[0]....
.L_2230:
        /*0058*/ 	.word	0x00001610


	//   ....[1]....
        /*005c*/ 	.word	0x00001630


	//   ....[2]....
        /*0060*/ 	.word	0x00001670


	//   ....[3]....
        /*0064*/ 	.word	0x00001680


	//   ....[4]....
        /*0068*/ 	.word	0x000016c0


	//   ....[5]....
        /*006c*/ 	.word	0x000016d0


	//   ....[6]....
        /*0070*/ 	.word	0x00001700


	//   ....[7]....
        /*0074*/ 	.word	0x00001710


	//   ....[8]....
        /*0078*/ 	.word	0x00001740


	//   ....[9]....
        /*007c*/ 	.word	0x00001750


	//----- nvinfo : EIATTR_VRC_CTA_INIT_COUNT
	.align		4
.L_2231:
        /*0080*/ 	.byte	0x02, 0x4a
	.zero		1
	.zero		1


	//----- nvinfo : EIATTR_EXIT_INSTR_OFFSETS
	.align		4
        /*0084*/ 	.byte	0x04, 0x1c
        /*0086*/ 	.short	(.L_2233 - .L_2232)


	//   ....[0]....
.L_2232:
        /*0088*/ 	.word	0x00004050


	//   ....[1]....
        /*008c*/ 	.word	0x00004160


	//----- nvinfo : EIATTR_MAX_THREADS
	.align		4
.L_2233:
        /*0090*/ 	.byte	0x04, 0x05
        /*0092*/ 	.short	(.L_2235 - .L_2234)
.L_2234:
        /*0094*/ 	.word	0x00000100
        /*0098*/ 	.word	0x00000001
        /*009c*/ 	.word	0x00000001


	//----- nvinfo : EIATTR_CRS_STACK_SIZE
	.align		4
.L_2235:
        /*00a0*/ 	.byte	0x04, 0x1e
        /*00a2*/ 	.short	(.L_2237 - .L_2236)
.L_2236:
        /*00a4*/ 	.word	0x00000000


	//----- nvinfo : EIATTR_CBANK_PARAM_SIZE
	.align		4
.L_2237:
        /*00a8*/ 	.byte	0x03, 0x19
        /*00aa*/ 	.short	0x0128


	//----- nvinfo : EIATTR_PARAM_CBANK
	.align		4
        /*00ac*/ 	.byte	0x04, 0x0a
        /*00ae*/ 	.short	(.L_2239 - .L_2238)
	.align		4
.L_2238:
        /*00b0*/ 	.word	index@(.nv.constant0._ZN10layer_norm31ln_parallel_residual_bwd_kernelINS_13Kernel_traitsIf6__halffS2_fjLj4096ELj1ELj1ELj8ELj16ENS_18Kernel_traits_baseILj4096EfS2_fS2_fjLj256EEEEELb0ELb0ELb0EEEvNS_9BwdParamsE)
        /*00b4*/ 	.short	0x0380
        /*00b6*/ 	.short	0x0128


	//----- nvinfo : EIATTR_SW_WAR
	.align		4
.L_2239:
        /*00b8*/ 	.byte	0x04, 0x36
        /*00ba*/ 	.short	(.L_2241 - .L_2240)
.L_2240:
        /*00bc*/ 	.word	0x00000008
.L_2241:


//--------------------- .nv.info._ZN10layer_norm31ln_parallel_residual_bwd_kernelINS_13Kernel_traitsIf6__halffS2_fjLj4096ELj1ELj1ELj8ELj16ENS_18Kernel_traits_baseILj4096EfS2_fS2_fjLj256EEEEELb0ELb0ELb1EEEvNS_9BwdParamsE --------------------------
	.section	.nv.info._ZN10layer_norm31ln_parallel_residual_bwd_kernelINS_13Kernel_traitsIf6__halffS2_fjLj4096ELj1ELj1ELj8ELj16ENS_18Kernel_traits_baseILj4096EfS2_fS2_fjLj256EEEEELb0ELb0ELb1EEEvNS_9BwdParamsE,"",@"SHT_CUDA_INFO"
	.sectionflags	@""
	.align	4


	//----- nvinfo : EIATTR_CUDA_API_VERSION
	.align		4
        /*0000*/ 	.byte	0x04, 0x37
        /*0002*/ 	.short	(.L_2243 - .L_2242)
.L_2242:
        /*0004*/ 	.word	0x00000082


	//----- nvinfo : EIATTR_KPARAM_INFO
	.align		4
.L_2243:
        /*0008*/ 	.byte	0x04, 0x17
        /*000a*/ 	.short	(.L_2245 - .L_2244)
.L_2244:
        /*000c*/ 	.word	0x00000000
        /*0010*/ 	.short	0x0000
        /*0012*/ 	.short	0x0000
        /*0014*/ 	.byte	0x00, 0xf0, 0xa1, 0x04


	//----- nvinfo : EIATTR_SPARSE_MMA_MASK
	.align		4
.L_2245:
        /*0018*/ 	.byte	0x03, 0x50
        /*001a*/ 	.short	0x0000


	//----- nvinfo : EIATTR_MAXREG_COUNT
	.align		4
        /*001c*/ 	.byte	0x03, 0x1b
        /*001e*/ 	.short	0x00ff


	//----- nvinfo : EIATTR_NUM_BARRIERS
	.align		4
        /*0020*/ 	.byte	0x02, 0x4c
        /*0022*/ 	.byte	0x01
	.zero		1


	//----- nvinfo : EIATTR_MERCURY_ISA_VERSION
	.align		4
        /*0024*/ 	.byte	0x03, 0x5f
        /*0026*/ 	.short	0x0101


	//----- nvinfo : EIATTR_COOP_GROUP_MASK_REGIDS
	.align		4
        /*0028*/ 	.byte	0x04, 0x29
        /*002a*/ 	.short	(.L_2247 - .L_2246)


	//   ....[0]....
.L_2246:
        /*002c*/ 	.word	0xffffffff


	//   ....[1]....
        /*0030*/ 	.word	0xffffffff


	//   ....[2]....
        /*0034*/ 	.word	0xffffffff


	//   ....[3]....
        /*0038*/ 	.word	0xffffffff


	//   ....[4]....
        /*003c*/ 	.word	0xffffffff


	//   ....[5]....
        /*0040*/ 	.word	0xffffffff


	//   ....[6]....
        /*0044*/ 	.word	0xffffffff


	//   ....[7]....
        /*0048*/ 	.word	0xffffffff


	//   ....[8]....
        /*004c*/ 	.word	0xffffffff


	//   ....[9]....
        /*0050*/ 	.word	0xffffffff


	//----- nvinfo : EIATTR_COOP_GROUP_INSTR_OFFSETS
	.align		4
.L_2247:
        /*0054*/ 	.byte	0x04, 0x28
        /*0056*/ 	.short	(.L_2249 - .L_2248)


	//   ....[0]....
.L_2248:
        /*0058*/ 	.word	0x00001040


	//   ....[1]....
        /*005c*/ 	.word	0x00001050


	//   ....[2]....
        /*0060*/ 	.word	0x00001080


	//   ....[3]....
        /*0064*/ 	.word	0x00001090


	//   ....[4]....
        /*0068*/ 	.word	0x000010c0


	//   ....[5]....
        /*006c*/ 	.word	0x000010d0


	//   ....[6]....
        /*0070*/ 	.word	0x00001100


	//   ....[7]....
        /*0074*/ 	.word	0x00001110


	//   ....[8]....
        /*0078*/ 	.word	0x00001150


	//   ....[9]....
        /*007c*/ 	.word	0x00001160


	//----- nvinfo : EIATTR_VRC_CTA_INIT_COUNT
	.align		4
.L_2249:
        /*0080*/ 	.byte	0x02, 0x4a
	.zero		1
	.zero		1


	//----- nvinfo : EIATTR_EXIT_INSTR_OFFSETS
	.align		4
        /*0084*/ 	.byte	0x04, 0x1c
        /*0086*/ 	.short	(.L_2251 - .L_2250)


	//   ....[0]....
.L_2250:
        /*0088*/ 	.word	0x00003ed0


	//----- nvinfo : EIATTR_MAX_THREADS
	.align		4
.L_2251:
        /*008c*/ 	.byte	0x04, 0x05
        /*008e*/ 	.short	(.L_2253 - .L_2252)
.L_2252:
        /*0090*/ 	.word	0x00000100
        /*0094*/ 	.word	0x00000001
        /*0098*/ 	.word	0x00000001


	//----- nvinfo : EIATTR_CRS_STACK_SIZE
	.align		4
.L_2253:
        /*009c*/ 	.byte	0x04, 0x1e
        /*009e*/ 	.short	(.L_2255 - .L_2254)
.L_2254:
        /*00a0*/ 	.word	0x00000000


	//----- nvinfo : EIATTR_CBANK_PARAM_SIZE
	.align		4
.L_2255:
        /*00a4*/ 	.byte	0x03, 0x19
        /*00a6*/ 	.short	0x0128


	//----- nvinfo : EIATTR_PARAM_CBANK
	.align		4
        /*00a8*/ 	.byte	0x04, 0x0a
        /*00aa*/ 	.short	(.L_2257 - .L_2256)
	.align		4
.L_2256:
        /*00ac*/ 	.word	index@(.nv.constant0._ZN10layer_norm31ln_parallel_residual_bwd_kernelINS_13Kernel_traitsIf6__halffS2_fjLj4096ELj1ELj1ELj8ELj16ENS_18Kernel_traits_baseILj4096EfS2_fS2_fjLj256EEEEELb0ELb0ELb1EEEvNS_9BwdParamsE)
        /*00b0*/ 	.short	0x0380
        /*00b2*/ 	.short	0x0128


	//----- nvinfo : EIATTR_SW_WAR
	.align		4
.L_2257:
        /*00b4*/ 	.byte	0x04, 0x36
        /*00b6*/ 	.short	(.L_2259 - .L_2258)
.L_2258:
        /*00b8*/ 	.word	0x00000008
.L_2259:


//--------------------- .nv.info._ZN10layer_norm31ln_parallel_residual_bwd_kernelINS_13Kernel_traitsIf6__halffS2_fjLj4096ELj1ELj1ELj8ELj16ENS_18Kernel_traits_baseILj4096EfS2_fS2_fjLj256EEEEELb0ELb1ELb0EEEvNS_9BwdParamsE --------------------------
	.section	.nv.info._ZN10layer_norm31ln_parallel_residual_bwd_kernelINS_13Kernel_traitsIf6__halffS2_fjLj4096ELj1ELj1ELj8ELj16ENS_18Kernel_traits_baseILj4096EfS2_fS2_fjLj256EEEEELb0ELb1ELb0EEEvNS_9BwdParamsE,"",@"SHT_CUDA_INFO"
	.sectionflags	@""
	.align	4


	//----- nvinfo : EIATTR_CUDA_API_VERSION
	.align		4
        /*0000*/ 	.byte	0x04, 0x37
        /*0002*/ 	.short	(.L_2261 - .L_2260)
.L_2260:
        /*0004*/ 	.word	0x00000082


	//----- nvinfo : EIATTR_KPARAM_INFO
	.align		4
.L_2261:
        /*0008*/ 	.byte	0x04, 0x17
        /*000a*/ 	.short	(.L_2263 - .L_2262)
.L_2262:
        /*000c*/ 	.word	0x00000000
        /*0010*/ 	.short	0x0000
        /*0012*/ 	.short	0x0000
        /*0014*/ 	.byte	0x00, 0xf0, 0xa1, 0x04


	//----- nvinfo : EIATTR_SPARSE_MMA_MASK
	.align		4
.L_2263:
        /*0018*/ 	.byte	0x03, 0x50
        /*001a*/ 	.short	0x0000


	//----- nvinfo : EIATTR_MAXREG_COUNT
	.align		4
        /*001c*/ 	.byte	0x03, 0x1b
        /*001e*/ 	.short	0x00ff


	//----- nvinfo : EIATTR_NUM_BARRIERS
	.align		4
        /*0020*/ 	.byte	0x02, 0x4c
        /*0022*/ 	.byte	0x01
	.zero		1


	//----- nvinfo : EIATTR_MERCURY_ISA_VERSION
	.align		4
        /*0024*/ 	.byte	0x03, 0x5f
        /*0026*/ 	.short	0x0101


	//----- nvinfo : EIATTR_COOP_GROUP_MASK_REGIDS
	.align		4
        /*0028*/ 	.byte	0x04, 0x29
        /*002a*/ 	.short	(.L_2265 - .L_2264)


	//   ....[0]....
.L_2264:
        /*002c*/ 	.word	0xffffffff


	//   ....[1]....
        /*0030*/ 	.word	0xffffffff


	//   ....[2]....
        /*0034*/ 	.word	0xffffffff


	//   ....[3]....
        /*0038*/ 	.word	0xffffffff


	//   ....[4]....
        /*003c*/ 	.word	0xffffffff


	//   ....[5]....
        /*0040*/ 	.word	0xffffffff


	//   ....[6]....
        /*0044*/ 	.word	0xffffffff


	//   ....[7]....
        /*0048*/ 	.word	0xffffffff


	//   ....[8]....
        /*004c*/ 	.word	0xffffffff


	//   ....[9]....
        /*0050*/ 	.word	0xffffffff


	//----- nvinfo : EIATTR_COOP_GROUP_INSTR_OFFSETS
	.align		4
.L_2265:
        /*0054*/ 	.byte	0x04, 0x28
        /*0056*/ 	.short	(.L_2267 - .L_2266)


	//   ....[0]....
.L_2266:
        /*0058*/ 	.word	0x00000f90


	//   ....[1]....
        /*005c*/ 	.word	0x00000fb0


	//   ....[2]....
        /*0060*/ 	.word	0x00000ff0


	//   ....[3]....
        /*0064*/ 	.word	0x00001000


	//   ....[4]....
        /*0068*/ 	.word	0x00001040


	//   ....[5]....
        /*006c*/ 	.word	0x00001050


	//   ....[6]....
        /*0070*/ 	.word	0x00001080


	//   ....[7]....
        /*0074*/ 	.word	0x00001090


	//   ....[8]....
        /*0078*/ 	.word	0x000010c0


	//   ....[9]....
        /*007c*/ 	.word	0x000010d0


	//----- nvinfo : EIATTR_VRC_CTA_INIT_COUNT
	.align		4
.L_2267:
        /*0080*/ 	.byte	0x02, 0x4a
	.zero		1
	.zero		1


	//----- nvinfo : EIATTR_EXIT_INSTR_OFFSETS
	.align		4
        /*0084*/ 	.byte	0x04, 0x1c
        /*0086*/ 	.short	(.L_2269 - .L_2268)


	//   ....[0]....
.L_2268:
        /*0088*/ 	.word	0x00003990


	//   ....[1]....
        /*008c*/ 	.word	0x00003a30


	//----- nvinfo : EIATTR_MAX_THREADS
	.align		4
.L_2269:
        /*0090*/ 	.byte	0x04, 0x05
        /*0092*/ 	.short	(.L_2271 - .L_2270)
.L_2270:
        /*0094*/ 	.word	0x00000100
        /*0098*/ 	.word	0x00000001
        /*009c*/ 	.word	0x00000001


	//----- nvinfo : EIATTR_CRS_STACK_SIZE
	.align		4
.L_2271:
        /*00a0*/ 	.byte	0x04, 0x1e
        /*00a2*/ 	.short	(.L_2273 - .L_2272)
.L_2272:
        /*00a4*/ 	.word	0x00000000


	//----- nvinfo : EIATTR_CBANK_PARAM_SIZE
	.align		4
.L_2273:
        /*00a8*/ 	.byte	0x03, 0x19
        /*00aa*/ 	.short	0x0128


	//----- nvinfo : EIATTR_PARAM_CBANK
	.align		4
        /*00ac*/ 	.byte	0x04, 0x0a
        /*00ae*/ 	.short	(.L_2275 - .L_2274)
	.align		4
.L_2274:
        /*00b0*/ 	.word	index@(.nv.constant0._ZN10layer_norm31ln_parallel_residual_bwd_kernelINS_13Kernel_traitsIf6__halffS2_fjLj4096ELj1ELj1ELj8ELj16ENS_18Kernel_traits_baseILj4096EfS2_fS2_fjLj256EEEEELb0ELb1ELb0EEEvNS_9BwdParamsE)
        /*00b4*/ 	.short	0x0380
        /*00b6*/ 	.short	0x0128


	//----- nvinfo : EIATTR_SW_WAR
	.align		4
.L_2275:
        /*00b8*/ 	.byte	0x04, 0x36
        /*00ba*/ 	.short	(.L_2277 - .L_2276)
.L_2276:
        /*00bc*/ 	.word	0x00000008
.L_2277:


//--------------------- .nv.info._ZN10layer_norm31ln_parallel_residual_bwd_kernelINS_13Kernel_traitsIf6__halffS2_fjLj4096ELj1ELj1ELj8ELj16ENS_18Kernel_traits_baseILj4096EfS2_fS2_fjLj256EEEEELb0ELb1ELb1EEEvNS_9BwdParamsE --------------------------
	.section	.nv.info._ZN10layer_norm31ln_parallel_residual_bwd_kernelINS_13Kernel_traitsIf6__halffS2_fjLj4096ELj1ELj1ELj8ELj16ENS_18Kernel_traits_baseILj4096EfS2_fS2_fjLj256EEEEELb0ELb1ELb1EEEvNS_9BwdParamsE,"",@"SHT_CUDA_INFO"
	.sectionflags	@""
	.align	4


	//----- nvinfo : EIATTR_CUDA_API_VERSION
	.align		4
        /*0000*/ 	.byte	0x04, 0x37
        /*0002*/ 	.short	(.L_2279 - .L_2278)
.L_2278:
        /*0004*/ 	.word	0x00000082


	//----- nvinfo : EIATTR_KPARAM_INFO
	.align		4
.L_2279:
        /*0008*/ 	.byte	0x04, 0x17
        /*000a*/ 	.short	(.L_2281 - .L_2280)
.L_2280:
        /*000c*/ 	.word	0x00000000
        /*0010*/ 	.short	0x0000
        /*0012*/ 	.short	0x0000
        /*0014*/ 	.byte	0x00, 0xf0, 0xa1, 0x04


	//----- nvinfo : EIATTR_SPARSE_MMA_MASK
	.align		4
.L_2281:
        /*0018*/ 	.byte	0x03, 0x50
        /*001a*/ 	.short	0x0000


	//----- nvinfo : EIATTR_MAXREG_COUNT
	.align		4
        /*001c*/ 	.byte	0x03, 0x1b
        /*001e*/ 	.short	0x00ff


	//----- nvinfo : EIATTR_NUM_BARRIERS
	.align		4
        /*0020*/ 	.byte	0x02, 0x4c
        /*0022*/ 	.byte	0x01
	.zero		1


	//----- nvinfo : EIATTR_MERCURY_ISA_VERSION
	.align		4
        /*0024*/ 	.byte	0x03, 0x5f
        /*0026*/ 	.short	0x0101


	//----- nvinfo : EIATTR_COOP_GROUP_MASK_REGIDS
	.align		4
        /*0028*/ 	.byte	0x04, 0x29
        /*002a*/ 	.short	(.L_2283 - .L_2282)


	//   ....[0]....
.L_2282:
        /*002c*/ 	.word	0xffffffff


	//   ....[1]....
        /*0030*/ 	.word	0xffffffff


	//   ....[2]....
        /*0034*/ 	.word	0xffffffff


	//   ....[3]....
        /*0038*/ 	.word	0xffffffff


	//   ....[4]....
        /*003c*/ 	.word	0xffffffff


	//   ....[5]....
        /*0040*/ 	.word	0xffffffff


	//   ....[6]....
        /*0044*/ 	.word	0xffffffff


	//   ....[7]....
        /*0048*/ 	.word	0xffffffff


	//   ....[8]....
        /*004c*/ 	.word	0xffffffff


	//   ....[9]....
        /*0050*/ 	.word	0xffffffff


	//----- nvinfo : EIATTR_COOP_GROUP_INSTR_OFFSETS
	.align		4
.L_2283:
        /*0054*/ 	.byte	0x04, 0x28
        /*0056*/ 	.short	(.L_2285 - .L_2284)


	//   ....[0]....
.L_2284:
        /*0058*/ 	.word	0x00000d00


	//   ....[1]....
        /*005c*/ 	.word	0x00000db0


	//   ....[2]....
        /*0060*/ 	.word	0x00000dc0


	//   ....[3]....
        /*0064*/ 	.word	0x00000df0


	//   ....[4]....
        /*0068*/ 	.word	0x00000e00


	//   ....[5]....
        /*006c*/ 	.word	0x00000e30


	//   ....[6]....
        /*0070*/ 	.word	0x00000e40


	//   ....[7]....
        /*0074*/ 	.word	0x00000e60


	//   ....[8]....
        /*0078*/ 	.word	0x00000e80


	//   ....[9]....
        /*007c*/ 	.word	0x00000eb0


	//----- nvinfo : EIATTR_VRC_CTA_INIT_COUNT
	.align		4
.L_2285:
        /*0080*/ 	.byte	0x02, 0x4a
	.zero		1
	.zero		1


	//----- nvinfo : EIATTR_EXIT_INSTR_OFFSETS
	.align		4
        /*0084*/ 	.byte	0x04, 0x1c
        /*0086*/ 	.short	(.L_2287 - .L_2286)


	//   ....[0]....
.L_2286:
        /*0088*/ 	.word	0x000037c0


	//----- nvinfo : EIATTR_MAX_THREADS
	.align		4
.L_2287:
        /*008c*/ 	.byte	0x04, 0x05
        /*008e*/ 	.short	(.L_2289 - .L_2288)
.L_2288:
        /*0090*/ 	.word	0x00000100
        /*0094*/ 	.word	0x00000001
        /*0098*/ 	.word	0x00000001


	//----- nvinfo : EIATTR_CRS_STACK_SIZE
	.align		4
.L_2289:
        /*009c*/ 	.byte	0x04, 0x1e
        /*009e*/ 	.short	(.L_2291 - .L_2290)
.L_2290:
        /*00a0*/ 	.word	0x00000000


	//----- nvinfo : EIATTR_CBANK_PARAM_SIZE
	.align		4
.L_2291:
        /*00a4*/ 	.byte	0x03, 0x19
        /*00a6*/ 	.short	0x0128


	//----- nvinfo : EIATTR_PARAM_CBANK
	.align		4
        /*00a8*/ 	.byte	0x04, 0x0a
        /*00aa*/ 	.short	(.L_2293 - .L_2292)
	.align		4
.L_2292:
        /*00ac*/ 	.word	index@(.nv.constant0._ZN10layer_norm31ln_parallel_residual_bwd_kernelINS_13Kernel_traitsIf6__halffS2_fjLj4096ELj1ELj1ELj8ELj16ENS_18Kernel_traits_baseILj4096EfS2_fS2_fjLj256EEEEELb0ELb1ELb1EEEvNS_9BwdParamsE)
        /*00b0*/ 	.short	0x0380
        /*00b2*/ 	.short	0x0128


	//----- nvinfo : EIATTR_SW_WAR
	.align		4
.L_2293:
        /*00b4*/ 	.byte	0x04, 0x36
        /*00b6*/ 	.short	(.L_2295 - .L_2294)
.L_2294:
        /*00b8*/ 	.word	0x00000008
.L_2295:


//--------------------- .nv.info._ZN10layer_norm31ln_parallel_residual_bwd_kernelINS_13Kernel_traitsIf6__halffS2_fjLj4096ELj1ELj1ELj8ELj16ENS_18Kernel_traits_baseILj4096EfS2_fS2_fjLj256EEEEELb1ELb0ELb0EEEvNS_9BwdParamsE --------------------------
	.section	.nv.info._ZN10layer_norm31ln_parallel_residual_bwd_kernelINS_13Kernel_traitsIf6__halffS2_fjLj4096ELj1ELj1ELj8ELj16ENS_18Kernel_traits_baseILj4096EfS2_fS2_fjLj256EEEEELb1ELb0ELb0EEEvNS_9BwdParamsE,"",@"SHT_CUDA_INFO"
	.sectionflags	@""
	.align	4


	//----- nvinfo : EIATTR_CUDA_API_VERSION
	.align		4
        /*0000*/ 	.byte	0x04, 0x37
        /*0002*/ 	.short	(.L_2297 - .L_2296)
.L_2296:
        /*0004*/ 	.word	0x00000082


	//----- nvinfo : EIATTR_KPARAM_INFO
	.align		4
.L_2297:
        /*0008*/ 	.byte	0x04, 0x17
        /*000a*/ 	.short	(.L_2299 - .L_2298)
.L_2298:
        /*000c*/ 	.word	0x00000000
        /*0010*/ 	.short	0x0000
        /*0012*/ 	.short	0x0000
        /*0014*/ 	.byte	0x00, 0xf0, 0xa1, 0x04


	//----- nvinfo : EIATTR_SPARSE_MMA_MASK
	.align		4
.L_2299:
        /*0018*/ 	.byte	0x03, 0x50
        /*001a*/ 	.short	0x0000


	//----- nvinfo : EIATTR_MAXREG_COUNT
	.align		4
        /*001c*/ 	.byte	0x03, 0x1b
        /*001e*/ 	.short	0x00ff


	//----- nvinfo : EIATTR_NUM_BARRIERS
	.align		4
        /*0020*/ 	.byte	0x02, 0x4c
        /*0022*/ 	.byte	0x01
	.zero		1


	//----- nvinfo : EIATTR_MERCURY_ISA_VERSION
	.align		4
        /*0024*/ 	.byte	0x03, 0x5f
        /*0026*/ 	.short	0x0101


	//----- nvinfo : EIATTR_COOP_GROUP_MASK_REGIDS
	.align		4
        /*0028*/ 	.byte	0x04, 0x29
        /*002a*/ 	.short	(.L_2301 - .L_2300)


	//   ....[0]....
.L_2300:
        /*002c*/ 	.word	0xffffffff


	//   ....[1]....
        /*0030*/ 	.word	0xffffffff


	//   ....[2]....
        /*0034*/ 	.word	0xffffffff


	//   ....[3]....
        /*0038*/ 	.word	0xffffffff


	//   ....[4]....
        /*003c*/ 	.word	0xffffffff


	//   ....[5]....
        /*0040*/ 	.word	0xffffffff


	//   ....[6]....
        /*0044*/ 	.word	0xffffffff


	//   ....[7]....
        /*0048*/ 	.word	0xffffffff


	//   ....[8]....
        /*004c*/ 	.word	0xffffffff


	//   ....[9]....
        /*0050*/ 	.word	0xffffffff


	//----- nvinfo : EIATTR_COOP_GROUP_INSTR_OFFSETS
	.align		4
.L_2301:
        /*0054*/ 	.byte	0x04, 0x28
        /*0056*/ 	.short	(.L_2303 - .L_2302)


	//   ....[0]....
.L_2302:
        /*0058*/ 	.word	0x00001720


	//   ....[1]....
        /*005c*/ 	.word	0x00001740


	//   ....[2]....
        /*0060*/ 	.word	0x00001780


	//   ....[3]....
        /*0064*/ 	.word	0x00001790


	//   ....[4]....
        /*0068*/ 	.word	0x000017d0


	//   ....[5]....
        /*006c*/ 	.word	0x000017e0


	//   ....[6]....
        /*0070*/ 	.word	0x00001810


	//   ....[7]....
        /*0074*/ 	.word	0x00001820


	//   ....[8]....
        /*0078*/ 	.word	0x00001850


	//   ....[9]....
        /*007c*/ 	.word	0x00001860


	//----- nvinfo : EIATTR_VRC_CTA_INIT_COUNT
	.align		4
.L_2303:
        /*0080*/ 	.byte	0x02, 0x4a
	.zero		1
	.zero		1


	//----- nvinfo : EIATTR_EXIT_INSTR_OFFSETS
	.align		4
        /*0084*/ 	.byte	0x04, 0x1c
        /*0086*/ 	.short	(.L_2305 - .L_2304)


	//   ....[0]....
.L_2304:
        /*0088*/ 	.word	0x00006300


	//   ....[1]....
        /*008c*/ 	.word	0x00006410


	//----- nvinfo : EIATTR_MAX_THREADS
	.align		4
.L_2305:
        /*0090*/ 	.byte	0x04, 0x05
        /*0092*/ 	.short	(.L_2307 - .L_2306)
.L_2306:
        /*0094*/ 	.word	0x00000100
        /*0098*/ 	.word	0x00000001
        /*009c*/ 	.word	0x00000001


	//----- nvinfo : EIATTR_CRS_STACK_SIZE
	.align		4
.L_2307:
        /*00a0*/ 	.byte	0x04, 0x1e
        /*00a2*/ 	.short	(.L_2309 - .L_2308)
.L_2308:
        /*00a4*/ 	.word	0x00000000


	//----- nvinfo : EIATTR_CBANK_PARAM_SIZE
	.align		4
.L_2309:
        /*00a8*/ 	.byte	0x03, 0x19
        /*00aa*/ 	.short	0x0128


	//----- nvinfo : EIATTR_PARAM_CBANK
	.align		4
        /*00ac*/ 	.byte	0x04, 0x0a
        /*00ae*/ 	.short	(.L_2311 - .L_2310)
	.align		4
.L_2310:
        /*00b0*/ 	.word	index@(.nv.constant0._ZN10layer_norm31ln_parallel_residual_bwd_kernelINS_13Kernel_traitsIf6__halffS2_fjLj4096ELj1ELj1ELj8ELj16ENS_18Kernel_traits_baseILj4096EfS2_fS2_fjLj256EEEEELb1ELb0ELb0EEEvNS_9BwdParamsE)
        /*00b4*/ 	.short	0x0380
        /*00b6*/ 	.short	0x0128


	//----- nvinfo : EIATTR_SW_WAR
	.align		4
.L_2311:
        /*00b8*/ 	.byte	0x04, 0x36
        /*00ba*/ 	.short	(.L_2313 - .L_2312)
.L_2312:
        /*00bc*/ 	.word	0x00000008
.L_2313:


//--------------------- .nv.info._ZN10layer_norm31ln_parallel_residual_bwd_kernelINS_13Kernel_traitsIf6__halffS2_fjLj4096ELj1ELj1ELj8ELj16ENS_18Kernel_traits_baseILj4096EfS2_fS2_fjLj256EEEEELb1ELb0ELb1EEEvNS_9BwdParamsE --------------------------
	.section	.nv.info._ZN10layer_norm31ln_parallel_residual_bwd_kernelINS_13Kernel_traitsIf6__halffS2_fjLj4096ELj1ELj1ELj8ELj16ENS_18Kernel_traits_baseILj4096EfS2_fS2_fjLj256EEEEELb1ELb0ELb1EEEvNS_9BwdParamsE,"",@"SHT_CUDA_INFO"
	.sectionflags	@""
	.align	4


	//----- nvinfo : EIATTR_CUDA_API_VERSION
	.align		4
        /*0000*/ 	.byte	0x04, 0x37
        /*0002*/ 	.short	(.L_2315 - .L_2314)
.L_2314:
        /*0004*/ 	.word	0x00000082


	//----- nvinfo : EIATTR_KPARAM_INFO
	.align		4
.L_2315:
        /*0008*/ 	.byte	0x04, 0x17
        /*000a*/ 	.short	(.L_2317 - .L_2316)
.L_2316:
        /*000c*/ 	.word	0x00000000
        /*0010*/ 	.short	0x0000
        /*0012*/ 	.short	0x0000
        /*0014*/ 	.byte	0x00, 0xf0, 0xa1, 0x04


	//----- nvinfo : EIATTR_SPARSE_MMA_MASK
	.align		4
.L_2317:
        /*0018*/ 	.byte	0x03, 0x50
        /*001a*/ 	.short	0x0000


	//----- nvinfo : EIATTR_MAXREG_COUNT
	.align		4
        /*001c*/ 	.byte	0x03, 0x1b
        /*001e*/ 	.short	0x00ff


	//----- nvinfo : EIATTR_NUM_BARRIERS
	.align		4
        /*0020*/ 	.byte	0x02, 0x4c
        /*0022*/ 	.byte	0x01
	.zero		1


	//----- nvinfo : EIATTR_MERCURY_ISA_VERSION
	.align		4
        /*0024*/ 	.byte	0x03, 0x5f
        /*0026*/ 	.short	0x0101


	//----- nvinfo : EIATTR_COOP_GROUP_MASK_REGIDS
	.align		4
        /*0028*/ 	.byte	0x04, 0x29
        /*002a*/ 	.short	(.L_2319 - .L_2318)


	//   ....[0]....
.L_2318:
        /*002c*/ 	.word	0xffffffff


	//   ....[1]....
        /*0030*/ 	.word	0xffffffff


	//   ....[2]....
        /*0034*/ 	.word	0xffffffff


	//   ....[3]....
        /*0038*/ 	.word	0xffffffff


	//   ....[4]....
        /*003c*/ 	.word	0xffffffff


	//   ....[5]....
        /*0040*/ 	.word	0xffffffff


	//   ....[6]....
        /*0044*/ 	.word	0xffffffff


	//   ....[7]....
        /*0048*/ 	.word	0xffffffff


	//   ....[8]....
        /*004c*/ 	.word	0xffffffff


	//   ....[9]....
        /*0050*/ 	.word	0xffffffff


	//----- nvinfo : EIATTR_COOP_GROUP_INSTR_OFFSETS
	.align		4
.L_2319:
        /*0054*/ 	.byte	0x04, 0x28
        /*0056*/ 	.short	(.L_2321 - .L_2320)


	//   ....[0]....
.L_2320:
        /*0058*/ 	.word	0x00001120


	//   ....[1]....
        /*005c*/ 	.word	0x00001130


	//   ....[2]....
        /*0060*/ 	.word	0x00001160


	//   ....[3]....
        /*0064*/ 	.word	0x00001170


	//   ....[4]....
        /*0068*/ 	.word	0x000011a0


	//   ....[5]....
        /*006c*/ 	.word	0x000011b0


	//   ....[6]....
        /*0070*/ 	.word	0x000011e0


	//   ....[7]....
        /*0074*/ 	.word	0x000011f0


	//   ....[8]....
        /*0078*/ 	.word	0x00001230


	//   ....[9]....
        /*007c*/ 	.word	0x00001240


	//----- nvinfo : EIATTR_VRC_CTA_INIT_COUNT
	.align		4
.L_2321:
        /*0080*/ 	.byte	0x02, 0x4a
	.zero		1
	.zero		1


	//----- nvinfo : EIATTR_EXIT_INSTR_OFFSETS
	.align		4
        /*0084*/ 	.byte	0x04, 0x1c
        /*0086*/ 	.short	(.L_2323 - .L_2322)


	//   ....[0]....
.L_2322:
        /*0088*/ 	.word	0x00006150


	//----- nvinfo : EIATTR_MAX_THREADS
	.align		4
.L_2323:
        /*008c*/ 	.byte	0x04, 0x05
        /*008e*/ 	.short	(.L_2325 - .L_2324)
.L_2324:
        /*0090*/ 	.word	0x00000100
        /*0094*/ 	.word	0x00000001
        /*0098*/ 	.word	0x00000001


	//----- nvinfo : EIATTR_CRS_STACK_SIZE
	.align		4
.L_2325:
        /*009c*/ 	.byte	0x04, 0x1e
        /*009e*/ 	.short	(.L_2327 - .L_2326)
.L_2326:
        /*00a0*/ 	.word	0x00000000


	//----- nvinfo : EIATTR_CBANK_PARAM_SIZE
	.align		4
.L_2327:
        /*00a4*/ 	.byte	0x03, 0x19
        /*00a6*/ 	.short	0x0128


	//----- nvinfo : EIATTR_PARAM_CBANK
	.align		4
        /*00a8*/ 	.byte	0x04, 0x0a
        /*00aa*/ 	.short	(.L_2329 - .L_2328)
	.align		4
.L_2328:
        /*00ac*/ 	.word	index@(.nv.constant0._ZN10layer_norm31ln_parallel_residual_bwd_kernelINS_13Kernel_traitsIf6__halffS2_fjLj4096ELj1ELj1ELj8ELj16ENS_18Kernel_traits_baseILj4096EfS2_fS2_fjLj256EEEEELb1ELb0ELb1EEEvNS_9BwdParamsE)
        /*00b0*/ 	.short	0x0380
        /*00b2*/ 	.short	0x0128


	//----- nvinfo : EIATTR_SW_WAR
	.align		4
.L_2329:
        /*00b4*/ 	.byte	0x04, 0x36
        /*00b6*/ 	.short	(.L_2331 - .L_2330)
.L_2330:
        /*00b8*/ 	.word	0x00000008
.L_2331:


//--------------------- .nv.info._ZN10layer_norm22ln_bwd_finalize_kernelINS_22Kernel_traits_finalizeILj4096Ef6__halffS2_fjLb0ELj1024ELj4ENS_18Kernel_traits_baseILj4096EfS2_fS2_fjLj1024EEEEELb0ELb0EEEvNS_9BwdParamsE --------------------------
	.section	.nv.info._ZN10layer_norm22ln_bwd_finalize_kernelINS_22Kernel_traits_finalizeILj4096Ef6__halffS2_fjLb0ELj1024ELj4ENS_18Kernel_traits_baseILj4096EfS2_fS2_fjLj1024EEEEELb0ELb0EEEvNS_9BwdParamsE,"",@"SHT_CUDA_INFO"
	.sectionflags	@""
	.align	4


	//----- nvinfo : EIATTR_CUDA_API_VERSION
	.align		4
        /*0000*/ 	.byte	0x04, 0x37
        /*0002*/ 	.short	(.L_2333 - .L_2332)
.L_2332:
        /*0004*/ 	.word	0x00000082


	//----- nvinfo : EIATTR_KPARAM_INFO
	.align		4
.L_2333:
        /*0008*/ 	.byte	0x04, 0x17
        /*000a*/ 	.short	(.L_2335 - .L_2334)
.L_2334:
        /*000c*/ 	.word	0x00000000
        /*0010*/ 	.short	0x0000
        /*0012*/ 	.short	0x0000
        /*0014*/ 	.byte	0x00, 0xf0, 0xa1, 0x04


	//----- nvinfo : EIATTR_SPARSE_MMA_MASK
	.align		4
.L_2335:
        /*0018*/ 	.byte	0x03, 0x50
        /*001a*/ 	.short	0x0000


	//----- nvinfo : EIATTR_MAXREG_COUNT
	.align		4
        /*001c*/ 	.byte	0x03, 0x1b
        /*001e*/ 	.short	0x0040


	//----- nvinfo : EIATTR_NUM_BARRIERS
	.align		4
        /*0020*/ 	.byte	0x02, 0x4c
        /*0022*/ 	.byte	0x01
	.zero		1


	//----- nvinfo : EIATTR_MERCURY_ISA_VERSION
	.align		4
        /*0024*/ 	.byte	0x03, 0x5f
        /*0026*/ 	.short	0x0101


	//----- nvinfo : EIATTR_COOP_GROUP_MASK_REGIDS
	.align		4
        /*0028*/ 	.byte	0x04, 0x29
        /*002a*/ 	.short	(.L_2337 - .L_2336)


	//   ....[0]....
.L_2336:
        /*002c*/ 	.word	0xffffffff


	//   ....[1]....
        /*0030*/ 	.word	0xffffffff


	//   ....[2]....
        /*0034*/ 	.word	0xffffffff


	//   ....[3]....
        /*0038*/ 	.word	0xffffffff


	//   ....[4]....
        /*003c*/ 	.word	0xffffffff


	//   ....[5]....
        /*0040*/ 	.word	0xffffffff


	//   ....[6]....
        /*0044*/ 	.word	0xffffffff


	//   ....[7]....
        /*0048*/ 	.word	0xffffffff


	//   ....[8]....
        /*004c*/ 	.word	0xffffffff


	//   ....[9]....
        /*0050*/ 	.word	0xffffffff


	//----- nvinfo : EIATTR_COOP_GROUP_INSTR_OFFSETS
	.align		4
.L_2337:
        /*0054*/ 	.byte	0x04, 0x28
        /*0056*/ 	.short	(.L_2339 - .L_2338)


	//   ....[0]....
.L_2338:
        /*0058*/ 	.word	0x000015e0


	//   ....[1]....
        /*005c*/ 	.word	0x000015f0


	//   ....[2]....
        /*0060*/ 	.word	0x00001620


	//   ....[3]....
        /*0064*/ 	.word	0x00001630


	//   ....[4]....
        /*0068*/ 	.word	0x00001660


	//   ....[5]....
        /*006c*/ 	.word	0x00001670


	//   ....[6]....
        /*0070*/ 	.word	0x000016b0


	//   ....[7]....
        /*0074*/ 	.word	0x000016e0


	//   ....[8]....
        /*0078*/ 	.word	0x00001710


	//   ....[9]....
        /*007c*/ 	.word	0x00001720


	//----- nvinfo : EIATTR_VRC_CTA_INIT_COUNT
	.align		4
.L_2339:
        /*0080*/ 	.byte	0x02, 0x4a
	.zero		1
	.zero		1


	//----- nvinfo : EIATTR_EXIT_INSTR_OFFSETS
	.align		4
        /*0084*/ 	.byte	0x04, 0x1c
        /*0086*/ 	.short	(.L_2341 - .L_2340)


	//   ....[0]....
.L_2340:
        /*0088*/ 	.word	0x00000060


	//   ....[1]....
        /*008c*/ 	.word	0x00001780


	//   ....[2]....
        /*0090*/ 	.word	0x000017b0


	//   ....[3]....
        /*0094*/ 	.word	0x00001850


	//----- nvinfo : EIATTR_MAX_THREADS
	.align		4
.L_2341:
        /*0098*/ 	.byte	0x04, 0x05
        /*009a*/ 	.short	(.L_2343 - .L_2342)
.L_2342:
        /*009c*/ 	.word	0x00000400
        /*00a0*/ 	.word	0x00000001
        /*00a4*/ 	.word	0x00000001


	//----- nvinfo : EIATTR_CRS_STACK_SIZE
	.align		4
.L_2343:
        /*00a8*/ 	.byte	0x04, 0x1e
        /*00aa*/ 	.short	(.L_2345 - .L_2344)
.L_2344:
        /*00ac*/ 	.word	0x00000000


	//----- nvinfo : EIATTR_CBANK_PARAM_SIZE
	.align		4
.L_2345:
        /*00b0*/ 	.byte	0x03, 0x19
        /*00b2*/ 	.short	0x0128


	//----- nvinfo : EIATTR_PARAM_CBANK
	.align		4
        /*00b4*/ 	.byte	0x04, 0x0a
        /*00b6*/ 	.short	(.L_2347 - .L_2346)
	.align		4
.L_2346:
        /*00b8*/ 	.word	index@(.nv.constant0._ZN10layer_norm22ln_bwd_finalize_kernelINS_22Kernel_traits_finalizeILj4096Ef6__halffS2_fjLb0ELj1024ELj4ENS_18Kernel_traits_baseILj4096EfS2_fS2_fjLj1024EEEEELb0ELb0EEEvNS_9BwdParamsE)
        /*00bc*/ 	.short	0x0380
        /*00be*/ 	.short	0x0128


	//----- nvinfo : EIATTR_SW_WAR
	.align		4
.L_2347:
        /*00c0*/ 	.byte	0x04, 0x36
        /*00c2*/ 	.short	(.L_2349 - .L_2348)
.L_2348:
        /*00c4*/ 	.word	0x00000008
.L_2349:


//--------------------- .nv.info._ZN10layer_norm40ln_parallel_residual_bwd_finalize_kernelINS_22Kernel_traits_finalizeILj4096Ef6__halffS2_fjLb0ELj1024ELj4ENS_18Kernel_traits_baseILj4096EfS2_fS2_fjLj1024EEEEELb0EEEvNS_9BwdParamsE --------------------------
	.section	.nv.info._ZN10layer_norm40ln_parallel_residual_bwd_finalize_kernelINS_22Kernel_traits_finalizeILj4096Ef6__halffS2_fjLb0ELj1024ELj4ENS_18Kernel_traits_baseILj4096EfS2_fS2_fjLj1024EEEEELb0EEEvNS_9BwdParamsE,"",@"SHT_CUDA_INFO"
	.sectionflags	@""
	.align	4


	//----- nvinfo : EIATTR_CUDA_API_VERSION
	.align		4
        /*0000*/ 	.byte	0x04, 0x37
        /*0002*/ 	.short	(.L_2351 - .L_2350)
.L_2350:
        /*0004*/ 	.word	0x00000082


	//----- nvinfo : EIATTR_KPARAM_INFO
	.align		4
.L_2351:
        /*0008*/ 	.byte	0x04, 0x17
        /*000a*/ 	.short	(.L_2353 - .L_2352)
.L_2352:
        /*000c*/ 	.word	0x00000000
        /*0010*/ 	.short	0x0000
        /*0012*/ 	.short	0x0000
        /*0014*/ 	.byte	0x00, 0xf0, 0xa1, 0x04


	//----- nvinfo : EIATTR_SPARSE_MMA_MASK
	.align		4
.L_2353:
        /*0018*/ 	.byte	0x03, 0x50
        /*001a*/ 	.short	0x0000


	//----- nvinfo : EIATTR_MAXREG_COUNT
	.align		4
        /*001c*/ 	.byte	0x03, 0x1b
        /*001e*/ 	.short	0x0040


	//----- nvinfo : EIATTR_NUM_BARRIERS
	.align		4
        /*0020*/ 	.byte	0x02, 0x4c
        /*0022*/ 	.byte	0x01
	.zero		1


	//----- nvinfo : EIATTR_MERCURY_ISA_VERSION
	.align		4
        /*0024*/ 	.byte	0x03, 0x5f
        /*0026*/ 	.short	0x0101


	//----- nvinfo : EIATTR_COOP_GROUP_MASK_REGIDS
	.align		4
        /*0028*/ 	.byte	0x04, 0x29
        /*002a*/ 	.short	(.L_2355 - .L_2354)


	//   ....[0]....
.L_2354:
        /*002c*/ 	.word	0xffffffff


	//   ....[1]....
        /*0030*/ 	.word	0xffffffff


	//   ....[2]....
        /*0034*/ 	.word	0xffffffff


	//   ....[3]....
        /*0038*/ 	.word	0xffffffff


	//   ....[4]....
        /*003c*/ 	.word	0xffffffff


	//   ....[5]....
        /*0040*/ 	.word	0xffffffff


	//   ....[6]....
        /*0044*/ 	.word	0xffffffff


	//   ....[7]....
        /*0048*/ 	.word	0xffffffff


	//   ....[8]....
        /*004c*/ 	.word	0xffffffff


	//   ....[9]....
        /*0050*/ 	.word	0xffffffff


	//   ....[10]....
        /*0054*/ 	.word	0xffffffff


	//   ....[11]....
        /*0058*/ 	.word	0xffffffff


	//   ....[12]....
        /*005c*/ 	.word	0xffffffff


	//   ....[13]....
        /*0060*/ 	.word	0xffffffff


	//   ....[14]....
        /*0064*/ 	.word	0xffffffff


	//   ....[15]....
        /*0068*/ 	.word	0xffffffff


	//   ....[16]....
        /*006c*/ 	.word	0xffffffff


	//   ....[17]....
        /*0070*/ 	.word	0xffffffff


	//   ....[18]....
        /*0074*/ 	.word	0xffffffff


	//   ....[19]....
        /*0078*/ 	.word	0xffffffff


	//----- nvinfo : EIATTR_COOP_GROUP_INSTR_OFFSETS
	.align		4
.L_2355:
        /*007c*/ 	.byte	0x04, 0x28
        /*007e*/ 	.short	(.L_2357 - .L_2356)


	//   ....[0]....
.L_2356:
        /*0080*/ 	.word	0x000013b0


	//   ....[1]....
        /*0084*/ 	.word	0x000013c0


	//   ....[2]....
        /*0088*/ 	.word	0x000013d0


	//   ....[3]....
        /*008c*/ 	.word	0x000013e0


	//   ....[4]....
        /*0090*/ 	.word	0x00001410


	//   ....[5]....
        /*0094*/ 	.word	0x00001430


	//   ....[6]....
        /*0098*/ 	.word	0x00001450


	//   ....[7]....
        /*009c*/ 	.word	0x00001460


	//   ....[8]....
        /*00a0*/ 	.word	0x000014a0


	//   ....[9]....
        /*00a4*/ 	.word	0x000014c0


	//   ....[10]....
        /*00a8*/ 	.word	0x000014d0


	//   ....[11]....
        /*00ac*/ 	.word	0x000014e0


	//   ....[12]....
        /*00b0*/ 	.word	0x00001510


	//   ....[13]....
        /*00b4*/ 	.word	0x00001530


	//   ....[14]....
        /*00b8*/ 	.word	0x00001550


	//   ....[15]....
        /*00bc*/ 	.word	0x00001560


	//   ....[16]....
        /*00c0*/ 	.word	0x000015a0


	//   ....[17]....
        /*00c4*/ 	.word	0x000015d0


	//   ....[18]....
        /*00c8*/ 	.word	0x00001600


	//   ....[19]....
        /*00cc*/ 	.word	0x00001610


	//----- nvinfo : EIATTR_VRC_CTA_INIT_COUNT
	.align		4
.L_2357:
        /*00d0*/ 	.byte	0x02, 0x4a
	.zero		1
	.zero		1


	//----- nvinfo : EIATTR_EXIT_INSTR_OFFSETS
	.align		4
        /*00d4*/ 	.byte	0x04, 0x1c
        /*00d6*/ 	.short	(.L_2359 - .L_2358)


	//   ....[0]....
.L_2358:
        /*00d8*/ 	.word	0x00000060


	//   ....[1]....
        /*00dc*/ 	.word	0x000016b0


	//   ....[2]....
        /*00e0*/ 	.word	0x000016e0


	//   ....[3]....
        /*00e4*/ 	.word	0x00001800


	//----- nvinfo : EIATTR_MAX_THREADS
	.align		4
.L_2359:
        /*00e8*/ 	.byte	0x04, 0x05
        /*00ea*/ 	.short	(.L_2361 - .L_2360)
.L_2360:
        /*00ec*/ 	.word	0x00000400
        /*00f0*/ 	.word	0x00000001
        /*00f4*/ 	.word	0x00000001


	//----- nvinfo : EIATTR_CRS_STACK_SIZE
	.align		4
.L_2361:
        /*00f8*/ 	.byte	0x04, 0x1e
        /*00fa*/ 	.short	(.L_2363 - .L_2362)
.L_2362:
        /*00fc*/ 	.word	0x00000000


	//----- nvinfo : EIATTR_CBANK_PARAM_SIZE
	.align		4
.L_2363:
        /*0100*/ 	.byte	0x03, 0x19
        /*0102*/ 	.short	0x0128


	//----- nvinfo : EIATTR_PARAM_CBANK
	.align		4
        /*0104*/ 	.byte	0x04, 0x0a
        /*0106*/ 	.short	(.L_2365 - .L_2364)
	.align		4
.L_2364:
        /*0108*/ 	.word	index@(.nv.constant0._ZN10layer_norm40ln_parallel_residual_bwd_finalize_kernelINS_22Kernel_traits_finalizeILj4096Ef6__halffS2_fjLb0ELj1024ELj4ENS_18Kernel_traits_baseILj4096EfS2_fS2_fjLj1024EEEEELb0EEEvNS_9BwdParamsE)
        /*010c*/ 	.short	0x0380
        /*010e*/ 	.short	0x0128


	//----- nvinfo : EIATTR_SW_WAR
	.align		4
.L_2365:
        /*0110*/ 	.byte	0x04, 0x36
        /*0112*/ 	.short	(.L_2367 - .L_2366)
.L_2366:
        /*0114*/ 	.word	0x00000008
.L_2367:


//--------------------- .nv.info._ZN10layer_norm31ln_parallel_residual_bwd_kernelINS_13Kernel_traitsIf6__halffS2_fjLj4096ELj1ELj1ELj8ELj16ENS_18Kernel_traits_baseILj4096EfS2_fS2_fjLj256EEEEELb1ELb1ELb0EEEvNS_9BwdParamsE --------------------------
	.section	.nv.info._ZN10layer_norm31ln_parallel_residual_bwd_kernelINS_13Kernel_traitsIf6__halffS2_fjLj4096ELj1ELj1ELj8ELj16ENS_18Kernel_traits_baseILj4096EfS2_fS2_fjLj256EEEEELb1ELb1ELb0EEEvNS_9BwdParamsE,"",@"SHT_CUDA_INFO"
	.sectionflags	@""
	.align	4


	//----- nvinfo : EIATTR_CUDA_API_VERSION
	.align		4
        /*0000*/ 	.byte	0x04, 0x37
        /*0002*/ 	.short	(.L_2369 - .L_2368)
.L_2368:
        /*0004*/ 	.word	0x00000082


	//----- nvinfo : EIATTR_KPARAM_INFO
	.align		4
.L_2369:
        /*0008*/ 	.byte	0x04, 0x17
        /*000a*/ 	.short	(.L_2371 - .L_2370)
.L_2370:
        /*000c*/ 	.word	0x00000000
        /*0010*/ 	.short	0x0000
        /*0012*/ 	.short	0x0000
        /*0014*/ 	.byte	0x00, 0xf0, 0xa1, 0x04


	//----- nvinfo : EIATTR_SPARSE_MMA_MASK
	.align		4
.L_2371:
        /*0018*/ 	.byte	0x03, 0x50
        /*001a*/ 	.short	0x0000


	//----- nvinfo : EIATTR_MAXREG_COUNT
	.align		4
        /*001c*/ 	.byte	0x03, 0x1b
        /*001e*/ 	.short	0x00ff


	//----- nvinfo : EIATTR_NUM_BARRIERS
	.align		4
        /*0020*/ 	.byte	0x02, 0x4c
        /*0022*/ 	.byte	0x01
	.zero		1


	//----- nvinfo : EIATTR_MERCURY_ISA_VERSION
	.align		4
        /*0024*/ 	.byte	0x03, 0x5f
        /*0026*/ 	.short	0x0101


	//----- nvinfo : EIATTR_COOP_GROUP_MASK_REGIDS
	.align		4
        /*0028*/ 	.byte	0x04, 0x29
        /*002a*/ 	.short	(.L_2373 - .L_2372)


	//   ....[0]....
.L_2372:
        /*002c*/ 	.word	0xffffffff


	//   ....[1]....
        /*0030*/ 	.word	0xffffffff


	//   ....[2]....
        /*0034*/ 	.word	0xffffffff


	//   ....[3]....
        /*0038*/ 	.word	0xffffffff


	//   ....[4]....
        /*003c*/ 	.word	0xffffffff


	//   ....[5]....
        /*0040*/ 	.word	0xffffffff


	//   ....[6]....
        /*0044*/ 	.word	0xffffffff


	//   ....[7]....
        /*0048*/ 	.word	0xffffffff


	//   ....[8]....
        /*004c*/ 	.word	0xffffffff


	//   ....[9]....
        /*0050*/ 	.word	0xffffffff


	//----- nvinfo : EIATTR_COOP_GROUP_INSTR_OFFSETS
	.align		4
.L_2373:
        /*0054*/ 	.byte	0x04, 0x28
        /*0056*/ 	.short	(.L_2375 - .L_2374)


	//   ....[0]....
.L_2374:
        /*0058*/ 	.word	0x00001040


	//   ....[1]....
        /*005c*/ 	.word	0x00001060


	//   ....[2]....
        /*0060*/ 	.word	0x000010a0


	//   ....[3]....
        /*0064*/ 	.word	0x000010b0


	//   ....[4]....
        /*0068*/ 	.word	0x000010e0


	//   ....[5]....
        /*006c*/ 	.word	0x00001100


	//   ....[6]....
        /*0070*/ 	.word	0x00001130


	//   ....[7]....
        /*0074*/ 	.word	0x00001140


	//   ....[8]....
        /*0078*/ 	.word	0x00001170


	//   ....[9]....
        /*007c*/ 	.word	0x00001180


	//----- nvinfo : EIATTR_VRC_CTA_INIT_COUNT
	.align		4
.L_2375:
        /*0080*/ 	.byte	0x02, 0x4a
	.zero		1
	.zero		1


	//----- nvinfo : EIATTR_EXIT_INSTR_OFFSETS
	.align		4
        /*0084*/ 	.byte	0x04, 0x1c
        /*0086*/ 	.short	(.L_2377 - .L_2376)


	//   ....[0]....
.L_2376:
        /*0088*/ 	.word	0x00005b60


	//   ....[1]....
        /*008c*/ 	.word	0x00005c00


	//----- nvinfo : EIATTR_MAX_THREADS
	.align		4
.L_2377:
        /*0090*/ 	.byte	0x04, 0x05
        /*0092*/ 	.short	(.L_2379 - .L_2378)
.L_2378:
        /*0094*/ 	.word	0x00000100
        /*0098*/ 	.word	0x00000001
        /*009c*/ 	.word	0x00000001


	//----- nvinfo : EIATTR_CRS_STACK_SIZE
	.align		4
.L_2379:
        /*00a0*/ 	.byte	0x04, 0x1e
        /*00a2*/ 	.short	(.L_2381 - .L_2380)
.L_2380:
        /*00a4*/ 	.word	0x00000000


	//----- nvinfo : EIATTR_CBANK_PARAM_SIZE
	.align		4
.L_2381:
        /*00a8*/ 	.byte	0x03, 0x19
        /*00aa*/ 	.short	0x0128


	//----- nvinfo : EIATTR_PARAM_CBANK
	.align		4
        /*00ac*/ 	.byte	0x04, 0x0a
        /*00ae*/ 	.short	(.L_2383 - .L_2382)
	.align		4
.L_2382:
        /*00b0*/ 	.word	index@(.nv.constant0._ZN10layer_norm31ln_parallel_residual_bwd_kernelINS_13Kernel_traitsIf6__halffS2_fjLj4096ELj1ELj1ELj8ELj16ENS_18Kernel_traits_baseILj4096EfS2_fS2_fjLj256EEEEELb1ELb1ELb0EEEvNS_9BwdParamsE)
        /*00b4*/ 	.short	0x0380
        /*00b6*/ 	.short	0x0128


	//----- nvinfo : EIATTR_SW_WAR
	.align		4
.L_2383:
        /*00b8*/ 	.byte	0x04, 0x36
        /*00ba*/ 	.short	(.L_2385 - .L_2384)
.L_2384:
        /*00bc*/ 	.word	0x00000008
.L_2385:


//--------------------- .nv.info._ZN10layer_norm22ln_bwd_finalize_kernelINS_22Kernel_traits_finalizeILj4096Ef6__halffS2_fjLb0ELj1024ELj4ENS_18Kernel_traits_baseILj4096EfS2_fS2_fjLj1024EEEEELb0ELb1EEEvNS_9BwdParamsE --------------------------
	.section	.nv.info._ZN10layer_norm22ln_bwd_finalize_kernelINS_22Kernel_traits_finalizeILj4096Ef6__halffS2_fjLb0ELj1024ELj4ENS_18Kernel_traits_baseILj4096EfS2_fS2_fjLj1024EEEEELb0ELb1EEEvNS_9BwdParamsE,"",@"SHT_CUDA_INFO"
	.sectionflags	@""
	.align	4


	//----- nvinfo : EIATTR_CUDA_API_VERSION
	.align		4
        /*0000*/ 	.byte	0x04, 0x37
        /*0002*/ 	.short	(.L_2387 - .L_2386)
.L_2386:
        /*0004*/ 	.word	0x00000082


	//----- nvinfo : EIATTR_KPARAM_INFO
	.align		4
.L_2387:
        /*0008*/ 	.byte	0x04, 0x17
        /*000a*/ 	.short	(.L_2389 - .L_2388)
.L_2388:
        /*000c*/ 	.word	0x00000000
        /*0010*/ 	.short	0x0000
        /*0012*/ 	.short	0x0000
        /*0014*/ 	.byte	0x00, 0xf0, 0xa1, 0x04


	//----- nvinfo : EIATTR_SPARSE_MMA_MASK
	.align		4
.L_2389:
        /*0018*/ 	.byte	0x03, 0x50
        /*001a*/ 	.short	0x0000


	//----- nvinfo : EIATTR_MAXREG_COUNT
	.align		4
        /*001c*/ 	.byte	0x03, 0x1b
        /*001e*/ 	.short	0x0040


	//----- nvinfo : EIATTR_NUM_BARRIERS
	.align		4
        /*0020*/ 	.byte	0x02, 0x4c
        /*0022*/ 	.byte	0x01
	.zero		1


	//----- nvinfo : EIATTR_MERCURY_ISA_VERSION
	.align		4
        /*0024*/ 	.byte	0x03, 0x5f
        /*0026*/ 	.short	0x0101


	//----- nvinfo : EIATTR_COOP_GROUP_MASK_REGIDS
	.align		4
        /*0028*/ 	.byte	0x04, 0x29
        /*002a*/ 	.short	(.L_2391 - .L_2390)


	//   ....[0]....
.L_2390:
        /*002c*/ 	.word	0xffffffff


	//   ....[1]....
        /*0030*/ 	.word	0xffffffff


	//   ....[2]....
        /*0034*/ 	.word	0xffffffff


	//   ....[3]....
        /*0038*/ 	.word	0xffffffff


	//   ....[4]....
        /*003c*/ 	.word	0xffffffff


	//   ....[5]....
        /*0040*/ 	.word	0xffffffff


	//   ....[6]....
        /*0044*/ 	.word	0xffffffff


	//   ....[7]....
        /*0048*/ 	.word	0xffffffff


	//   ....[8]....
        /*004c*/ 	.word	0xffffffff


	//   ....[9]....
        /*0050*/ 	.word	0xffffffff


	//----- nvinfo : EIATTR_COOP_GROUP_INSTR_OFFSETS
	.align		4
.L_2391:
        /*0054*/ 	.byte	0x04, 0x28
        /*0056*/ 	.short	(.L_2393 - .L_2392)


	//   ....[0]....
.L_2392:
        /*0058*/ 	.word	0x00001630


	//   ....[1]....
        /*005c*/ 	.word	0x00001640


	//   ....[2]....
        /*0060*/ 	.word	0x00001670


	//   ....[3]....
        /*0064*/ 	.word	0x00001680


	//   ....[4]....
        /*0068*/ 	.word	0x000016b0


	//   ....[5]....
        /*006c*/ 	.word	0x000016c0


	//   ....[6]....
        /*0070*/ 	.word	0x000016f0


	//   ....[7]....
        /*0074*/ 	.word	0x00001710


	//   ....[8]....
        /*0078*/ 	.word	0x00001740


	//   ....[9]....
        /*007c*/ 	.word	0x00001750


	//----- nvinfo : EIATTR_VRC_CTA_INIT_COUNT
	.align		4
.L_2393:
        /*0080*/ 	.byte	0x02, 0x4a
	.zero		1
	.zero		1


	//----- nvinfo : EIATTR_EXIT_INSTR_OFFSETS
	.align		4
        /*0084*/ 	.byte	0x04, 0x1c
        /*0086*/ 	.short	(.L_2395 - .L_2394)


	//   ....[0]....
.L_2394:
        /*0088*/ 	.word	0x00000070


	//   ....[1]....
        /*008c*/ 	.word	0x000017b0


	//   ....[2]....
        /*0090*/ 	.word	0x00001860


	//----- nvinfo : EIATTR_MAX_THREADS
	.align		4
.L_2395:
        /*0094*/ 	.byte	0x04, 0x05
        /*0096*/ 	.short	(.L_2397 - .L_2396)
.L_2396:
        /*0098*/ 	.word	0x00000400
        /*009c*/ 	.word	0x00000001
        /*00a0*/ 	.word	0x00000001


	//----- nvinfo : EIATTR_CRS_STACK_SIZE
	.align		4
.L_2397:
        /*00a4*/ 	.byte	0x04, 0x1e
        /*00a6*/ 	.short	(.L_2399 - .L_2398)
.L_2398:
        /*00a8*/ 	.word	0x00000000


	//----- nvinfo : EIATTR_CBANK_PARAM_SIZE
	.align		4
.L_2399:
        /*00ac*/ 	.byte	0x03, 0x19
        /*00ae*/ 	.short	0x0128


	//----- nvinfo : EIATTR_PARAM_CBANK
	.align		4
        /*00b0*/ 	.byte	0x04, 0x0a
        /*00b2*/ 	.short	(.L_2401 - .L_2400)
	.align		4
.L_2400:
        /*00b4*/ 	.word	index@(.nv.constant0._ZN10layer_norm22ln_bwd_finalize_kernelINS_22Kernel_traits_finalizeILj4096Ef6__halffS2_fjLb0ELj1024ELj4ENS_18Kernel_traits_baseILj4096EfS2_fS2_fjLj1024EEEEELb0ELb1EEEvNS_9BwdParamsE)
        /*00b8*/ 	.short	0x0380
        /*00ba*/ 	.short	0x0128


	//----- nvinfo : EIATTR_SW_WAR
	.align		4
.L_2401:
        /*00bc*/ 	.byte	0x04, 0x36
        /*00be*/ 	.short	(.L_2403 - .L_2402)
.L_2402:
        /*00c0*/ 	.word	0x00000008
.L_2403:


//--------------------- .nv.info._ZN10layer_norm40ln_parallel_residual_bwd_finalize_kernelINS_22Kernel_traits_finalizeILj4096Ef6__halffS2_fjLb0ELj1024ELj4ENS_18Kernel_traits_baseILj4096EfS2_fS2_fjLj1024EEEEELb1EEEvNS_9BwdParamsE --------------------------
	.section	.nv.info._ZN10layer_norm40ln_parallel_residual_bwd_finalize_kernelINS_22Kernel_traits_finalizeILj4096Ef6__halffS2_fjLb0ELj1024ELj4ENS_18Kernel_traits_baseILj4096EfS2_fS2_fjLj1024EEEEELb1EEEvNS_9BwdParamsE,"",@"SHT_CUDA_INFO"
	.sectionflags	@""
	.align	4


	//----- nvinfo : EIATTR_CUDA_API_VERSION
	.align		4
        /*0000*/ 	.byte	0x04, 0x37
        /*0002*/ 	.short	(.L_2405 - .L_2404)
.L_2404:
        /*0004*/ 	.word	0x00000082


	//----- nvinfo : EIATTR_KPARAM_INFO
	.align		4
.L_2405:
        /*0008*/ 	.byte	0x04, 0x17
        /*000a*/ 	.short	(.L_2407 - .L_2406)
.L_2406:
        /*000c*/ 	.word	0x00000000
        /*0010*/ 	.short	0x0000
        /*0012*/ 	.short	0x0000
        /*0014*/ 	.byte	0x00, 0xf0, 0xa1, 0x04


	//----- nvinfo : EIATTR_SPARSE_MMA_MASK
	.align		4
.L_2407:
        /*0018*/ 	.byte	0x03, 0x50
        /*001a*/ 	.short	0x0000


	//----- nvinfo : EIATTR_MAXREG_COUNT
	.align		4
        /*001c*/ 	.byte	0x03, 0x1b
        /*001e*/ 	.short	0x0040


	//----- nvinfo : EIATTR_NUM_BARRIERS
	.align		4
        /*0020*/ 	.byte	0x02, 0x4c
        /*0022*/ 	.byte	0x01
	.zero		1


	//----- nvinfo : EIATTR_MERCURY_ISA_VERSION
	.align		4
        /*0024*/ 	.byte	0x03, 0x5f
        /*0026*/ 	.short	0x0101


	//----- nvinfo : EIATTR_COOP_GROUP_MASK_REGIDS
	.align		4
        /*0028*/ 	.byte	0x04, 0x29
        /*002a*/ 	.short	(.L_2409 - .L_2408)


	//   ....[0]....
.L_2408:
        /*002c*/ 	.word	0xffffffff


	//   ....[1]....
        /*0030*/ 	.word	0xffffffff


	//   ....[2]....
        /*0034*/ 	.word	0xffffffff


	//   ....[3]....
        /*0038*/ 	.word	0xffffffff


	//   ....[4]....
        /*003c*/ 	.word	0xffffffff


	//   ....[5]....
        /*0040*/ 	.word	0xffffffff


	//   ....[6]....
        /*0044*/ 	.word	0xffffffff


	//   ....[7]....
        /*0048*/ 	.word	0xffffffff


	//   ....[8]....
        /*004c*/ 	.word	0xffffffff


	//   ....[9]....
        /*0050*/ 	.word	0xffffffff


	//   ....[10]....
        /*0054*/ 	.word	0xffffffff


	//   ....[11]....
        /*0058*/ 	.word	0xffffffff


	//   ....[12]....
        /*005c*/ 	.word	0xffffffff


	//   ....[13]....
        /*0060*/ 	.word	0xffffffff


	//   ....[14]....
        /*0064*/ 	.word	0xffffffff


	//   ....[15]....
        /*0068*/ 	.word	0xffffffff


	//   ....[16]....
        /*006c*/ 	.word	0xffffffff


	//   ....[17]....
        /*0070*/ 	.word	0xffffffff


	//   ....[18]....
        /*0074*/ 	.word	0xffffffff


	//   ....[19]....
        /*0078*/ 	.word	0xffffffff


	//----- nvinfo : EIATTR_COOP_GROUP_INSTR_OFFSETS
	.align		4
.L_2409:
        /*007c*/ 	.byte	0x04, 0x28
        /*007e*/ 	.short	(.L_2411 - .L_2410)


	//   ....[0]....
.L_2410:
        /*0080*/ 	.word	0x00001410


	//   ....[1]....
        /*0084*/ 	.word	0x00001420


	//   ....[2]....
        /*0088*/ 	.word	0x00001430


	//   ....[3]....
        /*008c*/ 	.word	0x00001440


	//   ....[4]....
        /*0090*/ 	.word	0x00001470


	//   ....[5]....
        /*0094*/ 	.word	0x00001490


	//   ....[6]....
        /*0098*/ 	.word	0x000014b0


	//   ....[7]....
        /*009c*/ 	.word	0x000014c0


	//   ....[8]....
        /*00a0*/ 	.word	0x000014f0


	//   ....[9]....
        /*00a4*/ 	.word	0x00001510


	//   ....[10]....
        /*00a8*/ 	.word	0x00001530


	//   ....[11]....
        /*00ac*/ 	.word	0x00001540


	//   ....[12]....
        /*00b0*/ 	.word	0x00001570


	//   ....[13]....
        /*00b4*/ 	.word	0x00001590


	//   ....[14]....
        /*00b8*/ 	.word	0x000015b0


	//   ....[15]....
        /*00bc*/ 	.word	0x000015c0


	//   ....[16]....
        /*00c0*/ 	.word	0x000015f0


	//   ....[17]....
        /*00c4*/ 	.word	0x00001620


	//   ....[18]....
        /*00c8*/ 	.word	0x00001630


	//   ....[19]....
        /*00cc*/ 	.word	0x00001640


	//----- nvinfo : EIATTR_VRC_CTA_INIT_COUNT
	.align		4
.L_2411:
        /*00d0*/ 	.byte	0x02, 0x4a
	.zero		1
	.zero		1


	//----- nvinfo : EIATTR_EXIT_INSTR_OFFSETS
	.align		4
        /*00d4*/ 	.byte	0x04, 0x1c
        /*00d6*/ 	.short	(.L_2413 - .L_2412)


	//   ....[0]....
.L_2412:
        /*00d8*/ 	.word	0x00000060


	//   ....[1]....
        /*00dc*/ 	.word	0x000016e0


	//   ....[2]....
        /*00e0*/ 	.word	0x00001810


	//----- nvinfo : EIATTR_MAX_THREADS
	.align		4
.L_2413:
        /*00e4*/ 	.byte	0x04, 0x05
        /*00e6*/ 	.short	(.L_2415 - .L_2414)
.L_2414:
        /*00e8*/ 	.word	0x00000400
        /*00ec*/ 	.word	0x00000001
        /*00f0*/ 	.word	0x00000001


	//----- nvinfo : EIATTR_CRS_STACK_SIZE
	.align		4
.L_2415:
        /*00f4*/ 	.byte	0x04, 0x1e
        /*00f6*/ 	.short	(.L_2417 - .L_2416)
.L_2416:
        /*00f8*/ 	.word	0x00000000


	//----- nvinfo : EIATTR_CBANK_PARAM_SIZE
	.align		4
.L_2417:
        /*00fc*/ 	.byte	0x03, 0x19
        /*00fe*/ 	.short	0x0128


	//----- nvinfo : EIATTR_PARAM_CBANK
	.align		4
        /*0100*/ 	.byte	0x04, 0x0a
        /*0102*/ 	.short	(.L_2419 - .L_2418)
	.align		4
.L_2418:
        /*0104*/ 	.word	index@(.nv.constant0._ZN10layer_norm40ln_parallel_residual_bwd_finalize_kernelINS_22Kernel_traits_finalizeILj4096Ef6__halffS2_fjLb0ELj1024ELj4ENS_18Kernel_traits_baseILj4096EfS2_fS2_fjLj1024EEEEELb1EEEvNS_9BwdParamsE)
        /*0108*/ 	.short	0x0380
        /*010a*/ 	.short	0x0128


	//----- nvinfo : EIATTR_SW_WAR
	.align		4
.L_2419:
        /*010c*/ 	.byte	0x04, 0x36
        /*010e*/ 	.short	(.L_2421 - .L_2420)
.L_2420:
        /*0110*/ 	.word	0x00000008
.L_2421:


//--------------------- .nv.info._ZN10layer_norm31ln_parallel_residual_bwd_kernelINS_13Kernel_traitsIf6__halffS2_fjLj4096ELj1ELj1ELj8ELj16ENS_18Kernel_traits_baseILj4096EfS2_fS2_fjLj256EEEEELb1ELb1ELb1EEEvNS_9BwdParamsE --------------------------
	.section	.nv.info._ZN10layer_norm31ln_parallel_residual_bwd_kernelINS_13Kernel_traitsIf6__halffS2_fjLj4096ELj1ELj1ELj8ELj16ENS_18Kernel_traits_baseILj4096EfS2_fS2_fjLj256EEEEELb1ELb1ELb1EEEvNS_9BwdParamsE,"",@"SHT_CUDA_INFO"
	.sectionflags	@""
	.align	4


	//----- nvinfo : EIATTR_CUDA_API_VERSION
	.align		4
        /*0000*/ 	.byte	0x04, 0x37
        /*0002*/ 	.short	(.L_2423 - .L_2422)
.L_2422:
        /*0004*/ 	.word	0x00000082


	//----- nvinfo : EIATTR_KPARAM_INFO
	.align		4
.L_2423:
        /*0008*/ 	.byte	0x04, 0x17
        /*000a*/ 	.short	(.L_2425 - .L_2424)
.L_2424:
        /*000c*/ 	.word	0x00000000
        /*0010*/ 	.short	0x0000
        /*0012*/ 	.short	0x0000
        /*0014*/ 	.byte	0x00, 0xf0, 0xa1, 0x04


	//----- nvinfo : EIATTR_SPARSE_MMA_MASK
	.align		4
.L_2425:
        /*0018*/ 	.byte	0x03, 0x50
        /*001a*/ 	.short	0x0000


	//----- nvinfo : EIATTR_MAXREG_COUNT
	.align		4
        /*001c*/ 	.byte	0x03, 0x1b
        /*001e*/ 	.short	0x00ff


	//----- nvinfo : EIATTR_NUM_BARRIERS
	.align		4
        /*0020*/ 	.byte	0x02, 0x4c
        /*0022*/ 	.byte	0x01
	.zero		1


	//----- nvinfo : EIATTR_MERCURY_ISA_VERSION
	.align		4
        /*0024*/ 	.byte	0x03, 0x5f
        /*0026*/ 	.short	0x0101


	//----- nvinfo : EIATTR_COOP_GROUP_MASK_REGIDS
	.align		4
        /*0028*/ 	.byte	0x04, 0x29
        /*002a*/ 	.short	(.L_2427 - .L_2426)


	//   ....[0]....
.L_2426:
        /*002c*/ 	.word	0xffffffff


	//   ....[1]....
        /*0030*/ 	.word	0xffffffff


	//   ....[2]....
        /*0034*/ 	.word	0xffffffff


	//   ....[3]....
        /*0038*/ 	.word	0xffffffff


	//   ....[4]....
        /*003c*/ 	.word	0xffffffff


	//   ....[5]....
        /*0040*/ 	.word	0xffffffff


	//   ....[6]....
        /*0044*/ 	.word	0xffffffff


	//   ....[7]....
        /*0048*/ 	.word	0xffffffff


	//   ....[8]....
        /*004c*/ 	.word	0xffffffff


	//   ....[9]....
        /*0050*/ 	.word	0xffffffff


	//----- nvinfo : EIATTR_COOP_GROUP_INSTR_OFFSETS
	.align		4
.L_2427:
        /*0054*/ 	.byte	0x04, 0x28
        /*0056*/ 	.short	(.L_2429 - .L_2428)


	//   ....[0]....
.L_2428:
        /*0058*/ 	.word	0x00000ed0


	//   ....[1]....
        /*005c*/ 	.word	0x00000f30


	//   ....[2]....
        /*0060*/ 	.word	0x00000f50


	//   ....[3]....
        /*0064*/ 	.word	0x00000f70


	//   ....[4]....
        /*0068*/ 	.word	0x00000f90


	//   ....[5]....
        /*006c*/ 	.word	0x00000fc0


	//   ....[6]....
        /*0070*/ 	.word	0x00000fd0


	//   ....[7]....
        /*0074*/ 	.word	0x00001000


	//   ....[8]....
        /*0078*/ 	.word	0x00001020


	//   ....[9]....
        /*007c*/ 	.word	0x00001040


	//----- nvinfo : EIATTR_VRC_CTA_INIT_COUNT
	.align		4
.L_2429:
        /*0080*/ 	.byte	0x02, 0x4a
	.zero		1
	.zero		1


	//----- nvinfo : EIATTR_EXIT_INSTR_OFFSETS
	.align		4
        /*0084*/ 	.byte	0x04, 0x1c
        /*0086*/ 	.short	(.L_2431 - .L_2430)


	//   ....[0]....
.L_2430:
        /*0088*/ 	.word	0x00005a80


	//----- nvinfo : EIATTR_MAX_THREADS
	.align		4
.L_2431:
        /*008c*/ 	.byte	0x04, 0x05
        /*008e*/ 	.short	(.L_2433 - .L_2432)
.L_2432:
        /*0090*/ 	.word	0x00000100
        /*0094*/ 	.word	0x00000001
        /*0098*/ 	.word	0x00000001


	//----- nvinfo : EIATTR_CRS_STACK_SIZE
	.align		4
.L_2433:
        /*009c*/ 	.byte	0x04, 0x1e
        /*009e*/ 	.short	(.L_2435 - .L_2434)
.L_2434:
        /*00a0*/ 	.word	0x00000000


	//----- nvinfo : EIATTR_CBANK_PARAM_SIZE
	.align		4
.L_2435:
        /*00a4*/ 	.byte	0x03, 0x19
        /*00a6*/ 	.short	0x0128


	//----- nvinfo : EIATTR_PARAM_CBANK
	.align		4
        /*00a8*/ 	.byte	0x04, 0x0a
        /*00aa*/ 	.short	(.L_2437 - .L_2436)
	.align		4
.L_2436:
        /*00ac*/ 	.word	index@(.nv.constant0._ZN10layer_norm31ln_parallel_residual_bwd_kernelINS_13Kernel_traitsIf6__halffS2_fjLj4096ELj1ELj1ELj8ELj16ENS_18Kernel_traits_baseILj4096EfS2_fS2_fjLj256EEEEELb1ELb1ELb1EEEvNS_9BwdParamsE)
        /*00b0*/ 	.short	0x0380
        /*00b2*/ 	.short	0x0128


	//----- nvinfo : EIATTR_SW_WAR
	.align		4
.L_2437:
        /*00b4*/ 	.byte	0x04, 0x36
        /*00b6*/ 	.short	(.L_2439 - .L_2438)
.L_2438:
        /*00b8*/ 	.word	0x00000008
.L_2439:


//--------------------- .nv.info._ZN10layer_norm31ln_parallel_residual_bwd_kernelINS_13Kernel_traitsI6__halfffffjLj4096ELj1ELj1ELj8ELj16ENS_18Kernel_traits_baseILj4096ES2_ffffjLj256EEEEELb0ELb0ELb0EEEvNS_9BwdParamsE --------------------------
	.section	.nv.info._ZN10layer_norm31ln_parallel_residual_bwd_kernelINS_13Kernel_traitsI6__halfffffjLj4096ELj1ELj1ELj8ELj16ENS_18Kernel_traits_baseILj4096ES2_ffffjLj256EEEEELb0ELb0ELb0EEEvNS_9BwdParamsE,"",@"SHT_CUDA_INFO"
	.sectionflags	@""
	.align	4


	//----- nvinfo : EIATTR_CUDA_API_VERSION
	.align		4
        /*0000*/ 	.byte	0x04, 0x37
        /*0002*/ 	.short	(.L_2441 - .L_2440)
.L_2440:
        /*0004*/ 	.word	0x00000082


	//----- nvinfo : EIATTR_KPARAM_INFO
	.align		4
.L_2441:
        /*0008*/ 	.byte	0x04, 0x17
        /*000a*/ 	.short	(.L_2443 - .L_2442)
.L_2442:
        /*000c*/ 	.word	0x00000000
        /*0010*/ 	.short	0x0000
        /*0012*/ 	.short	0x0000
        /*0014*/ 	.byte	0x00, 0xf0, 0xa1, 0x04


	//----- nvinfo : EIATTR_SPARSE_MMA_MASK
	.align		4
.L_2443:
        /*0018*/ 	.byte	0x03, 0x50
        /*001a*/ 	.short	0x0000


	//----- nvinfo : EIATTR_MAXREG_COUNT
	.align		4
        /*001c*/ 	.byte	0x03, 0x1b
        /*001e*/ 	.short	0x00ff


	//----- nvinfo : EIATTR_NUM_BARRIERS
	.align		4
        /*0020*/ 	.byte	0x02, 0x4c
        /*0022*/ 	.byte	0x01
	.zero		1


	//----- nvinfo : EIATTR_MERCURY_ISA_VERSION
	.align		4
        /*0024*/ 	.byte	0x03, 0x5f
        /*0026*/ 	.short	0x0101


	//----- nvinfo : EIATTR_COOP_GROUP_MASK_REGIDS
	.align		4
        /*0028*/ 	.byte	0x04, 0x29
        /*002a*/ 	.short	(.L_2445 - .L_2444)


	//   ....[0]....
.L_2444:
        /*002c*/ 	.word	0xffffffff


	//   ....[1]....
        /*0030*/ 	.word	0xffffffff


	//   ....[2]....
        /*0034*/ 	.word	0xffffffff


	//   ....[3]....
        /*0038*/ 	.word	0xffffffff


	//   ....[4]....
        /*003c*/ 	.word	0xffffffff


	//   ....[5]....
        /*0040*/ 	.word	0xffffffff


	//   ....[6]....
        /*0044*/ 	.word	0xffffffff


	//   ....[7]....
        /*0048*/ 	.word	0xffffffff


	//   ....[8]....
        /*004c*/ 	.word	0xffffffff


	//   ....[9]....
        /*0050*/ 	.word	0xffffffff


	//----- nvinfo : EIATTR_COOP_GROUP_INSTR_OFFSETS
	.align		4
.L_2445:
        /*0054*/ 	.byte	0x04, 0x28
        /*0056*/ 	.short	(.L_2447 - .L_2446)


	//   ....[0]....
.L_2446:
        /*0058*/ 	.word	0x00001c10


	//   ....[1]....
        /*005c*/ 	.word	0x00001c30


	//   ....[2]....
        /*0060*/ 	.word	0x00001c70


	//   ....[3]....
        /*0064*/ 	.word	0x00001c80


	//   ....[4]....
        /*0068*/ 	.word	0x00001cc0


	//   ....[5]....
        /*006c*/ 	.word	0x00001cd0


	//   ....[6]....
        /*0070*/ 	.word	0x00001d00


	//   ....[7]....
        /*0074*/ 	.word	0x00001d10


	//   ....[8]....
        /*0078*/ 	.word	0x00001d40


	//   ....[9]....
        /*007c*/ 	.word	0x00001d50


	//----- nvinfo : EIATTR_VRC_CTA_INIT_COUNT
	.align		4
.L_2447:
        /*0080*/ 	.byte	0x02, 0x4a
	.zero		1
	.zero		1


	//----- nvinfo : EIATTR_EXIT_INSTR_OFFSETS
	.align		4
        /*0084*/ 	.byte	0x04, 0x1c
        /*0086*/ 	.short	(.L_2449 - .L_2448)


	//   ....[0]....
.L_2448:
        /*0088*/ 	.word	0x00004ff0


	//   ....[1]....
        /*008c*/ 	.word	0x000050c0


	//----- nvinfo : EIATTR_MAX_THREADS
	.align		4
.L_2449:
        /*0090*/ 	.byte	0x04, 0x05
        /*0092*/ 	.short	(.L_2451 - .L_2450)
.L_2450:
        /*0094*/ 	.word	0x00000100
        /*0098*/ 	.word	0x00000001
        /*009c*/ 	.word	0x00000001


	//----- nvinfo : EIATTR_CRS_STACK_SIZE
	.align		4
.L_2451:
        /*00a0*/ 	.byte	0x04, 0x1e
        /*00a2*/ 	.short	(.L_2453 - .L_2452)
.L_2452:
        /*00a4*/ 	.word	0x00000000


	//----- nvinfo : EIATTR_CBANK_PARAM_SIZE
	.align		4
.L_2453:
        /*00a8*/ 	.byte	0x03, 0x19
        /*00aa*/ 	.short	0x0128


	//----- nvinfo : EIATTR_PARAM_CBANK
	.align		4
        /*00ac*/ 	.byte	0x04, 0x0a
        /*00ae*/ 	.short	(.L_2455 - .L_2454)
	.align		4
.L_2454:
        /*00b0*/ 	.word	index@(.nv.constant0._ZN10layer_norm31ln_parallel_residual_bwd_kernelINS_13Kernel_traitsI6__halfffffjLj4096ELj1ELj1ELj8ELj16ENS_18Kernel_traits_baseILj4096ES2_ffffjLj256EEEEELb0ELb0ELb0EEEvNS_9BwdParamsE)
        /*00b4*/ 	.short	0x0380
        /*00b6*/ 	.short	0x0128


	//----- nvinfo : EIATTR_SW_WAR
	.align		4
.L_2455:
        /*00b8*/ 	.byte	0x04, 0x36
        /*00ba*/ 	.short	(.L_2457 - .L_2456)
.L_2456:
        /*00bc*/ 	.word	0x00000008
.L_2457:


//--------------------- .nv.info._ZN10layer_norm31ln_parallel_residual_bwd_kernelINS_13Kernel_traitsI6__halfffffjLj4096ELj1ELj1ELj8ELj16ENS_18Kernel_traits_baseILj4096ES2_ffffjLj256EEEEELb0ELb0ELb1EEEvNS_9BwdParamsE --------------------------
	.section	.nv.info._ZN10layer_norm31ln_parallel_residual_bwd_kernelINS_13Kernel_traitsI6__halfffffjLj4096ELj1ELj1ELj8ELj16ENS_18Kernel_traits_baseILj4096ES2_ffffjLj256EEEEELb0ELb0ELb1EEEvNS_9BwdParamsE,"",@"SHT_CUDA_INFO"
	.sectionflags	@""
	.align	4


	//----- nvinfo : EIATTR_CUDA_API_VERSION
	.align		4
        /*0000*/ 	.byte	0x04, 0x37
        /*0002*/ 	.short	(.L_2459 - .L_2458)
.L_2458:
        /*0004*/ 	.word	0x00000082


	//----- nvinfo : EIATTR_KPARAM_INFO
	.align		4
.L_2459:
        /*0008*/ 	.byte	0x04, 0x17
        /*000a*/ 	.short	(.L_2461 - .L_2460)
.L_2460:
        /*000c*/ 	.word	0x00000000
        /*0010*/ 	.short	0x0000
        /*0012*/ 	.short	0x0000
        /*0014*/ 	.byte	0x00, 0xf0, 0xa1, 0x04


	//----- nvinfo : EIATTR_SPARSE_MMA_MASK
	.align		4
.L_2461:
        /*0018*/ 	.byte	0x03, 0x50
        /*001a*/ 	.short	0x0000


	//----- nvinfo : EIATTR_MAXREG_COUNT
	.align		4
        /*001c*/ 	.byte	0x03, 0x1b
        /*001e*/ 	.short	0x00ff


	//----- nvinfo : EIATTR_NUM_BARRIERS
	.align		4
        /*0020*/ 	.byte	0x02, 0x4c
        /*0022*/ 	.byte	0x01
	.zero		1


	//----- nvinfo : EIATTR_MERCURY_ISA_VERSION
	.align		4
        /*0024*/ 	.byte	0x03, 0x5f
        /*0026*/ 	.short	0x0101


	//----- nvinfo : EIATTR_COOP_GROUP_MASK_REGIDS
	.align		4
        /*0028*/ 	.byte	0x04, 0x29
        /*002a*/ 	.short	(.L_2463 - .L_2462)


	//   ....[0]....
.L_2462:
        /*002c*/ 	.word	0xffffffff


	//   ....[1]....
        /*0030*/ 	.word	0xffffffff


	//   ....[2]....
        /*0034*/ 	.word	0xffffffff


	//   ....[3]....
        /*0038*/ 	.word	0xffffffff


	//   ....[4]....
        /*003c*/ 	.word	0xffffffff


	//   ....[5]....
        /*0040*/ 	.word	0xffffffff


	//   ....[6]....
        /*0044*/ 	.word	0xffffffff


	//   ....[7]....
        /*0048*/ 	.word	0xffffffff


	//   ....[8]....
        /*004c*/ 	.word	0xffffffff


	//   ....[9]....
        /*0050*/ 	.word	0xffffffff


	//----- nvinfo : EIATTR_COOP_GROUP_INSTR_OFFSETS
	.align		4
.L_2463:
        /*0054*/ 	.byte	0x04, 0x28
        /*0056*/ 	.short	(.L_2465 - .L_2464)


	//   ....[0]....
.L_2464:
        /*0058*/ 	.word	0x00001420


	//   ....[1]....
        /*005c*/ 	.word	0x000015b0


	//   ....[2]....
        /*0060*/ 	.word	0x00001600


	//   ....[3]....
        /*0064*/ 	.word	0x00001650


	//   ....[4]....
        /*0068*/ 	.word	0x00001690


	//   ....[5]....
        /*006c*/ 	.word	0x000016b0


	//   ....[6]....
        /*0070*/ 	.word	0x000016d0


	//   ....[7]....
        /*0074*/ 	.word	0x000016f0


	//   ....[8]....
        /*0078*/ 	.word	0x00001730


	//   ....[9]....
        /*007c*/ 	.word	0x00001740


	//----- nvinfo : EIATTR_VRC_CTA_INIT_COUNT
	.align		4
.L_2465:
        /*0080*/ 	.byte	0x02, 0x4a
	.zero		1
	.zero		1


	//----- nvinfo : EIATTR_EXIT_INSTR_OFFSETS
	.align		4
        /*0084*/ 	.byte	0x04, 0x1c
        /*0086*/ 	.short	(.L_2467 - .L_2466)


	//   ....[0]....
.L_2466:
        /*0088*/ 	.word	0x00004790


	//----- nvinfo : EIATTR_MAX_THREADS
	.align		4
.L_2467:
        /*008c*/ 	.byte	0x04, 0x05
        /*008e*/ 	.short	(.L_2469 - .L_2468)
.L_2468:
        /*0090*/ 	.word	0x00000100
        /*0094*/ 	.word	0x00000001
        /*0098*/ 	.word	0x00000001


	//----- nvinfo : EIATTR_CRS_STACK_SIZE
	.align		4
.L_2469:
        /*009c*/ 	.byte	0x04, 0x1e
        /*009e*/ 	.short	(.L_2471 - .L_2470)
.L_2470:
        /*00a0*/ 	.word	0x00000000


	//----- nvinfo : EIATTR_CBANK_PARAM_SIZE
	.align		4
.L_2471:
        /*00a4*/ 	.byte	0x03, 0x19
        /*00a6*/ 	.short	0x0128


	//----- nvinfo : EIATTR_PARAM_CBANK
	.align		4
        /*00a8*/ 	.byte	0x04, 0x0a
        /*00aa*/ 	.short	(.L_2473 - .L_2472)
	.align		4
.L_2472:
        /*00ac*/ 	.word	index@(.nv.constant0._ZN10layer_norm31ln_parallel_residual_bwd_kernelINS_13Kernel_traitsI6__halfffffjLj4096ELj1ELj1ELj8ELj16ENS_18Kernel_traits_baseILj4096ES2_ffffjLj256EEEEELb0ELb0ELb1EEEvNS_9BwdParamsE)
        /*00b0*/ 	.short	0x0380
        /*00b2*/ 	.short	0x0128


	//----- nvinfo : EIATTR_SW_WAR
	.align		4
.L_2473:
        /*00b4*/ 	.byte	0x04, 0x36
        /*00b6*/ 	.short	(.L_2475 - .L_2474)
.L_2474:
        /*00b8*/ 	.word	0x00000008
.L_2475:


//--------------------- .nv.info._ZN10layer_norm31ln_parallel_residual_bwd_kernelINS_13Kernel_traitsI6__halfffffjLj4096ELj1ELj1ELj8ELj16ENS_18Kernel_traits_baseILj4096ES2_ffffjLj256EEEEELb0ELb1ELb0EEEvNS_9BwdParamsE --------------------------
	.section	.nv.info._ZN10layer_norm31ln_parallel_residual_bwd_kernelINS_13Kernel_traitsI6__halfffffjLj4096ELj1ELj1ELj8ELj16ENS_18Kernel_traits_baseILj4096ES2_ffffjLj256EEEEELb0ELb1ELb0EEEvNS_9BwdParamsE,"",@"SHT_CUDA_INFO"
	.sectionflags	@""
	.align	4


	//----- nvinfo : EIATTR_CUDA_API_VERSION
	.align		4
        /*0000*/ 	.byte	0x04, 0x37
        /*0002*/ 	.short	(.L_2477 - .L_2476)
.L_2476:
        /*0004*/ 	.word	0x00000082


	//----- nvinfo : EIATTR_KPARAM_INFO
	.align		4
.L_2477:
        /*0008*/ 	.byte	0x04, 0x17
        /*000a*/ 	.short	(.L_2479 - .L_2478)
.L_2478:
        /*000c*/ 	.word	0x00000000
        /*0010*/ 	.short	0x0000
        /*0012*/ 	.short	0x0000
        /*0014*/ 	.byte	0x00, 0xf0, 0xa1, 0x04


	//----- nvinfo : EIATTR_SPARSE_MMA_MASK
	.align		4
.L_2479:
        /*0018*/ 	.byte	0x03, 0x50
        /*001a*/ 	.short	0x0000


	//----- nvinfo : EIATTR_MAXREG_COUNT
	.align		4
        /*001c*/ 	.byte	0x03, 0x1b
        /*001e*/ 	.short	0x00ff


	//----- nvinfo : EIATTR_NUM_BARRIERS
	.align		4
        /*0020*/ 	.byte	0x02, 0x4c
        /*0022*/ 	.byte	0x01
	.zero		1


	//----- nvinfo : EIATTR_MERCURY_ISA_VERSION
	.align		4
        /*0024*/ 	.byte	0x03, 0x5f
        /*0026*/ 	.short	0x0101


	//----- nvinfo : EIATTR_COOP_GROUP_MASK_REGIDS
	.align		4
        /*0028*/ 	.byte	0x04, 0x29
        /*002a*/ 	.short	(.L_2481 - .L_2480)


	//   ....[0]....
.L_2480:
        /*002c*/ 	.word	0xffffffff


	//   ....[1]....
        /*0030*/ 	.word	0xffffffff


	//   ....[2]....
        /*0034*/ 	.word	0xffffffff


	//   ....[3]....
        /*0038*/ 	.word	0xffffffff


	//   ....[4]....
        /*003c*/ 	.word	0xffffffff


	//   ....[5]....
        /*0040*/ 	.word	0xffffffff


	//   ....[6]....
        /*0044*/ 	.word	0xffffffff


	//   ....[7]....
        /*0048*/ 	.word	0xffffffff


	//   ....[8]....
        /*004c*/ 	.word	0xffffffff


	//   ....[9]....
        /*0050*/ 	.word	0xffffffff


	//----- nvinfo : EIATTR_COOP_GROUP_INSTR_OFFSETS
	.align		4
.L_2481:
        /*0054*/ 	.byte	0x04, 0x28
        /*0056*/ 	.short	(.L_2483 - .L_2482)


	//   ....[0]....
.L_2482:
        /*0058*/ 	.word	0x00001300


	//   ....[1]....
        /*005c*/ 	.word	0x00001320


	//   ....[2]....
        /*0060*/ 	.word	0x00001360


	//   ....[3]....
        /*0064*/ 	.word	0x00001370


	//   ....[4]....
        /*0068*/ 	.word	0x000013b0


	//   ....[5]....
        /*006c*/ 	.word	0x000013c0


	//   ....[6]....
        /*0070*/ 	.word	0x000013f0


	//   ....[7]....
        /*0074*/ 	.word	0x00001400


	//   ....[8]....
        /*0078*/ 	.word	0x00001430


	//   ....[9]....
        /*007c*/ 	.word	0x00001440


	//----- nvinfo : EIATTR_VRC_CTA_INIT_COUNT
	.align		4
.L_2483:
        /*0080*/ 	.byte	0x02, 0x4a
	.zero		1
	.zero		1


	//----- nvinfo : EIATTR_EXIT_INSTR_OFFSETS
	.align		4
        /*0084*/ 	.byte	0x04, 0x1c
        /*0086*/ 	.short	(.L_2485 - .L_2484)


	//   ....[0]....
.L_2484:
        /*0088*/ 	.word	0x000044a0


	//   ....[1]....
        /*008c*/ 	.word	0x00004520


	//----- nvinfo : EIATTR_MAX_THREADS
	.align		4
.L_2485:
        /*0090*/ 	.byte	0x04, 0x05
        /*0092*/ 	.short	(.L_2487 - .L_2486)
.L_2486:
        /*0094*/ 	.word	0x00000100
        /*0098*/ 	.word	0x00000001
        /*009c*/ 	.word	0x00000001


	//----- nvinfo : EIATTR_CRS_STACK_SIZE
	.align		4
.L_2487:
        /*00a0*/ 	.byte	0x04, 0x1e
        /*00a2*/ 	.short	(.L_2489 - .L_2488)
.L_2488:
        /*00a4*/ 	.word	0x00000000


	//----- nvinfo : EIATTR_CBANK_PARAM_SIZE
	.align		4
.L_2489:
        /*00a8*/ 	.byte	0x03, 0x19
        /*00aa*/ 	.short	0x0128


	//----- nvinfo : EIATTR_PARAM_CBANK
	.align		4
        /*00ac*/ 	.byte	0x04, 0x0a
        /*00ae*/ 	.short	(.L_2491 - .L_2490)
	.align		4
.L_2490:
        /*00b0*/ 	.word	index@(.nv.constant0._ZN10layer_norm31ln_parallel_residual_bwd_kernelINS_13Kernel_traitsI6__halfffffjLj4096ELj1ELj1ELj8ELj16ENS_18Kernel_traits_baseILj4096ES2_ffffjLj256EEEEELb0ELb1ELb0EEEvNS_9BwdParamsE)
        /*00b4*/ 	.short	0x0380
        /*00b6*/ 	.short	0x0128


	//----- nvinfo : EIATTR_SW_WAR
	.align		4
.L_2491:
        /*00b8*/ 	.byte	0x04, 0x36
        /*00ba*/ 	.short	(.L_2493 - .L_2492)
.L_2492:
        /*00bc*/ 	.word	0x00000008
.L_2493:


//--------------------- .nv.info._ZN10layer_norm31ln_parallel_residual_bwd_kernelINS_13Kernel_traitsI6__halfffffjLj4096ELj1ELj1ELj8ELj16ENS_18Kernel_traits_baseILj4096ES2_ffffjLj256EEEEELb0ELb1ELb1EEEvNS_9BwdParamsE --------------------------
	.section	.nv.info._ZN10layer_norm31ln_parallel_residual_bwd_kernelINS_13Kernel_traitsI6__halfffffjLj4096ELj1ELj1ELj8ELj16ENS_18Kernel_traits_baseILj4096ES2_ffffjLj256EEEEELb0ELb1ELb1EEEvNS_9BwdParamsE,"",@"SHT_CUDA_INFO"
	.sectionflags	@""
	.align	4


	//----- nvinfo : EIATTR_CUDA_API_VERSION
	.align		4
        /*0000*/ 	.byte	0x04, 0x37
        /*0002*/ 	.short	(.L_2495 - .L_2494)
.L_2494:
        /*0004*/ 	.word	0x00000082


	//----- nvinfo : EIATTR_KPARAM_INFO
	.align		4
.L_2495:
        /*0008*/ 	.byte	0x04, 0x17
        /*000a*/ 	.short	(.L_2497 - .L_2496)
.L_2496:
        /*000c*/ 	.word	0x00000000
        /*0010*/ 	.short	0x0000
        /*0012*/ 	.short	0x0000
        /*0014*/ 	.byte	0x00, 0xf0, 0xa1, 0x04


	//----- nvinfo : EIATTR_SPARSE_MMA_MASK
	.align		4
.L_2497:
        /*0018*/ 	.byte	0x03, 0x50
        /*001a*/ 	.short	0x0000


	//----- nvinfo : EIATTR_MAXREG_COUNT
	.align		4
        /*001c*/ 	.byte	0x03, 0x1b
        /*001e*/ 	.short	0x00ff


	//----- nvinfo : EIATTR_NUM_BARRIERS
	.align		4
        /*0020*/ 	.byte	0x02, 0x4c
        /*0022*/ 	.byte	0x01
	.zero		1


	//----- nvinfo : EIATTR_ANNOTATIONS
	.align		4
        /*0024*/ 	.byte	0x04, 0x55
        /*0026*/ 	.short	(.L_2499 - .L_2498)


	//   ....[0]....
.L_2498:
        /*0028*/ 	.word	0x00000001
        /*002c*/ 	.byte	0xd0, 0x03, 0x00, 0x00, 0x01, 0x00, 0x00, 0x00, 0xb0, 0x05, 0x00, 0x00


	//----- nvinfo : EIATTR_MERCURY_ISA_VERSION
	.align		4
.L_2499:
        /*0038*/ 	.byte	0x03, 0x5f
        /*003a*/ 	.short	0x0101


	//----- nvinfo : EIATTR_COOP_GROUP_MASK_REGIDS
	.align		4
        /*003c*/ 	.byte	0x04, 0x29
        /*003e*/ 	.short	(.L_2501 - .L_2500)


	//   ....[0]....
.L_2500:
        /*0040*/ 	.word	0xffffffff


	//   ....[1]....
        /*0044*/ 	.word	0xffffffff


	//   ....[2]....
        /*0048*/ 	.word	0xffffffff


	//   ....[3]....
        /*004c*/ 	.word	0xffffffff


	//   ....[4]....
        /*0050*/ 	.word	0xffffffff


	//   ....[5]....
        /*0054*/ 	.word	0xffffffff


	//   ....[6]....
        /*0058*/ 	.word	0xffffffff


	//   ....[7]....
        /*005c*/ 	.word	0xffffffff


	//   ....[8]....
        /*0060*/ 	.word	0xffffffff


	//   ....[9]....
        /*0064*/ 	.word	0xffffffff


	//----- nvinfo : EIATTR_COOP_GROUP_INSTR_OFFSETS
	.align		4
.L_2501:
        /*0068*/ 	.byte	0x04, 0x28
        /*006a*/ 	.short	(.L_2503 - .L_2502)


	//   ....[0]....
.L_2502:
        /*006c*/ 	.word	0x00000d90


	//   ....[1]....
        /*0070*/ 	.word	0x00000e40


	//   ....[2]....
        /*0074*/ 	.word	0x00000e50


	//   ....[3]....
        /*0078*/ 	.word	0x00000ea0


	//   ....[4]....
        /*007c*/ 	.word	0x00000eb0


	//   ....[5]....
        /*0080*/ 	.word	0x00000f20


	//   ....[6]....
        /*0084*/ 	.word	0x00000f30


	//   ....[7]....
        /*0088*/ 	.word	0x00000f90


	//   ....[8]....
        /*008c*/ 	.word	0x00000fa0


	//   ....[9]....
        /*0090*/ 	.word	0x00000fd0


	//----- nvinfo : EIATTR_VRC_CTA_INIT_COUNT
	.align		4
.L_2503:
        /*0094*/ 	.byte	0x02, 0x4a
	.zero		1
	.zero		1


	//----- nvinfo : EIATTR_EXIT_INSTR_OFFSETS
	.align		4
        /*0098*/ 	.byte	0x04, 0x1c
        /*009a*/ 	.short	(.L_2505 - .L_2504)


	//   ....[0]....
.L_2504:
        /*009c*/ 	.word	0x00003e40


	//----- nvinfo : EIATTR_MAX_THREADS
	.align		4
.L_2505:
        /*00a0*/ 	.byte	0x04, 0x05
        /*00a2*/ 	.short	(.L_2507 - .L_2506)
.L_2506:
        /*00a4*/ 	.word	0x00000100
        /*00a8*/ 	.word	0x00000001
        /*00ac*/ 	.word	0x00000001


	//----- nvinfo : EIATTR_CRS_STACK_SIZE
	.align		4
.L_2507:
        /*00b0*/ 	.byte	0x04, 0x1e
        /*00b2*/ 	.short	(.L_2509 - .L_2508)
.L_2508:
        /*00b4*/ 	.word	0x00000000


	//----- nvinfo : EIATTR_CBANK_PARAM_SIZE
	.align		4
.L_2509:
        /*00b8*/ 	.byte	0x03, 0x19
        /*00ba*/ 	.short	0x0128


	//----- nvinfo : EIATTR_PARAM_CBANK
	.align		4
        /*00bc*/ 	.byte	0x04, 0x0a
        /*00be*/ 	.short	(.L_2511 - .L_2510)
	.align		4
.L_2510:
        /*00c0*/ 	.word	index@(.nv.constant0._ZN10layer_norm31ln_parallel_residual_bwd_kernelINS_13Kernel_traitsI6__halfffffjLj4096ELj1ELj1ELj8ELj16ENS_18Kernel_traits_baseILj4096ES2_ffffjLj256EEEEELb0ELb1ELb1EEEvNS_9BwdParamsE)
        /*00c4*/ 	.short	0x0380
        /*00c6*/ 	.short	0x0128


	//----- nvinfo : EIATTR_SW_WAR
	.align		4
.L_2511:
        /*00c8*/ 	.byte	0x04, 0x36
        /*00ca*/ 	.short	(.L_2513 - .L_2512)
.L_2512:
        /*00cc*/ 	.word	0x00000008
.L_2513:


//--------------------- .nv.info._ZN10layer_norm31ln_parallel_residual_bwd_kernelINS_13Kernel_traitsI6__halfffffjLj4096ELj1ELj1ELj8ELj16ENS_18Kernel_traits_baseILj4096ES2_ffffjLj256EEEEELb1ELb0ELb0EEEvNS_9BwdParamsE --------------------------
	.section	.nv.info._ZN10layer_norm31ln_parallel_residual_bwd_kernelINS_13Kernel_traitsI6__halfffffjLj4096ELj1ELj1ELj8ELj16ENS_18Kernel_traits_baseILj4096ES2_ffffjLj256EEEEELb1ELb0ELb0EEEvNS_9BwdParamsE,"",@"SHT_CUDA_INFO"
	.sectionflags	@""
	.align	4


	//----- nvinfo : EIATTR_CUDA_API_VERSION
	.align		4
        /*0000*/ 	.byte	0x04, 0x37
        /*0002*/ 	.short	(.L_2515 - .L_2514)
.L_2514:
        /*0004*/ 	.word	0x00000082


	//----- nvinfo : EIATTR_KPARAM_INFO
	.align		4
.L_2515:
        /*0008*/ 	.byte	0x04, 0x17
        /*000a*/ 	.short	(.L_2517 - .L_2516)
.L_2516:
        /*000c*/ 	.word	0x00000000
        /*0010*/ 	.short	0x0000
        /*0012*/ 	.short	0x0000
        /*0014*/ 	.byte	0x00, 0xf0, 0xa1, 0x04


	//----- nvinfo : EIATTR_SPARSE_MMA_MASK
	.align		4
.L_2517:
        /*0018*/ 	.byte	0x03, 0x50
        /*001a*/ 	.short	0x0000


	//----- nvinfo : EIATTR_MAXREG_COUNT
	.align		4
        /*001c*/ 	.byte	0x03, 0x1b
        /*001e*/ 	.short	0x00ff


	//----- nvinfo : EIATTR_NUM_BARRIERS
	.align		4
        /*0020*/ 	.byte	0x02, 0x4c
        /*0022*/ 	.byte	0x01
	.zero		1


	//----- nvinfo : EIATTR_MERCURY_ISA_VERSION
	.align		4
        /*0024*/ 	.byte	0x03, 0x5f
        /*0026*/ 	.short	0x0101


	//----- nvinfo : EIATTR_COOP_GROUP_MASK_REGIDS
	.align		4
        /*0028*/ 	.byte	0x04, 0x29
        /*002a*/ 	.short	(.L_2519 - .L_2518)


	//   ....[0]....
.L_2518:
        /*002c*/ 	.word	0xffffffff


	//   ....[1]....
        /*0030*/ 	.word	0xffffffff


	//   ....[2]....
        /*0034*/ 	.word	0xffffffff


	//   ....[3]....
        /*0038*/ 	.word	0xffffffff


	//   ....[4]....
        /*003c*/ 	.word	0xffffffff


	//   ....[5]....
        /*0040*/ 	.word	0xffffffff


	//   ....[6]....
        /*0044*/ 	.word	0xffffffff


	//   ....[7]....
        /*0048*/ 	.word	0xffffffff


	//   ....[8]....
        /*004c*/ 	.word	0xffffffff


	//   ....[9]....
        /*0050*/ 	.word	0xffffffff


	//----- nvinfo : EIATTR_COOP_GROUP_INSTR_OFFSETS
	.align		4
.L_2519:
        /*0054*/ 	.byte	0x04, 0x28
        /*0056*/ 	.short	(.L_2521 - .L_2520)


	//   ....[0]....
.L_2520:
        /*0058*/ 	.word	0x00001e20


	//   ....[1]....
        /*005c*/ 	.word	0x00001e40


	//   ....[2]....
        /*0060*/ 	.word	0x00001e80


	//   ....[3]....
        /*0064*/ 	.word	0x00001e90


	//   ....[4]....
        /*0068*/ 	.word	0x00001ed0


	//   ....[5]....
        /*006c*/ 	.word	0x00001ee0


	//   ....[6]....
        /*0070*/ 	.word	0x00001f10


	//   ....[7]....
        /*0074*/ 	.word	0x00001f20


	//   ....[8]....
        /*0078*/ 	.word	0x00001f50


	//   ....[9]....
        /*007c*/ 	.word	0x00001f60


	//----- nvinfo : EIATTR_VRC_CTA_INIT_COUNT
	.align		4
.L_2521:
        /*0080*/ 	.byte	0x02, 0x4a
	.zero		1
	.zero		1


	//----- nvinfo : EIATTR_EXIT_INSTR_OFFSETS
	.align		4
        /*0084*/ 	.byte	0x04, 0x1c
        /*0086*/ 	.short	(.L_2523 - .L_2522)


	//   ....[0]....
.L_2522:
        /*0088*/ 	.word	0x000069f0


	//   ....[1]....
        /*008c*/ 	.word	0x00006ac0


	//----- nvinfo : EIATTR_MAX_THREADS
	.align		4
.L_2523:
        /*0090*/ 	.byte	0x04, 0x05
        /*0092*/ 	.short	(.L_2525 - .L_2524)
.L_2524:
        /*0094*/ 	.word	0x00000100
        /*0098*/ 	.word	0x00000001
        /*009c*/ 	.word	0x00000001


	//----- nvinfo : EIATTR_CRS_STACK_SIZE
	.align		4
.L_2525:
        /*00a0*/ 	.byte	0x04, 0x1e
        /*00a2*/ 	.short	(.L_2527 - .L_2526)
.L_2526:
        /*00a4*/ 	.word	0x00000000


	//----- nvinfo : EIATTR_CBANK_PARAM_SIZE
	.align		4
.L_2527:
        /*00a8*/ 	.byte	0x03, 0x19
        /*00aa*/ 	.short	0x0128


	//----- nvinfo : EIATTR_PARAM_CBANK
	.align		4
        /*00ac*/ 	.byte	0x04, 0x0a
        /*00ae*/ 	.short	(.L_2529 - .L_2528)
	.align		4
.L_2528:
        /*00b0*/ 	.word	index@(.nv.constant0._ZN10layer_norm31ln_parallel_residual_bwd_kernelINS_13Kernel_traitsI6__halfffffjLj4096ELj1ELj1ELj8ELj16ENS_18Kernel_traits_baseILj4096ES2_ffffjLj256EEEEELb1ELb0ELb0EEEvNS_9BwdParamsE)
        /*00b4*/ 	.short	0x0380
        /*00b6*/ 	.short	0x0128


	//----- nvinfo : EIATTR_SW_WAR
	.align		4
.L_2529:
        /*00b8*/ 	.byte	0x04, 0x36
        /*00ba*/ 	.short	(.L_2531 - .L_2530)
.L_2530:
        /*00bc*/ 	.word	0x00000008
.L_2531:


//--------------------- .nv.info._ZN10layer_norm31ln_parallel_residual_bwd_kernelINS_13Kernel_traitsI6__halfffffjLj4096ELj1ELj1ELj8ELj16ENS_18Kernel_traits_baseILj4096ES2_ffffjLj256EEEEELb1ELb0ELb1EEEvNS_9BwdParamsE --------------------------
	.section	.nv.info._ZN10layer_norm31ln_parallel_residual_bwd_kernelINS_13Kernel_traitsI6__halfffffjLj4096ELj1ELj1ELj8ELj16ENS_18Kernel_traits_baseILj4096ES2_ffffjLj256EEEEELb1ELb0ELb1EEEvNS_9BwdParamsE,"",@"SHT_CUDA_INFO"
	.sectionflags	@""
	.align	4


	//----- nvinfo : EIATTR_CUDA_API_VERSION
	.align		4
        /*0000*/ 	.byte	0x04, 0x37
        /*0002*/ 	.short	(.L_2533 - .L_2532)
.L_2532:
        /*0004*/ 	.word	0x00000082


	//----- nvinfo : EIATTR_KPARAM_INFO
	.align		4
.L_2533:
        /*0008*/ 	.byte	0x04, 0x17
        /*000a*/ 	.short	(.L_2535 - .L_2534)
.L_2534:
        /*000c*/ 	.word	0x00000000
        /*0010*/ 	.short	0x0000
        /*0012*/ 	.short	0x0000
        /*0014*/ 	.byte	0x00, 0xf0, 0xa1, 0x04


	//----- nvinfo : EIATTR_SPARSE_MMA_MASK
	.align		4
.L_2535:
        /*0018*/ 	.byte	0x03, 0x50
        /*001a*/ 	.short	0x0000


	//----- nvinfo : EIATTR_MAXREG_COUNT
	.align		4
        /*001c*/ 	.byte	0x03, 0x1b
        /*001e*/ 	.short	0x00ff


	//----- nvinfo : EIATTR_NUM_BARRIERS
	.align		4
        /*0020*/ 	.byte	0x02, 0x4c
        /*0022*/ 	.byte	0x01
	.zero		1


	//----- nvinfo : EIATTR_MERCURY_ISA_VERSION
	.align		4
        /*0024*/ 	.byte	0x03, 0x5f
        /*0026*/ 	.short	0x0101


	//----- nvinfo : EIATTR_COOP_GROUP_MASK_REGIDS
	.align		4
        /*0028*/ 	.byte	0x04, 0x29
        /*002a*/ 	.short	(.L_2537 - .L_2536)


	//   ....[0]....
.L_2536:
        /*002c*/ 	.word	0xffffffff


	//   ....[1]....
        /*0030*/ 	.word	0xffffffff


	//   ....[2]....
        /*0034*/ 	.word	0xffffffff


	//   ....[3]....
        /*0038*/ 	.word	0xffffffff


	//   ....[4]....
        /*003c*/ 	.word	0xffffffff


	//   ....[5]....
        /*0040*/ 	.word	0xffffffff


	//   ....[6]....
        /*0044*/ 	.word	0xffffffff


	//   ....[7]....
        /*0048*/ 	.word	0xffffffff


	//   ....[8]....
        /*004c*/ 	.word	0xffffffff


	//   ....[9]....
        /*0050*/ 	.word	0xffffffff


	//----- nvinfo : EIATTR_COOP_GROUP_INSTR_OFFSETS
	.align		4
.L_2537:
        /*0054*/ 	.byte	0x04, 0x28
        /*0056*/ 	.short	(.L_2539 - .L_2538)


	//   ....[0]....
.L_2538:
        /*0058*/ 	.word	0x000013c0


	//   ....[1]....
        /*005c*/ 	.word	0x000013d0


	//   ....[2]....
        /*0060*/ 	.word	0x00001400


	//   ....[3]....
        /*0064*/ 	.word	0x00001410


	//   ....[4]....
        /*0068*/ 	.word	0x00001440


	//   ....[5]....
        /*006c*/ 	.word	0x00001450


	//   ....[6]....
        /*0070*/ 	.word	0x00001480


	//   ....[7]....
        /*0074*/ 	.word	0x00001490


	//   ....[8]....
        /*0078*/ 	.word	0x000014d0


	//   ....[9]....
        /*007c*/ 	.word	0x000014e0


	//----- nvinfo : EIATTR_VRC_CTA_INIT_COUNT
	.align		4
.L_2539:
        /*0080*/ 	.byte	0x02, 0x4a
	.zero		1
	.zero		1


	//----- nvinfo : EIATTR_EXIT_INSTR_OFFSETS
	.align		4
        /*0084*/ 	.byte	0x04, 0x1c
        /*0086*/ 	.short	(.L_2541 - .L_2540)


	//   ....[0]....
.L_2540:
        /*0088*/ 	.word	0x00006120


	//----- nvinfo : EIATTR_MAX_THREADS
	.align		4
.L_2541:
        /*008c*/ 	.byte	0x04, 0x05
        /*008e*/ 	.short	(.L_2543 - .L_2542)
.L_2542:
        /*0090*/ 	.word	0x00000100
        /*0094*/ 	.word	0x00000001
        /*0098*/ 	.word	0x00000001


	//----- nvinfo : EIATTR_CRS_STACK_SIZE
	.align		4
.L_2543:
        /*009c*/ 	.byte	0x04, 0x1e
        /*009e*/ 	.short	(.L_2545 - .L_2544)
.L_2544:
        /*00a0*/ 	.word	0x00000000


	//----- nvinfo : EIATTR_CBANK_PARAM_SIZE
	.align		4
.L_2545:
        /*00a4*/ 	.byte	0x03, 0x19
        /*00a6*/ 	.short	0x0128


	//----- nvinfo : EIATTR_PARAM_CBANK
	.align		4
        /*00a8*/ 	.byte	0x04, 0x0a
        /*00aa*/ 	.short	(.L_2547 - .L_2546)
	.align		4
.L_2546:
        /*00ac*/ 	.word	index@(.nv.constant0._ZN10layer_norm31ln_parallel_residual_bwd_kernelINS_13Kernel_traitsI6__halfffffjLj4096ELj1ELj1ELj8ELj16ENS_18Kernel_traits_baseILj4096ES2_ffffjLj256EEEEELb1ELb0ELb1EEEvNS_9BwdParamsE)
        /*00b0*/ 	.short	0x0380
        /*00b2*/ 	.short	0x0128


	//----- nvinfo : EIATTR_SW_WAR
	.align		4
.L_2547:
        /*00b4*/ 	.byte	0x04, 0x36
        /*00b6*/ 	.short	(.L_2549 - .L_2548)
.L_2548:
        /*00b8*/ 	.word	0x00000008
.L_2549:


//--------------------- .nv.info._ZN10layer_norm22ln_bwd_finalize_kernelINS_22Kernel_traits_finalizeILj4096E6__halfffffjLb0ELj1024ELj4ENS_18Kernel_traits_baseILj4096ES2_ffffjLj1024EEEEELb0ELb0EEEvNS_9BwdParamsE --------------------------
	.section	.nv.info._ZN10layer_norm22ln_bwd_finalize_kernelINS_22Kernel_traits_finalizeILj4096E6__halfffffjLb0ELj1024ELj4ENS_18Kernel_traits_baseILj4096ES2_ffffjLj1024EEEEELb0ELb0EEEvNS_9BwdParamsE,"",@"SHT_CUDA_INFO"
	.sectionflags	@""
	.align	4


	//----- nvinfo : EIATTR_CUDA_API_VERSION
	.align		4
        /*0000*/ 	.byte	0x04, 0x37
        /*0002*/ 	.short	(.L_2551 - .L_2550)
.L_2550:
        /*0004*/ 	.word	0x00000082


	//----- nvinfo : EIATTR_KPARAM_INFO
	.align		4
.L_2551:
        /*0008*/ 	.byte	0x04, 0x17
        /*000a*/ 	.short	(.L_2553 - .L_2552)
.L_2552:
        /*000c*/ 	.word	0x00000000
        /*0010*/ 	.short	0x0000
        /*0012*/ 	.short	0x0000
        /*0014*/ 	.byte	0x00, 0xf0, 0xa1, 0x04


	//----- nvinfo : EIATTR_SPARSE_MMA_MASK
	.align		4
.L_2553:
        /*0018*/ 	.byte	0x03, 0x50
        /*001a*/ 	.short	0x0000


	//----- nvinfo : EIATTR_MAXREG_COUNT
	.align		4
        /*001c*/ 	.byte	0x03, 0x1b
        /*001e*/ 	.short	0x0040


	//----- nvinfo : EIATTR_NUM_BARRIERS
	.align		4
        /*0020*/ 	.byte	0x02, 0x4c
        /*0022*/ 	.byte	0x01
	.zero		1


	//----- nvinfo : EIATTR_MERCURY_ISA_VERSION
	.align		4
        /*0024*/ 	.byte	0x03, 0x5f
        /*0026*/ 	.short	0x0101


	//----- nvinfo : EIATTR_COOP_GROUP_MASK_REGIDS
	.align		4
        /*0028*/ 	.byte	0x04, 0x29
        /*002a*/ 	.short	(.L_2555 - .L_2554)


	//   ....[0]....
.L_2554:
        /*002c*/ 	.word	0xffffffff


	//   ....[1]....
        /*0030*/ 	.word	0xffffffff


	//   ....[2]....
        /*0034*/ 	.word	0xffffffff


	//   ....[3]....
        /*0038*/ 	.word	0xffffffff


	//   ....[4]....
        /*003c*/ 	.word	0xffffffff


	//   ....[5]....
        /*0040*/ 	.word	0xffffffff


	//   ....[6]....
        /*0044*/ 	.word	0xffffffff


	//   ....[7]....
        /*0048*/ 	.word	0xffffffff


	//   ....[8]....
        /*004c*/ 	.word	0xffffffff


	//   ....[9]....
        /*0050*/ 	.word	0xffffffff


	//----- nvinfo : EIATTR_COOP_GROUP_INSTR_OFFSETS
	.align		4
.L_2555:
        /*0054*/ 	.byte	0x04, 0x28
        /*0056*/ 	.short	(.L_2557 - .L_2556)


	//   ....[0]....
.L_2556:
        /*0058*/ 	.word	0x000015e0


	//   ....[1]....
        /*005c*/ 	.word	0x000015f0


	//   ....[2]....
        /*0060*/ 	.word	0x00001620


	//   ....[3]....
        /*0064*/ 	.word	0x00001630


	//   ....[4]....
        /*0068*/ 	.word	0x00001660


	//   ....[5]....
        /*006c*/ 	.word	0x00001670


	//   ....[6]....
        /*0070*/ 	.word	0x000016b0


	//   ....[7]....
        /*0074*/ 	.word	0x000016e0


	//   ....[8]....
        /*0078*/ 	.word	0x00001710


	//   ....[9]....
        /*007c*/ 	.word	0x00001720


	//----- nvinfo : EIATTR_VRC_CTA_INIT_COUNT
	.align		4
.L_2557:
        /*0080*/ 	.byte	0x02, 0x4a
	.zero		1
	.zero		1


	//----- nvinfo : EIATTR_EXIT_INSTR_OFFSETS
	.align		4
        /*0084*/ 	.byte	0x04, 0x1c
        /*0086*/ 	.short	(.L_2559 - .L_2558)


	//   ....[0]....
.L_2558:
        /*0088*/ 	.word	0x00000060


	//   ....[1]....
        /*008c*/ 	.word	0x00001780


	//   ....[2]....
        /*0090*/ 	.word	0x000017b0


	//   ....[3]....
        /*0094*/ 	.word	0x00001870


	//----- nvinfo : EIATTR_MAX_THREADS
	.align		4
.L_2559:
        /*0098*/ 	.byte	0x04, 0x05
        /*009a*/ 	.short	(.L_2561 - .L_2560)
.L_2560:
        /*009c*/ 	.word	0x00000400
        /*00a0*/ 	.word	0x00000001
        /*00a4*/ 	.word	0x00000001


	//----- nvinfo : EIATTR_CRS_STACK_SIZE
	.align		4
.L_2561:
        /*00a8*/ 	.byte	0x04, 0x1e
        /*00aa*/ 	.short	(.L_2563 - .L_2562)
.L_2562:
        /*00ac*/ 	.word	0x00000000


	//----- nvinfo : EIATTR_CBANK_PARAM_SIZE
	.align		4
.L_2563:
        /*00b0*/ 	.byte	0x03, 0x19
        /*00b2*/ 	.short	0x0128


	//----- nvinfo : EIATTR_PARAM_CBANK
	.align		4
        /*00b4*/ 	.byte	0x04, 0x0a
        /*00b6*/ 	.short	(.L_2565 - .L_2564)
	.align		4
.L_2564:
        /*00b8*/ 	.word	index@(.nv.constant0._ZN10layer_norm22ln_bwd_finalize_kernelINS_22Kernel_traits_finalizeILj4096E6__halfffffjLb0ELj1024ELj4ENS_18Kernel_traits_baseILj4096ES2_ffffjLj1024EEEEELb0ELb0EEEvNS_9BwdParamsE)
        /*00bc*/ 	.short	0x0380
        /*00be*/ 	.short	0x0128


	//----- nvinfo : EIATTR_SW_WAR
	.align		4
.L_2565:
        /*00c0*/ 	.byte	0x04, 0x36
        /*00c2*/ 	.short	(.L_2567 - .L_2566)
.L_2566:
        /*00c4*/ 	.word	0x00000008
.L_2567:


//--------------------- .nv.info._ZN10layer_norm40ln_parallel_residual_bwd_finalize_kernelINS_22Kernel_traits_finalizeILj4096E6__halfffffjLb0ELj1024ELj4ENS_18Kernel_traits_baseILj4096ES2_ffffjLj1024EEEEELb0EEEvNS_9BwdParamsE --------------------------
	.section	.nv.info._ZN10layer_norm40ln_parallel_residual_bwd_finalize_kernelINS_22Kernel_traits_finalizeILj4096E6__halfffffjLb0ELj1024ELj4ENS_18Kernel_traits_baseILj4096ES2_ffffjLj1024EEEEELb0EEEvNS_9BwdParamsE,"",@"SHT_CUDA_INFO"
	.sectionflags	@""
	.align	4


	//----- nvinfo : EIATTR_CUDA_API_VERSION
	.align		4
        /*0000*/ 	.byte	0x04, 0x37
        /*0002*/ 	.short	(.L_2569 - .L_2568)
.L_2568:
        /*0004*/ 	.word	0x00000082


	//----- nvinfo : EIATTR_KPARAM_INFO
	.align		4
.L_2569:
        /*0008*/ 	.byte	0x04, 0x17
        /*000a*/ 	.short	(.L_2571 - .L_2570)
.L_2570:
        /*000c*/ 	.word	0x00000000
        /*0010*/ 	.short	0x0000
        /*0012*/ 	.short	0x0000
        /*0014*/ 	.byte	0x00, 0xf0, 0xa1, 0x04


	//----- nvinfo : EIATTR_SPARSE_MMA_MASK
	.align		4
.L_2571:
        /*0018*/ 	.byte	0x03, 0x50
        /*001a*/ 	.short	0x0000


	//----- nvinfo : EIATTR_MAXREG_COUNT
	.align		4
        /*001c*/ 	.byte	0x03, 0x1b
        /*001e*/ 	.short	0x0040


	//----- nvinfo : EIATTR_NUM_BARRIERS
	.align		4
        /*0020*/ 	.byte	0x02, 0x4c
        /*0022*/ 	.byte	0x01
	.zero		1


	//----- nvinfo : EIATTR_MERCURY_ISA_VERSION
	.align		4
        /*0024*/ 	.byte	0x03, 0x5f
        /*0026*/ 	.short	0x0101


	//----- nvinfo : EIATTR_COOP_GROUP_MASK_REGIDS
	.align		4
        /*0028*/ 	.byte	0x04, 0x29
        /*002a*/ 	.short	(.L_2573 - .L_2572)


	//   ....[0]....
.L_2572:
        /*002c*/ 	.word	0xffffffff


	//   ....[1]....
        /*0030*/ 	.word	0xffffffff


	//   ....[2]....
        /*0034*/ 	.word	0xffffffff


	//   ....[3]....
        /*0038*/ 	.word	0xffffffff


	//   ....[4]....
        /*003c*/ 	.word	0xffffffff


	//   ....[5]....
        /*0040*/ 	.word	0xffffffff


	//   ....[6]....
        /*0044*/ 	.word	0xffffffff


	//   ....[7]....
        /*0048*/ 	.word	0xffffffff


	//   ....[8]....
        /*004c*/ 	.word	0xffffffff


	//   ....[9]....
        /*0050*/ 	.word	0xffffffff


	//   ....[10]....
        /*0054*/ 	.word	0xffffffff


	//   ....[11]....
        /*0058*/ 	.word	0xffffffff


	//   ....[12]....
        /*005c*/ 	.word	0xffffffff


	//   ....[13]....
        /*0060*/ 	.word	0xffffffff


	//   ....[14]....
        /*0064*/ 	.word	0xffffffff


	//   ....[15]....
        /*0068*/ 	.word	0xffffffff


	//   ....[16]....
        /*006c*/ 	.word	0xffffffff


	//   ....[17]....
        /*0070*/ 	.word	0xffffffff


	//   ....[18]....
        /*0074*/ 	.word	0xffffffff


	//   ....[19]....
        /*0078*/ 	.word	0xffffffff


	//----- nvinfo : EIATTR_COOP_GROUP_INSTR_OFFSETS
	.align		4
.L_2573:
        /*007c*/ 	.byte	0x04, 0x28
        /*007e*/ 	.short	(.L_2575 - .L_2574)


	//   ....[0]....
.L_2574:
        /*0080*/ 	.word	0x000013b0


	//   ....[1]....
        /*0084*/ 	.word	0x000013c0


	//   ....[2]....
        /*0088*/ 	.word	0x000013d0


	//   ....[3]....
        /*008c*/ 	.word	0x000013e0


	//   ....[4]....
        /*0090*/ 	.word	0x00001410


	//   ....[5]....
        /*0094*/ 	.word	0x00001430


	//   ....[6]....
        /*0098*/ 	.word	0x00001450


	//   ....[7]....
        /*009c*/ 	.word	0x00001460


	//   ....[8]....
        /*00a0*/ 	.word	0x000014a0


	//   ....[9]....
        /*00a4*/ 	.word	0x000014c0


	//   ....[10]....
        /*00a8*/ 	.word	0x000014d0


	//   ....[11]....
        /*00ac*/ 	.word	0x000014e0


	//   ....[12]....
        /*00b0*/ 	.word	0x00001510


	//   ....[13]....
        /*00b4*/ 	.word	0x00001530


	//   ....[14]....
        /*00b8*/ 	.word	0x00001550


	//   ....[15]....
        /*00bc*/ 	.word	0x00001560


	//   ....[16]....
        /*00c0*/ 	.word	0x000015a0


	//   ....[17]....
        /*00c4*/ 	.word	0x000015d0


	//   ....[18]....
        /*00c8*/ 	.word	0x00001600


	//   ....[19]....
        /*00cc*/ 	.word	0x00001610


	//----- nvinfo : EIATTR_VRC_CTA_INIT_COUNT
	.align		4
.L_2575:
        /*00d0*/ 	.byte	0x02, 0x4a
	.zero		1
	.zero		1


	//----- nvinfo : EIATTR_EXIT_INSTR_OFFSETS
	.align		4
        /*00d4*/ 	.byte	0x04, 0x1c
        /*00d6*/ 	.short	(.L_2577 - .L_2576)


	//   ....[0]....
.L_2576:
        /*00d8*/ 	.word	0x00000060


	//   ....[1]....
        /*00dc*/ 	.word	0x000016b0


	//   ....[2]....
        /*00e0*/ 	.word	0x000016e0


	//   ....[3]....
        /*00e4*/ 	.word	0x00001840


	//----- nvinfo : EIATTR_MAX_THREADS
	.align		4
.L_2577:
        /*00e8*/ 	.byte	0x04, 0x05
        /*00ea*/ 	.short	(.L_2579 - .L_2578)
.L_2578:
        /*00ec*/ 	.word	0x00000400
        /*00f0*/ 	.word	0x00000001
        /*00f4*/ 	.word	0x00000001


	//----- nvinfo : EIATTR_CRS_STACK_SIZE
	.align		4
.L_2579:
        /*00f8*/ 	.byte	0x04, 0x1e
        /*00fa*/ 	.short	(.L_2581 - .L_2580)
.L_2580:
        /*00fc*/ 	.word	0x00000000


	//----- nvinfo : EIATTR_CBANK_PARAM_SIZE
	.align		4
.L_2581:
        /*0100*/ 	.byte	0x03, 0x19
        /*0102*/ 	.short	0x0128


	//----- nvinfo : EIATTR_PARAM_CBANK
	.align		4
        /*0104*/ 	.byte	0x04, 0x0a
        /*0106*/ 	.short	(.L_2583 - .L_2582)
	.align		4
.L_2582:
        /*0108*/ 	.word	index@(.nv.constant0._ZN10layer_norm40ln_parallel_residual_bwd_finalize_kernelINS_22Kernel_traits_finalizeILj4096E6__halfffffjLb0ELj1024ELj4ENS_18Kernel_traits_baseILj4096ES2_ffffjLj1024EEEEELb0EEEvNS_9BwdParamsE)
        /*010c*/ 	.short	0x0380
        /*010e*/ 	.short	0x0128


	//----- nvinfo : EIATTR_SW_WAR
	.align		4
.L_2583:
        /*0110*/ 	.byte	0x04, 0x36
        /*0112*/ 	.short	(.L_2585 - .L_2584)
.L_2584:
        /*0114*/ 	.word	0x00000008
.L_2585:


//--------------------- .nv.info._ZN10layer_norm31ln_parallel_residual_bwd_kernelINS_13Kernel_traitsI6__halfffffjLj4096ELj1ELj1ELj8ELj16ENS_18Kernel_traits_baseILj4096ES2_ffffjLj256EEEEELb1ELb1ELb0EEEvNS_9BwdParamsE --------------------------
	.section	.nv.info._ZN10layer_norm31ln_parallel_residual_bwd_kernelINS_13Kernel_traitsI6__halfffffjLj4096ELj1ELj1ELj8ELj16ENS_18Kernel_traits_baseILj4096ES2_ffffjLj256EEEEELb1ELb1ELb0EEEvNS_9BwdParamsE,"",@"SHT_CUDA_INFO"
	.sectionflags	@""
	.align	4


	//----- nvinfo : EIATTR_CUDA_API_VERSION
	.align		4
        /*0000*/ 	.byte	0x04, 0x37
        /*0002*/ 	.short	(.L_2587 - .L_2586)
.L_2586:
        /*0004*/ 	.word	0x00000082


	//----- nvinfo : EIATTR_KPARAM_INFO
	.align		4
.L_2587:
        /*0008*/ 	.byte	0x04, 0x17
        /*000a*/ 	.short	(.L_2589 - .L_2588)
.L_2588:
        /*000c*/ 	.word	0x00000000
        /*0010*/ 	.short	0x0000
        /*0012*/ 	.short	0x0000
        /*0014*/ 	.byte	0x00, 0xf0, 0xa1, 0x04


	//----- nvinfo : EIATTR_SPARSE_MMA_MASK
	.align		4
.L_2589:
        /*0018*/ 	.byte	0x03, 0x50
        /*001a*/ 	.short	0x0000


	//----- nvinfo : EIATTR_MAXREG_COUNT
	.align		4
        /*001c*/ 	.byte	0x03, 0x1b
        /*001e*/ 	.short	0x00ff


	//----- nvinfo : EIATTR_NUM_BARRIERS
	.align		4
        /*0020*/ 	.byte	0x02, 0x4c
        /*0022*/ 	.byte	0x01
	.zero		1


	//----- nvinfo : EIATTR_MERCURY_ISA_VERSION
	.align		4
        /*0024*/ 	.byte	0x03, 0x5f
        /*0026*/ 	.short	0x0101


	//----- nvinfo : EIATTR_COOP_GROUP_MASK_REGIDS
	.align		4
        /*0028*/ 	.byte	0x04, 0x29
        /*002a*/ 	.short	(.L_2591 - .L_2590)


	//   ....[0]....
.L_2590:
        /*002c*/ 	.word	0xffffffff


	//   ....[1]....
        /*0030*/ 	.word	0xffffffff


	//   ....[2]....
        /*0034*/ 	.word	0xffffffff


	//   ....[3]....
        /*0038*/ 	.word	0xffffffff


	//   ....[4]....
        /*003c*/ 	.word	0xffffffff


	//   ....[5]....
        /*0040*/ 	.word	0xffffffff


	//   ....[6]....
        /*0044*/ 	.word	0xffffffff


	//   ....[7]....
        /*0048*/ 	.word	0xffffffff


	//   ....[8]....
        /*004c*/ 	.word	0xffffffff


	//   ....[9]....
        /*0050*/ 	.word	0xffffffff


	//----- nvinfo : EIATTR_COOP_GROUP_INSTR_OFFSETS
	.align		4
.L_2591:
        /*0054*/ 	.byte	0x04, 0x28
        /*0056*/ 	.short	(.L_2593 - .L_2592)


	//   ....[0]....
.L_2592:
        /*0058*/ 	.word	0x00001550


	//   ....[1]....
        /*005c*/ 	.word	0x00001570


	//   ....[2]....
        /*0060*/ 	.word	0x000015b0


	//   ....[3]....
        /*0064*/ 	.word	0x000015c0


	//   ....[4]....
        /*0068*/ 	.word	0x00001600


	//   ....[5]....
        /*006c*/ 	.word	0x00001610


	//   ....[6]....
        /*0070*/ 	.word	0x00001640


	//   ....[7]....
        /*0074*/ 	.word	0x00001650


	//   ....[8]....
        /*0078*/ 	.word	0x00001680


	//   ....[9]....
        /*007c*/ 	.word	0x00001690


	//----- nvinfo : EIATTR_VRC_CTA_INIT_COUNT
	.align		4
.L_2593:
        /*0080*/ 	.byte	0x02, 0x4a
	.zero		1
	.zero		1


	//----- nvinfo : EIATTR_EXIT_INSTR_OFFSETS
	.align		4
        /*0084*/ 	.byte	0x04, 0x1c
        /*0086*/ 	.short	(.L_2595 - .L_2594)


	//   ....[0]....
.L_2594:
        /*0088*/ 	.word	0x00005e90


	//   ....[1]....
        /*008c*/ 	.word	0x00005f10


	//----- nvinfo : EIATTR_MAX_THREADS
	.align		4
.L_2595:
        /*0090*/ 	.byte	0x04, 0x05
        /*0092*/ 	.short	(.L_2597 - .L_2596)
.L_2596:
        /*0094*/ 	.word	0x00000100
        /*0098*/ 	.word	0x00000001
        /*009c*/ 	.word	0x00000001


	//----- nvinfo : EIATTR_CRS_STACK_SIZE
	.align		4
.L_2597:
        /*00a0*/ 	.byte	0x04, 0x1e
        /*00a2*/ 	.short	(.L_2599 - .L_2598)
.L_2598:
        /*00a4*/ 	.word	0x00000000


	//----- nvinfo : EIATTR_CBANK_PARAM_SIZE
	.align		4
.L_2599:
        /*00a8*/ 	.byte	0x03, 0x19
        /*00aa*/ 	.short	0x0128


	//----- nvinfo : EIATTR_PARAM_CBANK
	.align		4
        /*00ac*/ 	.byte	0x04, 0x0a
        /*00ae*/ 	.short	(.L_2601 - .L_2600)
	.align		4
.L_2600:
        /*00b0*/ 	.word	index@(.nv.constant0._ZN10layer_norm31ln_parallel_residual_bwd_kernelINS_13Kernel_traitsI6__halfffffjLj4096ELj1ELj1ELj8ELj16ENS_18Kernel_traits_baseILj4096ES2_ffffjLj256EEEEELb1ELb1ELb0EEEvNS_9BwdParamsE)
        /*00b4*/ 	.short	0x0380
        /*00b6*/ 	.short	0x0128


	//----- nvinfo : EIATTR_SW_WAR
	.align		4
.L_2601:
        /*00b8*/ 	.byte	0x04, 0x36
        /*00ba*/ 	.short	(.L_2603 - .L_2602)
.L_2602:
        /*00bc*/ 	.word	0x00000008
.L_2603:


//--------------------- .nv.info._ZN10layer_norm22ln_bwd_finalize_kernelINS_22Kernel_traits_finalizeILj4096E6__halfffffjLb0ELj1024ELj4ENS_18Kernel_traits_baseILj4096ES2_ffffjLj1024EEEEELb0ELb1EEEvNS_9BwdParamsE --------------------------
	.section	.nv.info._ZN10layer_norm22ln_bwd_finalize_kernelINS_22Kernel_traits_finalizeILj4096E6__halfffffjLb0ELj1024ELj4ENS_18Kernel_traits_baseILj4096ES2_ffffjLj1024EEEEELb0ELb1EEEvNS_9BwdParamsE,"",@"SHT_CUDA_INFO"
	.sectionflags	@""
	.align	4


	//----- nvinfo : EIATTR_CUDA_API_VERSION
	.align		4
        /*0000*/ 	.byte	0x04, 0x37
        /*0002*/ 	.short	(.L_2605 - .L_2604)
.L_2604:
        /*0004*/ 	.word	0x00000082


	//----- nvinfo : EIATTR_KPARAM_INFO
	.align		4
.L_2605:
        /*0008*/ 	.byte	0x04, 0x17
        /*000a*/ 	.short	(.L_2607 - .L_2606)
.L_2606:
        /*000c*/ 	.word	0x00000000
        /*0010*/ 	.short	0x0000
        /*0012*/ 	.short	0x0000
        /*0014*/ 	.byte	0x00, 0xf0, 0xa1, 0x04


	//----- nvinfo : EIATTR_SPARSE_MMA_MASK
	.align		4
.L_2607:
        /*0018*/ 	.byte	0x03, 0x50
        /*001a*/ 	.short	0x0000


	//----- nvinfo : EIATTR_MAXREG_COUNT
	.align		4
        /*001c*/ 	.byte	0x03, 0x1b
        /*001e*/ 	.short	0x0040


	//----- nvinfo : EIATTR_NUM_BARRIERS
	.align		4
        /*0020*/ 	.byte	0x02, 0x4c
        /*0022*/ 	.byte	0x01
	.zero		1


	//----- nvinfo : EIATTR_MERCURY_ISA_VERSION
	.align		4
        /*0024*/ 	.byte	0x03, 0x5f
        /*0026*/ 	.short	0x0101


	//----- nvinfo : EIATTR_COOP_GROUP_MASK_REGIDS
	.align		4
        /*0028*/ 	.byte	0x04, 0x29
        /*002a*/ 	.short	(.L_2609 - .L_2608)


	//   ....[0]....
.L_2608:
        /*002c*/ 	.word	0xffffffff


	//   ....[1]....
        /*0030*/ 	.word	0xffffffff


	//   ....[2]....
        /*0034*/ 	.word	0xffffffff


	//   ....[3]....
        /*0038*/ 	.word	0xffffffff


	//   ....[4]....
        /*003c*/ 	.word	0xffffffff


	//   ....[5]....
        /*0040*/ 	.word	0xffffffff


	//   ....[6]....
        /*0044*/ 	.word	0xffffffff


	//   ....[7]....
        /*0048*/ 	.word	0xffffffff


	//   ....[8]....
        /*004c*/ 	.word	0xffffffff


	//   ....[9]....
        /*0050*/ 	.word	0xffffffff


	//----- nvinfo : EIATTR_COOP_GROUP_INSTR_OFFSETS
	.align		4
.L_2609:
        /*0054*/ 	.byte	0x04, 0x28
        /*0056*/ 	.short	(.L_2611 - .L_2610)


	//   ....[0]....
.L_2610:
        /*0058*/ 	.word	0x00001630


	//   ....[1]....
        /*005c*/ 	.word	0x00001640


	//   ....[2]....
        /*0060*/ 	.word	0x00001670


	//   ....[3]....
        /*0064*/ 	.word	0x00001680


	//   ....[4]....
        /*0068*/ 	.word	0x000016b0


	//   ....[5]....
        /*006c*/ 	.word	0x000016d0


	//   ....[6]....
        /*0070*/ 	.word	0x00001700


	//   ....[7]....
        /*0074*/ 	.word	0x00001710


	//   ....[8]....
        /*0078*/ 	.word	0x00001740


	//   ....[9]....
        /*007c*/ 	.word	0x00001750


	//----- nvinfo : EIATTR_VRC_CTA_INIT_COUNT
	.align		4
.L_2611:
        /*0080*/ 	.byte	0x02, 0x4a
	.zero		1
	.zero		1


	//----- nvinfo : EIATTR_EXIT_INSTR_OFFSETS
	.align		4
        /*0084*/ 	.byte	0x04, 0x1c
        /*0086*/ 	.short	(.L_2613 - .L_2612)


	//   ....[0]....
.L_2612:
        /*0088*/ 	.word	0x00000070


	//   ....[1]....
        /*008c*/ 	.word	0x000017b0


	//   ....[2]....
        /*0090*/ 	.word	0x00001880


	//----- nvinfo : EIATTR_MAX_THREADS
	.align		4
.L_2613:
        /*0094*/ 	.byte	0x04, 0x05
        /*0096*/ 	.short	(.L_2615 - .L_2614)
.L_2614:
        /*0098*/ 	.word	0x00000400
        /*009c*/ 	.word	0x00000001
        /*00a0*/ 	.word	0x00000001


	//----- nvinfo : EIATTR_CRS_STACK_SIZE
	.align		4
.L_2615:
        /*00a4*/ 	.byte	0x04, 0x1e
        /*00a6*/ 	.short	(.L_2617 - .L_2616)
.L_2616:
        /*00a8*/ 	.word	0x00000000


	//----- nvinfo : EIATTR_CBANK_PARAM_SIZE
	.align		4
.L_2617:
        /*00ac*/ 	.byte	0x03, 0x19
        /*00ae*/ 	.short	0x0128


	//----- nvinfo : EIATTR_PARAM_CBANK
	.align		4
        /*00b0*/ 	.byte	0x04, 0x0a
        /*00b2*/ 	.short	(.L_2619 - .L_2618)
	.align		4
.L_2618:
        /*00b4*/ 	.word	index@(.nv.constant0._ZN10layer_norm22ln_bwd_finalize_kernelINS_22Kernel_traits_finalizeILj4096E6__halfffffjLb0ELj1024ELj4ENS_18Kernel_traits_baseILj4096ES2_ffffjLj1024EEEEELb0ELb1EEEvNS_9BwdParamsE)
        /*00b8*/ 	.short	0x0380
        /*00ba*/ 	.short	0x0128


	//----- nvinfo : EIATTR_SW_WAR
	.align		4
.L_2619:
        /*00bc*/ 	.byte	0x04, 0x36
        /*00be*/ 	.short	(.L_2621 - .L_2620)
.L_2620:
        /*00c0*/ 	.word	0x00000008
.L_2621:


//--------------------- .nv.info._ZN10layer_norm40ln_parallel_residual_bwd_finalize_kernelINS_22Kernel_traits_finalizeILj4096E6__halfffffjLb0ELj1024ELj4ENS_18Kernel_traits_baseILj4096ES2_ffffjLj1024EEEEELb1EEEvNS_9BwdParamsE --------------------------
	.section	.nv.info._ZN10layer_norm40ln_parallel_residual_bwd_finalize_kernelINS_22Kernel_traits_finalizeILj4096E6__halfffffjLb0ELj1024ELj4ENS_18Kernel_traits_baseILj4096ES2_ffffjLj1024EEEEELb1EEEvNS_9BwdParamsE,"",@"SHT_CUDA_INFO"
	.sectionflags	@""
	.align	4


	//----- nvinfo : EIATTR_CUDA_API_VERSION
	.align		4
        /*0000*/ 	.byte	0x04, 0x37
        /*0002*/ 	.short	(.L_2623 - .L_2622)
.L_2622:
        /*0004*/ 	.word	0x00000082


	//----- nvinfo : EIATTR_KPARAM_INFO
	.align		4
.L_2623:
        /*0008*/ 	.byte	0x04, 0x17
        /*000a*/ 	.short	(.L_2625 - .L_2624)
.L_2624:
        /*000c*/ 	.word	0x00000000
        /*0010*/ 	.short	0x0000
        /*0012*/ 	.short	0x0000
        /*0014*/ 	.byte	0x00, 0xf0, 0xa1, 0x04


	//----- nvinfo : EIATTR_SPARSE_MMA_MASK
	.align		4
.L_2625:
        /*0018*/ 	.byte	0x03, 0x50
        /*001a*/ 	.short	0x0000


	//----- nvinfo : EIATTR_MAXREG_COUNT
	.align		4
        /*001c*/ 	.byte	0x03, 0x1b
        /*001e*/ 	.short	0x0040


	//----- nvinfo : EIATTR_NUM_BARRIERS
	.align		4
        /*0020*/ 	.byte	0x02, 0x4c
        /*0022*/ 	.byte	0x01
	.zero		1


	//----- nvinfo : EIATTR_MERCURY_ISA_VERSION
	.align		4
        /*0024*/ 	.byte	0x03, 0x5f
        /*0026*/ 	.short	0x0101


	//----- nvinfo : EIATTR_COOP_GROUP_MASK_REGIDS
	.align		4
        /*0028*/ 	.byte	0x04, 0x29
        /*002a*/ 	.short	(.L_2627 - .L_2626)


	//   ....[0]....
.L_2626:
        /*002c*/ 	.word	0xffffffff


	//   ....[1]....
        /*0030*/ 	.word	0xffffffff


	//   ....[2]....
        /*0034*/ 	.word	0xffffffff


	//   ....[3]....
        /*0038*/ 	.word	0xffffffff


	//   ....[4]....
        /*003c*/ 	.word	0xffffffff


	//   ....[5]....
        /*0040*/ 	.word	0xffffffff


	//   ....[6]....
        /*0044*/ 	.word	0xffffffff


	//   ....[7]....
        /*0048*/ 	.word	0xffffffff


	//   ....[8]....
        /*004c*/ 	.word	0xffffffff


	//   ....[9]....
        /*0050*/ 	.word	0xffffffff


	//   ....[10]....
        /*0054*/ 	.word	0xffffffff


	//   ....[11]....
        /*0058*/ 	.word	0xffffffff


	//   ....[12]....
        /*005c*/ 	.word	0xffffffff


	//   ....[13]....
        /*0060*/ 	.word	0xffffffff


	//   ....[14]....
        /*0064*/ 	.word	0xffffffff


	//   ....[15]....
        /*0068*/ 	.word	0xffffffff


	//   ....[16]....
        /*006c*/ 	.word	0xffffffff


	//   ....[17]....
        /*0070*/ 	.word	0xffffffff


	//   ....[18]....
        /*0074*/ 	.word	0xffffffff


	//   ....[19]....
        /*0078*/ 	.word	0xffffffff


	//----- nvinfo : EIATTR_COOP_GROUP_INSTR_OFFSETS
	.align		4
.L_2627:
        /*007c*/ 	.byte	0x04, 0x28
        /*007e*/ 	.short	(.L_2629 - .L_2628)


	//   ....[0]....
.L_2628:
        /*0080*/ 	.word	0x00001410


	//   ....[1]....
        /*0084*/ 	.word	0x00001420


	//   ....[2]....
        /*0088*/ 	.word	0x00001430


	//   ....[3]....
        /*008c*/ 	.word	0x00001440


	//   ....[4]....
        /*0090*/ 	.word	0x00001480


	//   ....[5]....
        /*0094*/ 	.word	0x000014a0


	//   ....[6]....
        /*0098*/ 	.word	0x000014b0


	//   ....[7]....
        /*009c*/ 	.word	0x000014c0


	//   ....[8]....
        /*00a0*/ 	.word	0x000014f0


	//   ....[9]....
        /*00a4*/ 	.word	0x00001520


	//   ....[10]....
        /*00a8*/ 	.word	0x00001530


	//   ....[11]....
        /*00ac*/ 	.word	0x00001540


	//   ....[12]....
        /*00b0*/ 	.word	0x00001560


	//   ....[13]....
        /*00b4*/ 	.word	0x00001590


	//   ....[14]....
        /*00b8*/ 	.word	0x000015b0


	//   ....[15]....
        /*00bc*/ 	.word	0x000015c0


	//   ....[16]....
        /*00c0*/ 	.word	0x000015e0


	//   ....[17]....
        /*00c4*/ 	.word	0x00001610


	//   ....[18]....
        /*00c8*/ 	.word	0x00001630


	//   ....[19]....
        /*00cc*/ 	.word	0x00001640


	//----- nvinfo : EIATTR_VRC_CTA_INIT_COUNT
	.align		4
.L_2629:
        /*00d0*/ 	.byte	0x02, 0x4a
	.zero		1
	.zero		1


	//----- nvinfo : EIATTR_EXIT_INSTR_OFFSETS
	.align		4
        /*00d4*/ 	.byte	0x04, 0x1c
        /*00d6*/ 	.short	(.L_2631 - .L_2630)


	//   ....[0]....
.L_2630:
        /*00d8*/ 	.word	0x00000060


	//   ....[1]....
        /*00dc*/ 	.word	0x000016e0


	//   ....[2]....
        /*00e0*/ 	.word	0x00001850


	//----- nvinfo : EIATTR_MAX_THREADS
	.align		4
.L_2631:
        /*00e4*/ 	.byte	0x04, 0x05
        /*00e6*/ 	.short	(.L_2633 - .L_2632)
.L_2632:
        /*00e8*/ 	.word	0x00000400
        /*00ec*/ 	.word	0x00000001
        /*00f0*/ 	.word	0x00000001


	//----- nvinfo : EIATTR_CRS_STACK_SIZE
	.align		4
.L_2633:
        /*00f4*/ 	.byte	0x04, 0x1e
        /*00f6*/ 	.short	(.L_2635 - .L_2634)
.L_2634:
        /*00f8*/ 	.word	0x00000000


	//----- nvinfo : EIATTR_CBANK_PARAM_SIZE
	.align		4
.L_2635:
        /*00fc*/ 	.byte	0x03, 0x19
        /*00fe*/ 	.short	0x0128


	//----- nvinfo : EIATTR_PARAM_CBANK
	.align		4
        /*0100*/ 	.byte	0x04, 0x0a
        /*0102*/ 	.short	(.L_2637 - .L_2636)
	.align		4
.L_2636:
        /*0104*/ 	.word	index@(.nv.constant0._ZN10layer_norm40ln_parallel_residual_bwd_finalize_kernelINS_22Kernel_traits_finalizeILj4096E6__halfffffjLb0ELj1024ELj4ENS_18Kernel_traits_baseILj4096ES2_ffffjLj1024EEEEELb1EEEvNS_9BwdParamsE)
        /*0108*/ 	.short	0x0380
        /*010a*/ 	.short	0x0128


	//----- nvinfo : EIATTR_SW_WAR
	.align		4
.L_2637:
        /*010c*/ 	.byte	0x04, 0x36
        /*010e*/ 	.short	(.L_2639 - .L_2638)
.L_2638:
        /*0110*/ 	.word	0x00000008
.L_2639:


//--------------------- .nv.info._ZN10layer_norm31ln_parallel_residual_bwd_kernelINS_13Kernel_traitsI6__halfffffjLj4096ELj1ELj1ELj8ELj16ENS_18Kernel_traits_baseILj4096ES2_ffffjLj256EEEEELb1ELb1ELb1EEEvNS_9BwdParamsE --------------------------
	.section	.nv.info._ZN10layer_norm31ln_parallel_residual_bwd_kernelINS_13Kernel_traitsI6__halfffffjLj4096ELj1ELj1ELj8ELj16ENS_18Kernel_traits_baseILj4096ES2_ffffjLj256EEEEELb1ELb1ELb1EEEvNS_9BwdParamsE,"",@"SHT_CUDA_INFO"
	.sectionflags	@""
	.align	4


	//----- nvinfo : EIATTR_CUDA_API_VERSION
	.align		4
        /*0000*/ 	.byte	0x04, 0x37
        /*0002*/ 	.short	(.L_2641 - .L_2640)
.L_2640:
        /*0004*/ 	.word	0x00000082


	//----- nvinfo : EIATTR_KPARAM_INFO
	.align		4
.L_2641:
        /*0008*/ 	.byte	0x04, 0x17
        /*000a*/ 	.short	(.L_2643 - .L_2642)
.L_2642:
        /*000c*/ 	.word	0x00000000
        /*0010*/ 	.short	0x0000
        /*0012*/ 	.short	0x0000
        /*0014*/ 	.byte	0x00, 0xf0, 0xa1, 0x04


	//----- nvinfo : EIATTR_SPARSE_MMA_MASK
	.align		4
.L_2643:
        /*0018*/ 	.byte	0x03, 0x50
        /*001a*/ 	.short	0x0000


	//----- nvinfo : EIATTR_MAXREG_COUNT
	.align		4
        /*001c*/ 	.byte	0x03, 0x1b
        /*001e*/ 	.short	0x00ff


	//----- nvinfo : EIATTR_NUM_BARRIERS
	.align		4
        /*0020*/ 	.byte	0x02, 0x4c
        /*0022*/ 	.byte	0x01
	.zero		1


	//----- nvinfo : EIATTR_MERCURY_ISA_VERSION
	.align		4
        /*0024*/ 	.byte	0x03, 0x5f
        /*0026*/ 	.short	0x0101


	//----- nvinfo : EIATTR_COOP_GROUP_MASK_REGIDS
	.align		4
        /*0028*/ 	.byte	0x04, 0x29
        /*002a*/ 	.short	(.L_2645 - .L_2644)


	//   ....[0]....
.L_2644:
        /*002c*/ 	.word	0xffffffff


	//   ....[1]....
        /*0030*/ 	.word	0xffffffff


	//   ....[2]....
        /*0034*/ 	.word	0xffffffff


	//   ....[3]....
        /*0038*/ 	.word	0xffffffff


	//   ....[4]....
        /*003c*/ 	.word	0xffffffff


	//   ....[5]....
        /*0040*/ 	.word	0xffffffff


	//   ....[6]....
        /*0044*/ 	.word	0xffffffff


	//   ....[7]....
        /*0048*/ 	.word	0xffffffff


	//   ....[8]....
        /*004c*/ 	.word	0xffffffff


	//   ....[9]....
        /*0050*/ 	.word	0xffffffff


	//----- nvinfo : EIATTR_COOP_GROUP_INSTR_OFFSETS
	.align		4
.L_2645:
        /*0054*/ 	.byte	0x04, 0x28
        /*0056*/ 	.short	(.L_2647 - .L_2646)


	//   ....[0]....
.L_2646:
        /*0058*/ 	.word	0x00001010


	//   ....[1]....
        /*005c*/ 	.word	0x000010c0


	//   ....[2]....
        /*0060*/ 	.word	0x000010d0


	//   ....[3]....
        /*0064*/ 	.word	0x00001120


	//   ....[4]....
        /*0068*/ 	.word	0x00001130


	//   ....[5]....
        /*006c*/ 	.word	0x00001160


	//   ....[6]....
        /*0070*/ 	.word	0x00001170


	//   ....[7]....
        /*0074*/ 	.word	0x000011b0


	//   ....[8]....
        /*0078*/ 	.word	0x000011e0


	//   ....[9]....
        /*007c*/ 	.word	0x00001210


	//----- nvinfo : EIATTR_VRC_CTA_INIT_COUNT
	.align		4
.L_2647:
        /*0080*/ 	.byte	0x02, 0x4a
	.zero		1
	.zero		1


	//----- nvinfo : EIATTR_EXIT_INSTR_OFFSETS
	.align		4
        /*0084*/ 	.byte	0x04, 0x1c
        /*0086*/ 	.short	(.L_2649 - .L_2648)


	//   ....[0]....
.L_2648:
        /*0088*/ 	.word	0x000057b0


	//----- nvinfo : EIATTR_MAX_THREADS
	.align		4
.L_2649:
        /*008c*/ 	.byte	0x04, 0x05
        /*008e*/ 	.short	(.L_2651 - .L_2650)
.L_2650:
        /*0090*/ 	.word	0x00000100
        /*0094*/ 	.word	0x00000001
        /*0098*/ 	.word	0x00000001


	//----- nvinfo : EIATTR_CRS_STACK_SIZE
	.align		4
.L_2651:
        /*009c*/ 	.byte	0x04, 0x1e
        /*009e*/ 	.short	(.L_2653 - .L_2652)
.L_2652:
        /*00a0*/ 	.word	0x00000000


	//----- nvinfo : EIATTR_CBANK_PARAM_SIZE
	.align		4
.L_2653:
        /*00a4*/ 	.byte	0x03, 0x19
        /*00a6*/ 	.short	0x0128


	//----- nvinfo : EIATTR_PARAM_CBANK
	.align		4
        /*00a8*/ 	.byte	0x04, 0x0a
        /*00aa*/ 	.short	(.L_2655 - .L_2654)
	.align		4
.L_2654:
        /*00ac*/ 	.word	index@(.nv.constant0._ZN10layer_norm31ln_parallel_residual_bwd_kernelINS_13Kernel_traitsI6__halfffffjLj4096ELj1ELj1ELj8ELj16ENS_18Kernel_traits_baseILj4096ES2_ffffjLj256EEEEELb1ELb1ELb1EEEvNS_9BwdParamsE)
        /*00b0*/ 	.short	0x0380
        /*00b2*/ 	.short	0x0128


	//----- nvinfo : EIATTR_SW_WAR
	.align		4
.L_2655:
        /*00b4*/ 	.byte	0x04, 0x36
        /*00b6*/ 	.short	(.L_2657 - .L_2656)
.L_2656:
        /*00b8*/ 	.word	0x00000008
.L_2657:


//--------------------- .nv.info._ZN10layer_norm31ln_parallel_residual_bwd_kernelINS_13Kernel_traitsIfffffjLj4096ELj1ELj1ELj8ELj16ENS_18Kernel_traits_baseILj4096EfffffjLj256EEEEELb0ELb0ELb0EEEvNS_9BwdParamsE --------------------------
	.section	.nv.info._ZN10layer_norm31ln_parallel_residual_bwd_kernelINS_13Kernel_traitsIfffffjLj4096ELj1ELj1ELj8ELj16ENS_18Kernel_traits_baseILj4096EfffffjLj256EEEEELb0ELb0ELb0EEEvNS_9BwdParamsE,"",@"SHT_CUDA_INFO"
	.sectionflags	@""
	.align	4


	//----- nvinfo : EIATTR_CUDA_API_VERSION
	.align		4
        /*0000*/ 	.byte	0x04, 0x37
        /*0002*/ 	.short	(.L_2659 - .L_2658)
.L_2658:
        /*0004*/ 	.word	0x00000082


	//----- nvinfo : EIATTR_KPARAM_INFO
	.align		4
.L_2659:
        /*0008*/ 	.byte	0x04, 0x17
        /*000a*/ 	.short	(.L_2661 - .L_2660)
.L_2660:
        /*000c*/ 	.word	0x00000000
        /*0010*/ 	.short	0x0000
        /*0012*/ 	.short	0x0000
        /*0014*/ 	.byte	0x00, 0xf0, 0xa1, 0x04


	//----- nvinfo : EIATTR_SPARSE_MMA_MASK
	.align		4
.L_2661:
        /*0018*/ 	.byte	0x03, 0x50
        /*001a*/ 	.short	0x0000


	//----- nvinfo : EIATTR_MAXREG_COUNT
	.align		4
        /*001c*/ 	.byte	0x03, 0x1b
        /*001e*/ 	.short	0x00ff


	//----- nvinfo : EIATTR_NUM_BARRIERS
	.align		4
        /*0020*/ 	.byte	0x02, 0x4c
        /*0022*/ 	.byte	0x01
	.zero		1


	//----- nvinfo : EIATTR_MERCURY_ISA_VERSION
	.align		4
        /*0024*/ 	.byte	0x03, 0x5f
        /*0026*/ 	.short	0x0101


	//----- nvinfo : EIATTR_COOP_GROUP_MASK_REGIDS
	.align		4
        /*0028*/ 	.byte	0x04, 0x29
        /*002a*/ 	.short	(.L_2663 - .L_2662)


	//   ....[0]....
.L_2662:
        /*002c*/ 	.word	0xffffffff


	//   ....[1]....
        /*0030*/ 	.word	0xffffffff


	//   ....[2]....
        /*0034*/ 	.word	0xffffffff


	//   ....[3]....
        /*0038*/ 	.word	0xffffffff


	//   ....[4]....
        /*003c*/ 	.word	0xffffffff


	//   ....[5]....
        /*0040*/ 	.word	0xffffffff


	//   ....[6]....
        /*0044*/ 	.word	0xffffffff


	//   ....[7]....
        /*0048*/ 	.word	0xffffffff


	//   ....[8]....
        /*004c*/ 	.word	0xffffffff


	//   ....[9]....
        /*0050*/ 	.word	0xffffffff


	//----- nvinfo : EIATTR_COOP_GROUP_INSTR_OFFSETS
	.align		4
.L_2663:
        /*0054*/ 	.byte	0x04, 0x28
        /*0056*/ 	.short	(.L_2665 - .L_2664)


	//   ....[0]....
.L_2664:
        /*0058*/ 	.word	0x00001700


	//   ....[1]....
        /*005c*/ 	.word	0x00001720


	//   ....[2]....
        /*0060*/ 	.word	0x00001760


	//   ....[3]....
        /*0064*/ 	.word	0x00001770


	//   ....[4]....
        /*0068*/ 	.word	0x000017b0


	//   ....[5]....
        /*006c*/ 	.word	0x000017c0


	//   ....[6]....
        /*0070*/ 	.word	0x000017f0


	//   ....[7]....
        /*0074*/ 	.word	0x00001800


	//   ....[8]....
        /*0078*/ 	.word	0x00001830


	//   ....[9]....
        /*007c*/ 	.word	0x00001840


	//----- nvinfo : EIATTR_VRC_CTA_INIT_COUNT
	.align		4
.L_2665:
        /*0080*/ 	.byte	0x02, 0x4a
	.zero		1
	.zero		1


	//----- nvinfo : EIATTR_EXIT_INSTR_OFFSETS
	.align		4
        /*0084*/ 	.byte	0x04, 0x1c
        /*0086*/ 	.short	(.L_2667 - .L_2666)


	//   ....[0]....
.L_2666:
        /*0088*/ 	.word	0x00004ae0


	//   ....[1]....
        /*008c*/ 	.word	0x00004bb0


	//----- nvinfo : EIATTR_MAX_THREADS
	.align		4
.L_2667:
        /*0090*/ 	.byte	0x04, 0x05
        /*0092*/ 	.short	(.L_2669 - .L_2668)
.L_2668:
        /*0094*/ 	.word	0x00000100
        /*0098*/ 	.word	0x00000001
        /*009c*/ 	.word	0x00000001


	//----- nvinfo : EIATTR_CRS_STACK_SIZE
	.align		4
.L_2669:
        /*00a0*/ 	.byte	0x04, 0x1e
        /*00a2*/ 	.short	(.L_2671 - .L_2670)
.L_2670:
        /*00a4*/ 	.word	0x00000000


	//----- nvinfo : EIATTR_CBANK_PARAM_SIZE
	.align		4
.L_2671:
        /*00a8*/ 	.byte	0x03, 0x19
        /*00aa*/ 	.short	0x0128


	//----- nvinfo : EIATTR_PARAM_CBANK
	.align		4
        /*00ac*/ 	.byte	0x04, 0x0a
        /*00ae*/ 	.short	(.L_2673 - .L_2672)
	.align		4
.L_2672:
        /*00b0*/ 	.word	index@(.nv.constant0._ZN10layer_norm31ln_parallel_residual_bwd_kernelINS_13Kernel_traitsIfffffjLj4096ELj1ELj1ELj8ELj16ENS_18Kernel_traits_baseILj4096EfffffjLj256EEEEELb0ELb0ELb0EEEvNS_9BwdParamsE)
        /*00b4*/ 	.short	0x0380
        /*00b6*/ 	.short	0x0128


	//----- nvinfo : EIATTR_SW_WAR
	.align		4
.L_2673:
        /*00b8*/ 	.byte	0x04, 0x36
        /*00ba*/ 	.short	(.L_2675 - .L_2674)
.L_2674:
        /*00bc*/ 	.word	0x00000008
.L_2675:


//--------------------- .nv.info._ZN10layer_norm31ln_parallel_residual_bwd_kernelINS_13Kernel_traitsIfffffjLj4096ELj1ELj1ELj8ELj16ENS_18Kernel_traits_baseILj4096EfffffjLj256EEEEELb0ELb0ELb1EEEvNS_9BwdParamsE --------------------------
	.section	.nv.info._ZN10layer_norm31ln_parallel_residual_bwd_kernelINS_13Kernel_traitsIfffffjLj4096ELj1ELj1ELj8ELj16ENS_18Kernel_traits_baseILj4096EfffffjLj256EEEEELb0ELb0ELb1EEEvNS_9BwdParamsE,"",@"SHT_CUDA_INFO"
	.sectionflags	@""
	.align	4


	//----- nvinfo : EIATTR_CUDA_API_VERSION
	.align		4
        /*0000*/ 	.byte	0x04, 0x37
        /*0002*/ 	.short	(.L_2677 - .L_2676)
.L_2676:
        /*0004*/ 	.word	0x00000082


	//----- nvinfo : EIATTR_KPARAM_INFO
	.align		4
.L_2677:
        /*0008*/ 	.byte	0x04, 0x17
        /*000a*/ 	.short	(.L_2679 - .L_2678)
.L_2678:
        /*000c*/ 	.word	0x00000000
        /*0010*/ 	.short	0x0000
        /*0012*/ 	.short	0x0000
        /*0014*/ 	.byte	0x00, 0xf0, 0xa1, 0x04


	//----- nvinfo : EIATTR_SPARSE_MMA_MASK
	.align		4
.L_2679:
        /*0018*/ 	.byte	0x03, 0x50
        /*001a*/ 	.short	0x0000


	//----- nvinfo : EIATTR_MAXREG_COUNT
	.align		4
        /*001c*/ 	.byte	0x03, 0x1b
        /*001e*/ 	.short	0x00ff


	//----- nvinfo : EIATTR_NUM_BARRIERS
	.align		4
        /*0020*/ 	.byte	0x02, 0x4c
        /*0022*/ 	.byte	0x01
	.zero		1


	//----- nvinfo : EIATTR_MERCURY_ISA_VERSION
	.align		4
        /*0024*/ 	.byte	0x03, 0x5f
        /*0026*/ 	.short	0x0101


	//----- nvinfo : EIATTR_COOP_GROUP_MASK_REGIDS
	.align		4
        /*0028*/ 	.byte	0x04, 0x29
        /*002a*/ 	.short	(.L_2681 - .L_2680)


	//   ....[0]....
.L_2680:
        /*002c*/ 	.word	0xffffffff


	//   ....[1]....
        /*0030*/ 	.word	0xffffffff


	//   ....[2]....
        /*0034*/ 	.word	0xffffffff


	//   ....[3]....
        /*0038*/ 	.word	0xffffffff


	//   ....[4]....
        /*003c*/ 	.word	0xffffffff


	//   ....[5]....
        /*0040*/ 	.word	0xffffffff


	//   ....[6]....
        /*0044*/ 	.word	0xffffffff


	//   ....[7]....
        /*0048*/ 	.word	0xffffffff


	//   ....[8]....
        /*004c*/ 	.word	0xffffffff


	//   ....[9]....
        /*0050*/ 	.word	0xffffffff


	//----- nvinfo : EIATTR_COOP_GROUP_INSTR_OFFSETS
	.align		4
.L_2681:
        /*0054*/ 	.byte	0x04, 0x28
        /*0056*/ 	.short	(.L_2683 - .L_2682)


	//   ....[0]....
.L_2682:
        /*0058*/ 	.word	0x00001100


	//   ....[1]....
        /*005c*/ 	.word	0x000012b0


	//   ....[2]....
        /*0060*/ 	.word	0x000012c0


	//   ....[3]....
        /*0064*/ 	.word	0x00001360


	//   ....[4]....
        /*0068*/ 	.word	0x00001380


	//   ....[5]....
        /*006c*/ 	.word	0x000013b0


	//   ....[6]....
        /*0070*/ 	.word	0x000013d0


	//   ....[7]....
        /*0074*/ 	.word	0x000013f0


	//   ....[8]....
        /*0078*/ 	.word	0x00001430


	//   ....[9]....
        /*007c*/ 	.word	0x00001460


	//----- nvinfo : EIATTR_VRC_CTA_INIT_COUNT
	.align		4
.L_2683:
        /*0080*/ 	.byte	0x02, 0x4a
	.zero		1
	.zero		1


	//----- nvinfo : EIATTR_EXIT_INSTR_OFFSETS
	.align		4
        /*0084*/ 	.byte	0x04, 0x1c
        /*0086*/ 	.short	(.L_2685 - .L_2684)


	//   ....[0]....
.L_2684:
        /*0088*/ 	.word	0x00004490


	//----- nvinfo : EIATTR_MAX_THREADS
	.align		4
.L_2685:
        /*008c*/ 	.byte	0x04, 0x05
        /*008e*/ 	.short	(.L_2687 - .L_2686)
.L_2686:
        /*0090*/ 	.word	0x00000100
        /*0094*/ 	.word	0x00000001
        /*0098*/ 	.word	0x00000001


	//----- nvinfo : EIATTR_CRS_STACK_SIZE
	.align		4
.L_2687:
        /*009c*/ 	.byte	0x04, 0x1e
        /*009e*/ 	.short	(.L_2689 - .L_2688)
.L_2688:
        /*00a0*/ 	.word	0x00000000


	//----- nvinfo : EIATTR_CBANK_PARAM_SIZE
	.align		4
.L_2689:
        /*00a4*/ 	.byte	0x03, 0x19
        /*00a6*/ 	.short	0x0128


	//----- nvinfo : EIATTR_PARAM_CBANK
	.align		4
        /*00a8*/ 	.byte	0x04, 0x0a
        /*00aa*/ 	.short	(.L_2691 - .L_2690)
	.align		4
.L_2690:
        /*00ac*/ 	.word	index@(.nv.constant0._ZN10layer_norm31ln_parallel_residual_bwd_kernelINS_13Kernel_traitsIfffffjLj4096ELj1ELj1ELj8ELj16ENS_18Kernel_traits_baseILj4096EfffffjLj256EEEEELb0ELb0ELb1EEEvNS_9BwdParamsE)
        /*00b0*/ 	.short	0x0380
        /*00b2*/ 	.short	0x0128


	//----- nvinfo : EIATTR_SW_WAR
	.align		4
.L_2691:
        /*00b4*/ 	.byte	0x04, 0x36
        /*00b6*/ 	.short	(.L_2693 - .L_2692)
.L_2692:
        /*00b8*/ 	.word	0x00000008
.L_2693:


//--------------------- .nv.info._ZN10layer_norm31ln_parallel_residual_bwd_kernelINS_13Kernel_traitsIfffffjLj4096ELj1ELj1ELj8ELj16ENS_18Kernel_traits_baseILj4096EfffffjLj256EEEEELb0ELb1ELb0EEEvNS_9BwdParamsE --------------------------
	.section	.nv.info._ZN10layer_norm31ln_parallel_residual_bwd_kernelINS_13Kernel_traitsIfffffjLj4096ELj1ELj1ELj8ELj16ENS_18Kernel_traits_baseILj4096EfffffjLj256EEEEELb0ELb1ELb0EEEvNS_9BwdParamsE,"",@"SHT_CUDA_INFO"
	.sectionflags	@""
	.align	4


	//----- nvinfo : EIATTR_CUDA_API_VERSION
	.align		4
        /*0000*/ 	.byte	0x04, 0x37
        /*0002*/ 	.short	(.L_2695 - .L_2694)
.L_2694:
        /*0004*/ 	.word	0x00000082


	//----- nvinfo : EIATTR_KPARAM_INFO
	.align		4
.L_2695:
        /*0008*/ 	.byte	0x04, 0x17
        /*000a*/ 	.short	(.L_2697 - .L_2696)
.L_2696:
        /*000c*/ 	.word	0x00000000
        /*0010*/ 	.short	0x0000
        /*0012*/ 	.short	0x0000
        /*0014*/ 	.byte	0x00, 0xf0, 0xa1, 0x04


	//----- nvinfo : EIATTR_SPARSE_MMA_MASK
	.align		4
.L_2697:
        /*0018*/ 	.byte	0x03, 0x50
        /*001a*/ 	.short	0x0000


	//----- nvinfo : EIATTR_MAXREG_COUNT
	.align		4
        /*001c*/ 	.byte	0x03, 0x1b
        /*001e*/ 	.short	0x00ff


	//----- nvinfo : EIATTR_NUM_BARRIERS
	.align		4
        /*0020*/ 	.byte	0x02, 0x4c
        /*0022*/ 	.byte	0x01
	.zero		1


	//----- nvinfo : EIATTR_MERCURY_ISA_VERSION
	.align		4
        /*0024*/ 	.byte	0x03, 0x5f
        /*0026*/ 	.short	0x0101


	//----- nvinfo : EIATTR_COOP_GROUP_MASK_REGIDS
	.align		4
        /*0028*/ 	.byte	0x04, 0x29
        /*002a*/ 	.short	(.L_2699 - .L_2698)


	//   ....[0]....
.L_2698:
        /*002c*/ 	.word	0xffffffff


	//   ....[1]....
        /*0030*/ 	.word	0xffffffff


	//   ....[2]....
        /*0034*/ 	.word	0xffffffff


	//   ....[3]....
        /*0038*/ 	.word	0xffffffff


	//   ....[4]....
        /*003c*/ 	.word	0xffffffff


	//   ....[5]....
        /*0040*/ 	.word	0xffffffff


	//   ....[6]....
        /*0044*/ 	.word	0xffffffff


	//   ....[7]....
        /*0048*/ 	.word	0xffffffff


	//   ....[8]....
        /*004c*/ 	.word	0xffffffff


	//   ....[9]....
        /*0050*/ 	.word	0xffffffff


	//----- nvinfo : EIATTR_COOP_GROUP_INSTR_OFFSETS
	.align		4
.L_2699:
        /*0054*/ 	.byte	0x04, 0x28
        /*0056*/ 	.short	(.L_2701 - .L_2700)


	//   ....[0]....
.L_2700:
        /*0058*/ 	.word	0x000010c0


	//   ....[1]....
        /*005c*/ 	.word	0x000010e0


	//   ....[2]....
        /*0060*/ 	.word	0x00001120


	//   ....[3]....
        /*0064*/ 	.word	0x00001130


	//   ....[4]....
        /*0068*/ 	.word	0x00001170


	//   ....[5]....
        /*006c*/ 	.word	0x00001180


	//   ....[6]....
        /*0070*/ 	.word	0x000011b0


	//   ....[7]....
        /*0074*/ 	.word	0x000011c0


	//   ....[8]....
        /*0078*/ 	.word	0x000011f0


	//   ....[9]....
        /*007c*/ 	.word	0x00001200


	//----- nvinfo : EIATTR_VRC_CTA_INIT_COUNT
	.align		4
.L_2701:
        /*0080*/ 	.byte	0x02, 0x4a
	.zero		1
	.zero		1


	//----- nvinfo : EIATTR_EXIT_INSTR_OFFSETS
	.align		4
        /*0084*/ 	.byte	0x04, 0x1c
        /*0086*/ 	.short	(.L_2703 - .L_2702)


	//   ....[0]....
.L_2702:
        /*0088*/ 	.word	0x00004260


	//   ....[1]....
        /*008c*/ 	.word	0x000042e0


	//----- nvinfo : EIATTR_MAX_THREADS
	.align		4
.L_2703:
        /*0090*/ 	.byte	0x04, 0x05
        /*0092*/ 	.short	(.L_2705 - .L_2704)
.L_2704:
        /*0094*/ 	.word	0x00000100
        /*0098*/ 	.word	0x00000001
        /*009c*/ 	.word	0x00000001


	//----- nvinfo : EIATTR_CRS_STACK_SIZE
	.align		4
.L_2705:
        /*00a0*/ 	.byte	0x04, 0x1e
        /*00a2*/ 	.short	(.L_2707 - .L_2706)
.L_2706:
        /*00a4*/ 	.word	0x00000000


	//----- nvinfo : EIATTR_CBANK_PARAM_SIZE
	.align		4
.L_2707:
        /*00a8*/ 	.byte	0x03, 0x19
        /*00aa*/ 	.short	0x0128


	//----- nvinfo : EIATTR_PARAM_CBANK
	.align		4
        /*00ac*/ 	.byte	0x04, 0x0a
        /*00ae*/ 	.short	(.L_2709 - .L_2708)
	.align		4
.L_2708:
        /*00b0*/ 	.word	index@(.nv.constant0._ZN10layer_norm31ln_parallel_residual_bwd_kernelINS_13Kernel_traitsIfffffjLj4096ELj1ELj1ELj8ELj16ENS_18Kernel_traits_baseILj4096EfffffjLj256EEEEELb0ELb1ELb0EEEvNS_9BwdParamsE)
        /*00b4*/ 	.short	0x0380
        /*00b6*/ 	.short	0x0128


	//----- nvinfo : EIATTR_SW_WAR
	.align		4
.L_2709:
        /*00b8*/ 	.byte	0x04, 0x36
        /*00ba*/ 	.short	(.L_2711 - .L_2710)
.L_2710:
        /*00bc*/ 	.word	0x00000008
.L_2711:


//--------------------- .nv.info._ZN10layer_norm31ln_parallel_residual_bwd_kernelINS_13Kernel_traitsIfffffjLj4096ELj1ELj1ELj8ELj16ENS_18Kernel_traits_baseILj4096EfffffjLj256EEEEELb0ELb1ELb1EEEvNS_9BwdParamsE --------------------------
	.section	.nv.info._ZN10layer_norm31ln_parallel_residual_bwd_kernelINS_13Kernel_traitsIfffffjLj4096ELj1ELj1ELj8ELj16ENS_18Kernel_traits_baseILj4096EfffffjLj256EEEEELb0ELb1ELb1EEEvNS_9BwdParamsE,"",@"SHT_CUDA_INFO"
	.sectionflags	@""
	.align	4


	//----- nvinfo : EIATTR_CUDA_API_VERSION
	.align		4
        /*0000*/ 	.byte	0x04, 0x37
        /*0002*/ 	.short	(.L_2713 - .L_2712)
.L_2712:
        /*0004*/ 	.word	0x00000082


	//----- nvinfo : EIATTR_KPARAM_INFO
	.align		4
.L_2713:
        /*0008*/ 	.byte	0x04, 0x17
        /*000a*/ 	.short	(.L_2715 - .L_2714)
.L_2714:
        /*000c*/ 	.word	0x00000000
        /*0010*/ 	.short	0x0000
        /*0012*/ 	.short	0x0000
        /*0014*/ 	.byte	0x00, 0xf0, 0xa1, 0x04


	//----- nvinfo : EIATTR_SPARSE_MMA_MASK
	.align		4
.L_2715:
        /*0018*/ 	.byte	0x03, 0x50
        /*001a*/ 	.short	0x0000


	//----- nvinfo : EIATTR_MAXREG_COUNT
	.align		4
        /*001c*/ 	.byte	0x03, 0x1b
        /*001e*/ 	.short	0x00ff


	//----- nvinfo : EIATTR_NUM_BARRIERS
	.align		4
        /*0020*/ 	.byte	0x02, 0x4c
        /*0022*/ 	.byte	0x01
	.zero		1


	//----- nvinfo : EIATTR_ANNOTATIONS
	.align		4
        /*0024*/ 	.byte	0x04, 0x55
        /*0026*/ 	.short	(.L_2717 - .L_2716)


	//   ....[0]....
.L_2716:
        /*0028*/ 	.word	0x00000001
        /*002c*/ 	.byte	0xa0, 0x01, 0x00, 0x00, 0x01, 0x00, 0x00, 0x00, 0x50, 0x0f, 0x00, 0x00, 0x01, 0x00, 0x00, 0x00
        /*003c*/ 	.byte	0xe0, 0x12, 0x00, 0x00


	//----- nvinfo : EIATTR_MERCURY_ISA_VERSION
	.align		4
.L_2717:
        /*0040*/ 	.byte	0x03, 0x5f
        /*0042*/ 	.short	0x0101


	//----- nvinfo : EIATTR_COOP_GROUP_MASK_REGIDS
	.align		4
        /*0044*/ 	.byte	0x04, 0x29
        /*0046*/ 	.short	(.L_2719 - .L_2718)


	//   ....[0]....
.L_2718:
        /*0048*/ 	.word	0xffffffff


	//   ....[1]....
        /*004c*/ 	.word	0xffffffff


	//   ....[2]....
        /*0050*/ 	.word	0xffffffff


	//   ....[3]....
        /*0054*/ 	.word	0xffffffff


	//   ....[4]....
        /*0058*/ 	.word	0xffffffff


	//   ....[5]....
        /*005c*/ 	.word	0xffffffff


	//   ....[6]....
        /*0060*/ 	.word	0xffffffff


	//   ....[7]....
        /*0064*/ 	.word	0xffffffff


	//   ....[8]....
        /*0068*/ 	.word	0xffffffff


	//   ....[9]....
        /*006c*/ 	.word	0xffffffff


	//----- nvinfo : EIATTR_COOP_GROUP_INSTR_OFFSETS
	.align		4
.L_2719:
        /*0070*/ 	.byte	0x04, 0x28
        /*0072*/ 	.short	(.L_2721 - .L_2720)


	//   ....[0]....
.L_2720:
        /*0074*/ 	.word	0x00000c60


	//   ....[1]....
        /*0078*/ 	.word	0x00000d10


	//   ....[2]....
        /*007c*/ 	.word	0x00000d20


	//   ....[3]....
        /*0080*/ 	.word	0x00000d50


	//   ....[4]....
        /*0084*/ 	.word	0x00000d60


	//   ....[5]....
        /*0088*/ 	.word	0x00000d80


	//   ....[6]....
        /*008c*/ 	.word	0x00000db0


	//   ....[7]....
        /*0090*/ 	.word	0x00000e00


	//   ....[8]....
        /*0094*/ 	.word	0x00000e10


	//   ....[9]....
        /*0098*/ 	.word	0x00000e40


	//----- nvinfo : EIATTR_VRC_CTA_INIT_COUNT
	.align		4
.L_2721:
        /*009c*/ 	.byte	0x02, 0x4a
	.zero		1
	.zero		1


	//----- nvinfo : EIATTR_EXIT_INSTR_OFFSETS
	.align		4
        /*00a0*/ 	.byte	0x04, 0x1c
        /*00a2*/ 	.short	(.L_2723 - .L_2722)


	//   ....[0]....
.L_2722:
        /*00a4*/ 	.word	0x00003cd0


	//----- nvinfo : EIATTR_MAX_THREADS
	.align		4
.L_2723:
        /*00a8*/ 	.byte	0x04, 0x05
        /*00aa*/ 	.short	(.L_2725 - .L_2724)
.L_2724:
        /*00ac*/ 	.word	0x00000100
        /*00b0*/ 	.word	0x00000001
        /*00b4*/ 	.word	0x00000001


	//----- nvinfo : EIATTR_CRS_STACK_SIZE
	.align		4
.L_2725:
        /*00b8*/ 	.byte	0x04, 0x1e
        /*00ba*/ 	.short	(.L_2727 - .L_2726)
.L_2726:
        /*00bc*/ 	.word	0x00000000


	//----- nvinfo : EIATTR_CBANK_PARAM_SIZE
	.align		4
.L_2727:
        /*00c0*/ 	.byte	0x03, 0x19
        /*00c2*/ 	.short	0x0128


	//----- nvinfo : EIATTR_PARAM_CBANK
	.align		4
        /*00c4*/ 	.byte	0x04, 0x0a
        /*00c6*/ 	.short	(.L_2729 - .L_2728)
	.align		4
.L_2728:
        /*00c8*/ 	.word	index@(.nv.constant0._ZN10layer_norm31ln_parallel_residual_bwd_kernelINS_13Kernel_traitsIfffffjLj4096ELj1ELj1ELj8ELj16ENS_18Kernel_traits_baseILj4096EfffffjLj256EEEEELb0ELb1ELb1EEEvNS_9BwdParamsE)
        /*00cc*/ 	.short	0x0380
        /*00ce*/ 	.short	0x0128


	//----- nvinfo : EIATTR_SW_WAR
	.align		4
.L_2729:
        /*00d0*/ 	.byte	0x04, 0x36
        /*00d2*/ 	.short	(.L_2731 - .L_2730)
.L_2730:
        /*00d4*/ 	.word	0x00000008
.L_2731:


//--------------------- .nv.info._ZN10layer_norm31ln_parallel_residual_bwd_kernelINS_13Kernel_traitsIfffffjLj4096ELj1ELj1ELj8ELj16ENS_18Kernel_traits_baseILj4096EfffffjLj256EEEEELb1ELb0ELb0EEEvNS_9BwdParamsE --------------------------
	.section	.nv.info._ZN10layer_norm31ln_parallel_residual_bwd_kernelINS_13Kernel_traitsIfffffjLj4096ELj1ELj1ELj8ELj16ENS_18Kernel_traits_baseILj4096EfffffjLj256EEEEELb1ELb0ELb0EEEvNS_9BwdParamsE,"",@"SHT_CUDA_INFO"
	.sectionflags	@""
	.align	4


	//----- nvinfo : EIATTR_CUDA_API_VERSION
	.align		4
        /*0000*/ 	.byte	0x04, 0x37
        /*0002*/ 	.short	(.L_2733 - .L_2732)
.L_2732:
        /*0004*/ 	.word	0x00000082


	//----- nvinfo : EIATTR_KPARAM_INFO
	.align		4
.L_2733:
        /*0008*/ 	.byte	0x04, 0x17
        /*000a*/ 	.short	(.L_2735 - .L_2734)
.L_2734:
        /*000c*/ 	.word	0x00000000
        /*0010*/ 	.short	0x0000
        /*0012*/ 	.short	0x0000
        /*0014*/ 	.byte	0x00, 0xf0, 0xa1, 0x04


	//----- nvinfo : EIATTR_SPARSE_MMA_MASK
	.align		4
.L_2735:
        /*0018*/ 	.byte	0x03, 0x50
        /*001a*/ 	.short	0x0000


	//----- nvinfo : EIATTR_MAXREG_COUNT
	.align		4
        /*001c*/ 	.byte	0x03, 0x1b
        /*001e*/ 	.short	0x00ff


	//----- nvinfo : EIATTR_NUM_BARRIERS
	.align		4
        /*0020*/ 	.byte	0x02, 0x4c
        /*0022*/ 	.byte	0x01
	.zero		1


	//----- nvinfo : EIATTR_MERCURY_ISA_VERSION
	.align		4
        /*0024*/ 	.byte	0x03, 0x5f
        /*0026*/ 	.short	0x0101


	//----- nvinfo : EIATTR_COOP_GROUP_MASK_REGIDS
	.align		4
        /*0028*/ 	.byte	0x04, 0x29
        /*002a*/ 	.short	(.L_2737 - .L_2736)


	//   ....[0]....
.L_2736:
        /*002c*/ 	.word	0xffffffff


	//   ....[1]....
        /*0030*/ 	.word	0xffffffff


	//   ....[2]....
        /*0034*/ 	.word	0xffffffff


	//   ....[3]....
        /*0038*/ 	.word	0xffffffff


	//   ....[4]....
        /*003c*/ 	.word	0xffffffff


	//   ....[5]....
        /*0040*/ 	.word	0xffffffff


	//   ....[6]....
        /*0044*/ 	.word	0xffffffff


	//   ....[7]....
        /*0048*/ 	.word	0xffffffff


	//   ....[8]....
        /*004c*/ 	.word	0xffffffff


	//   ....[9]....
        /*0050*/ 	.word	0xffffffff


	//----- nvinfo : EIATTR_COOP_GROUP_INSTR_OFFSETS
	.align		4
.L_2737:
        /*0054*/ 	.byte	0x04, 0x28
        /*0056*/ 	.short	(.L_2739 - .L_2738)


	//   ....[0]....
.L_2738:
        /*0058*/ 	.word	0x00001920


	//   ....[1]....
        /*005c*/ 	.word	0x00001940


	//   ....[2]....
        /*0060*/ 	.word	0x00001980


	//   ....[3]....
        /*0064*/ 	.word	0x00001990


	//   ....[4]....
        /*0068*/ 	.word	0x000019d0


	//   ....[5]....
        /*006c*/ 	.word	0x000019e0


	//   ....[6]....
        /*0070*/ 	.word	0x00001a10


	//   ....[7]....
        /*0074*/ 	.word	0x00001a20


	//   ....[8]....
        /*0078*/ 	.word	0x00001a50


	//   ....[9]....
        /*007c*/ 	.word	0x00001a60


	//----- nvinfo : EIATTR_VRC_CTA_INIT_COUNT
	.align		4
.L_2739:
        /*0080*/ 	.byte	0x02, 0x4a
	.zero		1
	.zero		1


	//----- nvinfo : EIATTR_EXIT_INSTR_OFFSETS
	.align		4
        /*0084*/ 	.byte	0x04, 0x1c
        /*0086*/ 	.short	(.L_2741 - .L_2740)


	//   ....[0]....
.L_2740:
        /*0088*/ 	.word	0x000064f0


	//   ....[1]....
        /*008c*/ 	.word	0x000065c0


	//----- nvinfo : EIATTR_MAX_THREADS
	.align		4
.L_2741:
        /*0090*/ 	.byte	0x04, 0x05
        /*0092*/ 	.short	(.L_2743 - .L_2742)
.L_2742:
        /*0094*/ 	.word	0x00000100
        /*0098*/ 	.word	0x00000001
        /*009c*/ 	.word	0x00000001


	//----- nvinfo : EIATTR_CRS_STACK_SIZE
	.align		4
.L_2743:
        /*00a0*/ 	.byte	0x04, 0x1e
        /*00a2*/ 	.short	(.L_2745 - .L_2744)
.L_2744:
        /*00a4*/ 	.word	0x00000000


	//----- nvinfo : EIATTR_CBANK_PARAM_SIZE
	.align		4
.L_2745:
        /*00a8*/ 	.byte	0x03, 0x19
        /*00aa*/ 	.short	0x0128


	//----- nvinfo : EIATTR_PARAM_CBANK
	.align		4
        /*00ac*/ 	.byte	0x04, 0x0a
        /*00ae*/ 	.short	(.L_2747 - .L_2746)
	.align		4
.L_2746:
        /*00b0*/ 	.word	index@(.nv.constant0._ZN10layer_norm31ln_parallel_residual_bwd_kernelINS_13Kernel_traitsIfffffjLj4096ELj1ELj1ELj8ELj16ENS_18Kernel_traits_baseILj4096EfffffjLj256EEEEELb1ELb0ELb0EEEvNS_9BwdParamsE)
        /*00b4*/ 	.short	0x0380
        /*00b6*/ 	.short	0x0128


	//----- nvinfo : EIATTR_SW_WAR
	.align		4
.L_2747:
        /*00b8*/ 	.byte	0x04, 0x36
        /*00ba*/ 	.short	(.L_2749 - .L_2748)
.L_2748:
        /*00bc*/ 	.word	0x00000008
.L_2749:


//--------------------- .nv.info._ZN10layer_norm31ln_parallel_residual_bwd_kernelINS_13Kernel_traitsIfffffjLj4096ELj1ELj1ELj8ELj16ENS_18Kernel_traits_baseILj4096EfffffjLj256EEEEELb1ELb0ELb1EEEvNS_9BwdParamsE --------------------------
	.section	.nv.info._ZN10layer_norm31ln_parallel_residual_bwd_kernelINS_13Kernel_traitsIfffffjLj4096ELj1ELj1ELj8ELj16ENS_18Kernel_traits_baseILj4096EfffffjLj256EEEEELb1ELb0ELb1EEEvNS_9BwdParamsE,"",@"SHT_CUDA_INFO"
	.sectionflags	@""
	.align	4


	//----- nvinfo : EIATTR_CUDA_API_VERSION
	.align		4
        /*0000*/ 	.byte	0x04, 0x37
        /*0002*/ 	.short	(.L_2751 - .L_2750)
.L_2750:
        /*0004*/ 	.word	0x00000082


	//----- nvinfo : EIATTR_KPARAM_INFO
	.align		4
.L_2751:
        /*0008*/ 	.byte	0x04, 0x17
        /*000a*/ 	.short	(.L_2753 - .L_2752)
.L_2752:
        /*000c*/ 	.word	0x00000000
        /*0010*/ 	.short	0x0000
        /*0012*/ 	.short	0x0000
        /*0014*/ 	.byte	0x00, 0xf0, 0xa1, 0x04


	//----- nvinfo : EIATTR_SPARSE_MMA_MASK
	.align		4
.L_2753:
        /*0018*/ 	.byte	0x03, 0x50
        /*001a*/ 	.short	0x0000


	//----- nvinfo : EIATTR_MAXREG_COUNT
	.align		4
        /*001c*/ 	.byte	0x03, 0x1b
        /*001e*/ 	.short	0x00ff


	//----- nvinfo : EIATTR_NUM_BARRIERS
	.align		4
        /*0020*/ 	.byte	0x02, 0x4c
        /*0022*/ 	.byte	0x01
	.zero		1


	//----- nvinfo : EIATTR_MERCURY_ISA_VERSION
	.align		4
        /*0024*/ 	.byte	0x03, 0x5f
        /*0026*/ 	.short	0x0101


	//----- nvinfo : EIATTR_COOP_GROUP_MASK_REGIDS
	.align		4
        /*0028*/ 	.byte	0x04, 0x29
        /*002a*/ 	.short	(.L_2755 - .L_2754)


	//   ....[0]....
.L_2754:
        /*002c*/ 	.word	0xffffffff


	//   ....[1]....
        /*0030*/ 	.word	0xffffffff


	//   ....[2]....
        /*0034*/ 	.word	0xffffffff


	//   ....[3]....
        /*0038*/ 	.word	0xffffffff


	//   ....[4]....
        /*003c*/ 	.word	0xffffffff


	//   ....[5]....
        /*0040*/ 	.word	0xffffffff


	//   ....[6]....
        /*0044*/ 	.word	0xffffffff


	//   ....[7]....
        /*0048*/ 	.word	0xffffffff


	//   ....[8]....
        /*004c*/ 	.word	0xffffffff


	//   ....[9]....
        /*0050*/ 	.word	0xffffffff


	//----- nvinfo : EIATTR_COOP_GROUP_INSTR_OFFSETS
	.align		4
.L_2755:
        /*0054*/ 	.byte	0x04, 0x28
        /*0056*/ 	.short	(.L_2757 - .L_2756)


	//   ....[0]....
.L_2756:
        /*0058*/ 	.word	0x000010c0


	//   ....[1]....
        /*005c*/ 	.word	0x000010d0


	//   ....[2]....
        /*0060*/ 	.word	0x00001100


	//   ....[3]....
        /*0064*/ 	.word	0x00001110


	//   ....[4]....
        /*0068*/ 	.word	0x00001140


	//   ....[5]....
        /*006c*/ 	.word	0x00001150


	//   ....[6]....
        /*0070*/ 	.word	0x00001190


	//   ....[7]....
        /*0074*/ 	.word	0x000011a0


	//   ....[8]....
        /*0078*/ 	.word	0x000011d0


	//   ....[9]....
        /*007c*/ 	.word	0x000011e0


	//----- nvinfo : EIATTR_VRC_CTA_INIT_COUNT
	.align		4
.L_2757:
        /*0080*/ 	.byte	0x02, 0x4a
	.zero		1
	.zero		1


	//----- nvinfo : EIATTR_EXIT_INSTR_OFFSETS
	.align		4
        /*0084*/ 	.byte	0x04, 0x1c
        /*0086*/ 	.short	(.L_2759 - .L_2758)


	//   ....[0]....
.L_2758:
        /*0088*/ 	.word	0x00005e20


	//----- nvinfo : EIATTR_MAX_THREADS
	.align		4
.L_2759:
        /*008c*/ 	.byte	0x04, 0x05
        /*008e*/ 	.short	(.L_2761 - .L_2760)
.L_2760:
        /*0090*/ 	.word	0x00000100
        /*0094*/ 	.word	0x00000001
        /*0098*/ 	.word	0x00000001


	//----- nvinfo : EIATTR_CRS_STACK_SIZE
	.align		4
.L_2761:
        /*009c*/ 	.byte	0x04, 0x1e
        /*009e*/ 	.short	(.L_2763 - .L_2762)
.L_2762:
        /*00a0*/ 	.word	0x00000000


	//----- nvinfo : EIATTR_CBANK_PARAM_SIZE
	.align		4
.L_2763:
        /*00a4*/ 	.byte	0x03, 0x19
        /*00a6*/ 	.short	0x0128


	//----- nvinfo : EIATTR_PARAM_CBANK
	.align		4
        /*00a8*/ 	.byte	0x04, 0x0a
        /*00aa*/ 	.short	(.L_2765 - .L_2764)
	.align		4
.L_2764:
        /*00ac*/ 	.word	index@(.nv.constant0._ZN10layer_norm31ln_parallel_residual_bwd_kernelINS_13Kernel_traitsIfffffjLj4096ELj1ELj1ELj8ELj16ENS_18Kernel_traits_baseILj4096EfffffjLj256EEEEELb1ELb0ELb1EEEvNS_9BwdParamsE)
        /*00b0*/ 	.short	0x0380
        /*00b2*/ 	.short	0x0128


	//----- nvinfo : EIATTR_SW_WAR
	.align		4
.L_2765:
        /*00b4*/ 	.byte	0x04, 0x36
        /*00b6*/ 	.short	(.L_2767 - .L_2766)
.L_2766:
        /*00b8*/ 	.word	0x00000008
.L_2767:


//--------------------- .nv.info._ZN10layer_norm22ln_bwd_finalize_kernelINS_22Kernel_traits_finalizeILj4096EfffffjLb0ELj1024ELj4ENS_18Kernel_traits_baseILj4096EfffffjLj1024EEEEELb0ELb0EEEvNS_9BwdParamsE --------------------------
	.section	.nv.info._ZN10layer_norm22ln_bwd_finalize_kernelINS_22Kernel_traits_finalizeILj4096EfffffjLb0ELj1024ELj4ENS_18Kernel_traits_baseILj4096EfffffjLj1024EEEEELb0ELb0EEEvNS_9BwdParamsE,"",@"SHT_CUDA_INFO"
	.sectionflags	@""
	.align	4


	//----- nvinfo : EIATTR_CUDA_API_VERSION
	.align		4
        /*0000*/ 	.byte	0x04, 0x37
        /*0002*/ 	.short	(.L_2769 - .L_2768)
.L_2768:
        /*0004*/ 	.word	0x00000082


	//----- nvinfo : EIATTR_KPARAM_INFO
	.align		4
.L_2769:
        /*0008*/ 	.byte	0x04, 0x17
        /*000a*/ 	.short	(.L_2771 - .L_2770)
.L_2770:
        /*000c*/ 	.word	0x00000000
        /*0010*/ 	.short	0x0000
        /*0012*/ 	.short	0x0000
        /*0014*/ 	.byte	0x00, 0xf0, 0xa1, 0x04


	//----- nvinfo : EIATTR_SPARSE_MMA_MASK
	.align		4
.L_2771:
        /*0018*/ 	.byte	0x03, 0x50
        /*001a*/ 	.short	0x0000


	//----- nvinfo : EIATTR_MAXREG_COUNT
	.align		4
        /*001c*/ 	.byte	0x03, 0x1b
        /*001e*/ 	.short	0x0040


	//----- nvinfo : EIATTR_NUM_BARRIERS
	.align		4
        /*0020*/ 	.byte	0x02, 0x4c
        /*0022*/ 	.byte	0x01
	.zero		1


	//----- nvinfo : EIATTR_MERCURY_ISA_VERSION
	.align		4
        /*0024*/ 	.byte	0x03, 0x5f
        /*0026*/ 	.short	0x0101


	//----- nvinfo : EIATTR_COOP_GROUP_MASK_REGIDS
	.align		4
        /*0028*/ 	.byte	0x04, 0x29
        /*002a*/ 	.short	(.L_2773 - .L_2772)


	//   ....[0]....
.L_2772:
        /*002c*/ 	.word	0xffffffff


	//   ....[1]....
        /*0030*/ 	.word	0xffffffff


	//   ....[2]....
        /*0034*/ 	.word	0xffffffff


	//   ....[3]....
        /*0038*/ 	.word	0xffffffff


	//   ....[4]....
        /*003c*/ 	.word	0xffffffff


	//   ....[5]....
        /*0040*/ 	.word	0xffffffff


	//   ....[6]....
        /*0044*/ 	.word	0xffffffff


	//   ....[7]....
        /*0048*/ 	.word	0xffffffff


	//   ....[8]....
        /*004c*/ 	.word	0xffffffff


	//   ....[9]....
        /*0050*/ 	.word	0xffffffff


	//----- nvinfo : EIATTR_COOP_GROUP_INSTR_OFFSETS
	.align		4
.L_2773:
        /*0054*/ 	.byte	0x04, 0x28
        /*0056*/ 	.short	(.L_2775 - .L_2774)


	//   ....[0]....
.L_2774:
        /*0058*/ 	.word	0x000015e0


	//   ....[1]....
        /*005c*/ 	.word	0x000015f0


	//   ....[2]....
        /*0060*/ 	.word	0x00001620


	//   ....[3]....
        /*0064*/ 	.word	0x00001630


	//   ....[4]....
        /*0068*/ 	.word	0x00001660


	//   ....[5]....
        /*006c*/ 	.word	0x00001670


	//   ....[6]....
        /*0070*/ 	.word	0x000016b0


	//   ....[7]....
        /*0074*/ 	.word	0x000016e0


	//   ....[8]....
        /*0078*/ 	.word	0x00001710


	//   ....[9]....
        /*007c*/ 	.word	0x00001720


	//----- nvinfo : EIATTR_VRC_CTA_INIT_COUNT
	.align		4
.L_2775:
        /*0080*/ 	.byte	0x02, 0x4a
	.zero		1
	.zero		1


	//----- nvinfo : EIATTR_EXIT_INSTR_OFFSETS
	.align		4
        /*0084*/ 	.byte	0x04, 0x1c
        /*0086*/ 	.short	(.L_2777 - .L_2776)


	//   ....[0]....
.L_2776:
        /*0088*/ 	.word	0x00000060


	//   ....[1]....
        /*008c*/ 	.word	0x00001780


	//   ....[2]....
        /*0090*/ 	.word	0x000017b0


	//   ....[3]....
        /*0094*/ 	.word	0x00001850


	//----- nvinfo : EIATTR_MAX_THREADS
	.align		4
.L_2777:
        /*0098*/ 	.byte	0x04, 0x05
        /*009a*/ 	.short	(.L_2779 - .L_2778)
.L_2778:
        /*009c*/ 	.word	0x00000400
        /*00a0*/ 	.word	0x00000001
        /*00a4*/ 	.word	0x00000001


	//----- nvinfo : EIATTR_CRS_STACK_SIZE
	.align		4
.L_2779:
        /*00a8*/ 	.byte	0x04, 0x1e
        /*00aa*/ 	.short	(.L_2781 - .L_2780)
.L_2780:
        /*00ac*/ 	.word	0x00000000


	//----- nvinfo : EIATTR_CBANK_PARAM_SIZE
	.align		4
.L_2781:
        /*00b0*/ 	.byte	0x03, 0x19
        /*00b2*/ 	.short	0x0128


	//----- nvinfo : EIATTR_PARAM_CBANK
	.align		4
        /*00b4*/ 	.byte	0x04, 0x0a
        /*00b6*/ 	.short	(.L_2783 - .L_2782)
	.align		4
.L_2782:
        /*00b8*/ 	.word	index@(.nv.constant0._ZN10layer_norm22ln_bwd_finalize_kernelINS_22Kernel_traits_finalizeILj4096EfffffjLb0ELj1024ELj4ENS_18Kernel_traits_baseILj4096EfffffjLj1024EEEEELb0ELb0EEEvNS_9BwdParamsE)
        /*00bc*/ 	.short	0x0380
        /*00be*/ 	.short	0x0128


	//----- nvinfo : EIATTR_SW_WAR
	.align		4
.L_2783:
        /*00c0*/ 	.byte	0x04, 0x36
        /*00c2*/ 	.short	(.L_2785 - .L_2784)
.L_2784:
        /*00c4*/ 	.word	0x00000008
.L_2785:


//--------------------- .nv.info._ZN10layer_norm40ln_parallel_residual_bwd_finalize_kernelINS_22Kernel_traits_finalizeILj4096EfffffjLb0ELj1024ELj4ENS_18Kernel_traits_baseILj4096EfffffjLj1024EEEEELb0EEEvNS_9BwdParamsE --------------------------
	.section	.nv.info._ZN10layer_norm40ln_parallel_residual_bwd_finalize_kernelINS_22Kernel_traits_finalizeILj4096EfffffjLb0ELj1024ELj4ENS_18Kernel_traits_baseILj4096EfffffjLj1024EEEEELb0EEEvNS_9BwdParamsE,"",@"SHT_CUDA_INFO"
	.sectionflags	@""
	.align	4


	//----- nvinfo : EIATTR_CUDA_API_VERSION
	.align		4
        /*0000*/ 	.byte	0x04, 0x37
        /*0002*/ 	.short	(.L_2787 - .L_2786)
.L_2786:
        /*0004*/ 	.word	0x00000082


	//----- nvinfo : EIATTR_KPARAM_INFO
	.align		4
.L_2787:
        /*0008*/ 	.byte	0x04, 0x17
        /*000a*/ 	.short	(.L_2789 - .L_2788)
.L_2788:
        /*000c*/ 	.word	0x00000000
        /*0010*/ 	.short	0x0000
        /*0012*/ 	.short	0x0000
        /*0014*/ 	.byte	0x00, 0xf0, 0xa1, 0x04


	//----- nvinfo : EIATTR_SPARSE_MMA_MASK
	.align		4
.L_2789:
        /*0018*/ 	.byte	0x03, 0x50
        /*001a*/ 	.short	0x0000


	//----- nvinfo : EIATTR_MAXREG_COUNT
	.align		4
        /*001c*/ 	.byte	0x03, 0x1b
        /*001e*/ 	.short	0x0040


	//----- nvinfo : EIATTR_NUM_BARRIERS
	.align		4
        /*0020*/ 	.byte	0x02, 0x4c
        /*0022*/ 	.byte	0x01
	.zero		1


	//----- nvinfo : EIATTR_MERCURY_ISA_VERSION
	.align		4
        /*0024*/ 	.byte	0x03, 0x5f
        /*0026*/ 	.short	0x0101


	//----- nvinfo : EIATTR_COOP_GROUP_MASK_REGIDS
	.align		4
        /*0028*/ 	.byte	0x04, 0x29
        /*002a*/ 	.short	(.L_2791 - .L_2790)


	//   ....[0]....
.L_2790:
        /*002c*/ 	.word	0xffffffff


	//   ....[1]....
        /*0030*/ 	.word	0xffffffff


	//   ....[2]....
        /*0034*/ 	.word	0xffffffff


	//   ....[3]....
        /*0038*/ 	.word	0xffffffff


	//   ....[4]....
        /*003c*/ 	.word	0xffffffff


	//   ....[5]....
        /*0040*/ 	.word	0xffffffff


	//   ....[6]....
        /*0044*/ 	.word	0xffffffff


	//   ....[7]....
        /*0048*/ 	.word	0xffffffff


	//   ....[8]....
        /*004c*/ 	.word	0xffffffff


	//   ....[9]....
        /*0050*/ 	.word	0xffffffff


	//   ....[10]....
        /*0054*/ 	.word	0xffffffff


	//   ....[11]....
        /*0058*/ 	.word	0xffffffff


	//   ....[12]....
        /*005c*/ 	.word	0xffffffff


	//   ....[13]....
        /*0060*/ 	.word	0xffffffff


	//   ....[14]....
        /*0064*/ 	.word	0xffffffff


	//   ....[15]....
        /*0068*/ 	.word	0xffffffff


	//   ....[16]....
        /*006c*/ 	.word	0xffffffff


	//   ....[17]....
        /*0070*/ 	.word	0xffffffff


	//   ....[18]....
        /*0074*/ 	.word	0xffffffff


	//   ....[19]....
        /*0078*/ 	.word	0xffffffff


	//----- nvinfo : EIATTR_COOP_GROUP_INSTR_OFFSETS
	.align		4
.L_2791:
        /*007c*/ 	.byte	0x04, 0x28
        /*007e*/ 	.short	(.L_2793 - .L_2792)


	//   ....[0]....
.L_2792:
        /*0080*/ 	.word	0x000013b0


	//   ....[1]....
        /*0084*/ 	.word	0x000013c0


	//   ....[2]....
        /*0088*/ 	.word	0x000013d0


	//   ....[3]....
        /*008c*/ 	.word	0x000013e0


	//   ....[4]....
        /*0090*/ 	.word	0x00001410


	//   ....[5]....
        /*0094*/ 	.word	0x00001430


	//   ....[6]....
        /*0098*/ 	.word	0x00001450


	//   ....[7]....
        /*009c*/ 	.word	0x00001460


	//   ....[8]....
        /*00a0*/ 	.word	0x000014a0


	//   ....[9]....
        /*00a4*/ 	.word	0x000014c0


	//   ....[10]....
        /*00a8*/ 	.word	0x000014d0


	//   ....[11]....
        /*00ac*/ 	.word	0x000014e0


	//   ....[12]....
        /*00b0*/ 	.word	0x00001510


	//   ....[13]....
        /*00b4*/ 	.word	0x00001530


	//   ....[14]....
        /*00b8*/ 	.word	0x00001550


	//   ....[15]....
        /*00bc*/ 	.word	0x00001560


	//   ....[16]....
        /*00c0*/ 	.word	0x000015a0


	//   ....[17]....
        /*00c4*/ 	.word	0x000015d0


	//   ....[18]....
        /*00c8*/ 	.word	0x00001600


	//   ....[19]....
        /*00cc*/ 	.word	0x00001610


	//----- nvinfo : EIATTR_VRC_CTA_INIT_COUNT
	.align		4
.L_2793:
        /*00d0*/ 	.byte	0x02, 0x4a
	.zero		1
	.zero		1


	//----- nvinfo : EIATTR_EXIT_INSTR_OFFSETS
	.align		4
        /*00d4*/ 	.byte	0x04, 0x1c
        /*00d6*/ 	.short	(.L_2795 - .L_2794)


	//   ....[0]....
.L_2794:
        /*00d8*/ 	.word	0x00000060


	//   ....[1]....
        /*00dc*/ 	.word	0x000016b0


	//   ....[2]....
        /*00e0*/ 	.word	0x000016e0


	//   ....[3]....
        /*00e4*/ 	.word	0x00001800


	//----- nvinfo : EIATTR_MAX_THREADS
	.align		4
.L_2795:
        /*00e8*/ 	.byte	0x04, 0x05
        /*00ea*/ 	.short	(.L_2797 - .L_2796)
.L_2796:
        /*00ec*/ 	.word	0x00000400
        /*00f0*/ 	.word	0x00000001
        /*00f4*/ 	.word	0x00000001


	//----- nvinfo : EIATTR_CRS_STACK_SIZE
	.align		4
.L_2797:
        /*00f8*/ 	.byte	0x04, 0x1e
        /*00fa*/ 	.short	(.L_2799 - .L_2798)
.L_2798:
        /*00fc*/ 	.word	0x00000000


	//----- nvinfo : EIATTR_CBANK_PARAM_SIZE
	.align		4
.L_2799:
        /*0100*/ 	.byte	0x03, 0x19
        /*0102*/ 	.short	0x0128


	//----- nvinfo : EIATTR_PARAM_CBANK
	.align		4
        /*0104*/ 	.byte	0x04, 0x0a
        /*0106*/ 	.short	(.L_2801 - .L_2800)
	.align		4
.L_2800:
        /*0108*/ 	.word	index@(.nv.constant0._ZN10layer_norm40ln_parallel_residual_bwd_finalize_kernelINS_22Kernel_traits_finalizeILj4096EfffffjLb0ELj1024ELj4ENS_18Kernel_traits_baseILj4096EfffffjLj1024EEEEELb0EEEvNS_9BwdParamsE)
        /*010c*/ 	.short	0x0380
        /*010e*/ 	.short	0x0128


	//----- nvinfo : EIATTR_SW_WAR
	.align		4
.L_2801:
        /*0110*/ 	.byte	0x04, 0x36
        /*0112*/ 	.short	(.L_2803 - .L_2802)
.L_2802:
        /*0114*/ 	.word	0x00000008
.L_2803:


//--------------------- .nv.info._ZN10layer_norm31ln_parallel_residual_bwd_kernelINS_13Kernel_traitsIfffffjLj4096ELj1ELj1ELj8ELj16ENS_18Kernel_traits_baseILj4096EfffffjLj256EEEEELb1ELb1ELb0EEEvNS_9BwdParamsE --------------------------
	.section	.nv.info._ZN10layer_norm31ln_parallel_residual_bwd_kernelINS_13Kernel_traitsIfffffjLj4096ELj1ELj1ELj8ELj16ENS_18Kernel_traits_baseILj4096EfffffjLj256EEEEELb1ELb1ELb0EEEvNS_9BwdParamsE,"",@"SHT_CUDA_INFO"
	.sectionflags	@""
	.align	4


	//----- nvinfo : EIATTR_CUDA_API_VERSION
	.align		4
        /*0000*/ 	.byte	0x04, 0x37
        /*0002*/ 	.short	(.L_2805 - .L_2804)
.L_2804:
        /*0004*/ 	.word	0x00000082


	//----- nvinfo : EIATTR_KPARAM_INFO
	.align		4
.L_2805:
        /*0008*/ 	.byte	0x04, 0x17
        /*000a*/ 	.short	(.L_2807 - .L_2806)
.L_2806:
        /*000c*/ 	.word	0x00000000
        /*0010*/ 	.short	0x0000
        /*0012*/ 	.short	0x0000
        /*0014*/ 	.byte	0x00, 0xf0, 0xa1, 0x04


	//----- nvinfo : EIATTR_SPARSE_MMA_MASK
	.align		4
.L_2807:
        /*0018*/ 	.byte	0x03, 0x50
        /*001a*/ 	.short	0x0000


	//----- nvinfo : EIATTR_MAXREG_COUNT
	.align		4
        /*001c*/ 	.byte	0x03, 0x1b
        /*001e*/ 	.short	0x00ff


	//----- nvinfo : EIATTR_NUM_BARRIERS
	.align		4
        /*0020*/ 	.byte	0x02, 0x4c
        /*0022*/ 	.byte	0x01
	.zero		1


	//----- nvinfo : EIATTR_MERCURY_ISA_VERSION
	.align		4
        /*0024*/ 	.byte	0x03, 0x5f
        /*0026*/ 	.short	0x0101


	//----- nvinfo : EIATTR_COOP_GROUP_MASK_REGIDS
	.align		4
        /*0028*/ 	.byte	0x04, 0x29
        /*002a*/ 	.short	(.L_2809 - .L_2808)


	//   ....[0]....
.L_2808:
        /*002c*/ 	.word	0xffffffff


	//   ....[1]....
        /*0030*/ 	.word	0xffffffff


	//   ....[2]....
        /*0034*/ 	.word	0xffffffff


	//   ....[3]....
        /*0038*/ 	.word	0xffffffff


	//   ....[4]....
        /*003c*/ 	.word	0xffffffff


	//   ....[5]....
        /*0040*/ 	.word	0xffffffff


	//   ....[6]....
        /*0044*/ 	.word	0xffffffff


	//   ....[7]....
        /*0048*/ 	.word	0xffffffff


	//   ....[8]....
        /*004c*/ 	.word	0xffffffff


	//   ....[9]....
        /*0050*/ 	.word	0xffffffff


	//----- nvinfo : EIATTR_COOP_GROUP_INSTR_OFFSETS
	.align		4
.L_2809:
        /*0054*/ 	.byte	0x04, 0x28
        /*0056*/ 	.short	(.L_2811 - .L_2810)


	//   ....[0]....
.L_2810:
        /*0058*/ 	.word	0x000012e0


	//   ....[1]....
        /*005c*/ 	.word	0x00001300


	//   ....[2]....
        /*0060*/ 	.word	0x00001330


	//   ....[3]....
        /*0064*/ 	.word	0x00001340


	//   ....[4]....
        /*0068*/ 	.word	0x00001370


	//   ....[5]....
        /*006c*/ 	.word	0x00001380


	//   ....[6]....
        /*0070*/ 	.word	0x000013b0


	//   ....[7]....
        /*0074*/ 	.word	0x000013c0


	//   ....[8]....
        /*0078*/ 	.word	0x00001400


	//   ....[9]....
        /*007c*/ 	.word	0x00001410


	//----- nvinfo : EIATTR_VRC_CTA_INIT_COUNT
	.align		4
.L_2811:
        /*0080*/ 	.byte	0x02, 0x4a
	.zero		1
	.zero		1


	//----- nvinfo : EIATTR_EXIT_INSTR_OFFSETS
	.align		4
        /*0084*/ 	.byte	0x04, 0x1c
        /*0086*/ 	.short	(.L_2813 - .L_2812)


	//   ....[0]....
.L_2812:
        /*0088*/ 	.word	0x00005c20


	//   ....[1]....
        /*008c*/ 	.word	0x00005ca0


	//----- nvinfo : EIATTR_MAX_THREADS
	.align		4
.L_2813:
        /*0090*/ 	.byte	0x04, 0x05
        /*0092*/ 	.short	(.L_2815 - .L_2814)
.L_2814:
        /*0094*/ 	.word	0x00000100
        /*0098*/ 	.word	0x00000001
        /*009c*/ 	.word	0x00000001


	//----- nvinfo : EIATTR_CRS_STACK_SIZE
	.align		4
.L_2815:
        /*00a0*/ 	.byte	0x04, 0x1e
        /*00a2*/ 	.short	(.L_2817 - .L_2816)
.L_2816:
        /*00a4*/ 	.word	0x00000000


	//----- nvinfo : EIATTR_CBANK_PARAM_SIZE
	.align		4
.L_2817:
        /*00a8*/ 	.byte	0x03, 0x19
        /*00aa*/ 	.short	0x0128


	//----- nvinfo : EIATTR_PARAM_CBANK
	.align		4
        /*00ac*/ 	.byte	0x04, 0x0a
        /*00ae*/ 	.short	(.L_2819 - .L_2818)
	.align		4
.L_2818:
        /*00b0*/ 	.word	index@(.nv.constant0._ZN10layer_norm31ln_parallel_residual_bwd_kernelINS_13Kernel_traitsIfffffjLj4096ELj1ELj1ELj8ELj16ENS_18Kernel_traits_baseILj4096EfffffjLj256EEEEELb1ELb1ELb0EEEvNS_9BwdParamsE)
        /*00b4*/ 	.short	0x0380
        /*00b6*/ 	.short	0x0128


	//----- nvinfo : EIATTR_SW_WAR
	.align		4
.L_2819:
        /*00b8*/ 	.byte	0x04, 0x36
        /*00ba*/ 	.short	(.L_2821 - .L_2820)
.L_2820:
        /*00bc*/ 	.word	0x00000008
.L_2821:


//--------------------- .nv.info._ZN10layer_norm22ln_bwd_finalize_kernelINS_22Kernel_traits_finalizeILj4096EfffffjLb0ELj1024ELj4ENS_18Kernel_traits_baseILj4096EfffffjLj1024EEEEELb0ELb1EEEvNS_9BwdParamsE --------------------------
	.section	.nv.info._ZN10layer_norm22ln_bwd_finalize_kernelINS_22Kernel_traits_finalizeILj4096EfffffjLb0ELj1024ELj4ENS_18Kernel_traits_baseILj4096EfffffjLj1024EEEEELb0ELb1EEEvNS_9BwdParamsE,"",@"SHT_CUDA_INFO"
	.sectionflags	@""
	.align	4


	//----- nvinfo : EIATTR_CUDA_API_VERSION
	.align		4
        /*0000*/ 	.byte	0x04, 0x37
        /*0002*/ 	.short	(.L_2823 - .L_2822)
.L_2822:
        /*0004*/ 	.word	0x00000082


	//----- nvinfo : EIATTR_KPARAM_INFO
	.align		4
.L_2823:
        /*0008*/ 	.byte	0x04, 0x17
        /*000a*/ 	.short	(.L_2825 - .L_2824)
.L_2824:
        /*000c*/ 	.word	0x00000000
        /*0010*/ 	.short	0x0000
        /*0012*/ 	.short	0x0000
        /*0014*/ 	.byte	0x00, 0xf0, 0xa1, 0x04


	//----- nvinfo : EIATTR_SPARSE_MMA_MASK
	.align		4
.L_2825:
        /*0018*/ 	.byte	0x03, 0x50
        /*001a*/ 	.short	0x0000


	//----- nvinfo : EIATTR_MAXREG_COUNT
	.align		4
        /*001c*/ 	.byte	0x03, 0x1b
        /*001e*/ 	.short	0x0040


	//----- nvinfo : EIATTR_NUM_BARRIERS
	.align		4
        /*0020*/ 	.byte	0x02, 0x4c
        /*0022*/ 	.byte	0x01
	.zero		1


	//----- nvinfo : EIATTR_MERCURY_ISA_VERSION
	.align		4
        /*0024*/ 	.byte	0x03, 0x5f
        /*0026*/ 	.short	0x0101


	//----- nvinfo : EIATTR_COOP_GROUP_MASK_REGIDS
	.align		4
        /*0028*/ 	.byte	0x04, 0x29
        /*002a*/ 	.short	(.L_2827 - .L_2826)


	//   ....[0]....
.L_2826:
        /*002c*/ 	.word	0xffffffff


	//   ....[1]....
        /*0030*/ 	.word	0xffffffff


	//   ....[2]....
        /*0034*/ 	.word	0xffffffff


	//   ....[3]....
        /*0038*/ 	.word	0xffffffff


	//   ....[4]....
        /*003c*/ 	.word	0xffffffff


	//   ....[5]....
        /*0040*/ 	.word	0xffffffff


	//   ....[6]....
        /*0044*/ 	.word	0xffffffff


	//   ....[7]....
        /*0048*/ 	.word	0xffffffff


	//   ....[8]....
        /*004c*/ 	.word	0xffffffff


	//   ....[9]....
        /*0050*/ 	.word	0xffffffff


	//----- nvinfo : EIATTR_COOP_GROUP_INSTR_OFFSETS
	.align		4
.L_2827:
        /*0054*/ 	.byte	0x04, 0x28
        /*0056*/ 	.short	(.L_2829 - .L_2828)


	//   ....[0]....
.L_2828:
        /*0058*/ 	.word	0x00001630


	//   ....[1]....
        /*005c*/ 	.word	0x00001640


	//   ....[2]....
        /*0060*/ 	.word	0x00001670


	//   ....[3]....
        /*0064*/ 	.word	0x00001680


	//   ....[4]....
        /*0068*/ 	.word	0x000016b0


	//   ....[5]....
        /*006c*/ 	.word	0x000016c0


	//   ....[6]....
        /*0070*/ 	.word	0x000016f0


	//   ....[7]....
        /*0074*/ 	.word	0x00001710


	//   ....[8]....
        /*0078*/ 	.word	0x00001740


	//   ....[9]....
        /*007c*/ 	.word	0x00001750


	//----- nvinfo : EIATTR_VRC_CTA_INIT_COUNT
	.align		4
.L_2829:
        /*0080*/ 	.byte	0x02, 0x4a
	.zero		1
	.zero		1


	//----- nvinfo : EIATTR_EXIT_INSTR_OFFSETS
	.align		4
        /*0084*/ 	.byte	0x04, 0x1c
        /*0086*/ 	.short	(.L_2831 - .L_2830)


	//   ....[0]....
.L_2830:
        /*0088*/ 	.word	0x00000070


	//   ....[1]....
        /*008c*/ 	.word	0x000017b0


	//   ....[2]....
        /*0090*/ 	.word	0x00001860


	//----- nvinfo : EIATTR_MAX_THREADS
	.align		4
.L_2831:
        /*0094*/ 	.byte	0x04, 0x05
        /*0096*/ 	.short	(.L_2833 - .L_2832)
.L_2832:
        /*0098*/ 	.word	0x00000400
        /*009c*/ 	.word	0x00000001
        /*00a0*/ 	.word	0x00000001


	//----- nvinfo : EIATTR_CRS_STACK_SIZE
	.align		4
.L_2833:
        /*00a4*/ 	.byte	0x04, 0x1e
        /*00a6*/ 	.short	(.L_2835 - .L_2834)
.L_2834:
        /*00a8*/ 	.word	0x00000000


	//----- nvinfo : EIATTR_CBANK_PARAM_SIZE
	.align		4
.L_2835:
        /*00ac*/ 	.byte	0x03, 0x19
        /*00ae*/ 	.short	0x0128


	//----- nvinfo : EIATTR_PARAM_CBANK
	.align		4
        /*00b0*/ 	.byte	0x04, 0x0a
        /*00b2*/ 	.short	(.L_2837 - .L_2836)
	.align		4
.L_2836:
        /*00b4*/ 	.word	index@(.nv.constant0._ZN10layer_norm22ln_bwd_finalize_kernelINS_22Kernel_traits_finalizeILj4096EfffffjLb0ELj1024ELj4ENS_18Kernel_traits_baseILj4096EfffffjLj1024EEEEELb0ELb1EEEvNS_9BwdParamsE)
        /*00b8*/ 	.short	0x0380
        /*00ba*/ 	.short	0x0128


	//----- nvinfo : EIATTR_SW_WAR
	.align		4
.L_2837:
        /*00bc*/ 	.byte	0x04, 0x36
        /*00be*/ 	.short	(.L_2839 - .L_2838)
.L_2838:
        /*00c0*/ 	.word	0x00000008
.L_2839:


//--------------------- .nv.info._ZN10layer_norm40ln_parallel_residual_bwd_finalize_kernelINS_22Kernel_traits_finalizeILj4096EfffffjLb0ELj1024ELj4ENS_18Kernel_traits_baseILj4096EfffffjLj1024EEEEELb1EEEvNS_9BwdParamsE --------------------------
	.section	.nv.info._ZN10layer_norm40ln_parallel_residual_bwd_finalize_kernelINS_22Kernel_traits_finalizeILj4096EfffffjLb0ELj1024ELj4ENS_18Kernel_traits_baseILj4096EfffffjLj1024EEEEELb1EEEvNS_9BwdParamsE,"",@"SHT_CUDA_INFO"
	.sectionflags	@""
	.align	4


	//----- nvinfo : EIATTR_CUDA_API_VERSION
	.align		4
        /*0000*/ 	.byte	0x04, 0x37
        /*0002*/ 	.short	(.L_2841 - .L_2840)
.L_2840:
        /*0004*/ 	.word	0x00000082


	//----- nvinfo : EIATTR_KPARAM_INFO
	.align		4
.L_2841:
        /*0008*/ 	.byte	0x04, 0x17
        /*000a*/ 	.short	(.L_2843 - .L_2842)
.L_2842:
        /*000c*/ 	.word	0x00000000
        /*0010*/ 	.short	0x0000
        /*0012*/ 	.short	0x0000
        /*0014*/ 	.byte	0x00, 0xf0, 0xa1, 0x04


	//----- nvinfo : EIATTR_SPARSE_MMA_MASK
	.align		4
.L_2843:
        /*0018*/ 	.byte	0x03, 0x50
        /*001a*/ 	.short	0x0000


	//----- nvinfo : EIATTR_MAXREG_COUNT
	.align		4
        /*001c*/ 	.byte	0x03, 0x1b
        /*001e*/ 	.short	0x0040


	//----- nvinfo : EIATTR_NUM_BARRIERS
	.align		4
        /*0020*/ 	.byte	0x02, 0x4c
        /*0022*/ 	.byte	0x01
	.zero		1


	//----- nvinfo : EIATTR_MERCURY_ISA_VERSION
	.align		4
        /*0024*/ 	.byte	0x03, 0x5f
        /*0026*/ 	.short	0x0101


	//----- nvinfo : EIATTR_COOP_GROUP_MASK_REGIDS
	.align		4
        /*0028*/ 	.byte	0x04, 0x29
        /*002a*/ 	.short	(.L_2845 - .L_2844)


	//   ....[0]....
.L_2844:
        /*002c*/ 	.word	0xffffffff


	//   ....[1]....
        /*0030*/ 	.word	0xffffffff


	//   ....[2]....
        /*0034*/ 	.word	0xffffffff


	//   ....[3]....
        /*0038*/ 	.word	0xffffffff


	//   ....[4]....
        /*003c*/ 	.word	0xffffffff


	//   ....[5]....
        /*0040*/ 	.word	0xffffffff


	//   ....[6]....
        /*0044*/ 	.word	0xffffffff


	//   ....[7]....
        /*0048*/ 	.word	0xffffffff


	//   ....[8]....
        /*004c*/ 	.word	0xffffffff


	//   ....[9]....
        /*0050*/ 	.word	0xffffffff


	//   ....[10]....
        /*0054*/ 	.word	0xffffffff


	//   ....[11]....
        /*0058*/ 	.word	0xffffffff


	//   ....[12]....
        /*005c*/ 	.word	0xffffffff


	//   ....[13]....
        /*0060*/ 	.word	0xffffffff


	//   ....[14]....
        /*0064*/ 	.word	0xffffffff


	//   ....[15]....
        /*0068*/ 	.word	0xffffffff


	//   ....[16]....
        /*006c*/ 	.word	0xffffffff


	//   ....[17]....
        /*0070*/ 	.word	0xffffffff


	//   ....[18]....
        /*0074*/ 	.word	0xffffffff


	//   ....[19]....
        /*0078*/ 	.word	0xffffffff


	//----- nvinfo : EIATTR_COOP_GROUP_INSTR_OFFSETS
	.align		4
.L_2845:
        /*007c*/ 	.byte	0x04, 0x28
        /*007e*/ 	.short	(.L_2847 - .L_2846)


	//   ....[0]....
.L_2846:
        /*0080*/ 	.word	0x00001410


	//   ....[1]....
        /*0084*/ 	.word	0x00001420


	//   ....[2]....
        /*0088*/ 	.word	0x00001430


	//   ....[3]....
        /*008c*/ 	.word	0x00001440


	//   ....[4]....
        /*0090*/ 	.word	0x00001470


	//   ....[5]....
        /*0094*/ 	.word	0x00001490


	//   ....[6]....
        /*0098*/ 	.word	0x000014b0


	//   ....[7]....
        /*009c*/ 	.word	0x000014c0


	//   ....[8]....
        /*00a0*/ 	.word	0x000014f0


	//   ....[9]....
        /*00a4*/ 	.word	0x00001510


	//   ....[10]....
        /*00a8*/ 	.word	0x00001530


	//   ....[11]....
        /*00ac*/ 	.word	0x00001540


	//   ....[12]....
        /*00b0*/ 	.word	0x00001570


	//   ....[13]....
        /*00b4*/ 	.word	0x00001590


	//   ....[14]....
        /*00b8*/ 	.word	0x000015b0


	//   ....[15]....
        /*00bc*/ 	.word	0x000015c0


	//   ....[16]....
        /*00c0*/ 	.word	0x000015f0


	//   ....[17]....
        /*00c4*/ 	.word	0x00001620


	//   ....[18]....
        /*00c8*/ 	.word	0x00001630


	//   ....[19]....
        /*00cc*/ 	.word	0x00001640


	//----- nvinfo : EIATTR_VRC_CTA_INIT_COUNT
	.align		4
.L_2847:
        /*00d0*/ 	.byte	0x02, 0x4a
	.zero		1
	.zero		1


	//----- nvinfo : EIATTR_EXIT_INSTR_OFFSETS
	.align		4
        /*00d4*/ 	.byte	0x04, 0x1c
        /*00d6*/ 	.short	(.L_2849 - .L_2848)


	//   ....[0]....
.L_2848:
        /*00d8*/ 	.word	0x00000060


	//   ....[1]....
        /*00dc*/ 	.word	0x000016e0


	//   ....[2]....
        /*00e0*/ 	.word	0x00001810


	//----- nvinfo : EIATTR_MAX_THREADS
	.align		4
.L_2849:
        /*00e4*/ 	.byte	0x04, 0x05
        /*00e6*/ 	.short	(.L_2851 - .L_2850)
.L_2850:
        /*00e8*/ 	.word	0x00000400
        /*00ec*/ 	.word	0x00000001
        /*00f0*/ 	.word	0x00000001


	//----- nvinfo : EIATTR_CRS_STACK_SIZE
	.align		4
.L_2851:
        /*00f4*/ 	.byte	0x04, 0x1e
        /*00f6*/ 	.short	(.L_2853 - .L_2852)
.L_2852:
        /*00f8*/ 	.word	0x00000000


	//----- nvinfo : EIATTR_CBANK_PARAM_SIZE
	.align		4
.L_2853:
        /*00fc*/ 	.byte	0x03, 0x19
        /*00fe*/ 	.short	0x0128


	//----- nvinfo : EIATTR_PARAM_CBANK
	.align		4
        /*0100*/ 	.byte	0x04, 0x0a
        /*0102*/ 	.short	(.L_2855 - .L_2854)
	.align		4
.L_2854:
        /*0104*/ 	.word	index@(.nv.constant0._ZN10layer_norm40ln_parallel_residual_bwd_finalize_kernelINS_22Kernel_traits_finalizeILj4096EfffffjLb0ELj1024ELj4ENS_18Kernel_traits_baseILj4096EfffffjLj1024EEEEELb1EEEvNS_9BwdParamsE)
        /*0108*/ 	.short	0x0380
        /*010a*/ 	.short	0x0128


	//----- nvinfo : EIATTR_SW_WAR
	.align		4
.L_2855:
        /*010c*/ 	.byte	0x04, 0x36
        /*010e*/ 	.short	(.L_2857 - .L_2856)
.L_2856:
        /*0110*/ 	.word	0x00000008
.L_2857:


//--------------------- .nv.info._ZN10layer_norm31ln_parallel_residual_bwd_kernelINS_13Kernel_traitsIfffffjLj4096ELj1ELj1ELj8ELj16ENS_18Kernel_traits_baseILj4096EfffffjLj256EEEEELb1ELb1ELb1EEEvNS_9BwdParamsE --------------------------
	.section	.nv.info._ZN10layer_norm31ln_parallel_residual_bwd_kernelINS_13Kernel_traitsIfffffjLj4096ELj1ELj1ELj8ELj16ENS_18Kernel_traits_baseILj4096EfffffjLj256EEEEELb1ELb1ELb1EEEvNS_9BwdParamsE,"",@"SHT_CUDA_INFO"
	.sectionflags	@""
	.align	4


	//----- nvinfo : EIATTR_CUDA_API_VERSION
	.align		4
        /*0000*/ 	.byte	0x04, 0x37
        /*0002*/ 	.short	(.L_2859 - .L_2858)
.L_2858:
        /*0004*/ 	.word	0x00000082


	//----- nvinfo : EIATTR_KPARAM_INFO
	.align		4
.L_2859:
        /*0008*/ 	.byte	0x04, 0x17
        /*000a*/ 	.short	(.L_2861 - .L_2860)
.L_2860:
        /*000c*/ 	.word	0x00000000
        /*0010*/ 	.short	0x0000
        /*0012*/ 	.short	0x0000
        /*0014*/ 	.byte	0x00, 0xf0, 0xa1, 0x04


	//----- nvinfo : EIATTR_SPARSE_MMA_MASK
	.align		4
.L_2861:
        /*0018*/ 	.byte	0x03, 0x50
        /*001a*/ 	.short	0x0000


	//----- nvinfo : EIATTR_MAXREG_COUNT
	.align		4
        /*001c*/ 	.byte	0x03, 0x1b
        /*001e*/ 	.short	0x00ff


	//----- nvinfo : EIATTR_NUM_BARRIERS
	.align		4
        /*0020*/ 	.byte	0x02, 0x4c
        /*0022*/ 	.byte	0x01
	.zero		1


	//----- nvinfo : EIATTR_MERCURY_ISA_VERSION
	.align		4
        /*0024*/ 	.byte	0x03, 0x5f
        /*0026*/ 	.short	0x0101


	//----- nvinfo : EIATTR_COOP_GROUP_MASK_REGIDS
	.align		4
        /*0028*/ 	.byte	0x04, 0x29
        /*002a*/ 	.short	(.L_2863 - .L_2862)


	//   ....[0]....
.L_2862:
        /*002c*/ 	.word	0xffffffff


	//   ....[1]....
        /*0030*/ 	.word	0xffffffff


	//   ....[2]....
        /*0034*/ 	.word	0xffffffff


	//   ....[3]....
        /*0038*/ 	.word	0xffffffff


	//   ....[4]....
        /*003c*/ 	.word	0xffffffff


	//   ....[5]....
        /*0040*/ 	.word	0xffffffff


	//   ....[6]....
        /*0044*/ 	.word	0xffffffff


	//   ....[7]....
        /*0048*/ 	.word	0xffffffff


	//   ....[8]....
        /*004c*/ 	.word	0xffffffff


	//   ....[9]....
        /*0050*/ 	.word	0xffffffff


	//----- nvinfo : EIATTR_COOP_GROUP_INSTR_OFFSETS
	.align		4
.L_2863:
        /*0054*/ 	.byte	0x04, 0x28
        /*0056*/ 	.short	(.L_2865 - .L_2864)


	//   ....[0]....
.L_2864:
        /*0058*/ 	.word	0x00000e90


	//   ....[1]....
        /*005c*/ 	.word	0x00000f40


	//   ....[2]....
        /*0060*/ 	.word	0x00000f50


	//   ....[3]....
        /*0064*/ 	.word	0x00000fa0


	//   ....[4]....
        /*0068*/ 	.word	0x00000fb0


	//   ....[5]....
        /*006c*/ 	.word	0x00000fe0


	//   ....[6]....
        /*0070*/ 	.word	0x00000ff0


	//   ....[7]....
        /*0074*/ 	.word	0x00001030


	//   ....[8]....
        /*0078*/ 	.word	0x00001060


	//   ....[9]....
        /*007c*/ 	.word	0x00001090


	//----- nvinfo : EIATTR_VRC_CTA_INIT_COUNT
	.align		4
.L_2865:
        /*0080*/ 	.byte	0x02, 0x4a
	.zero		1
	.zero		1


	//----- nvinfo : EIATTR_EXIT_INSTR_OFFSETS
	.align		4
        /*0084*/ 	.byte	0x04, 0x1c
        /*0086*/ 	.short	(.L_2867 - .L_2866)


	//   ....[0]....
.L_2866:
        /*0088*/ 	.word	0x00005630


	//----- nvinfo : EIATTR_MAX_THREADS
	.align		4
.L_2867:
        /*008c*/ 	.byte	0x04, 0x05
        /*008e*/ 	.short	(.L_2869 - .L_2868)
.L_2868:
        /*0090*/ 	.word	0x00000100
        /*0094*/ 	.word	0x00000001
        /*0098*/ 	.word	0x00000001


	//----- nvinfo : EIATTR_CRS_STACK_SIZE
	.align		4
.L_2869:
        /*009c*/ 	.byte	0x04, 0x1e
        /*009e*/ 	.short	(.L_2871 - .L_2870)
.L_2870:
        /*00a0*/ 	.word	0x00000000


	//----- nvinfo : EIATTR_CBANK_PARAM_SIZE
	.align		4
.L_2871:
        /*00a4*/ 	.byte	0x03, 0x19
        /*00a6*/ 	.short	0x0128


	//----- nvinfo : EIATTR_PARAM_CBANK
	.align		4
        /*00a8*/ 	.byte	0x04, 0x0a
        /*00aa*/ 	.short	(.L_2873 - .L_2872)
	.align		4
.L_2872:
        /*00ac*/ 	.word	index@(.nv.constant0._ZN10layer_norm31ln_parallel_residual_bwd_kernelINS_13Kernel_traitsIfffffjLj4096ELj1ELj1ELj8ELj16ENS_18Kernel_traits_baseILj4096EfffffjLj256EEEEELb1ELb1ELb1EEEvNS_9BwdParamsE)
        /*00b0*/ 	.short	0x0380
        /*00b2*/ 	.short	0x0128


	//----- nvinfo : EIATTR_SW_WAR
	.align		4
.L_2873:
        /*00b4*/ 	.byte	0x04, 0x36
        /*00b6*/ 	.short	(.L_2875 - .L_2874)
.L_2874:
        /*00b8*/ 	.word	0x00000008
.L_2875:


//--------------------- .nv.callgraph             --------------------------
	.section	.nv.callgraph,"",@"SHT_CUDA_CALLGRAPH"
	.align	4
	.sectionentsize	8
	.align		4
        /*0000*/ 	.word	0x00000000
	.align		4
        /*0004*/ 	.word	0xffffffff
	.align		4
        /*0008*/ 	.word	0x00000000
	.align		4
        /*000c*/ 	.word	0xfffffffe
	.align		4
        /*0010*/ 	.word	0x00000000
	.align		4
        /*0014*/ 	.word	0xfffffffd
	.align		4
        /*0018*/ 	.word	0x00000000
	.align		4
        /*001c*/ 	.word	0xfffffffc


//--------------------- .text._ZN10layer_norm31ln_parallel_residual_bwd_kernelINS_13Kernel_traitsI13__nv_bfloat16S2_S2_S2_fjLj4096ELj1ELj1ELj8ELj16ENS_18Kernel_traits_baseILj4096ES2_S2_S2_S2_fjLj256EEEEELb0ELb0ELb0EEEvNS_9BwdParamsE --------------------------
	.section	.text._ZN10layer_norm31ln_parallel_residual_bwd_kernelINS_13Kernel_traitsI13__nv_bfloat16S2_S2_S2_fjLj4096ELj1ELj1ELj8ELj16ENS_18Kernel_traits_baseILj4096ES2_S2_S2_S2_fjLj256EEEEELb0ELb0ELb0EEEvNS_9BwdParamsE,"ax",@progbits
	.align	128
        .global         _ZN10layer_norm31ln_parallel_residual_bwd_kernelINS_13Kernel_traitsI13__nv_bfloat16S2_S2_S2_fjLj4096ELj1ELj1ELj8ELj16ENS_18Kernel_traits_baseILj4096ES2_S2_S2_S2_fjLj256EEEEELb0ELb0ELb0EEEvNS_9BwdParamsE
        .type           _ZN10layer_norm31ln_parallel_residual_bwd_kernelINS_13Kernel_traitsI13__nv_bfloat16S2_S2_S2_fjLj4096ELj1ELj1ELj8ELj16ENS_18Kernel_traits_baseILj4096ES2_S2_S2_S2_fjLj256EEEEELb0ELb0ELb0EEEvNS_9BwdParamsE,@function
        .size           _ZN10layer_norm31ln_parallel_residual_bwd_kernelINS_13Kernel_traitsI13__nv_bfloat16S2_S2_S2_fjLj4096ELj1ELj1ELj8ELj16ENS_18Kernel_traits_baseILj4096ES2_S2_S2_S2_fjLj256EEEEELb0ELb0ELb0EEEvNS_9BwdParamsE,(.L_x_2780 - _ZN10layer_norm31ln_parallel_residual_bwd_kernelINS_13Kernel_traitsI13__nv_bfloat16S2_S2_S2_fjLj4096ELj1ELj1ELj8ELj16ENS_18Kernel_traits_baseILj4096ES2_S2_S2_S2_fjLj256EEEEELb0ELb0ELb0EEEvNS_9BwdParamsE)
        .other          _ZN10layer_norm31ln_parallel_residual_bwd_kernelINS_13Kernel_traitsI13__nv_bfloat16S2_S2_S2_fjLj4096ELj1ELj1ELj8ELj16ENS_18Kernel_traits_baseILj4096ES2_S2_S2_S2_fjLj256EEEEELb0ELb0ELb0EEEvNS_9BwdParamsE,@"STO_CUDA_ENTRY STV_DEFAULT"
_ZN10layer_norm31ln_parallel_residual_bwd_kernelINS_13Kernel_traitsI13__nv_bfloat16S2_S2_S2_fjLj4096ELj1ELj1ELj8ELj16ENS_18Kernel_traits_baseILj4096ES2_S2_S2_S2_fjLj256EEEEELb0ELb0ELb0EEEvNS_9BwdParamsE:
.text._ZN10layer_norm31ln_parallel_residual_bwd_kernelINS_13Kernel_traitsI13__nv_bfloat16S2_S2_S2_fjLj4096ELj1ELj1ELj8ELj16ENS_18Kernel_traits_baseILj4096ES2_S2_S2_S2_fjLj256EEEEELb0ELb0ELb0EEEvNS_9BwdParamsE:
[----:B------:R-:W-:Y:S01]  /*0000*/  LDC R1, c[0x0][0x37c] ;  /* 0x0000df00ff017b82 */ /* 0x000fe20000000800 */
[----:B------:R-:W0:Y:S01]  /*0010*/  S2R R104, SR_TID.X ;  /* 0x0000000000687919 */ /* 0x000e220000002100 */
[----:B------:R-:W1:Y:S06]  /*0020*/  LDCU UR4, c[0x0][0x388] ;  /* 0x00007100ff0477ac */ /* 0x000e6c0008000800 */
[----:B------:R-:W2:Y:S01]  /*0030*/  LDC.64 R4, c[0x0][0x3d0] ;  /* 0x0000f400ff047b82 */ /* 0x000ea20000000a00 */
[----:B------:R-:W3:Y:S01]  /*0040*/  LDCU.64 UR12, c[0x0][0x358] ;  /* 0x00006b00ff0c77ac */ /* 0x000ee20008000a00 */
[----:B------:R-:W4:Y:S06]  /*0050*/  LDCU UR5, c[0x0][0x384] ;  /* 0x00007080ff0577ac */ /* 0x000f2c0008000800 */
[----:B------:R-:W3:Y:S08]  /*0060*/  LDC.64 R6, c[0x0][0x3d8] ;  /* 0x0000f600ff067b82 */ /* 0x000ef00000000a00 */
[----:B------:R-:W4:Y:S01]  /*0070*/  LDC.64 R10, c[0x0][0x3d8] ;  /* 0x0000f600ff0a7b82 */ /* 0x000f220000000a00 */
[----:B-1----:R-:W-:-:S04]  /*0080*/  MOV R2, UR4 ;  /* 0x0000000400027c02 */ /* 0x002fc80008000f00 */
[----:B------:R-:W-:-:S04]  /*0090*/  SHF.R.S32.HI R3, RZ, 0x1f, R2 ;  /* 0x0000001fff037819 */ /* 0x000fc80000011402 */
[----:B------:R-:W-:Y:S02]  /*00a0*/  LEA.HI R0, R3, R2, RZ, 0x3 ;  /* 0x0000000203007211 */ /* 0x000fe400078f18ff */
[----:B0-----:R-:W-:Y:S02]  /*00b0*/  LOP3.LUT R9, R104, 0xff, RZ, 0x3c, !PT ;  /* 0x000000ff68097812 */ /* 0x001fe400078e3cff */
[----:B------:R-:W-:Y:S02]  /*00c0*/  MOV R3, R104 ;  /* 0x0000006800037202 */ /* 0x000fe40000000f00 */
[----:B------:R-:W-:Y:S02]  /*00d0*/  LEA.HI.SX32 R0, R0, R9, 0x1d ;  /* 0x0000000900007211 */ /* 0x000fe400078feaff */
[----:B------:R-:W0:Y:S02]  /*00e0*/  LDC.64 R8, c[0x0][0x3d0] ;  /* 0x0000f400ff087b82 */ /* 0x000e240000000a00 */
[----:B------:R-:W-:-:S02]  /*00f0*/  ISETP.GE.U32.AND P2, PT, R0, 0x100, PT ;  /* 0x000001000000780c */ /* 0x000fc40003f46070 */
[----:B------:R-:W-:-:S11]  /*0100*/  ISETP.GE.U32.AND P1, PT, R0, 0x200, PT ;  /* 0x000002000000780c */ /* 0x000fd60003f26070 */
[----:B--2---:R-:W-:-:S04]  /*0110*/  @P2 IMAD.WIDE.U32 R4, R3, 0x10, R4 ;  /* 0x0000001003042825 */ /* 0x004fc800078e0004 */
[C---:B---3--:R-:W-:Y:S01]  /*0120*/  @P2 IMAD.WIDE.U32 R6, R3.reuse, 0x10, R6 ;  /* 0x0000001003062825 */ /* 0x048fe200078e0006 */
[----:B------:R-:W-:Y:S01]  /*0130*/  @P2 LOP3.LUT R3, R3, 0x100, RZ, 0xfc, !PT ;  /* 0x0000010003032812 */ /* 0x000fe200078efcff */
[----:B------:R1:W5:Y:S04]  /*0140*/  @P2 LDG.E.128 R132, desc[UR12][R4.64] ;  /* 0x0000000c04842981 */ /* 0x000368000c1e1d00 */
[C---:B0-----:R-:W-:Y:S01]  /*0150*/  @P1 IMAD.WIDE.U32 R8, R3.reuse, 0x10, R8 ;  /* 0x0000001003081825 */ /* 0x041fe200078e0008 */
[----:B------:R1:W5:Y:S03]  /*0160*/  @P2 LDG.E.128 R84, desc[UR12][R6.64] ;  /* 0x0000000c06542981 */ /* 0x000366000c1e1d00 */
[----:B----4-:R-:W-:Y:S01]  /*0170*/  @P1 IMAD.WIDE.U32 R10, R3, 0x10, R10 ;  /* 0x00000010030a1825 */ /* 0x010fe200078e000a */
[----:B------:R1:W5:Y:S04]  /*0180*/  @P1 LDG.E.128 R80, desc[UR12][R8.64] ;  /* 0x0000000c08501981 */ /* 0x000368000c1e1d00 */
[----:B------:R1:W5:Y:S01]  /*0190*/  @P1 LDG.E.128 R76, desc[UR12][R10.64] ;  /* 0x0000000c0a4c1981 */ /* 0x000362000c1e1d00 */
[----:B------:R-:W0:Y:S01]  /*01a0*/  S2UR UR4, SR_CTAID.X ;  /* 0x00000000000479c3 */ /* 0x000e220000002500 */
[----:B------:R-:W-:-:S02]  /*01b0*/  CS2R R72, SRZ ;  /* 0x0000000000487805 */ /* 0x000fc4000001ff00 */
[----:B------:R-:W-:Y:S02]  /*01c0*/  CS2R R74, SRZ ;  /* 0x00000000004a7805 */ /* 0x000fe4000001ff00 */
[----:B------:R-:W-:Y:S02]  /*01d0*/  CS2R R68, SRZ ;  /* 0x0000000000447805 */ /* 0x000fe4000001ff00 */
[----:B------:R-:W-:Y:S02]  /*01e0*/  CS2R R70, SRZ ;  /* 0x0000000000467805 */ /* 0x000fe4000001ff00 */
[----:B------:R-:W-:Y:S02]  /*01f0*/  CS2R R64, SRZ ;  /* 0x0000000000407805 */ /* 0x000fe4000001ff00 */
[----:B0-----:R-:W-:-:S04]  /*0200*/  MOV R109, UR4 ;  /* 0x00000004006d7c02 */ /* 0x001fc80008000f00 */
[----:B------:R-:W-:Y:S02]  /*0210*/  ISETP.GE.AND P0, PT, R109, UR5, PT ;  /* 0x000000056d007c0c */ /* 0x000fe4000bf06270 */
[----:B------:R-:W-:Y:S02]  /*0220*/  CS2R R66, SRZ ;  /* 0x0000000000427805 */ /* 0x000fe4000001ff00 */
[----:B------:R-:W-:Y:S02]  /*0230*/  CS2R R60, SRZ ;  /* 0x00000000003c7805 */ /* 0x000fe4000001ff00 */
[----:B------:R-:W-:Y:S02]  /*0240*/  CS2R R62, SRZ ;  /* 0x00000000003e7805 */ /* 0x000fe4000001ff00 */
[----:B------:R-:W-:Y:S02]  /*0250*/  CS2R R56, SRZ ;  /* 0x0000000000387805 */ /* 0x000fe4000001ff00 */
[----:B------:R-:W-:-:S02]  /*0260*/  CS2R R58, SRZ ;  /* 0x00000000003a7805 */ /* 0x000fc4000001ff00 */
[----:B------:R-:W-:Y:S02]  /*0270*/  CS2R R52, SRZ ;  /* 0x0000000000347805 */ /* 0x000fe4000001ff00 */
        /* <DEDUP_REMOVED lines=20> */
[----:B------:R-:W-:Y:S01]  /*03c0*/  CS2R R14, SRZ ;  /* 0x00000000000e7805 */ /* 0x000fe2000001ff00 */
[----:B-1----:R-:W-:Y:S06]  /*03d0*/  @P0 BRA `(.L_x_0) ;  /* 0x0000004400f80947 */ /* 0x002fec0003800000 */
[----:B------:R-:W0:Y:S01]  /*03e0*/  LDCU.U8 UR4, c[0x0][0x410] ;  /* 0x00008200ff0477ac */ /* 0x000e220008000000 */
[----:B-----5:R-:W-:Y:S02]  /*03f0*/  PRMT R150, R87, 0x7632, R150 ;  /* 0x0000763257967816 */ /* 0x020fe40000000096 */
[----:B------:R-:W-:Y:S02]  /*0400*/  CS2R R72, SRZ ;  /* 0x0000000000487805 */ /* 0x000fe4000001ff00 */
[----:B------:R-:W-:Y:S02]  /*0410*/  PRMT R151, R135, 0x7632, R151 ;  /* 0x0000763287977816 */ /* 0x000fe40000000097 */
[----:B------:R-:W-:Y:S02]  /*0420*/  CS2R R74, SRZ ;  /* 0x00000000004a7805 */ /* 0x000fe4000001ff00 */
[----:B------:R-:W-:Y:S02]  /*0430*/  PRMT R152, R86, 0x7632, R152 ;  /* 0x0000763256987816 */ /* 0x000fe40000000098 */
[----:B------:R-:W-:-:S02]  /*0440*/  CS2R R68, SRZ ;  /* 0x0000000000447805 */ /* 0x000fc4000001ff00 */
[----:B------:R-:W-:Y:S02]  /*0450*/  PRMT R153, R134, 0x7632, R153 ;  /* 0x0000763286997816 */ /* 0x000fe40000000099 */
        /* <DEDUP_REMOVED lines=9> */
[----:B------:R-:W-:Y:S01]  /*04f0*/  PRMT R158, R79, 0x7632, R158 ;  /* 0x000076324f9e7816 */ /* 0x000fe2000000009e */
[----:B0-----:R-:W-:Y:S01]  /*0500*/  UISETP.NE.AND UP0, UPT, UR4, URZ, UPT ;  /* 0x000000ff0400728c */ /* 0x001fe2000bf05270 */
[----:B------:R-:W-:-:S02]  /*0510*/  PRMT R159, R83, 0x7632, R159 ;  /* 0x00007632539f7816 */ /* 0x000fc4000000009f */
[----:B------:R-:W-:Y:S02]  /*0520*/  CS2R R56, SRZ ;  /* 0x0000000000387805 */ /* 0x000fe4000001ff00 */
[----:B------:R-:W-:Y:S02]  /*0530*/  PRMT R160, R78, 0x7632, R160 ;  /* 0x000076324ea07816 */ /* 0x000fe400000000a0 */
[----:B------:R-:W-:Y:S02]  /*0540*/  CS2R R58, SRZ ;  /* 0x00000000003a7805 */ /* 0x000fe4000001ff00 */
[----:B------:R-:W-:Y:S02]  /*0550*/  PRMT R161, R82, 0x7632, R161 ;  /* 0x0000763252a17816 */ /* 0x000fe400000000a1 */
[----:B------:R-:W-:Y:S02]  /*0560*/  CS2R R52, SRZ ;  /* 0x0000000000347805 */ /* 0x000fe4000001ff00 */
        /* <DEDUP_REMOVED lines=22> */
[----:B------:R-:W-:Y:S02]  /*06d0*/  PLOP3.LUT P3, PT, PT, PT, UP0, 0x80, 0x8 ;  /* 0x000000000008781c */ /* 0x000fe40003f6f008 */
[----:B------:R-:W-:Y:S02]  /*06e0*/  CS2R R18, SRZ ;  /* 0x0000000000127805 */ /* 0x000fe4000001ff00 */
[----:B------:R-:W-:-:S02]  /*06f0*/  CS2R R12, SRZ ;  /* 0x00000000000c7805 */ /* 0x000fc4000001ff00 */
[----:B------:R-:W-:Y:S01]  /*0700*/  CS2R R14, SRZ ;  /* 0x00000000000e7805 */ /* 0x000fe2000001ff00 */
[----:B------:R-:W-:Y:S01]  /*0710*/  UPLOP3.LUT UP1, UPT, UPT, UPT, UPT, 0x40, 0x4 ;  /* 0x000000000004789c */ /* 0x000fe20003f2e870 */
[----:B------:R-:W0:Y:S01]  /*0720*/  LDCU UR11, c[0x0][0x400] ;  /* 0x00008000ff0b77ac */ /* 0x000e220008000800 */
[----:B------:R-:W1:Y:S01]  /*0730*/  LDCU.64 UR6, c[0x0][0x470] ;  /* 0x00008e00ff0677ac */ /* 0x000e620008000a00 */
[----:B------:R-:W2:Y:S01]  /*0740*/  LDCU.64 UR14, c[0x0][0x438] ;  /* 0x00008700ff0e77ac */ /* 0x000ea20008000a00 */
[----:B------:R-:W3:Y:S07]  /*0750*/  LDCU.64 UR8, c[0x0][0x478] ;  /* 0x00008f00ff0877ac */ /* 0x000eee0008000a00 */
.L_x_27:
[----:B0--3--:R-:W4:Y:S08]  /*0760*/  LDC.64 R96, c[0x0][0x3c0] ;  /* 0x0000f000ff607b82 */ /* 0x009f300000000a00 */
[----:B------:R-:W0:Y:S08]  /*0770*/  LDC.64 R98, c[0x0][0x3c8] ;  /* 0x0000f200ff627b82 */ /* 0x000e300000000a00 */
[----:B------:R-:W1:Y:S01]  /*0780*/  LDC R2, c[0x0][0x388] ;  /* 0x0000e200ff027b82 */ /* 0x000e620000000800 */
[----:B----4-:R-:W-:-:S06]  /*0790*/  IMAD.WIDE R96, R109, 0x4, R96 ;  /* 0x000000046d607825 */ /* 0x010fcc00078e0260 */
[----:B------:R-:W4:Y:S01]  /*07a0*/  LDG.E R96, desc[UR12][R96.64] ;  /* 0x0000000c60607981 */ /* 0x000f22000c1e1900 */
[----:B------:R-:W-:Y:S01]  /*07b0*/  ISETP.GE.U32.AND P1, PT, R0, 0x200, PT ;  /* 0x000002000000780c */ /* 0x000fe20003f26070 */
[----:B0-----:R-:W-:-:S05]  /*07c0*/  IMAD.WIDE R98, R109, 0x4, R98 ;  /* 0x000000046d627825 */ /* 0x001fca00078e0262 */
[----:B-----5:R0:W5:Y:S01]  /*07d0*/  LDG.E R137, desc[UR12][R98.64] ;  /* 0x0000000c62897981 */ /* 0x020162000c1e1900 */
[----:B-1----:R-:W-:-:S05]  /*07e0*/  IMAD R100, R109, R2, RZ ;  /* 0x000000026d647224 */ /* 0x002fca00078e02ff */
[----:B------:R-:W-:-:S04]  /*07f0*/  SHF.R.S32.HI R101, RZ, 0x1f, R100 ;  /* 0x0000001fff657819 */ /* 0x000fc80000011464 */
[----:B------:R-:W-:Y:S01]  /*0800*/  LEA.HI R101, R101, R100, RZ, 0x3 ;  /* 0x0000006465657211 */ /* 0x000fe200078f18ff */
[----:B------:R-:W-:Y:S01]  /*0810*/  BSSY.RECONVERGENT B0, `(.L_x_1) ;  /* 0x000009a000007945 */ /* 0x000fe20003800200 */
[----:B------:R-:W-:Y:S02]  /*0820*/  HFMA2 R147, -RZ, RZ, 0, 0 ;  /* 0x00000000ff937431 */ /* 0x000fe400000001ff */
[----:B------:R-:W-:Y:S02]  /*0830*/  LEA.HI.SX32 R108, R101, R104, 0x1d ;  /* 0x00000068656c7211 */ /* 0x000fe400078feaff */
[----:B------:R-:W-:Y:S02]  /*0840*/  MOV R148, RZ ;  /* 0x000000ff00947202 */ /* 0x000fe40000000f00 */
[----:B------:R-:W-:Y:S02]  /*0850*/  MOV R149, R108 ;  /* 0x0000006c00957202 */ /* 0x000fe40000000f00 */
[----:B----4-:R-:W-:Y:S01]  /*0860*/  FSEL R144, R96, RZ, !P3 ;  /* 0x000000ff60907208 */ /* 0x010fe20005800000 */
[----:B0-----:R-:W-:Y:S06]  /*0870*/  @!P2 BRA `(.L_x_2) ;  /* 0x00000008004ca947 */ /* 0x001fec0003800000 */
[----:B------:R-:W0:Y:S08]  /*0880*/  LDC.64 R96, c[0x0][0x430] ;  /* 0x00010c00ff607b82 */ /* 0x000e300000000a00 */
[----:B------:R-:W1:Y:S08]  /*0890*/  LDC.64 R100, c[0x0][0x3a8] ;  /* 0x0000ea00ff647b82 */ /* 0x000e700000000a00 */
[----:B------:R-:W4:Y:S01]  /*08a0*/  LDC.64 R104, c[0x0][0x428] ;  /* 0x00010a00ff687b82 */ /* 0x000f220000000a00 */
[----:B0-----:R-:W-:-:S06]  /*08b0*/  IMAD.WIDE.U32 R96, R108, 0x10, R96 ;  /* 0x000000106c607825 */ /* 0x001fcc00078e0060 */
[----:B------:R-:W3:Y:S01]  /*08c0*/  LDG.E.128 R96, desc[UR12][R96.64] ;  /* 0x0000000c60607981 */ /* 0x000ee2000c1e1d00 */
[----:B-1----:R-:W-:-:S06]  /*08d0*/  IMAD.WIDE.U32 R100, R108, 0x10, R100 ;  /* 0x000000106c647825 */ /* 0x002fcc00078e0064 */
[----:B------:R-:W3:Y:S01]  /*08e0*/  LDG.E.128 R100, desc[UR12][R100.64] ;  /* 0x0000000c64647981 */ /* 0x000ee2000c1e1d00 */
[----:B----4-:R-:W-:-:S06]  /*08f0*/  IMAD.WIDE.U32 R104, R108, 0x10, R104 ;  /* 0x000000106c687825 */ /* 0x010fcc00078e0068 */
[----:B------:R-:W4:Y:S01]  /*0900*/  LDG.E.128 R104, desc[UR12][R104.64] ;  /* 0x0000000c68687981 */ /* 0x000f22000c1e1d00 */
[----:B--2---:R-:W-:-:S04]  /*0910*/  ISETP.NE.U32.AND P0, PT, RZ, UR14, PT ;  /* 0x0000000eff007c0c */ /* 0x004fc8000bf05070 */
[----:B------:R-:W-:-:S13]  /*0920*/  ISETP.NE.AND.EX P0, PT, RZ, UR15, PT, P0 ;  /* 0x0000000fff007c0c */ /* 0x000fda000bf05300 */
[----:B------:R-:W0:Y:S01]  /*0930*/  @P0 LDC.64 R112, c[0x0][0x438] ;  /* 0x00010e00ff700b82 */ /* 0x000e220000000a00 */
[----:B------:R-:W-:Y:S02]  /*0940*/  SHF.L.U32 R110, R84, 0x10, RZ ;  /* 0x00000010546e7819 */ /* 0x000fe400000006ff */
[----:B------:R-:W-:Y:S01]  /*0950*/  SHF.L.U32 R111, R132, 0x10, RZ ;  /* 0x00000010846f7819 */ /* 0x000fe200000006ff */
[----:B0-----:R-:W-:-:S05]  /*0960*/  @P0 IMAD.WIDE.U32 R112, R108, 0x10, R112 ;  /* 0x000000106c700825 */ /* 0x001fca00078e0070 */
[----:B------:R0:W5:Y:S02]  /*0970*/  @P0 LDG.E.128 R8, desc[UR12][R112.64] ;  /* 0x0000000c70080981 */ /* 0x000164000c1e1d00 */
[----:B0-----:R-:W-:Y:S02]  /*0980*/  SHF.L.U32 R112, R85, 0x10, RZ ;  /* 0x0000001055707819 */ /* 0x001fe400000006ff */
[----:B------:R-:W-:Y:S02]  /*0990*/  SHF.L.U32 R113, R133, 0x10, RZ ;  /* 0x0000001085717819 */ /* 0x000fe400000006ff */
[----:B------:R-:W-:Y:S02]  /*09a0*/  SHF.L.U32 R143, R153, 0x10, RZ ;  /* 0x00000010998f7819 */ /* 0x000fe400000006ff */
[----:B------:R-:W-:Y:S02]  /*09b0*/  SHF.L.U32 R145, R151, 0x10, RZ ;  /* 0x0000001097917819 */ /* 0x000fe400000006ff */
[----:B------:R-:W-:-:S02]  /*09c0*/  IADD3 R149, PT, PT, R108, 0x100, RZ ;  /* 0x000001006c957810 */ /* 0x000fc40007ffe0ff */
[----:B---3--:R-:W-:Y:S02]  /*09d0*/  SHF.L.U32 R115, R96, 0x10, RZ ;  /* 0x0000001060737819 */ /* 0x008fe400000006ff */
[----:B------:R-:W-:-:S03]  /*09e0*/  SHF.L.U32 R3, R100, 0x10, RZ ;  /* 0x0000001064037819 */ /* 0x000fc600000006ff */
[----:B------:R-:W-:Y:S02]  /*09f0*/  FMUL.FTZ R116, R110, R115 ;  /* 0x000000736e747220 */ /* 0x000fe40000410000 */
[----:B------:R-:W-:Y:S01]  /*0a00*/  FADD.FTZ R110, -R144, R3 ;  /* 0x00000003906e7221 */ /* 0x000fe20000010100 */
[----:B----4-:R-:W-:-:S03]  /*0a10*/  SHF.L.U32 R114, R104, 0x10, RZ ;  /* 0x0000001068727819 */ /* 0x010fc600000006ff */
[----:B-----5:R-:W-:Y:S01]  /*0a20*/  FMUL.FTZ R3, R137, R110 ;  /* 0x0000006e89037220 */ /* 0x020fe20000410000 */
[----:B------:R-:W-:-:S03]  /*0a30*/  FADD.FTZ R24, R24, R115 ;  /* 0x0000007318187221 */ /* 0x000fc60000010000 */
[----:B------:R-:W-:Y:S01]  /*0a40*/  FFMA.FTZ R40, R3, R115, R40 ;  /* 0x0000007303287223 */ /* 0x000fe20000010028 */
[----:B------:R-:W-:Y:S01]  /*0a50*/  FFMA.FTZ R110, R111, R114, R116 ;  /* 0x000000726f6e7223 */ /* 0x000fe20000010074 */
[----:B------:R-:W-:Y:S02]  /*0a60*/  SHF.L.U32 R115, R97, 0x10, RZ ;  /* 0x0000001061737819 */ /* 0x000fe400000006ff */
[----:B------:R-:W-:-:S03]  /*0a70*/  SHF.L.U32 R111, R101, 0x10, RZ ;  /* 0x00000010656f7819 */ /* 0x000fc600000006ff */
[----:B------:R-:W-:Y:S02]  /*0a80*/  FMUL.FTZ R116, R112, R115 ;  /* 0x0000007370747220 */ /* 0x000fe40000410000 */
[----:B------:R-:W-:Y:S01]  /*0a90*/  FADD.FTZ R112, -R144, R111 ;  /* 0x0000006f90707221 */ /* 0x000fe20000010100 */
[----:B------:R-:W-:Y:S01]  /*0aa0*/  FADD.FTZ R56, R56, R114 ;  /* 0x0000007238387221 */ /* 0x000fe20000010000 */
[----:B------:R-:W-:Y:S01]  /*0ab0*/  FFMA.FTZ R72, R3, R114, R72 ;  /* 0x0000007203487223 */ /* 0x000fe20000010048 */
[----:B------:R-:W-:Y:S01]  /*0ac0*/  SHF.L.U32 R114, R105, 0x10, RZ ;  /* 0x0000001069727819 */ /* 0x000fe200000006ff */
[----:B------:R-:W-:Y:S01]  /*0ad0*/  FMUL.FTZ R111, R137, R112 ;  /* 0x00000070896f7220 */ /* 0x000fe20000410000 */
[----:B------:R-:W-:-:S03]  /*0ae0*/  SHF.L.U32 R117, R98, 0x10, RZ ;  /* 0x0000001062757819 */ /* 0x000fc600000006ff */
[-C--:B------:R-:W-:Y:S01]  /*0af0*/  FFMA.FTZ R112, R113, R114.reuse, R116 ;  /* 0x0000007271707223 */ /* 0x080fe20000010074 */
[----:B------:R-:W-:Y:S01]  /*0b00*/  FADD.FTZ R58, R58, R114 ;  /* 0x000000723a3a7221 */ /* 0x000fe20000010000 */
        /* <DEDUP_REMOVED lines=9> */
[----:B------:R-:W-:Y:S02]  /*0ba0*/  SHF.L.U32 R116, R106, 0x10, RZ ;  /* 0x000000106a747819 */ /* 0x000fe400000006ff */
[----:B------:R-:W-:-:S03]  /*0bb0*/  SHF.L.U32 R141, R99, 0x10, RZ ;  /* 0x00000010638d7819 */ /* 0x000fc600000006ff */
[-C--:B------:R-:W-:Y:S01]  /*0bc0*/  FFMA.FTZ R114, R115, R116.reuse, R118 ;  /* 0x0000007473727223 */ /* 0x080fe20000010076 */
[----:B------:R-:W-:Y:S01]  /*0bd0*/  FADD.FTZ R52, R52, R116 ;  /* 0x0000007434347221 */ /* 0x000fe20000010000 */
[----:B------:R-:W-:Y:S01]  /*0be0*/  FFMA.FTZ R68, R113, R116, R68 ;  /* 0x0000007471447223 */ /* 0x000fe20000010044 */
[----:B------:R-:W-:Y:S02]  /*0bf0*/  SHF.L.U32 R116, R87, 0x10, RZ ;  /* 0x0000001057747819 */ /* 0x000fe400000006ff */
[----:B------:R-:W-:Y:S01]  /*0c00*/  SHF.L.U32 R115, R103, 0x10, RZ ;  /* 0x0000001067737819 */ /* 0x000fe200000006ff */
[----:B------:R-:W-:Y:S01]  /*0c10*/  FADD.FTZ R20, R20, R117 ;  /* 0x0000007514147221 */ /* 0x000fe20000010000 */
[----:B------:R-:W-:Y:S01]  /*0c20*/  FFMA.FTZ R36, R113, R117, R36 ;  /* 0x0000007571247223 */ /* 0x000fe20000010024 */
[----:B------:R-:W-:Y:S01]  /*0c30*/  FMUL.FTZ R140, R116, R141 ;  /* 0x0000008d748c7220 */ /* 0x000fe20000410000 */
[----:B------:R-:W-:Y:S01]  /*0c40*/  SHF.L.U32 R117, R135, 0x10, RZ ;  /* 0x0000001087757819 */ /* 0x000fe200000006ff */
[----:B------:R-:W-:Y:S01]  /*0c50*/  FADD.FTZ R116, -R144, R115 ;  /* 0x0000007390747221 */ /* 0x000fe20000010100 */
[----:B------:R-:W-:-:S02]  /*0c60*/  SHF.L.U32 R118, R107, 0x10, RZ ;  /* 0x000000106b767819 */ /* 0x000fc400000006ff */
[----:B------:R-:W-:Y:S01]  /*0c70*/  PRMT R100, R100, 0x7632, R100 ;  /* 0x0000763264647816 */ /* 0x000fe20000000064 */
[----:B------:R-:W-:Y:S01]  /*0c80*/  FMUL.FTZ R115, R137, R116 ;  /* 0x0000007489737220 */ /* 0x000fe20000410000 */
[----:B------:R-:W-:Y:S01]  /*0c90*/  PRMT R96, R96, 0x7632, R96 ;  /* 0x0000763260607816 */ /* 0x000fe20000000060 */
[-C--:B------:R-:W-:Y:S01]  /*0ca0*/  FFMA.FTZ R116, R117, R118.reuse, R140 ;  /* 0x0000007675747223 */ /* 0x080fe2000001008c */
[----:B------:R-:W-:Y:S01]  /*0cb0*/  SHF.L.U32 R117, R100, 0x10, RZ ;  /* 0x0000001064757819 */ /* 0x000fe200000006ff */
[----:B------:R-:W-:Y:S01]  /*0cc0*/  FADD.FTZ R54, R54, R118 ;  /* 0x0000007636367221 */ /* 0x000fe20000010000 */
[----:B------:R-:W-:Y:S01]  /*0cd0*/  SHF.L.U32 R140, R96, 0x10, RZ ;  /* 0x00000010608c7819 */ /* 0x000fe200000006ff */
[----:B------:R-:W-:Y:S01]  /*0ce0*/  FFMA.FTZ R70, R115, R118, R70 ;  /* 0x0000007673467223 */ /* 0x000fe20000010046 */
[----:B------:R-:W-:Y:S01]  /*0cf0*/  PRMT R104, R104, 0x7632, R104 ;  /* 0x0000763268687816 */ /* 0x000fe20000000068 */
[----:B------:R-:W-:Y:S01]  /*0d00*/  FADD.FTZ R118, -R144, R117 ;  /* 0x0000007590767221 */ /* 0x000fe20000010100 */
[----:B------:R-:W-:-:S02]  /*0d10*/  SHF.L.U32 R96, R156, 0x10, RZ ;  /* 0x000000109c607819 */ /* 0x000fc400000006ff */
[----:B------:R-:W-:Y:S02]  /*0d20*/  PRMT R97, R97, 0x7632, R97 ;  /* 0x0000763261617816 */ /* 0x000fe40000000061 */
[----:B------:R-:W-:Y:S01]  /*0d30*/  PRMT R101, R101, 0x7632, R101 ;  /* 0x0000763265657816 */ /* 0x000fe20000000065 */
[----:B------:R-:W-:Y:S01]  /*0d40*/  FMUL.FTZ R96, R96, R140 ;  /* 0x0000008c60607220 */ /* 0x000fe20000410000 */
[----:B------:R-:W-:Y:S01]  /*0d50*/  SHF.L.U32 R104, R104, 0x10, RZ ;  /* 0x0000001068687819 */ /* 0x000fe200000006ff */
[----:B------:R-:W-:Y:S01]  /*0d60*/  FMUL.FTZ R118, R137, R118 ;  /* 0x0000007689767220 */ /* 0x000fe20000410000 */
[----:B------:R-:W-:Y:S02]  /*0d70*/  SHF.L.U32 R117, R157, 0x10, RZ ;  /* 0x000000109d757819 */ /* 0x000fe400000006ff */
[----:B------:R-:W-:Y:S02]  /*0d80*/  SHF.L.U32 R100, R97, 0x10, RZ ;  /* 0x0000001061647819 */ /* 0x000fe400000006ff */
[----:B------:R-:W-:-:S02]  /*0d90*/  SHF.L.U32 R101, R101, 0x10, RZ ;  /* 0x0000001065657819 */ /* 0x000fc400000006ff */
[----:B------:R-:W-:Y:S02]  /*0da0*/  SHF.L.U32 R97, R154, 0x10, RZ ;  /* 0x000000109a617819 */ /* 0x000fe400000006ff */
[----:B------:R-:W-:Y:S01]  /*0db0*/  PRMT R102, R102, 0x7632, R102 ;  /* 0x0000763266667816 */ /* 0x000fe20000000066 */
[-C--:B------:R-:W-:Y:S01]  /*0dc0*/  FFMA.FTZ R117, R117, R104.reuse, R96 ;  /* 0x0000006875757223 */ /* 0x080fe20000010060 */
[----:B------:R-:W-:Y:S01]  /*0dd0*/  FADD.FTZ R57, R57, R104 ;  /* 0x0000006839397221 */ /* 0x000fe20000010000 */
[C---:B------:R-:W-:Y:S01]  /*0de0*/  FFMA.FTZ R73, R118.reuse, R104, R73 ;  /* 0x0000006876497223 */ /* 0x040fe20000010049 */
[----:B------:R-:W-:Y:S01]  /*0df0*/  FADD.FTZ R25, R25, R140 ;  /* 0x0000008c19197221 */ /* 0x000fe20000010000 */
[----:B------:R-:W-:Y:S01]  /*0e00*/  FFMA.FTZ R41, R118, R140, R41 ;  /* 0x0000008c76297223 */ /* 0x000fe20000010029 */
[----:B------:R-:W-:Y:S01]  /*0e10*/  PRMT R105, R105, 0x7632, R105 ;  /* 0x0000763269697816 */ /* 0x000fe20000000069 */
[----:B------:R-:W-:Y:S01]  /*0e20*/  FMUL.FTZ R104, R97, R100 ;  /* 0x0000006461687220 */ /* 0x000fe20000410000 */
[----:B------:R-:W-:Y:S01]  /*0e30*/  FADD.FTZ R140, -R144, R101 ;  /* 0x00000065908c7221 */ /* 0x000fe20000010100 */
[----:B------:R-:W-:Y:S01]  /*0e40*/  SHF.L.U32 R97, R102, 0x10, RZ ;  /* 0x0000001066617819 */ /* 0x000fe200000006ff */
[----:B------:R-:W-:Y:S01]  /*0e50*/  FADD.FTZ R22, R22, R141 ;  /* 0x0000008d16167221 */ /* 0x000fe20000010000 */
[----:B------:R-:W-:Y:S01]  /*0e60*/  FFMA.FTZ R38, R115, R141, R38 ;  /* 0x0000008d73267223 */ /* 0x000fe20000010026 */
[----:B------:R-:W-:Y:S01]  /*0e70*/  SHF.L.U32 R96, R105, 0x10, RZ ;  /* 0x0000001069607819 */ /* 0x000fe200000006ff */
[----:B------:R-:W-:Y:S01]  /*0e80*/  FMUL.FTZ R140, R137, R140 ;  /* 0x0000008c898c7220 */ /* 0x000fe20000410000 */
[----:B------:R-:W-:Y:S01]  /*0e90*/  SHF.L.U32 R141, R155, 0x10, RZ ;  /* 0x000000109b8d7819 */ /* 0x000fe200000006ff */
[----:B------:R-:W-:Y:S01]  /*0ea0*/  FADD.FTZ R142, -R144, R97 ;  /* 0x00000061908e7221 */ /* 0x000fe20000010100 */
[----:B------:R-:W-:Y:S01]  /*0eb0*/  PRMT R98, R98, 0x7632, R98 ;  /* 0x0000763262627816 */ /* 0x000fe20000000062 */
[----:B------:R-:W-:Y:S01]  /*0ec0*/  FADD.FTZ R59, R59, R96 ;  /* 0x000000603b3b7221 */ /* 0x000fe20000010000 */
[----:B------:R-:W-:Y:S01]  /*0ed0*/  PRMT R103, R103, 0x7632, R103 ;  /* 0x0000763267677816 */ /* 0x000fe20000000067 */
[-C--:B------:R-:W-:Y:S01]  /*0ee0*/  FFMA.FTZ R141, R141, R96.reuse, R104 ;  /* 0x000000608d8d7223 */ /* 0x080fe20000010068 */
[----:B------:R-:W-:Y:S01]  /*0ef0*/  FFMA.FTZ R75, R140, R96, R75 ;  /* 0x000000608c4b7223 */ /* 0x000fe2000001004b */
[----:B------:R-:W-:Y:S01]  /*0f00*/  PRMT R106, R106, 0x7632, R106 ;  /* 0x000076326a6a7816 */ /* 0x000fe2000000006a */
[----:B------:R-:W-:Y:S01]  /*0f10*/  FMUL.FTZ R142, R137, R142 ;  /* 0x0000008e898e7220 */ /* 0x000fe20000410000 */
[----:B------:R-:W-:-:S02]  /*0f20*/  SHF.L.U32 R98, R98, 0x10, RZ ;  /* 0x0000001062627819 */ /* 0x000fc400000006ff */
[----:B------:R-:W-:Y:S02]  /*0f30*/  SHF.L.U32 R96, R152, 0x10, RZ ;  /* 0x0000001098607819 */ /* 0x000fe400000006ff */
[----:B------:R-:W-:Y:S02]  /*0f40*/  PRMT R99, R99, 0x7632, R99 ;  /* 0x0000763263637816 */ /* 0x000fe40000000063 */
[----:B------:R-:W-:Y:S01]  /*0f50*/  SHF.L.U32 R103, R103, 0x10, RZ ;  /* 0x0000001067677819 */ /* 0x000fe200000006ff */
[-C--:B------:R-:W-:Y:S01]  /*0f60*/  FMUL.FTZ R96, R96, R98.reuse ;  /* 0x0000006260607220 */ /* 0x080fe20000410000 */
[----:B------:R-:W-:Y:S01]  /*0f70*/  SHF.L.U32 R106, R106, 0x10, RZ ;  /* 0x000000106a6a7819 */ /* 0x000fe200000006ff */
[----:B------:R-:W-:Y:S01]  /*0f80*/  FADD.FTZ R21, R21, R98 ;  /* 0x0000006215157221 */ /* 0x000fe20000010000 */
[----:B------:R-:W-:Y:S01]  /*0f90*/  FFMA.FTZ R37, R142, R98, R37 ;  /* 0x000000628e257223 */ /* 0x000fe20000010025 */
[----:B------:R-:W-:Y:S01]  /*0fa0*/  PRMT R107, R107, 0x7632, R107 ;  /* 0x000076326b6b7816 */ /* 0x000fe2000000006b */
[----:B------:R-:W-:Y:S01]  /*0fb0*/  FADD.FTZ R146, -R144, R103 ;  /* 0x0000006790927221 */ /* 0x000fe20000010100 */
[----:B------:R-:W-:-:S02]  /*0fc0*/  SHF.L.U32 R98, R99, 0x10, RZ ;  /* 0x0000001063627819 */ /* 0x000fc400000006ff */
[----:B------:R-:W-:Y:S01]  /*0fd0*/  SHF.L.U32 R97, R150, 0x10, RZ ;  /* 0x0000001096617819 */ /* 0x000fe200000006ff */
[----:B------:R-:W-:Y:S01]  /*0fe0*/  FFMA.FTZ R143, R143, R106, R96 ;  /* 0x0000006a8f8f7223 */ /* 0x000fe20000010060 */
[----:B------:R-:W-:Y:S01]  /*0ff0*/  FADD.FTZ R27, R27, R100 ;  /* 0x000000641b1b7221 */ /* 0x000fe20000010000 */
[----:B------:R-:W-:Y:S01]  /*1000*/  FFMA.FTZ R43, R140, R100, R43 ;  /* 0x000000648c2b7223 */ /* 0x000fe2000001002b */
[----:B------:R-:W-:Y:S01]  /*1010*/  SHF.L.U32 R96, R107, 0x10, RZ ;  /* 0x000000106b607819 */ /* 0x000fe200000006ff */
[----:B------:R-:W-:Y:S01]  /*1020*/  FMUL.FTZ R100, R97, R98 ;  /* 0x0000006261647220 */ /* 0x000fe20000410000 */
[----:B------:R-:W-:Y:S01]  /*1030*/  FMUL.FTZ R146, R137, R146 ;  /* 0x0000009289927220 */ /* 0x000fe20000410000 */
[----:B------:R-:W-:Y:S02]  /*1040*/  FFMA.FTZ R97, R3, R110, RZ ;  /* 0x0000006e03617223 */ /* 0x000fe400000100ff */
[-C--:B------:R-:W-:Y:S01]  /*1050*/  FFMA.FTZ R145, R145, R96.reuse, R100 ;  /* 0x0000006091917223 */ /* 0x080fe20000010064 */
[----:B------:R-:W-:Y:S01]  /*1060*/  FADD.FTZ R55, R55, R96 ;  /* 0x0000006037377221 */ /* 0x000fe20000010000 */
[----:B------:R-:W-:Y:S01]  /*1070*/  FFMA.FTZ R71, R146, R96, R71 ;  /* 0x0000006092477223 */ /* 0x000fe20000010047 */
[----:B------:R-:W-:-:S04]  /*1080*/  FADD.FTZ R96, RZ, R110 ;  /* 0x0000006eff607221 */ /* 0x000fc80000010000 */
[----:B------:R-:W-:Y:S01]  /*1090*/  FADD.FTZ R99, R96, R117 ;  /* 0x0000007560637221 */ /* 0x000fe20000010000 */
[----:B------:R-:W-:Y:S01]  /*10a0*/  FFMA.FTZ R96, R118, R117, R97 ;  /* 0x0000007576607223 */ /* 0x000fe20000010061 */
[----:B------:R-:W-:Y:S01]  /*10b0*/  FADD.FTZ R23, R23, R98 ;  /* 0x0000006217177221 */ /* 0x000fe20000010000 */
[----:B------:R-:W-:Y:S01]  /*10c0*/  FFMA.FTZ R39, R146, R98, R39 ;  /* 0x0000006292277223 */ /* 0x000fe20000010027 */
[----:B------:R-:W-:Y:S01]  /*10d0*/  FADD.FTZ R98, R99, R112 ;  /* 0x0000007063627221 */ /* 0x000fe20000010000 */
[----:B------:R-:W-:-:S03]  /*10e0*/  FFMA.FTZ R97, R111, R112, R96 ;  /* 0x000000706f617223 */ /* 0x000fc60000010060 */
[----:B------:R-:W-:Y:S01]  /*10f0*/  FADD.FTZ R99, R98, R141 ;  /* 0x0000008d62637221 */ /* 0x000fe20000010000 */
[----:B------:R-:W-:-:S03]  /*1100*/  FFMA.FTZ R96, R140, R141, R97 ;  /* 0x0000008d8c607223 */ /* 0x000fc60000010061 */
[----:B------:R-:W-:Y:S01]  /*1110*/  FADD.FTZ R98, R99, R114 ;  /* 0x0000007263627221 */ /* 0x000fe20000010000 */
[----:B------:R-:W-:-:S03]  /*1120*/  FFMA.FTZ R97, R113, R114, R96 ;  /* 0x0000007271617223 */ /* 0x000fc60000010060 */
[----:B------:R-:W-:Y:S01]  /*1130*/  FADD.FTZ R99, R98, R143 ;  /* 0x0000008f62637221 */ /* 0x000fe20000010000 */
[----:B------:R-:W-:-:S03]  /*1140*/  FFMA.FTZ R96, R142, R143, R97 ;  /* 0x0000008f8e607223 */ /* 0x000fc60000010061 */
[----:B------:R-:W-:Y:S01]  /*1150*/  FADD.FTZ R98, R99, R116 ;  /* 0x0000007463627221 */ /* 0x000fe20000010000 */
[----:B------:R-:W-:Y:S01]  /*1160*/  FFMA.FTZ R97, R115, R116, R96 ;  /* 0x0000007473617223 */ /* 0x000fe20000010060 */
[----:B------:R-:W-:Y:S01]  /*1170*/  FADD.FTZ R53, R53, R106 ;  /* 0x0000006a35357221 */ /* 0x000fe20000010000 */
[----:B------:R-:W-:Y:S01]  /*1180*/  FFMA.FTZ R69, R142, R106, R69 ;  /* 0x0000006a8e457223 */ /* 0x000fe20000010045 */
[----:B------:R-:W-:Y:S01]  /*1190*/  FADD.FTZ R147, R98, R145 ;  /* 0x0000009162937221 */ /* 0x000fe20000010000 */
[----:B------:R-:W-:-:S07]  /*11a0*/  FFMA.FTZ R148, R146, R145, R97 ;  /* 0x0000009192947223 */ /* 0x000fce0000010061 */
.L_x_2:
[----:B--23--:R-:W-:Y:S05]  /*11b0*/  BSYNC.RECONVERGENT B0 ;  /* 0x0000000000007941 */ /* 0x00cfea0003800200 */
.L_x_1:
[----:B------:R-:W-:Y:S04]  /*11c0*/  BSSY.RECONVERGENT B0, `(.L_x_3) ;  /* 0x0000094000007945 */ /* 0x000fe80003800200 */
[----:B------:R-:W-:Y:S05]  /*11d0*/  @!P1 BRA `(.L_x_4) ;  /* 0x0000000800489947 */ /* 0x000fea0003800000 */
[----:B------:R-:W0:Y:S08]  /*11e0*/  LDC.64 R104, c[0x0][0x3a8] ;  /* 0x0000ea00ff687b82 */ /* 0x000e300000000a00 */
[----:B------:R-:W1:Y:S08]  /*11f0*/  LDC.64 R96, c[0x0][0x430] ;  /* 0x00010c00ff607b82 */ /* 0x000e700000000a00 */
[----:B------:R-:W2:Y:S01]  /*1200*/  LDC.64 R100, c[0x0][0x428] ;  /* 0x00010a00ff647b82 */ /* 0x000ea20000000a00 */
[----:B0-----:R-:W-:-:S06]  /*1210*/  IMAD.WIDE.U32 R104, R149, 0x10, R104 ;  /* 0x0000001095687825 */ /* 0x001fcc00078e0068 */
[----:B------:R-:W3:Y:S01]  /*1220*/  LDG.E.128 R104, desc[UR12][R104.64] ;  /* 0x0000000c68687981 */ /* 0x000ee2000c1e1d00 */
[----:B-1----:R-:W-:-:S06]  /*1230*/  IMAD.WIDE.U32 R96, R149, 0x10, R96 ;  /* 0x0000001095607825 */ /* 0x002fcc00078e0060 */
[----:B------:R-:W4:Y:S01]  /*1240*/  LDG.E.128 R96, desc[UR12][R96.64] ;  /* 0x0000000c60607981 */ /* 0x000f22000c1e1d00 */
[----:B--2---:R-:W-:-:S06]  /*1250*/  IMAD.WIDE.U32 R100, R149, 0x10, R100 ;  /* 0x0000001095647825 */ /* 0x004fcc00078e0064 */
[----:B------:R-:W2:Y:S01]  /*1260*/  LDG.E.128 R100, desc[UR12][R100.64] ;  /* 0x0000000c64647981 */ /* 0x000ea2000c1e1d00 */
[----:B------:R-:W-:-:S04]  /*1270*/  ISETP.NE.U32.AND P0, PT, RZ, UR14, PT ;  /* 0x0000000eff007c0c */ /* 0x000fc8000bf05070 */
[----:B------:R-:W-:-:S13]  /*1280*/  ISETP.NE.AND.EX P0, PT, RZ, UR15, PT, P0 ;  /* 0x0000000fff007c0c */ /* 0x000fda000bf05300 */
[----:B------:R-:W0:Y:S02]  /*1290*/  @P0 LDC.64 R120, c[0x0][0x438] ;  /* 0x00010e00ff780b82 */ /* 0x000e240000000a00 */
[----:B0-----:R-:W-:-:S05]  /*12a0*/  @P0 IMAD.WIDE.U32 R120, R149, 0x10, R120 ;  /* 0x0000001095780825 */ /* 0x001fca00078e0078 */
[----:B------:R0:W5:Y:S01]  /*12b0*/  @P0 LDG.E.128 R4, desc[UR12][R120.64] ;  /* 0x0000000c78040981 */ /* 0x000162000c1e1d00 */
[----:B------:R-:W-:Y:S02]  /*12c0*/  SHF.L.U32 R131, R161, 0x10, RZ ;  /* 0x00000010a1837819 */ /* 0x000fe400000006ff */
[----:B------:R-:W-:Y:S02]  /*12d0*/  SHF.L.U32 R139, R159, 0x10, RZ ;  /* 0x000000109f8b7819 */ /* 0x000fe400000006ff */
[----:B0-----:R-:W-:Y:S02]  /*12e0*/  SHF.L.U32 R120, R80, 0x10, RZ ;  /* 0x0000001050787819 */ /* 0x001fe400000006ff */
[C---:B---3--:R-:W-:Y:S02]  /*12f0*/  SHF.L.U32 R119, R104.reuse, 0x10, RZ ;  /* 0x0000001068777819 */ /* 0x048fe400000006ff */
[----:B------:R-:W-:Y:S02]  /*1300*/  PRMT R104, R104, 0x7632, R104 ;  /* 0x0000763268687816 */ /* 0x000fe40000000068 */
[----:B------:R-:W-:-:S02]  /*1310*/  PRMT R122, R105, 0x7632, R122 ;  /* 0x00007632697a7816 */ /* 0x000fc4000000007a */
[C---:B------:R-:W-:Y:S02]  /*1320*/  PRMT R125, R106.reuse, 0x7632, R125 ;  /* 0x000076326a7d7816 */ /* 0x040fe4000000007d */
[----:B------:R-:W-:Y:S02]  /*1330*/  PRMT R128, R107, 0x7632, R128 ;  /* 0x000076326b807816 */ /* 0x000fe40000000080 */
[----:B------:R-:W-:Y:S02]  /*1340*/  SHF.L.U32 R123, R105, 0x10, RZ ;  /* 0x00000010697b7819 */ /* 0x000fe400000006ff */
[----:B------:R-:W-:Y:S01]  /*1350*/  SHF.L.U32 R127, R106, 0x10, RZ ;  /* 0x000000106a7f7819 */ /* 0x000fe200000006ff */
[C---:B------:R-:W-:Y:S01]  /*1360*/  FADD.FTZ R106, -R144.reuse, R119 ;  /* 0x00000077906a7221 */ /* 0x040fe20000010100 */
[----:B------:R-:W-:Y:S01]  /*1370*/  SHF.L.U32 R129, R107, 0x10, RZ ;  /* 0x000000106b817819 */ /* 0x000fe200000006ff */
[----:B------:R-:W-:Y:S01]  /*1380*/  FADD.FTZ R124, -R144, R123 ;  /* 0x0000007b907c7221 */ /* 0x000fe20000010100 */
[----:B------:R-:W-:Y:S01]  /*1390*/  SHF.L.U32 R105, R104, 0x10, RZ ;  /* 0x0000001068697819 */ /* 0x000fe200000006ff */
[----:B------:R-:W-:Y:S01]  /*13a0*/  FADD.FTZ R126, -R144, R127 ;  /* 0x0000007f907e7221 */ /* 0x000fe20000010100 */
[----:B------:R-:W-:Y:S01]  /*13b0*/  SHF.L.U32 R107, R122, 0x10, RZ ;  /* 0x000000107a6b7819 */ /* 0x000fe200000006ff */
[----:B------:R-:W-:Y:S01]  /*13c0*/  FADD.FTZ R138, -R144, R129 ;  /* 0x00000081908a7221 */ /* 0x000fe20000010100 */
[----:B------:R-:W-:-:S02]  /*13d0*/  SHF.L.U32 R125, R125, 0x10, RZ ;  /* 0x000000107d7d7819 */ /* 0x000fc400000006ff */
[----:B------:R-:W-:Y:S01]  /*13e0*/  SHF.L.U32 R119, R128, 0x10, RZ ;  /* 0x0000001080777819 */ /* 0x000fe200000006ff */
[C---:B------:R-:W-:Y:S01]  /*13f0*/  FADD.FTZ R128, -R144.reuse, R105 ;  /* 0x0000006990807221 */ /* 0x040fe20000010100 */
[C---:B------:R-:W-:Y:S01]  /*1400*/  FADD.FTZ R130, -R144.reuse, R107 ;  /* 0x0000006b90827221 */ /* 0x040fe20000010100 */
[----:B------:R-:W-:Y:S01]  /*1410*/  FADD.FTZ R136, -R144, R125 ;  /* 0x0000007d90887221 */ /* 0x000fe20000010100 */
[----:B------:R-:W-:Y:S01]  /*1420*/  SHF.L.U32 R104, R76, 0x10, RZ ;  /* 0x000000104c687819 */ /* 0x000fe200000006ff */
[----:B------:R-:W-:Y:S01]  /*1430*/  FADD.FTZ R144, -R144, R119 ;  /* 0x0000007790907221 */ /* 0x000fe20000010100 */
[----:B----4-:R-:W-:Y:S01]  /*1440*/  SHF.L.U32 R107, R96, 0x10, RZ ;  /* 0x00000010606b7819 */ /* 0x010fe200000006ff */
[C---:B-----5:R-:W-:Y:S01]  /*1450*/  FMUL.FTZ R119, R137.reuse, R106 ;  /* 0x0000006a89777220 */ /* 0x060fe20000410000 */
[----:B--2---:R-:W-:Y:S01]  /*1460*/  SHF.L.U32 R105, R100, 0x10, RZ ;  /* 0x0000001064697819 */ /* 0x004fe200000006ff */
[----:B------:R-:W-:Y:S01]  /*1470*/  FMUL.FTZ R128, R137, R128 ;  /* 0x0000008089807220 */ /* 0x000fe20000410000 */
[----:B------:R-:W-:Y:S01]  /*1480*/  SHF.L.U32 R122, R81, 0x10, RZ ;  /* 0x00000010517a7819 */ /* 0x000fe200000006ff */
[-C--:B------:R-:W-:Y:S01]  /*1490*/  FMUL.FTZ R121, R104, R107.reuse ;  /* 0x0000006b68797220 */ /* 0x080fe20000410000 */
[----:B------:R-:W-:Y:S01]  /*14a0*/  FADD.FTZ R16, R16, R107 ;  /* 0x0000006b10107221 */ /* 0x000fe20000010000 */
[----:B------:R-:W-:Y:S01]  /*14b0*/  FFMA.FTZ R32, R119, R107, R32 ;  /* 0x0000006b77207223 */ /* 0x000fe20000010020 */
[----:B------:R-:W-:Y:S01]  /*14c0*/  SHF.L.U32 R104, R77, 0x10, RZ ;  /* 0x000000104d687819 */ /* 0x000fe200000006ff */
[-C--:B------:R-:W-:Y:S01]  /*14d0*/  FFMA.FTZ R120, R120, R105.reuse, R121 ;  /* 0x0000006978787223 */ /* 0x080fe20000010079 */
[----:B------:R-:W-:Y:S01]  /*14e0*/  SHF.L.U32 R107, R97, 0x10, RZ ;  /* 0x00000010616b7819 */ /* 0x000fe200000006ff */
[----:B------:R-:W-:Y:S01]  /*14f0*/  FADD.FTZ R48, R48, R105 ;  /* 0x0000006930307221 */ /* 0x000fe20000010000 */
[----:B------:R-:W-:Y:S01]  /*1500*/  FFMA.FTZ R64, R119, R105, R64 ;  /* 0x0000006977407223 */ /* 0x000fe20000010040 */
[----:B------:R-:W-:Y:S01]  /*1510*/  SHF.L.U32 R105, R101, 0x10, RZ ;  /* 0x0000001065697819 */ /* 0x000fe200000006ff */
[----:B------:R-:W-:Y:S01]  /*1520*/  FMUL.FTZ R121, R137, R124 ;  /* 0x0000007c89797220 */ /* 0x000fe20000410000 */
[-C--:B------:R-:W-:Y:S01]  /*1530*/  FMUL.FTZ R123, R104, R107.reuse ;  /* 0x0000006b687b7220 */ /* 0x080fe20000410000 */
[----:B------:R-:W-:Y:S01]  /*1540*/  FADD.FTZ R18, R18, R107 ;  /* 0x0000006b12127221 */ /* 0x000fe20000010000 */
[----:B------:R-:W-:Y:S01]  /*1550*/  SHF.L.U32 R104, R78, 0x10, RZ ;  /* 0x000000104e687819 */ /* 0x000fe200000006ff */
[----:B------:R-:W-:Y:S01]  /*1560*/  FFMA.FTZ R34, R121, R107, R34 ;  /* 0x0000006b79227223 */ /* 0x000fe20000010022 */
[-C--:B------:R-:W-:Y:S01]  /*1570*/  FFMA.FTZ R122, R122, R105.reuse, R123 ;  /* 0x000000697a7a7223 */ /* 0x080fe2000001007b */
[----:B------:R-:W-:Y:S01]  /*1580*/  SHF.L.U32 R107, R98, 0x10, RZ ;  /* 0x00000010626b7819 */ /* 0x000fe200000006ff */
[----:B------:R-:W-:Y:S01]  /*1590*/  FMUL.FTZ R123, R137, R126 ;  /* 0x0000007e897b7220 */ /* 0x000fe20000410000 */
[----:B------:R-:W-:Y:S01]  /*15a0*/  FADD.FTZ R50, R50, R105 ;  /* 0x0000006932327221 */ /* 0x000fe20000010000 */
[----:B------:R-:W-:Y:S01]  /*15b0*/  FFMA.FTZ R66, R121, R105, R66 ;  /* 0x0000006979427223 */ /* 0x000fe20000010042 */
[----:B------:R-:W-:Y:S01]  /*15c0*/  SHF.L.U32 R124, R82, 0x10, RZ ;  /* 0x00000010527c7819 */ /* 0x000fe200000006ff */
[-C--:B------:R-:W-:Y:S01]  /*15d0*/  FMUL.FTZ R125, R104, R107.reuse ;  /* 0x0000006b687d7220 */ /* 0x080fe20000410000 */
[----:B------:R-:W-:Y:S01]  /*15e0*/  SHF.L.U32 R105, R102, 0x10, RZ ;  /* 0x0000001066697819 */ /* 0x000fe200000006ff */
[----:B------:R-:W-:Y:S01]  /*15f0*/  FADD.FTZ R12, R12, R107 ;  /* 0x0000006b0c0c7221 */ /* 0x000fe20000010000 */
[----:B------:R-:W-:Y:S01]  /*1600*/  FFMA.FTZ R28, R123, R107, R28 ;  /* 0x0000006b7b1c7223 */ /* 0x000fe2000001001c */
[----:B------:R-:W-:Y:S01]  /*1610*/  SHF.L.U32 R104, R79, 0x10, RZ ;  /* 0x000000104f687819 */ /* 0x000fe200000006ff */
[----:B------:R-:W-:Y:S01]  /*1620*/  FMUL.FTZ R130, R137, R130 ;  /* 0x0000008289827220 */ /* 0x000fe20000410000 */
[----:B------:R-:W-:Y:S01]  /*1630*/  SHF.L.U32 R107, R99, 0x10, RZ ;  /* 0x00000010636b7819 */ /* 0x000fe200000006ff */
[-C--:B------:R-:W-:Y:S01]  /*1640*/  FFMA.FTZ R124, R124, R105.reuse, R125 ;  /* 0x000000697c7c7223 */ /* 0x080fe2000001007d */
[----:B------:R-:W-:Y:S01]  /*1650*/  PRMT R96, R96, 0x7632, R96 ;  /* 0x0000763260607816 */ /* 0x000fe20000000060 */
[----:B------:R-:W-:Y:S01]  /*1660*/  FADD.FTZ R44, R44, R105 ;  /* 0x000000692c2c7221 */ /* 0x000fe20000010000 */
[----:B------:R-:W-:Y:S01]  /*1670*/  FFMA.FTZ R60, R123, R105, R60 ;  /* 0x000000697b3c7223 */ /* 0x000fe2000001003c */
[----:B------:R-:W-:Y:S01]  /*1680*/  FMUL.FTZ R127, R104, R107 ;  /* 0x0000006b687f7220 */ /* 0x000fe20000410000 */
[----:B------:R-:W-:Y:S01]  /*1690*/  SHF.L.U32 R126, R83, 0x10, RZ ;  /* 0x00000010537e7819 */ /* 0x000fe200000006ff */
[----:B------:R-:W-:Y:S01]  /*16a0*/  FMUL.FTZ R136, R137, R136 ;  /* 0x0000008889887220 */ /* 0x000fe20000410000 */
[----:B------:R-:W-:Y:S01]  /*16b0*/  SHF.L.U32 R105, R103, 0x10, RZ ;  /* 0x0000001067697819 */ /* 0x000fe200000006ff */
[C---:B------:R-:W-:Y:S01]  /*16c0*/  FMUL.FTZ R125, R137.reuse, R138 ;  /* 0x0000008a897d7220 */ /* 0x040fe20000410000 */
[----:B------:R-:W-:Y:S01]  /*16d0*/  SHF.L.U32 R104, R96, 0x10, RZ ;  /* 0x0000001060687819 */ /* 0x000fe200000006ff */
[----:B------:R-:W-:Y:S01]  /*16e0*/  FMUL.FTZ R138, R137, R144 ;  /* 0x00000090898a7220 */ /* 0x000fe20000410000 */
[----:B------:R-:W-:Y:S01]  /*16f0*/  PRMT R100, R100, 0x7632, R100 ;  /* 0x0000763264647816 */ /* 0x000fe20000000064 */
[-C--:B------:R-:W-:Y:S01]  /*1700*/  FFMA.FTZ R126, R126, R105.reuse, R127 ;  /* 0x000000697e7e7223 */ /* 0x080fe2000001007f */
[----:B------:R-:W-:Y:S01]  /*1710*/  SHF.L.U32 R96, R164, 0x10, RZ ;  /* 0x00000010a4607819 */ /* 0x000fe200000006ff */
[----:B------:R-:W-:Y:S01]  /*1720*/  FADD.FTZ R17, R17, R104 ;  /* 0x0000006811117221 */ /* 0x000fe20000010000 */
[----:B------:R-:W-:Y:S01]  /*1730*/  SHF.L.U32 R100, R100, 0x10, RZ ;  /* 0x0000001064647819 */ /* 0x000fe200000006ff */
[-C--:B------:R-:W-:Y:S01]  /*1740*/  FFMA.FTZ R33, R128, R104.reuse, R33 ;  /* 0x0000006880217223 */ /* 0x080fe20000010021 */
[----:B------:R-:W-:Y:S01]  /*1750*/  SHF.L.U32 R127, R165, 0x10, RZ ;  /* 0x00000010a57f7819 */ /* 0x000fe200000006ff */
[----:B------:R-:W-:Y:S01]  /*1760*/  FMUL.FTZ R96, R96, R104 ;  /* 0x0000006860607220 */ /* 0x000fe20000410000 */
[----:B------:R-:W-:Y:S01]  /*1770*/  PRMT R97, R97, 0x7632, R97 ;  /* 0x0000763261617816 */ /* 0x000fe20000000061 */
[----:B------:R-:W-:Y:S01]  /*1780*/  FADD.FTZ R49, R49, R100 ;  /* 0x0000006431317221 */ /* 0x000fe20000010000 */
[-C--:B------:R-:W-:Y:S01]  /*1790*/  FFMA.FTZ R65, R128, R100.reuse, R65 ;  /* 0x0000006480417223 */ /* 0x080fe20000010041 */
[----:B------:R-:W-:Y:S01]  /*17a0*/  FFMA.FTZ R127, R127, R100, R96 ;  /* 0x000000647f7f7223 */ /* 0x000fe20000010060 */
[----:B------:R-:W-:Y:S01]  /*17b0*/  SHF.L.U32 R100, R97, 0x10, RZ ;  /* 0x0000001061647819 */ /* 0x000fe200000006ff */
[----:B------:R-:W-:Y:S01]  /*17c0*/  FADD.FTZ R46, R46, R105 ;  /* 0x000000692e2e7221 */ /* 0x000fe20000010000 */
[----:B------:R-:W-:Y:S01]  /*17d0*/  PRMT R101, R101, 0x7632, R101 ;  /* 0x0000763265657816 */ /* 0x000fe20000000065 */
[----:B------:R-:W-:Y:S01]  /*17e0*/  FFMA.FTZ R62, R125, R105, R62 ;  /* 0x000000697d3e7223 */ /* 0x000fe2000001003e */
        /* <DEDUP_REMOVED lines=10> */
[----:B------:R-:W-:Y:S01]  /*1890*/  PRMT R102, R102, 0x7632, R102 ;  /* 0x0000763266667816 */ /* 0x000fe20000000066 */
[----:B------:R-:W-:Y:S01]  /*18a0*/  FADD.FTZ R14, R14, R107 ;  /* 0x0000006b0e0e7221 */ /* 0x000fe20000010000 */
[----:B------:R-:W-:Y:S01]  /*18b0*/  SHF.L.U32 R98, R98, 0x10, RZ ;  /* 0x0000001062627819 */ /* 0x000fe200000006ff */
[----:B------:R-:W-:Y:S01]  /*18c0*/  FFMA.FTZ R30, R125, R107, R30 ;  /* 0x0000006b7d1e7223 */ /* 0x000fe2000001001e */
[----:B------:R-:W-:-:S02]  /*18d0*/  SHF.L.U32 R96, R160, 0x10, RZ ;  /* 0x00000010a0607819 */ /* 0x000fc400000006ff */
[----:B------:R-:W-:Y:S01]  /*18e0*/  PRMT R99, R99, 0x7632, R99 ;  /* 0x0000763263637816 */ /* 0x000fe20000000063 */
[----:B------:R-:W-:Y:S01]  /*18f0*/  FADD.FTZ R13, R13, R98 ;  /* 0x000000620d0d7221 */ /* 0x000fe20000010000 */
[----:B------:R-:W-:Y:S01]  /*1900*/  SHF.L.U32 R102, R102, 0x10, RZ ;  /* 0x0000001066667819 */ /* 0x000fe200000006ff */
[-C--:B------:R-:W-:Y:S01]  /*1910*/  FMUL.FTZ R96, R96, R98.reuse ;  /* 0x0000006260607220 */ /* 0x080fe20000410000 */
[----:B------:R-:W-:Y:S01]  /*1920*/  FFMA.FTZ R29, R136, R98, R29 ;  /* 0x00000062881d7223 */ /* 0x000fe2000001001d */
[----:B------:R-:W-:Y:S02]  /*1930*/  PRMT R103, R103, 0x7632, R103 ;  /* 0x0000763267677816 */ /* 0x000fe40000000067 */
[----:B------:R-:W-:Y:S01]  /*1940*/  SHF.L.U32 R98, R99, 0x10, RZ ;  /* 0x0000001063627819 */ /* 0x000fe200000006ff */
[----:B------:R-:W-:Y:S01]  /*1950*/  FFMA.FTZ R131, R131, R102, R96 ;  /* 0x0000006683837223 */ /* 0x000fe20000010060 */
[----:B------:R-:W-:Y:S01]  /*1960*/  SHF.L.U32 R97, R158, 0x10, RZ ;  /* 0x000000109e617819 */ /* 0x000fe200000006ff */
[----:B------:R-:W-:Y:S01]  /*1970*/  FADD.FTZ R45, R45, R102 ;  /* 0x000000662d2d7221 */ /* 0x000fe20000010000 */
[----:B------:R-:W-:Y:S01]  /*1980*/  SHF.L.U32 R96, R103, 0x10, RZ ;  /* 0x0000001067607819 */ /* 0x000fe200000006ff */
[----:B------:R-:W-:Y:S01]  /*1990*/  FADD.FTZ R15, R15, R98 ;  /* 0x000000620f0f7221 */ /* 0x000fe20000010000 */
[CC--:B------:R-:W-:Y:S01]  /*19a0*/  FFMA.FTZ R31, R138.reuse, R98.reuse, R31 ;  /* 0x000000628a1f7223 */ /* 0x0c0fe2000001001f */
[----:B------:R-:W-:Y:S01]  /*19b0*/  FMUL.FTZ R100, R97, R98 ;  /* 0x0000006261647220 */ /* 0x000fe20000410000 */
[----:B------:R-:W-:Y:S01]  /*19c0*/  FFMA.FTZ R97, R119, R120, R148 ;  /* 0x0000007877617223 */ /* 0x000fe20000010094 */
[----:B------:R-:W-:Y:S01]  /*19d0*/  FADD.FTZ R47, R47, R96 ;  /* 0x000000602f2f7221 */ /* 0x000fe20000010000 */
[-C--:B------:R-:W-:Y:S01]  /*19e0*/  FFMA.FTZ R63, R138, R96.reuse, R63 ;  /* 0x000000608a3f7223 */ /* 0x080fe2000001003f */
        /* <DEDUP_REMOVED lines=16> */
[----:B------:R-:W-:-:S07]  /*1af0*/  FFMA.FTZ R148, R138, R139, R97 ;  /* 0x0000008b8a947223 */ /* 0x000fce0000010061 */
.L_x_4:
[----:B------:R-:W-:Y:S05]  /*1b00*/  BSYNC.RECONVERGENT B0 ;  /* 0x0000000000007941 */ /* 0x000fea0003800200 */
.L_x_3:
[----:B------:R-:W0:Y:S01]  /*1b10*/  SHFL.DOWN PT, R96, R147, 0x10, 0x1f ;  /* 0x0a001f0093607f89 */ /* 0x000e2200000e0000 */
[----:B------:R-:W-:Y:S03]  /*1b20*/  BSSY.RECONVERGENT B0, `(.L_x_5) ;  /* 0x000001f000007945 */ /* 0x000fe60003800200 */
[----:B------:R-:W1:Y:S01]  /*1b30*/  SHFL.DOWN PT, R97, R148, 0x10, 0x1f ;  /* 0x0a001f0094617f89 */ /* 0x000e6200000e0000 */
[----:B------:R-:W2:Y:S01]  /*1b40*/  S2R R104, SR_TID.X ;  /* 0x0000000000687919 */ /* 0x000ea20000002100 */
[----:B0-----:R-:W-:Y:S01]  /*1b50*/  FADD.FTZ R96, R96, R147 ;  /* 0x0000009360607221 */ /* 0x001fe20000010000 */
[----:B-1----:R-:W-:-:S04]  /*1b60*/  FADD.FTZ R97, R97, R148 ;  /* 0x0000009461617221 */ /* 0x002fc80000010000 */
[----:B------:R-:W0:Y:S04]  /*1b70*/  SHFL.DOWN PT, R99, R96, 0x8, 0x1f ;  /* 0x09001f0060637f89 */ /* 0x000e2800000e0000 */
[----:B------:R-:W1:Y:S01]  /*1b80*/  SHFL.DOWN PT, R98, R97, 0x8, 0x1f ;  /* 0x09001f0061627f89 */ /* 0x000e6200000e0000 */
[----:B--2---:R-:W-:Y:S01]  /*1b90*/  LOP3.LUT P0, RZ, R104, 0x1f, RZ, 0xc0, !PT ;  /* 0x0000001f68ff7812 */ /* 0x004fe2000780c0ff */
[----:B0-----:R-:W-:Y:S01]  /*1ba0*/  FADD.FTZ R99, R96, R99 ;  /* 0x0000006360637221 */ /* 0x001fe20000010000 */
[----:B-1----:R-:W-:-:S04]  /*1bb0*/  FADD.FTZ R98, R97, R98 ;  /* 0x0000006261627221 */ /* 0x002fc80000010000 */
[----:B------:R-:W0:Y:S04]  /*1bc0*/  SHFL.DOWN PT, R100, R99, 0x4, 0x1f ;  /* 0x08801f0063647f89 */ /* 0x000e2800000e0000 */
[----:B------:R-:W1:Y:S01]  /*1bd0*/  SHFL.DOWN PT, R101, R98, 0x4, 0x1f ;  /* 0x08801f0062657f89 */ /* 0x000e6200000e0000 */
        /* <DEDUP_REMOVED lines=9> */
[----:B-1----:R-:W-:Y:S01]  /*1c70*/  FADD.FTZ R99, R102, R97 ;  /* 0x0000006166637221 */ /* 0x002fe20000010000 */
[----:B------:R-:W-:Y:S06]  /*1c80*/  @P0 BRA `(.L_x_6) ;  /* 0x0000000000200947 */ /* 0x000fec0003800000 */
[----:B------:R-:W0:Y:S01]  /*1c90*/  S2UR UR5, SR_CgaCtaId ;  /* 0x00000000000579c3 */ /* 0x000e220000008800 */
[----:B------:R-:W-:Y:S01]  /*1ca0*/  UMOV UR4, 0x400 ;  /* 0x0000040000047882 */ /* 0x000fe20000000000 */
[----:B------:R-:W-:-:S04]  /*1cb0*/  SHF.R.U32.HI R96, RZ, 0x2, R104 ;  /* 0x00000002ff607819 */ /* 0x000fc80000011668 */
[----:B------:R-:W-:Y:S01]  /*1cc0*/  LOP3.LUT R96, R96, 0x38, RZ, 0xc0, !PT ;  /* 0x0000003860607812 */ /* 0x000fe200078ec0ff */
[----:B0-----:R-:W-:-:S04]  /*1cd0*/  ULEA UR4, UR5, UR4, 0x18 ;  /* 0x0000000405047291 */ /* 0x001fc8000f8ec0ff */
[----:B------:R-:W-:Y:S02]  /*1ce0*/  UIADD3 UR5, UPT, UPT, UR4, 0x4040, URZ ;  /* 0x0000404004057890 */ /* 0x000fe4000fffe0ff */
[----:B------:R-:W-:-:S09]  /*1cf0*/  @!UP1 UIADD3 UR5, UPT, UPT, UR4, 0x4000, URZ ;  /* 0x0000400004059890 */ /* 0x000fd2000fffe0ff */
[----:B------:R0:W-:Y:S03]  /*1d00*/  STS.64 [R96+UR5], R98 ;  /* 0x0000006260007988 */ /* 0x0001e60008000a05 */
.L_x_6:
[----:B------:R-:W-:Y:S05]  /*1d10*/  BSYNC.RECONVERGENT B0 ;  /* 0x0000000000007941 */ /* 0x000fea0003800200 */
.L_x_5:
[----:B------:R-:W1:Y:S08]  /*1d20*/  S2UR UR5, SR_CgaCtaId ;  /* 0x00000000000579c3 */ /* 0x000e700000008800 */
[----:B------:R-:W-:Y:S01]  /*1d30*/  BAR.SYNC.DEFER_BLOCKING 0x0 ;  /* 0x0000000000007b1d */ /* 0x000fe20000010000 */
[----:B------:R-:W-:-:S05]  /*1d40*/  ISETP.GE.U32.AND P2, PT, R0, 0x100, PT ;  /* 0x000001000000780c */ /* 0x000fca0003f46070 */
[----:B------:R-:W-:Y:S01]  /*1d50*/  UMOV UR4, 0x400 ;  /* 0x0000040000047882 */ /* 0x000fe20000000000 */
[----:B------:R-:W-:Y:S01]  /*1d60*/  BSSY.RECONVERGENT B0, `(.L_x_7) ;  /* 0x0000185000007945 */ /* 0x000fe20003800200 */
[----:B-1----:R-:W-:-:S04]  /*1d70*/  ULEA UR4, UR5, UR4, 0x18 ;  /* 0x0000000405047291 */ /* 0x002fc8000f8ec0ff */
[----:B------:R-:W-:Y:S02]  /*1d80*/  UIADD3 UR5, UPT, UPT, UR4, 0x4040, URZ ;  /* 0x0000404004057890 */ /* 0x000fe4000fffe0ff */
[----:B------:R-:W-:Y:S02]  /*1d90*/  @!UP1 UIADD3 UR5, UPT, UPT, UR4, 0x4000, URZ ;  /* 0x0000400004059890 */ /* 0x000fe4000fffe0ff */
[----:B------:R-:W-:Y:S02]  /*1da0*/  UIADD3 UR10, UPT, UPT, UR4, 0x4060, URZ ;  /* 0x00004060040a7890 */ /* 0x000fe4000fffe0ff */
[----:B------:R-:W-:-:S05]  /*1db0*/  @!UP1 UIADD3 UR10, UPT, UPT, UR4, 0x4020, URZ ;  /* 0x00004020040a9890 */ /* 0x000fca000fffe0ff */
[----:B------:R-:W1:Y:S01]  /*1dc0*/  LDS.128 R100, [UR5] ;  /* 0x00000005ff647984 */ /* 0x000e620008000c00 */
[----:B------:R-:W-:Y:S02]  /*1dd0*/  UIADD3 UR5, UPT, UPT, UR4, 0x4050, URZ ;  /* 0x0000405004057890 */ /* 0x000fe4000fffe0ff */
[----:B------:R-:W-:-:S09]  /*1de0*/  @!UP1 UIADD3 UR5, UPT, UPT, UR4, 0x4010, URZ ;  /* 0x0000401004059890 */ /* 0x000fd2000fffe0ff */
[----:B0-----:R-:W0:Y:S01]  /*1df0*/  LDS.128 R96, [UR5] ;  /* 0x00000005ff607984 */ /* 0x001e220008000c00 */
[----:B------:R-:W-:Y:S02]  /*1e00*/  UIADD3 UR5, UPT, UPT, UR4, 0x4070, URZ ;  /* 0x0000407004057890 */ /* 0x000fe4000fffe0ff */
[----:B------:R-:W-:Y:S01]  /*1e10*/  @!UP1 UIADD3 UR5, UPT, UPT, UR4, 0x4030, URZ ;  /* 0x0000403004059890 */ /* 0x000fe2000fffe0ff */
[----:B-1----:R-:W-:Y:S01]  /*1e20*/  FADD.FTZ R105, RZ, R100 ;  /* 0x00000064ff697221 */ /* 0x002fe20000010000 */
[----:B------:R-:W-:-:S03]  /*1e30*/  FADD.FTZ R100, RZ, R101 ;  /* 0x00000065ff647221 */ /* 0x000fc60000010000 */
[----:B------:R-:W-:Y:S01]  /*1e40*/  FADD.FTZ R105, R102, R105 ;  /* 0x0000006966697221 */ /* 0x000fe20000010000 */
[----:B------:R-:W-:Y:S02]  /*1e50*/  FADD.FTZ R106, R103, R100 ;  /* 0x00000064676a7221 */ /* 0x000fe40000010000 */
[----:B------:R-:W1:Y:S01]  /*1e60*/  LDS.128 R100, [UR10] ;  /* 0x0000000aff647984 */ /* 0x000e620008000c00 */
[----:B0-----:R-:W-:Y:S01]  /*1e70*/  FADD.FTZ R105, R105, R96 ;  /* 0x0000006069697221 */ /* 0x001fe20000010000 */
[----:B------:R-:W-:-:S03]  /*1e80*/  FADD.FTZ R106, R106, R97 ;  /* 0x000000616a6a7221 */ /* 0x000fc60000010000 */
[----:B------:R-:W-:Y:S01]  /*1e90*/  FADD.FTZ R105, R98, R105 ;  /* 0x0000006962697221 */ /* 0x000fe20000010000 */
[----:B------:R-:W-:Y:S02]  /*1ea0*/  FADD.FTZ R106, R99, R106 ;  /* 0x0000006a636a7221 */ /* 0x000fe40000010000 */
[----:B------:R-:W0:Y:S01]  /*1eb0*/  LDS.128 R96, [UR5] ;  /* 0x00000005ff607984 */ /* 0x000e220008000c00 */
[----:B-1----:R-:W-:Y:S01]  /*1ec0*/  FADD.FTZ R105, R105, R100 ;  /* 0x0000006469697221 */ /* 0x002fe20000010000 */
[----:B------:R-:W-:Y:S02]  /*1ed0*/  FADD.FTZ R106, R106, R101 ;  /* 0x000000656a6a7221 */ /* 0x000fe40000010000 */
[----:B------:R-:W1:Y:S01]  /*1ee0*/  LDC.64 R100, c[0x0][0x380] ;  /* 0x0000e000ff647b82 */ /* 0x000e620000000a00 */
[----:B------:R-:W-:Y:S01]  /*1ef0*/  FADD.FTZ R105, R102, R105 ;  /* 0x0000006966697221 */ /* 0x000fe20000010000 */
[----:B------:R-:W-:-:S06]  /*1f00*/  FADD.FTZ R106, R103, R106 ;  /* 0x0000006a676a7221 */ /* 0x000fcc0000010000 */
[----:B------:R-:W2:Y:S01]  /*1f10*/  LDC.U8 R102, c[0x0][0x410] ;  /* 0x00010400ff667b82 */ /* 0x000ea20000000000 */
[----:B0-----:R-:W-:Y:S01]  /*1f20*/  FADD.FTZ R105, R105, R96 ;  /* 0x0000006069697221 */ /* 0x001fe20000010000 */
[----:B------:R-:W-:-:S03]  /*1f30*/  FADD.FTZ R106, R106, R97 ;  /* 0x000000616a6a7221 */ /* 0x000fc60000010000 */
[----:B------:R-:W-:Y:S01]  /*1f40*/  FADD.FTZ R98, R98, R105 ;  /* 0x0000006962627221 */ /* 0x000fe20000010000 */
[----:B------:R-:W-:-:S03]  /*1f50*/  FADD.FTZ R99, R99, R106 ;  /* 0x0000006a63637221 */ /* 0x000fc60000010000 */
[----:B------:R-:W-:Y:S01]  /*1f60*/  FMUL.FTZ R98, R98, UR11 ;  /* 0x0000000b62627c20 */ /* 0x000fe20008410000 */
[----:B-1----:R-:W-:Y:S01]  /*1f70*/  IADD3 R109, PT, PT, R109, R100, RZ ;  /* 0x000000646d6d7210 */ /* 0x002fe20007ffe0ff */
[----:B------:R-:W-:-:S03]  /*1f80*/  FMUL.FTZ R100, R99, UR11 ;  /* 0x0000000b63647c20 */ /* 0x000fc60008410000 */
[----:B------:R-:W-:Y:S02]  /*1f90*/  ISETP.GE.AND P4, PT, R109, R101, PT ;  /* 0x000000656d00720c */ /* 0x000fe40003f86270 */
[----:B--2---:R-:W-:-:S04]  /*1fa0*/  ISETP.NE.AND P3, PT, R102, RZ, PT ;  /* 0x000000ff6600720c */ /* 0x004fc80003f65270 */
[----:B------:R-:W-:Y:S01]  /*1fb0*/  FSEL R101, R98, RZ, !P3 ;  /* 0x000000ff62657208 */ /* 0x000fe20005800000 */
[----:B------:R-:W-:Y:S08]  /*1fc0*/  @!P2 BRA `(.L_x_8) ;  /* 0x000000140078a947 */ /* 0x000ff00003800000 */
[----:B------:R-:W-:-:S04]  /*1fd0*/  UISETP.NE.U32.AND UP0, UPT, UR14, URZ, UPT ;  /* 0x000000ff0e00728c */ /* 0x000fc8000bf05070 */
[----:B------:R-:W-:-:S09]  /*1fe0*/  UISETP.NE.AND.EX UP0, UPT, UR15, URZ, UPT, UP0 ;  /* 0x000000ff0f00728c */ /* 0x000fd2000bf05300 */
[----:B------:R-:W-:Y:S05]  /*1ff0*/  BRA.U UP0, `(.L_x_9) ;  /* 0x00000009003c7547 */ /* 0x000fea000b800000 */
[----:B------:R-:W-:Y:S01]  /*2000*/  UMOV UR4, UR8 ;  /* 0x0000000800047c82 */ /* 0x000fe20008000000 */
[----:B------:R-:W-:Y:S01]  /*2010*/  UMOV UR5, UR9 ;  /* 0x0000000900057c82 */ /* 0x000fe20008000000 */
[----:B------:R-:W-:-:S04]  /*2020*/  UISETP.NE.U32.AND UP0, UPT, UR4, URZ, UPT ;  /* 0x000000ff0400728c */ /* 0x000fc8000bf05070 */
[----:B------:R-:W-:-:S09]  /*2030*/  UISETP.NE.AND.EX UP0, UPT, UR5, URZ, UPT, UP0 ;  /* 0x000000ff0500728c */ /* 0x000fd2000bf05300 */
[----:B------:R-:W-:Y:S05]  /*2040*/  BRA.U UP0, `(.L_x_10) ;  /* 0x0000000500047547 */ /* 0x000fea000b800000 */
[----:B------:R-:W-:-:S04]  /*2050*/  UISETP.NE.U32.AND UP0, UPT, UR6, URZ, UPT ;  /* 0x000000ff0600728c */ /* 0x000fc8000bf05070 */
[----:B------:R-:W-:-:S09]  /*2060*/  UISETP.NE.AND.EX UP0, UPT, UR7, URZ, UPT, UP0 ;  /* 0x000000ff0700728c */ /* 0x000fd2000bf05300 */
[----:B------:R-:W-:Y:S05]  /*2070*/  BRA.U UP0, `(.L_x_11) ;  /* 0x0000000100747547 */ /* 0x000fea000b800000 */
[-CC-:B------:R-:W-:Y:S01]  /*2080*/  FFMA.FTZ R97, R3, R100.reuse, R101.reuse ;  /* 0x0000006403617223 */ /* 0x180fe20000010065 */
[-CC-:B------:R-:W-:Y:S01]  /*2090*/  FFMA.FTZ R98, R118, R100.reuse, R101.reuse ;  /* 0x0000006476627223 */ /* 0x180fe20000010065 */
[-CC-:B------:R-:W-:Y:S01]  /*20a0*/  FFMA.FTZ R99, R113, R100.reuse, R101.reuse ;  /* 0x0000006471637223 */ /* 0x180fe20000010065 */
[-C--:B------:R-:W-:Y:S01]  /*20b0*/  FFMA.FTZ R144, R142, R100.reuse, R101 ;  /* 0x000000648e907223 */ /* 0x080fe20000010065 */
[----:B------:R-:W-:Y:S01]  /*20c0*/  FADD.FTZ R96, R110, -R97 ;  /* 0x800000616e607221 */ /* 0x000fe20000010000 */
[----:B------:R-:W-:Y:S01]  /*20d0*/  FADD.FTZ R98, R117, -R98 ;  /* 0x8000006275627221 */ /* 0x000fe20000010000 */
[-CC-:B------:R-:W-:Y:S01]  /*20e0*/  FFMA.FTZ R102, R140, R100.reuse, R101.reuse ;  /* 0x000000648c667223 */ /* 0x180fe20000010065 */
[----:B------:R-:W-:Y:S01]  /*20f0*/  FFMA.FTZ R166, R146, R100, R101 ;  /* 0x0000006492a67223 */ /* 0x000fe20000010065 */
[C---:B-----5:R-:W-:Y:S01]  /*2100*/  FMUL.FTZ R96, R137.reuse, R96 ;  /* 0x0000006089607220 */ /* 0x060fe20000410000 */
[----:B------:R-:W-:Y:S01]  /*2110*/  FMUL.FTZ R97, R137, R98 ;  /* 0x0000006289617220 */ /* 0x000fe20000410000 */
[----:B------:R-:W-:Y:S01]  /*2120*/  FADD.FTZ R106, R114, -R99 ;  /* 0x80000063726a7221 */ /* 0x000fe20000010000 */
[----:B------:R-:W-:Y:S01]  /*2130*/  FADD.FTZ R144, R143, -R144 ;  /* 0x800000908f907221 */ /* 0x000fe20000010000 */
[----:B------:R-:W-:Y:S01]  /*2140*/  FADD.FTZ R102, R141, -R102 ;  /* 0x800000668d667221 */ /* 0x000fe20000010000 */
[----:B------:R-:W-:Y:S01]  /*2150*/  FADD.FTZ R166, R145, -R166 ;  /* 0x800000a691a67221 */ /* 0x000fe20000010000 */
[----:B------:R-:W-:Y:S01]  /*2160*/  F2FP.BF16.F32.PACK_AB R96, R97, R96 ;  /* 0x000000606160723e */ /* 0x000fe200000010ff */
[----:B------:R-:W-:Y:S01]  /*2170*/  FFMA.FTZ R97, R111, R100, R101 ;  /* 0x000000646f617223 */ /* 0x000fe20000010065 */
[C---:B------:R-:W-:Y:S01]  /*2180*/  FMUL.FTZ R99, R137.reuse, R144 ;  /* 0x0000009089637220 */ /* 0x040fe20000410000 */
[C---:B------:R-:W-:Y:S01]  /*2190*/  FMUL.FTZ R102, R137.reuse, R102 ;  /* 0x0000006689667220 */ /* 0x040fe20000410000 */
[----:B------:R-:W-:Y:S01]  /*21a0*/  FMUL.FTZ R103, R137, R166 ;  /* 0x000000a689677220 */ /* 0x000fe20000410000 */
[----:B------:R-:W-:Y:S01]  /*21b0*/  FADD.FTZ R98, R112, -R97 ;  /* 0x8000006170627221 */ /* 0x000fe20000010000 */
[----:B------:R-:W-:-:S04]  /*21c0*/  FFMA.FTZ R97, R115, R100, R101 ;  /* 0x0000006473617223 */ /* 0x000fc80000010065 */
[----:B------:R-:W-:Y:S01]  /*21d0*/  FADD.FTZ R148, R116, -R97 ;  /* 0x8000006174947221 */ /* 0x000fe20000010000 */
[C---:B------:R-:W-:Y:S01]  /*21e0*/  FMUL.FTZ R97, R137.reuse, R98 ;  /* 0x0000006289617220 */ /* 0x040fe20000410000 */
[C---:B------:R-:W-:Y:S02]  /*21f0*/  FMUL.FTZ R98, R137.reuse, R106 ;  /* 0x0000006a89627220 */ /* 0x040fe40000410000 */
[----:B------:R-:W-:Y:S02]  /*2200*/  FMUL.FTZ R148, R137, R148 ;  /* 0x0000009489947220 */ /* 0x000fe40000410000 */
[----:B------:R-:W-:Y:S02]  /*2210*/  F2FP.BF16.F32.PACK_AB R97, R102, R97 ;  /* 0x000000616661723e */ /* 0x000fe400000010ff */
[----:B------:R-:W-:Y:S02]  /*2220*/  F2FP.BF16.F32.PACK_AB R98, R99, R98 ;  /* 0x000000626362723e */ /* 0x000fe400000010ff */
[----:B------:R-:W-:Y:S01]  /*2230*/  F2FP.BF16.F32.PACK_AB R99, R103, R148 ;  /* 0x000000946763723e */ /* 0x000fe200000010ff */
[----:B------:R-:W-:Y:S06]  /*2240*/  BRA `(.L_x_12) ;  /* 0x0000001000a07947 */ /* 0x000fec0003800000 */
.L_x_11:
[-CC-:B------:R-:W-:Y:S01]  /*2250*/  FFMA.FTZ R89, R115, R100.reuse, R101.reuse ;  /* 0x0000006473597223 */ /* 0x180fe20000010065 */
[-CC-:B------:R-:W-:Y:S01]  /*2260*/  FFMA.FTZ R90, R146, R100.reuse, R101.reuse ;  /* 0x00000064925a7223 */ /* 0x180fe20000010065 */
[-CC-:B------:R-:W-:Y:S01]  /*2270*/  FFMA.FTZ R91, R111, R100.reuse, R101.reuse ;  /* 0x000000646f5b7223 */ /* 0x180fe20000010065 */
[-C--:B------:R-:W-:Y:S01]  /*2280*/  FFMA.FTZ R98, R140, R100.reuse, R101 ;  /* 0x000000648c627223 */ /* 0x080fe20000010065 */
[----:B------:R-:W-:Y:S01]  /*2290*/  FADD.FTZ R88, R116, -R89 ;  /* 0x8000005974587221 */ /* 0x000fe20000010000 */
[----:B------:R-:W-:Y:S01]  /*22a0*/  FADD.FTZ R90, R145, -R90 ;  /* 0x8000005a915a7221 */ /* 0x000fe20000010000 */
[-CC-:B------:R-:W-:Y:S01]  /*22b0*/  FFMA.FTZ R89, R3, R100.reuse, R101.reuse ;  /* 0x0000006403597223 */ /* 0x180fe20000010065 */
[--C-:B------:R-:W-:Y:S01]  /*22c0*/  FFMA.FTZ R106, R142, R100, R101.reuse ;  /* 0x000000648e6a7223 */ /* 0x100fe20000010065 */
[C---:B-----5:R-:W-:Y:S01]  /*22d0*/  FMUL.FTZ R88, R137.reuse, R88 ;  /* 0x0000005889587220 */ /* 0x060fe20000410000 */
[----:B------:R-:W-:Y:S01]  /*22e0*/  FMUL.FTZ R99, R137, R90 ;  /* 0x0000005a89637220 */ /* 0x000fe20000410000 */
[----:B------:R-:W-:Y:S01]  /*22f0*/  FFMA.FTZ R90, R118, R100, R101 ;  /* 0x00000064765a7223 */ /* 0x000fe20000010065 */
[----:B------:R-:W-:Y:S01]  /*2300*/  FADD.FTZ R96, R112, -R91 ;  /* 0x8000005b70607221 */ /* 0x000fe20000010000 */
[----:B------:R-:W-:Y:S01]  /*2310*/  FADD.FTZ R98, R141, -R98 ;  /* 0x800000628d627221 */ /* 0x000fe20000010000 */
[----:B------:R-:W-:Y:S01]  /*2320*/  FADD.FTZ R106, R143, -R106 ;  /* 0x8000006a8f6a7221 */ /* 0x000fe20000010000 */
[----:B------:R-:W-:Y:S01]  /*2330*/  F2FP.BF16.F32.PACK_AB R99, R99, R88 ;  /* 0x000000586363723e */ /* 0x000fe200000010ff */
[----:B------:R-:W-:Y:S01]  /*2340*/  FADD.FTZ R88, R110, -R89 ;  /* 0x800000596e587221 */ /* 0x000fe20000010000 */
[----:B------:R-:W-:Y:S01]  /*2350*/  FFMA.FTZ R89, R113, R100, R101 ;  /* 0x0000006471597223 */ /* 0x000fe20000010065 */
[----:B------:R-:W-:Y:S01]  /*2360*/  FADD.FTZ R90, R117, -R90 ;  /* 0x8000005a755a7221 */ /* 0x000fe20000010000 */
[C---:B------:R-:W-:Y:S01]  /*2370*/  FMUL.FTZ R96, R137.reuse, R96 ;  /* 0x0000006089607220 */ /* 0x040fe20000410000 */
[C---:B------:R-:W-:Y:S01]  /*2380*/  FMUL.FTZ R97, R137.reuse, R98 ;  /* 0x0000006289617220 */ /* 0x040fe20000410000 */
[----:B------:R-:W-:Y:S01]  /*2390*/  FADD.FTZ R102, R114, -R89 ;  /* 0x8000005972667221 */ /* 0x000fe20000010000 */
[C---:B------:R-:W-:Y:S01]  /*23a0*/  FMUL.FTZ R88, R137.reuse, R88 ;  /* 0x0000005889587220 */ /* 0x040fe20000410000 */
[C---:B------:R-:W-:Y:S01]  /*23b0*/  FMUL.FTZ R91, R137.reuse, R106 ;  /* 0x0000006a895b7220 */ /* 0x040fe20000410000 */
[C---:B------:R-:W-:Y:S01]  /*23c0*/  FMUL.FTZ R89, R137.reuse, R90 ;  /* 0x0000005a89597220 */ /* 0x040fe20000410000 */
[----:B------:R-:W-:Y:S01]  /*23d0*/  FMUL.FTZ R102, R137, R102 ;  /* 0x0000006689667220 */ /* 0x000fe20000410000 */
[----:B------:R-:W-:-:S03]  /*23e0*/  F2FP.BF16.F32.PACK_AB R97, R97, R96 ;  /* 0x000000606161723e */ /* 0x000fc600000010ff */
[----:B------:R-:W-:Y:S02]  /*23f0*/  F2FP.BF16.F32.PACK_AB R96, R89, R88 ;  /* 0x000000585960723e */ /* 0x000fe400000010ff */
[----:B------:R-:W-:Y:S02]  /*2400*/  F2FP.BF16.F32.PACK_AB R98, R91, R102 ;  /* 0x000000665b62723e */ /* 0x000fe400000010ff */
[----:B------:R-:W-:Y:S02]  /*2410*/  MOV R91, R99 ;  /* 0x00000063005b7202 */ /* 0x000fe40000000f00 */
[----:B------:R-:W-:Y:S02]  /*2420*/  MOV R90, R98 ;  /* 0x00000062005a7202 */ /* 0x000fe40000000f00 */
[----:B------:R-:W-:Y:S02]  /*2430*/  MOV R89, R97 ;  /* 0x0000006100597202 */ /* 0x000fe40000000f00 */
[----:B------:R-:W-:Y:S01]  /*2440*/  MOV R88, R96 ;  /* 0x0000006000587202 */ /* 0x000fe20000000f00 */
[----:B------:R-:W-:Y:S06]  /*2450*/  BRA `(.L_x_12) ;  /* 0x00000010001c7947 */ /* 0x000fec0003800000 */
.L_x_10:
        /* <DEDUP_REMOVED lines=36> */
.L_x_13:
        /* <DEDUP_REMOVED lines=25> */
[----:B------:R-:W-:-:S02]  /*2830*/  MOV R95, R99 ;  /* 0x00000063005f7202 */ /* 0x000fc40000000f00 */
[----:B------:R-:W-:Y:S02]  /*2840*/  F2FP.BF16.F32.PACK_AB R97, R97, R92 ;  /* 0x0000005c6161723e */ /* 0x000fe400000010ff */
[----:B------:R-:W-:Y:S02]  /*2850*/  F2FP.BF16.F32.PACK_AB R98, R91, R96 ;  /* 0x000000605b62723e */ /* 0x000fe400000010ff */
[----:B------:R-:W-:Y:S02]  /*2860*/  F2FP.BF16.F32.PACK_AB R96, R89, R88 ;  /* 0x000000585960723e */ /* 0x000fe400000010ff */
[----:B------:R-:W-:Y:S02]  /*2870*/  MOV R91, R99 ;  /* 0x00000063005b7202 */ /* 0x000fe40000000f00 */
[----:B------:R-:W-:Y:S02]  /*2880*/  MOV R90, R98 ;  /* 0x00000062005a7202 */ /* 0x000fe40000000f00 */
[----:B------:R-:W-:-:S02]  /*2890*/  MOV R89, R97 ;  /* 0x0000006100597202 */ /* 0x000fc40000000f00 */
[----:B------:R-:W-:Y:S02]  /*28a0*/  MOV R88, R96 ;  /* 0x0000006000587202 */ /* 0x000fe40000000f00 */
[----:B------:R-:W-:Y:S02]  /*28b0*/  MOV R94, R98 ;  /* 0x00000062005e7202 */ /* 0x000fe40000000f00 */
[----:B------:R-:W-:Y:S02]  /*28c0*/  MOV R93, R97 ;  /* 0x00000061005d7202 */ /* 0x000fe40000000f00 */
[----:B------:R-:W-:Y:S01]  /*28d0*/  MOV R92, R96 ;  /* 0x00000060005c7202 */ /* 0x000fe20000000f00 */
[----:B------:R-:W-:Y:S06]  /*28e0*/  BRA `(.L_x_12) ;  /* 0x0000000800f87947 */ /* 0x000fec0003800000 */
.L_x_9:
        /* <DEDUP_REMOVED lines=8> */
[----:B------:R-:W-:Y:S01]  /*2970*/  PRMT R96, R11, 0x7632, R96 ;  /* 0x000076320b607816 */ /* 0x000fe20000000060 */
[-C--:B------:R-:W-:Y:S01]  /*2980*/  FFMA.FTZ R98, R146, R100.reuse, R101 ;  /* 0x0000006492627223 */ /* 0x080fe20000010065 */
[----:B------:R-:W-:Y:S01]  /*2990*/  PRMT R97, R10, 0x7632, R97 ;  /* 0x000076320a617816 */ /* 0x000fe20000000061 */
[-CC-:B------:R-:W-:Y:S01]  /*29a0*/  FFMA.FTZ R102, R140, R100.reuse, R101.reuse ;  /* 0x000000648c667223 */ /* 0x180fe20000010065 */
[----:B------:R-:W-:Y:S01]  /*29b0*/  SHF.L.U32 R96, R96, 0x10, RZ ;  /* 0x0000001060607819 */ /* 0x000fe200000006ff */
[----:B------:R-:W-:Y:S01]  /*29c0*/  FADD.FTZ R98, R145, -R98 ;  /* 0x8000006291627221 */ /* 0x000fe20000010000 */
[-CC-:B------:R-:W-:Y:S01]  /*29d0*/  FFMA.FTZ R103, R113, R100.reuse, R101.reuse ;  /* 0x0000006471677223 */ /* 0x180fe20000010065 */
[--C-:B------:R-:W-:Y:S02]  /*29e0*/  FFMA.FTZ R148, R118, R100, R101.reuse ;  /* 0x0000006476947223 */ /* 0x100fe40000010065 */
[----:B-----5:R-:W-:Y:S01]  /*29f0*/  FFMA.FTZ R144, R137, R98, R96 ;  /* 0x0000006289907223 */ /* 0x020fe20000010060 */
[----:B------:R-:W-:Y:S01]  /*2a00*/  FFMA.FTZ R96, R142, R100, R101 ;  /* 0x000000648e607223 */ /* 0x000fe20000010065 */
[----:B------:R-:W-:Y:S01]  /*2a10*/  SHF.L.U32 R98, R97, 0x10, RZ ;  /* 0x0000001061627819 */ /* 0x000fe200000006ff */
[----:B------:R-:W-:Y:S01]  /*2a20*/  FADD.FTZ R97, R141, -R102 ;  /* 0x800000668d617221 */ /* 0x000fe20000010000 */
[----:B------:R-:W-:Y:S01]  /*2a30*/  FADD.FTZ R103, R114, -R103 ;  /* 0x8000006772677221 */ /* 0x000fe20000010000 */
[--C-:B------:R-:W-:Y:S01]  /*2a40*/  FADD.FTZ R105, R143, -R96.reuse ;  /* 0x800000608f697221 */ /* 0x100fe20000010000 */
[----:B------:R-:W-:-:S03]  /*2a50*/  PRMT R96, R9, 0x7632, R96 ;  /* 0x0000763209607816 */ /* 0x000fc60000000060 */
[----:B------:R-:W-:Y:S01]  /*2a60*/  FFMA.FTZ R105, R137, R105, R98 ;  /* 0x0000006989697223 */ /* 0x000fe20000010062 */
[----:B------:R-:W-:Y:S02]  /*2a70*/  SHF.L.U32 R96, R96, 0x10, RZ ;  /* 0x0000001060607819 */ /* 0x000fe400000006ff */
[----:B------:R-:W-:-:S03]  /*2a80*/  SHF.L.U32 R98, R10, 0x10, RZ ;  /* 0x000000100a627819 */ /* 0x000fc600000006ff */
[----:B------:R-:W-:Y:S01]  /*2a90*/  FFMA.FTZ R106, R137, R97, R96 ;  /* 0x00000061896a7223 */ /* 0x000fe20000010060 */
[-CC-:B------:R-:W-:Y:S01]  /*2aa0*/  FFMA.FTZ R97, R115, R100.reuse, R101.reuse ;  /* 0x0000006473617223 */ /* 0x180fe20000010065 */
[----:B------:R-:W-:Y:S01]  /*2ab0*/  SHF.L.U32 R96, R11, 0x10, RZ ;  /* 0x000000100b607819 */ /* 0x000fe200000006ff */
[----:B------:R-:W-:Y:S01]  /*2ac0*/  FFMA.FTZ R98, R137, R103, R98 ;  /* 0x0000006789627223 */ /* 0x000fe20000010062 */
[----:B------:R-:W-:Y:S01]  /*2ad0*/  FFMA.FTZ R103, R3, R100, R101 ;  /* 0x0000006403677223 */ /* 0x000fe20000010065 */
[----:B------:R-:W-:-:S03]  /*2ae0*/  FADD.FTZ R97, R116, -R97 ;  /* 0x8000006174617221 */ /* 0x000fc60000010000 */
[----:B------:R-:W-:Y:S01]  /*2af0*/  FADD.FTZ R102, R110, -R103 ;  /* 0x800000676e667221 */ /* 0x000fe20000010000 */
[----:B------:R-:W-:Y:S01]  /*2b00*/  FFMA.FTZ R99, R137, R97, R96 ;  /* 0x0000006189637223 */ /* 0x000fe20000010060 */
[----:B------:R-:W-:Y:S01]  /*2b10*/  FFMA.FTZ R97, R111, R100, R101 ;  /* 0x000000646f617223 */ /* 0x000fe20000010065 */
[----:B------:R-:W-:Y:S01]  /*2b20*/  SHF.L.U32 R96, R9, 0x10, RZ ;  /* 0x0000001009607819 */ /* 0x000fe200000006ff */
[----:B------:R-:W-:Y:S01]  /*2b30*/  FADD.FTZ R103, R117, -R148 ;  /* 0x8000009475677221 */ /* 0x000fe20000010000 */
[----:B------:R-:W-:Y:S01]  /*2b40*/  F2FP.BF16.F32.PACK_AB R98, R105, R98 ;  /* 0x000000626962723e */ /* 0x000fe200000010ff */
[----:B------:R-:W-:Y:S01]  /*2b50*/  FADD.FTZ R97, R112, -R97 ;  /* 0x8000006170617221 */ /* 0x000fe20000010000 */
[----:B------:R-:W-:-:S03]  /*2b60*/  F2FP.BF16.F32.PACK_AB R99, R144, R99 ;  /* 0x000000639063723e */ /* 0x000fc600000010ff */
[----:B------:R-:W-:Y:S01]  /*2b70*/  FFMA.FTZ R97, R137, R97, R96 ;  /* 0x0000006189617223 */ /* 0x000fe20000010060 */
[----:B------:R-:W-:-:S04]  /*2b80*/  SHF.L.U32 R96, R8, 0x10, RZ ;  /* 0x0000001008607819 */ /* 0x000fc800000006ff */
[----:B------:R-:W-:Y:S01]  /*2b90*/  F2FP.BF16.F32.PACK_AB R97, R106, R97 ;  /* 0x000000616a61723e */ /* 0x000fe200000010ff */
[--C-:B------:R-:W-:Y:S01]  /*2ba0*/  FFMA.FTZ R102, R137, R102, R96.reuse ;  /* 0x0000006689667223 */ /* 0x100fe20000010060 */
[----:B------:R-:W-:-:S04]  /*2bb0*/  PRMT R96, R8, 0x7632, R96 ;  /* 0x0000763208607816 */ /* 0x000fc80000000060 */
[----:B------:R-:W-:-:S05]  /*2bc0*/  SHF.L.U32 R96, R96, 0x10, RZ ;  /* 0x0000001060607819 */ /* 0x000fca00000006ff */
[----:B------:R-:W-:-:S05]  /*2bd0*/  FFMA.FTZ R103, R137, R103, R96 ;  /* 0x0000006789677223 */ /* 0x000fca0000010060 */
[----:B------:R-:W-:Y:S01]  /*2be0*/  F2FP.BF16.F32.PACK_AB R96, R103, R102 ;  /* 0x000000666760723e */ /* 0x000fe200000010ff */
[----:B------:R-:W-:Y:S06]  /*2bf0*/  BRA `(.L_x_12) ;  /* 0x0000000800347947 */ /* 0x000fec0003800000 */
.L_x_15:
[-C--:B------:R-:W-:Y:S01]  /*2c00*/  FFMA.FTZ R88, R118, R100.reuse, R101 ;  /* 0x0000006476587223 */ /* 0x080fe20000010065 */
[----:B------:R-:W-:Y:S01]  /*2c10*/  PRMT R89, R9, 0x7632, R89 ;  /* 0x0000763209597816 */ /* 0x000fe20000000059 */
[-CC-:B------:R-:W-:Y:S01]  /*2c20*/  FFMA.FTZ R96, R140, R100.reuse, R101.reuse ;  /* 0x000000648c607223 */ /* 0x180fe20000010065 */
[----:B------:R-:W-:Y:S01]  /*2c30*/  FFMA.FTZ R97, R115, R100, R101 ;  /* 0x0000006473617223 */ /* 0x000fe20000010065 */
[--C-:B------:R-:W-:Y:S01]  /*2c40*/  FADD.FTZ R90, R117, -R88.reuse ;  /* 0x80000058755a7221 */ /* 0x100fe20000010000 */
[----:B------:R-:W-:Y:S01]  /*2c50*/  PRMT R88, R8, 0x7632, R88 ;  /* 0x0000763208587816 */ /* 0x000fe20000000058 */
[----:B------:R-:W-:Y:S01]  /*2c60*/  FADD.FTZ R96, R141, -R96 ;  /* 0x800000608d607221 */ /* 0x000fe20000010000 */
[----:B------:R-:W-:Y:S02]  /*2c70*/  SHF.L.U32 R89, R89, 0x10, RZ ;  /* 0x0000001059597819 */ /* 0x000fe400000006ff */
[----:B------:R-:W-:-:S03]  /*2c80*/  SHF.L.U32 R88, R88, 0x10, RZ ;  /* 0x0000001058587819 */ /* 0x000fc600000006ff */
[--C-:B-----5:R-:W-:Y:S01]  /*2c90*/  FFMA.FTZ R103, R137, R96, R89.reuse ;  /* 0x0000006089677223 */ /* 0x120fe20000010059 */
[----:B------:R-:W-:Y:S01]  /*2ca0*/  PRMT R89, R11, 0x7632, R89 ;  /* 0x000076320b597816 */ /* 0x000fe20000000059 */
[----:B------:R-:W-:Y:S01]  /*2cb0*/  FFMA.FTZ R91, R137, R90, R88 ;  /* 0x0000005a895b7223 */ /* 0x000fe20000010058 */
[-CC-:B------:R-:W-:Y:S01]  /*2cc0*/  FFMA.FTZ R88, R142, R100.reuse, R101.reuse ;  /* 0x000000648e587223 */ /* 0x180fe20000010065 */
[----:B------:R-:W-:Y:S01]  /*2cd0*/  FFMA.FTZ R96, R146, R100, R101 ;  /* 0x0000006492607223 */ /* 0x000fe20000010065 */
[----:B------:R-:W-:Y:S02]  /*2ce0*/  SHF.L.U32 R89, R89, 0x10, RZ ;  /* 0x0000001059597819 */ /* 0x000fe400000006ff */
[--C-:B------:R-:W-:Y:S01]  /*2cf0*/  FADD.FTZ R90, R143, -R88.reuse ;  /* 0x800000588f5a7221 */ /* 0x100fe20000010000 */
[----:B------:R-:W-:Y:S01]  /*2d00*/  PRMT R88, R10, 0x7632, R88 ;  /* 0x000076320a587816 */ /* 0x000fe20000000058 */
[----:B------:R-:W-:-:S03]  /*2d10*/  FADD.FTZ R96, R145, -R96 ;  /* 0x8000006091607221 */ /* 0x000fc60000010000 */
[----:B------:R-:W-:Y:S01]  /*2d20*/  SHF.L.U32 R88, R88, 0x10, RZ ;  /* 0x0000001058587819 */ /* 0x000fe200000006ff */
[----:B------:R-:W-:Y:S01]  /*2d30*/  FFMA.FTZ R102, R137, R96, R89 ;  /* 0x0000006089667223 */ /* 0x000fe20000010059 */
[-C--:B------:R-:W-:Y:S01]  /*2d40*/  FFMA.FTZ R89, R113, R100.reuse, R101 ;  /* 0x0000006471597223 */ /* 0x080fe20000010065 */
[----:B------:R-:W-:Y:S01]  /*2d50*/  FADD.FTZ R96, R116, -R97 ;  /* 0x8000006174607221 */ /* 0x000fe20000010000 */
[----:B------:R-:W-:Y:S01]  /*2d60*/  FFMA.FTZ R97, R111, R100, R101 ;  /* 0x000000646f617223 */ /* 0x000fe20000010065 */
[----:B------:R-:W-:Y:S01]  /*2d70*/  FFMA.FTZ R105, R137, R90, R88 ;  /* 0x0000005a89697223 */ /* 0x000fe20000010058 */
[----:B------:R-:W-:Y:S01]  /*2d80*/  FADD.FTZ R88, R114, -R89 ;  /* 0x8000005972587221 */ /* 0x000fe20000010000 */
[----:B------:R-:W-:Y:S02]  /*2d90*/  SHF.L.U32 R89, R11, 0x10, RZ ;  /* 0x000000100b597819 */ /* 0x000fe400000006ff */
[----:B------:R-:W-:-:S03]  /*2da0*/  SHF.L.U32 R90, R10, 0x10, RZ ;  /* 0x000000100a5a7819 */ /* 0x000fc600000006ff */
[----:B------:R-:W-:Y:S01]  /*2db0*/  FFMA.FTZ R99, R137, R96, R89 ;  /* 0x0000006089637223 */ /* 0x000fe20000010059 */
[----:B------:R-:W-:Y:S01]  /*2dc0*/  FFMA.FTZ R89, R3, R100, R101 ;  /* 0x0000006403597223 */ /* 0x000fe20000010065 */
[----:B------:R-:W-:Y:S01]  /*2dd0*/  FFMA.FTZ R98, R137, R88, R90 ;  /* 0x0000005889627223 */ /* 0x000fe2000001005a */
[----:B------:R-:W-:Y:S01]  /*2de0*/  SHF.L.U32 R96, R9, 0x10, RZ ;  /* 0x0000001009607819 */ /* 0x000fe200000006ff */
[----:B------:R-:W-:Y:S01]  /*2df0*/  FADD.FTZ R90, R112, -R97 ;  /* 0x80000061705a7221 */ /* 0x000fe20000010000 */
[----:B------:R-:W-:Y:S01]  /*2e00*/  FADD.FTZ R88, R110, -R89 ;  /* 0x800000596e587221 */ /* 0x000fe20000010000 */
[----:B------:R-:W-:Y:S02]  /*2e10*/  SHF.L.U32 R89, R8, 0x10, RZ ;  /* 0x0000001008597819 */ /* 0x000fe400000006ff */
[C---:B------:R-:W-:Y:S01]  /*2e20*/  FFMA.FTZ R90, R137.reuse, R90, R96 ;  /* 0x0000005a895a7223 */ /* 0x040fe20000010060 */
[----:B------:R-:W-:Y:S02]  /*2e30*/  F2FP.BF16.F32.PACK_AB R99, R102, R99 ;  /* 0x000000636663723e */ /* 0x000fe400000010ff */
[----:B------:R-:W-:Y:S01]  /*2e40*/  FFMA.FTZ R88, R137, R88, R89 ;  /* 0x0000005889587223 */ /* 0x000fe20000010059 */
[----:B------:R-:W-:-:S02]  /*2e50*/  F2FP.BF16.F32.PACK_AB R98, R105, R98 ;  /* 0x000000626962723e */ /* 0x000fc400000010ff */
[----:B------:R-:W-:Y:S02]  /*2e60*/  F2FP.BF16.F32.PACK_AB R97, R103, R90 ;  /* 0x0000005a6761723e */ /* 0x000fe400000010ff */
[----:B------:R-:W-:Y:S02]  /*2e70*/  F2FP.BF16.F32.PACK_AB R96, R91, R88 ;  /* 0x000000585b60723e */ /* 0x000fe400000010ff */
[----:B------:R-:W-:Y:S02]  /*2e80*/  MOV R91, R99 ;  /* 0x00000063005b7202 */ /* 0x000fe40000000f00 */
[----:B------:R-:W-:Y:S02]  /*2e90*/  MOV R90, R98 ;  /* 0x00000062005a7202 */ /* 0x000fe40000000f00 */
[----:B------:R-:W-:Y:S02]  /*2ea0*/  MOV R89, R97 ;  /* 0x0000006100597202 */ /* 0x000fe40000000f00 */
[----:B------:R-:W-:Y:S01]  /*2eb0*/  MOV R88, R96 ;  /* 0x0000006000587202 */ /* 0x000fe20000000f00 */
[----:B------:R-:W-:Y:S06]  /*2ec0*/  BRA `(.L_x_12) ;  /* 0x0000000400807947 */ /* 0x000fec0003800000 */
.L_x_14:
[----:B------:R-:W-:-:S04]  /*2ed0*/  UISETP.NE.U32.AND UP0, UPT, UR6, URZ, UPT ;  /* 0x000000ff0600728c */ /* 0x000fc8000bf05070 */
[----:B------:R-:W-:-:S09]  /*2ee0*/  UISETP.NE.AND.EX UP0, UPT, UR7, URZ, UPT, UP0 ;  /* 0x000000ff0700728c */ /* 0x000fd2000bf05300 */
[----:B------:R-:W-:Y:S05]  /*2ef0*/  BRA.U UP0, `(.L_x_16) ;  /* 0x0000000100b47547 */ /* 0x000fea000b800000 */
        /* <DEDUP_REMOVED lines=45> */
.L_x_16:
[----:B------:R-:W-:Y:S01]  /*31d0*/  PRMT R89, R9, 0x7632, R89 ;  /* 0x0000763209597816 */ /* 0x000fe20000000059 */
[-CC-:B------:R-:W-:Y:S01]  /*31e0*/  FFMA.FTZ R92, R140, R100.reuse, R101.reuse ;  /* 0x000000648c5c7223 */ /* 0x180fe20000010065 */
[----:B------:R-:W-:Y:S01]  /*31f0*/  PRMT R88, R8, 0x7632, R88 ;  /* 0x0000763208587816 */ /* 0x000fe20000000058 */
[-CC-:B------:R-:W-:Y:S01]  /*3200*/  FFMA.FTZ R90, R118, R100.reuse, R101.reuse ;  /* 0x00000064765a7223 */ /* 0x180fe20000010065 */
[----:B------:R-:W-:Y:S01]  /*3210*/  SHF.L.U32 R89, R89, 0x10, RZ ;  /* 0x0000001059597819 */ /* 0x000fe200000006ff */
[----:B------:R-:W-:Y:S01]  /*3220*/  FADD.FTZ R92, R141, -R92 ;  /* 0x8000005c8d5c7221 */ /* 0x000fe20000010000 */
[----:B------:R-:W-:Y:S01]  /*3230*/  SHF.L.U32 R88, R88, 0x10, RZ ;  /* 0x0000001058587819 */ /* 0x000fe200000006ff */
[----:B------:R-:W-:Y:S01]  /*3240*/  FADD.FTZ R90, R117, -R90 ;  /* 0x8000005a755a7221 */ /* 0x000fe20000010000 */
[----:B------:R-:W-:Y:S01]  /*3250*/  FFMA.FTZ R93, R115, R100, R101 ;  /* 0x00000064735d7223 */ /* 0x000fe20000010065 */
[--C-:B-----5:R-:W-:Y:S01]  /*3260*/  FFMA.FTZ R97, R137, R92, R89.reuse ;  /* 0x0000005c89617223 */ /* 0x120fe20000010059 */
[----:B------:R-:W-:Y:S01]  /*3270*/  PRMT R89, R11, 0x7632, R89 ;  /* 0x000076320b597816 */ /* 0x000fe20000000059 */
[--C-:B------:R-:W-:Y:S01]  /*3280*/  FFMA.FTZ R92, R146, R100, R101.reuse ;  /* 0x00000064925c7223 */ /* 0x100fe20000010065 */
[--C-:B------:R-:W-:Y:S01]  /*3290*/  FFMA.FTZ R91, R137, R90, R88.reuse ;  /* 0x0000005a895b7223 */ /* 0x100fe20000010058 */
[----:B------:R-:W-:Y:S01]  /*32a0*/  PRMT R88, R10, 0x7632, R88 ;  /* 0x000076320a587816 */ /* 0x000fe20000000058 */
[----:B------:R-:W-:Y:S01]  /*32b0*/  FFMA.FTZ R90, R142, R100, R101 ;  /* 0x000000648e5a7223 */ /* 0x000fe20000010065 */
[----:B------:R-:W-:Y:S01]  /*32c0*/  SHF.L.U32 R89, R89, 0x10, RZ ;  /* 0x0000001059597819 */ /* 0x000fe200000006ff */
[----:B------:R-:W-:Y:S01]  /*32d0*/  FADD.FTZ R92, R145, -R92 ;  /* 0x8000005c915c7221 */ /* 0x000fe20000010000 */
[----:B------:R-:W-:Y:S01]  /*32e0*/  SHF.L.U32 R88, R88, 0x10, RZ ;  /* 0x0000001058587819 */ /* 0x000fe200000006ff */
[----:B------:R-:W-:-:S02]  /*32f0*/  FADD.FTZ R90, R143, -R90 ;  /* 0x8000005a8f5a7221 */ /* 0x000fc40000010000 */
[----:B------:R-:W-:Y:S01]  /*3300*/  FFMA.FTZ R94, R137, R92, R89 ;  /* 0x0000005c895e7223 */ /* 0x000fe20000010059 */
[----:B------:R-:W-:Y:S01]  /*3310*/  FFMA.FTZ R89, R113, R100, R101 ;  /* 0x0000006471597223 */ /* 0x000fe20000010065 */
[----:B------:R-:W-:Y:S01]  /*3320*/  FFMA.FTZ R95, R137, R90, R88 ;  /* 0x0000005a895f7223 */ /* 0x000fe20000010058 */
[----:B------:R-:W-:Y:S01]  /*3330*/  FADD.FTZ R92, R116, -R93 ;  /* 0x8000005d745c7221 */ /* 0x000fe20000010000 */
[----:B------:R-:W-:Y:S01]  /*3340*/  SHF.L.U32 R90, R10, 0x10, RZ ;  /* 0x000000100a5a7819 */ /* 0x000fe200000006ff */
[----:B------:R-:W-:Y:S01]  /*3350*/  FADD.FTZ R88, R114, -R89 ;  /* 0x8000005972587221 */ /* 0x000fe20000010000 */
[----:B------:R-:W-:Y:S01]  /*3360*/  SHF.L.U32 R89, R11, 0x10, RZ ;  /* 0x000000100b597819 */ /* 0x000fe200000006ff */
[----:B------:R-:W-:Y:S02]  /*3370*/  FFMA.FTZ R93, R111, R100, R101 ;  /* 0x000000646f5d7223 */ /* 0x000fe40000010065 */
[C---:B------:R-:W-:Y:S02]  /*3380*/  FFMA.FTZ R98, R137.reuse, R88, R90 ;  /* 0x0000005889627223 */ /* 0x040fe4000001005a */
[----:B------:R-:W-:Y:S01]  /*3390*/  FFMA.FTZ R99, R137, R92, R89 ;  /* 0x0000005c89637223 */ /* 0x000fe20000010059 */
[----:B------:R-:W-:Y:S01]  /*33a0*/  FFMA.FTZ R89, R3, R100, R101 ;  /* 0x0000006403597223 */ /* 0x000fe20000010065 */
[----:B------:R-:W-:Y:S01]  /*33b0*/  SHF.L.U32 R92, R9, 0x10, RZ ;  /* 0x00000010095c7819 */ /* 0x000fe200000006ff */
[----:B------:R-:W-:Y:S01]  /*33c0*/  FADD.FTZ R90, R112, -R93 ;  /* 0x8000005d705a7221 */ /* 0x000fe20000010000 */
[----:B------:R-:W-:Y:S01]  /*33d0*/  F2FP.BF16.F32.PACK_AB R98, R95, R98 ;  /* 0x000000625f62723e */ /* 0x000fe200000010ff */
[----:B------:R-:W-:Y:S01]  /*33e0*/  FADD.FTZ R88, R110, -R89 ;  /* 0x800000596e587221 */ /* 0x000fe20000010000 */
[----:B------:R-:W-:Y:S01]  /*33f0*/  SHF.L.U32 R89, R8, 0x10, RZ ;  /* 0x0000001008597819 */ /* 0x000fe200000006ff */
[----:B------:R-:W-:Y:S01]  /*3400*/  FFMA.FTZ R90, R137, R90, R92 ;  /* 0x0000005a895a7223 */ /* 0x000fe2000001005c */
[----:B------:R-:W-:-:S02]  /*3410*/  F2FP.BF16.F32.PACK_AB R99, R94, R99 ;  /* 0x000000635e63723e */ /* 0x000fc400000010ff */
[----:B------:R-:W-:Y:S01]  /*3420*/  MOV R94, R98 ;  /* 0x00000062005e7202 */ /* 0x000fe20000000f00 */
[----:B------:R-:W-:Y:S01]  /*3430*/  FFMA.FTZ R88, R137, R88, R89 ;  /* 0x0000005889587223 */ /* 0x000fe20000010059 */
[----:B------:R-:W-:Y:S02]  /*3440*/  F2FP.BF16.F32.PACK_AB R97, R97, R90 ;  /* 0x0000005a6161723e */ /* 0x000fe400000010ff */
[----:B------:R-:W-:Y:S02]  /*3450*/  MOV R90, R98 ;  /* 0x00000062005a7202 */ /* 0x000fe40000000f00 */
[----:B------:R-:W-:Y:S02]  /*3460*/  F2FP.BF16.F32.PACK_AB R96, R91, R88 ;  /* 0x000000585b60723e */ /* 0x000fe400000010ff */
[----:B------:R-:W-:Y:S02]  /*3470*/  MOV R91, R99 ;  /* 0x00000063005b7202 */ /* 0x000fe40000000f00 */
[----:B------:R-:W-:-:S02]  /*3480*/  MOV R89, R97 ;  /* 0x0000006100597202 */ /* 0x000fc40000000f00 */
[-C--:B------:R-:W-:Y:S02]  /*3490*/  MOV R88, R96.reuse ;  /* 0x0000006000587202 */ /* 0x080fe40000000f00 */
[----:B------:R-:W-:Y:S02]  /*34a0*/  MOV R95, R99 ;  /* 0x00000063005f7202 */ /* 0x000fe40000000f00 */
[----:B------:R-:W-:Y:S02]  /*34b0*/  MOV R93, R97 ;  /* 0x00000061005d7202 */ /* 0x000fe40000000f00 */
[----:B------:R-:W-:-:S07]  /*34c0*/  MOV R92, R96 ;  /* 0x00000060005c7202 */ /* 0x000fce0000000f00 */
.L_x_12:
[----:B------:R-:W-:Y:S01]  /*34d0*/  ISETP.NE.U32.AND P0, PT, RZ, UR4, PT ;  /* 0x00000004ff007c0c */ /* 0x000fe2000bf05070 */
[----:B------:R-:W0:Y:S01]  /*34e0*/  LDC.64 R106, c[0x0][0x468] ;  /* 0x00011a00ff6a7b82 */ /* 0x000e220000000a00 */
[----:B------:R-:W-:Y:S02]  /*34f0*/  ISETP.NE.U32.AND P5, PT, RZ, UR6, PT ;  /* 0x00000006ff007c0c */ /* 0x000fe4000bfa5070 */
[----:B------:R-:W-:Y:S02]  /*3500*/  ISETP.NE.AND.EX P0, PT, RZ, UR5, PT, P0 ;  /* 0x00000005ff007c0c */ /* 0x000fe4000bf05300 */
[----:B------:R-:W-:-:S11]  /*3510*/  ISETP.NE.AND.EX P5, PT, RZ, UR7, PT, P5 ;  /* 0x00000007ff007c0c */ /* 0x000fd6000bfa5350 */
[----:B------:R-:W1:Y:S08]  /*3520*/  @P0 LDC.64 R102, c[0x0][0x478] ;  /* 0x00011e00ff660b82 */ /* 0x000e700000000a00 */
[----:B------:R-:W2:Y:S01]  /*3530*/  @P5 LDC.64 R148, c[0x0][0x470] ;  /* 0x00011c00ff945b82 */ /* 0x000ea20000000a00 */
[----:B0-----:R-:W-:-:S04]  /*3540*/  IMAD.WIDE.U32 R106, R108, 0x10, R106 ;  /* 0x000000106c6a7825 */ /* 0x001fc800078e006a */
[----:B-1----:R-:W-:-:S05]  /*3550*/  @P0 IMAD.WIDE.U32 R102, R108, 0x10, R102 ;  /* 0x000000106c660825 */ /* 0x002fca00078e0066 */
[----:B------:R0:W-:Y:S01]  /*3560*/  @P0 STG.E.128 desc[UR12][R102.64], R92 ;  /* 0x0000005c66000986 */ /* 0x0001e2000c101d0c */
[----:B--2---:R-:W-:-:S03]  /*3570*/  @P5 IMAD.WIDE.U32 R148, R108, 0x10, R148 ;  /* 0x000000106c945825 */ /* 0x004fc600078e0094 */
[----:B------:R0:W-:Y:S01]  /*3580*/  STG.E.128 desc[UR12][R106.64], R96 ;  /* 0x000000606a007986 */ /* 0x0001e2000c101d0c */
[----:B------:R-:W-:-:S03]  /*3590*/  IADD3 R108, PT, PT, R108, 0x100, RZ ;  /* 0x000001006c6c7810 */ /* 0x000fc60007ffe0ff */
[----:B------:R0:W-:Y:S04]  /*35a0*/  @P5 STG.E.128 desc[UR12][R148.64], R88 ;  /* 0x0000005894005986 */ /* 0x0001e8000c101d0c */
.L_x_8:
[----:B------:R-:W-:Y:S05]  /*35b0*/  BSYNC.RECONVERGENT B0 ;  /* 0x0000000000007941 */ /* 0x000fea0003800200 */
.L_x_7:
[----:B------:R-:W-:Y:S04]  /*35c0*/  BSSY.RECONVERGENT B0, `(.L_x_17) ;  /* 0x000015d000007945 */ /* 0x000fe80003800200 */
[----:B------:R-:W-:Y:S05]  /*35d0*/  @!P1 BRA `(.L_x_18) ;  /* 0x00000014006c9947 */ /* 0x000fea0003800000 */
[----:B------:R-:W-:-:S04]  /*35e0*/  UISETP.NE.U32.AND UP0, UPT, UR14, URZ, UPT ;  /* 0x000000ff0e00728c */ /* 0x000fc8000bf05070 */
[----:B------:R-:W-:-:S09]  /*35f0*/  UISETP.NE.AND.EX UP0, UPT, UR15, URZ, UPT, UP0 ;  /* 0x000000ff0f00728c */ /* 0x000fd2000bf05300 */
[----:B------:R-:W-:Y:S05]  /*3600*/  BRA.U !UP0, `(.L_x_19) ;  /* 0x0000000d08007547 */ /* 0x000fea000b800000 */
[----:B------:R-:W-:-:S04]  /*3610*/  UISETP.NE.U32.AND UP0, UPT, UR8, URZ, UPT ;  /* 0x000000ff0800728c */ /* 0x000fc8000bf05070 */
[----:B------:R-:W-:-:S06]  /*3620*/  UISETP.NE.AND.EX UP0, UPT, UR9, URZ, UPT, UP0 ;  /* 0x000000ff0900728c */ /* 0x000fcc000bf05300 */
[----:B------:R-:W-:-:S13]  /*3630*/  PLOP3.LUT P0, PT, PT, PT, UP0, 0x80, 0x8 ;  /* 0x000000000008781c */ /* 0x000fda0003f0f008 */
[----:B------:R-:W-:Y:S05]  /*3640*/  @!P0 BRA `(.L_x_20) ;  /* 0x0000000400888947 */ /* 0x000fea0003800000 */
[----:B------:R-:W-:-:S04]  /*3650*/  UISETP.NE.U32.AND UP0, UPT, UR6, URZ, UPT ;  /* 0x000000ff0600728c */ /* 0x000fc8000bf05070 */
[----:B------:R-:W-:-:S06]  /*3660*/  UISETP.NE.AND.EX UP0, UPT, UR7, URZ, UPT, UP0 ;  /* 0x000000ff0700728c */ /* 0x000fcc000bf05300 */
[----:B------:R-:W-:-:S13]  /*3670*/  PLOP3.LUT P5, PT, PT, PT, UP0, 0x80, 0x8 ;  /* 0x000000000008781c */ /* 0x000fda0003faf008 */
[----:B------:R-:W-:Y:S05]  /*3680*/  @!P5 BRA `(.L_x_21) ;  /* 0x0000000000c4d947 */ /* 0x000fea0003800000 */
[----:B0-----:R-:W-:Y:S01]  /*3690*/  PRMT R88, R5, 0x7632, R88 ;  /* 0x0000763205587816 */ /* 0x001fe20000000058 */
[-CC-:B------:R-:W-:Y:S01]  /*36a0*/  FFMA.FTZ R90, R130, R100.reuse, R101.reuse ;  /* 0x00000064825a7223 */ /* 0x180fe20000010065 */
[-CC-:B------:R-:W-:Y:S01]  /*36b0*/  FFMA.FTZ R94, R136, R100.reuse, R101.reuse ;  /* 0x00000064885e7223 */ /* 0x180fe20000010065 */
[-CC-:B------:R-:W-:Y:S01]  /*36c0*/  FFMA.FTZ R89, R119, R100.reuse, R101.reuse ;  /* 0x0000006477597223 */ /* 0x180fe20000010065 */
[----:B------:R-:W-:Y:S01]  /*36d0*/  SHF.L.U32 R88, R88, 0x10, RZ ;  /* 0x0000001058587819 */ /* 0x000fe200000006ff */
[----:B------:R-:W-:Y:S01]  /*36e0*/  FADD.FTZ R90, R129, -R90 ;  /* 0x8000005a815a7221 */ /* 0x000fe20000010000 */
[----:B------:R-:W-:Y:S01]  /*36f0*/  FADD.FTZ R94, R131, -R94 ;  /* 0x8000005e835e7221 */ /* 0x000fe20000010000 */
[-CC-:B------:R-:W-:Y:S01]  /*3700*/  FFMA.FTZ R92, R128, R100.reuse, R101.reuse ;  /* 0x00000064805c7223 */ /* 0x180fe20000010065 */
[--C-:B------:R-:W-:Y:S01]  /*3710*/  FFMA.FTZ R91, R121, R100, R101.reuse ;  /* 0x00000064795b7223 */ /* 0x100fe20000010065 */
[--C-:B-----5:R-:W-:Y:S01]  /*3720*/  FFMA.FTZ R97, R137, R90, R88.reuse ;  /* 0x0000005a89617223 */ /* 0x120fe20000010058 */
[----:B------:R-:W-:Y:S01]  /*3730*/  PRMT R88, R6, 0x7632, R88 ;  /* 0x0000763206587816 */ /* 0x000fe20000000058 */
[-CC-:B------:R-:W-:Y:S01]  /*3740*/  FFMA.FTZ R93, R123, R100.reuse, R101.reuse ;  /* 0x000000647b5d7223 */ /* 0x180fe20000010065 */
[----:B------:R-:W-:Y:S01]  /*3750*/  PRMT R90, R7, 0x7632, R90 ;  /* 0x00007632075a7816 */ /* 0x000fe2000000005a */
[-CC-:B------:R-:W-:Y:S01]  /*3760*/  FFMA.FTZ R96, R138, R100.reuse, R101.reuse ;  /* 0x000000648a607223 */ /* 0x180fe20000010065 */
[----:B------:R-:W-:Y:S01]  /*3770*/  SHF.L.U32 R88, R88, 0x10, RZ ;  /* 0x0000001058587819 */ /* 0x000fe200000006ff */
[----:B------:R-:W-:Y:S01]  /*3780*/  FFMA.FTZ R101, R125, R100, R101 ;  /* 0x000000647d657223 */ /* 0x000fe20000010065 */
[----:B------:R-:W-:Y:S01]  /*3790*/  SHF.L.U32 R99, R90, 0x10, RZ ;  /* 0x000000105a637819 */ /* 0x000fe200000006ff */
[----:B------:R-:W-:Y:S01]  /*37a0*/  FADD.FTZ R96, R139, -R96 ;  /* 0x800000608b607221 */ /* 0x000fe20000010000 */
[----:B------:R-:W-:Y:S01]  /*37b0*/  SHF.L.U32 R90, R4, 0x10, RZ ;  /* 0x00000010045a7819 */ /* 0x000fe200000006ff */
[----:B------:R-:W-:Y:S01]  /*37c0*/  FFMA.FTZ R95, R137, R94, R88 ;  /* 0x0000005e895f7223 */ /* 0x000fe20000010058 */
[----:B------:R-:W-:Y:S01]  /*37d0*/  FADD.FTZ R88, R120, -R89 ;  /* 0x8000005978587221 */ /* 0x000fe20000010000 */
[----:B------:R-:W-:Y:S01]  /*37e0*/  SHF.L.U32 R89, R7, 0x10, RZ ;  /* 0x0000001007597819 */ /* 0x000fe200000006ff */
[----:B------:R-:W-:Y:S01]  /*37f0*/  FADD.FTZ R94, R126, -R101 ;  /* 0x800000657e5e7221 */ /* 0x000fe20000010000 */
[C---:B------:R-:W-:Y:S01]  /*3800*/  FFMA.FTZ R98, R137.reuse, R96, R99 ;  /* 0x0000006089627223 */ /* 0x040fe20000010063 */
[C---:B------:R-:W-:Y:S01]  /*3810*/  FFMA.FTZ R90, R137.reuse, R88, R90 ;  /* 0x00000058895a7223 */ /* 0x040fe2000001005a */
[----:B------:R-:W-:Y:S01]  /*3820*/  PRMT R88, R4, 0x7632, R88 ;  /* 0x0000763204587816 */ /* 0x000fe20000000058 */
[----:B------:R-:W-:Y:S01]  /*3830*/  FFMA.FTZ R99, R137, R94, R89 ;  /* 0x0000005e89637223 */ /* 0x000fe20000010059 */
[----:B------:R-:W-:Y:S01]  /*3840*/  SHF.L.U32 R96, R6, 0x10, RZ ;  /* 0x0000001006607819 */ /* 0x000fe200000006ff */
[----:B------:R-:W-:Y:S01]  /*3850*/  FADD.FTZ R94, R124, -R93 ;  /* 0x8000005d7c5e7221 */ /* 0x000fe20000010000 */
[----:B------:R-:W-:Y:S01]  /*3860*/  SHF.L.U32 R89, R88, 0x10, RZ ;  /* 0x0000001058597819 */ /* 0x000fe200000006ff */
[----:B------:R-:W-:Y:S01]  /*3870*/  FADD.FTZ R88, R122, -R91 ;  /* 0x8000005b7a587221 */ /* 0x000fe20000010000 */
[----:B------:R-:W-:Y:S01]  /*3880*/  SHF.L.U32 R91, R5, 0x10, RZ ;  /* 0x00000010055b7819 */ /* 0x000fe200000006ff */
[----:B------:R-:W-:Y:S01]  /*3890*/  FADD.FTZ R92, R127, -R92 ;  /* 0x8000005c7f5c7221 */ /* 0x000fe20000010000 */
[----:B------:R-:W-:Y:S01]  /*38a0*/  FFMA.FTZ R94, R137, R94, R96 ;  /* 0x0000005e895e7223 */ /* 0x000fe20000010060 */
[----:B------:R-:W-:-:S02]  /*38b0*/  F2FP.BF16.F32.PACK_AB R99, R98, R99 ;  /* 0x000000636263723e */ /* 0x000fc400000010ff */
[C---:B------:R-:W-:Y:S01]  /*38c0*/  FFMA.FTZ R88, R137.reuse, R88, R91 ;  /* 0x0000005889587223 */ /* 0x040fe2000001005b */
[----:B------:R-:W-:Y:S01]  /*38d0*/  FFMA.FTZ R89, R137, R92, R89 ;  /* 0x0000005c89597223 */ /* 0x000fe20000010059 */
[----:B------:R-:W-:Y:S02]  /*38e0*/  F2FP.BF16.F32.PACK_AB R98, R95, R94 ;  /* 0x0000005e5f62723e */ /* 0x000fe400000010ff */
[----:B------:R-:W-:Y:S02]  /*38f0*/  MOV R91, R99 ;  /* 0x00000063005b7202 */ /* 0x000fe40000000f00 */
[----:B------:R-:W-:Y:S02]  /*3900*/  F2FP.BF16.F32.PACK_AB R97, R97, R88 ;  /* 0x000000586161723e */ /* 0x000fe400000010ff */
[----:B------:R-:W-:Y:S02]  /*3910*/  F2FP.BF16.F32.PACK_AB R96, R89, R90 ;  /* 0x0000005a5960723e */ /* 0x000fe400000010ff */
[----:B------:R-:W-:-:S02]  /*3920*/  MOV R90, R98 ;  /* 0x00000062005a7202 */ /* 0x000fc40000000f00 */
[----:B------:R-:W-:Y:S02]  /*3930*/  MOV R89, R97 ;  /* 0x0000006100597202 */ /* 0x000fe40000000f00 */
[----:B------:R-:W-:Y:S02]  /*3940*/  MOV R88, R96 ;  /* 0x0000006000587202 */ /* 0x000fe40000000f00 */
[----:B------:R-:W-:Y:S02]  /*3950*/  MOV R95, R99 ;  /* 0x00000063005f7202 */ /* 0x000fe40000000f00 */
[----:B------:R-:W-:Y:S02]  /*3960*/  MOV R94, R98 ;  /* 0x00000062005e7202 */ /* 0x000fe40000000f00 */
[----:B------:R-:W-:Y:S02]  /*3970*/  MOV R93, R97 ;  /* 0x00000061005d7202 */ /* 0x000fe40000000f00 */
[----:B------:R-:W-:Y:S01]  /*3980*/  MOV R92, R96 ;  /* 0x00000060005c7202 */ /* 0x000fe20000000f00 */
[----:B------:R-:W-:Y:S06]  /*3990*/  BRA `(.L_x_22) ;  /* 0x0000001000587947 */ /* 0x000fec0003800000 */
.L_x_21:
        /* <DEDUP_REMOVED lines=43> */
[----:B------:R-:W-:Y:S01]  /*3c50*/  MOV R92, R96 ;  /* 0x00000060005c7202 */ /* 0x000fe20000000f00 */
[----:B------:R-:W-:Y:S06]  /*3c60*/  BRA `(.L_x_22) ;  /* 0x0000000c00a47947 */ /* 0x000fec0003800000 */
.L_x_20:
[----:B0-----:R-:W0:Y:S02]  /*3c70*/  LDC.64 R96, c[0x0][0x470] ;  /* 0x00011c00ff607b82 */ /* 0x001e240000000a00 */
[----:B0-----:R-:W-:-:S04]  /*3c80*/  ISETP.NE.U32.AND P5, PT, R96, RZ, PT ;  /* 0x000000ff6000720c */ /* 0x001fc80003fa5070 */
[----:B------:R-:W-:-:S13]  /*3c90*/  ISETP.NE.AND.EX P5, PT, R97, RZ, PT, P5 ;  /* 0x000000ff6100720c */ /* 0x000fda0003fa5350 */
[----:B------:R-:W-:Y:S05]  /*3ca0*/  @!P5 BRA `(.L_x_23) ;  /* 0x0000000000b4d947 */ /* 0x000fea0003800000 */
[----:B------:R-:W-:Y:S01]  /*3cb0*/  PRMT R88, R5, 0x7632, R88 ;  /* 0x0000763205587816 */ /* 0x000fe20000000058 */
        /* <DEDUP_REMOVED lines=44> */
.L_x_23:
[----:B------:R-:W-:Y:S01]  /*3f80*/  PRMT R96, R7, 0x7632, R96 ;  /* 0x0000763207607816 */ /* 0x000fe20000000060 */
[-CC-:B------:R-:W-:Y:S01]  /*3f90*/  FFMA.FTZ R98, R138, R100.reuse, R101.reuse ;  /* 0x000000648a627223 */ /* 0x180fe20000010065 */
[-CC-:B------:R-:W-:Y:S01]  /*3fa0*/  FFMA.FTZ R107, R125, R100.reuse, R101.reuse ;  /* 0x000000647d6b7223 */ /* 0x180fe20000010065 */
[-CC-:B------:R-:W-:Y:S01]  /*3fb0*/  FFMA.FTZ R103, R123, R100.reuse, R101.reuse ;  /* 0x000000647b677223 */ /* 0x180fe20000010065 */
[----:B------:R-:W-:Y:S01]  /*3fc0*/  SHF.L.U32 R96, R96, 0x10, RZ ;  /* 0x0000001060607819 */ /* 0x000fe200000006ff */
[----:B------:R-:W-:Y:S01]  /*3fd0*/  FADD.FTZ R106, R139, -R98 ;  /* 0x800000628b6a7221 */ /* 0x000fe20000010000 */
[-CC-:B------:R-:W-:Y:S01]  /*3fe0*/  FFMA.FTZ R102, R136, R100.reuse, R101.reuse ;  /* 0x0000006488667223 */ /* 0x180fe20000010065 */
[-CC-:B------:R-:W-:Y:S01]  /*3ff0*/  FFMA.FTZ R99, R121, R100.reuse, R101.reuse ;  /* 0x0000006479637223 */ /* 0x180fe20000010065 */
[-CC-:B------:R-:W-:Y:S01]  /*4000*/  FFMA.FTZ R98, R130, R100.reuse, R101.reuse ;  /* 0x0000006482627223 */ /* 0x180fe20000010065 */
[-CC-:B------:R-:W-:Y:S01]  /*4010*/  FFMA.FTZ R97, R119, R100.reuse, R101.reuse ;  /* 0x0000006477617223 */ /* 0x180fe20000010065 */
[--C-:B------:R-:W-:Y:S01]  /*4020*/  FFMA.FTZ R100, R128, R100, R101.reuse ;  /* 0x0000006480647223 */ /* 0x100fe20000010065 */
[----:B-----5:R-:W-:Y:S01]  /*4030*/  FFMA.FTZ R144, R137, R106, R96 ;  /* 0x0000006a89907223 */ /* 0x020fe20000010060 */
[----:B------:R-:W-:Y:S01]  /*4040*/  PRMT R101, R6, 0x7632, R101 ;  /* 0x0000763206657816 */ /* 0x000fe20000000065 */
[----:B------:R-:W-:Y:S01]  /*4050*/  FADD.FTZ R102, R131, -R102 ;  /* 0x8000006683667221 */ /* 0x000fe20000010000 */
[----:B------:R-:W-:Y:S01]  /*4060*/  PRMT R96, R5, 0x7632, R96 ;  /* 0x0000763205607816 */ /* 0x000fe20000000060 */
[----:B------:R-:W-:Y:S01]  /*4070*/  FADD.FTZ R98, R129, -R98 ;  /* 0x8000006281627221 */ /* 0x000fe20000010000 */
[----:B------:R-:W-:Y:S01]  /*4080*/  SHF.L.U32 R106, R101, 0x10, RZ ;  /* 0x00000010656a7819 */ /* 0x000fe200000006ff */
[----:B------:R-:W-:Y:S01]  /*4090*/  FADD.FTZ R100, R127, -R100 ;  /* 0x800000647f647221 */ /* 0x000fe20000010000 */
[----:B------:R-:W-:Y:S01]  /*40a0*/  SHF.L.U32 R101, R96, 0x10, RZ ;  /* 0x0000001060657819 */ /* 0x000fe200000006ff */
[----:B------:R-:W-:-:S02]  /*40b0*/  FADD.FTZ R96, R126, -R107 ;  /* 0x8000006b7e607221 */ /* 0x000fc40000010000 */
[C---:B------:R-:W-:Y:S01]  /*40c0*/  FFMA.FTZ R105, R137.reuse, R102, R106 ;  /* 0x0000006689697223 */ /* 0x040fe2000001006a */
[----:B------:R-:W-:Y:S01]  /*40d0*/  SHF.L.U32 R106, R6, 0x10, RZ ;  /* 0x00000010066a7819 */ /* 0x000fe200000006ff */
[----:B------:R-:W-:Y:S01]  /*40e0*/  FFMA.FTZ R102, R137, R98, R101 ;  /* 0x0000006289667223 */ /* 0x000fe20000010065 */
[----:B------:R-:W-:Y:S01]  /*40f0*/  SHF.L.U32 R101, R7, 0x10, RZ ;  /* 0x0000001007657819 */ /* 0x000fe200000006ff */
[----:B------:R-:W-:-:S04]  /*4100*/  FADD.FTZ R98, R124, -R103 ;  /* 0x800000677c627221 */ /* 0x000fc80000010000 */
[----:B------:R-:W-:Y:S01]  /*4110*/  FFMA.FTZ R107, R137, R96, R101 ;  /* 0x00000060896b7223 */ /* 0x000fe20000010065 */
[----:B------:R-:W-:Y:S01]  /*4120*/  FADD.FTZ R96, R122, -R99 ;  /* 0x800000637a607221 */ /* 0x000fe20000010000 */
[----:B------:R-:W-:Y:S01]  /*4130*/  SHF.L.U32 R99, R5, 0x10, RZ ;  /* 0x0000001005637819 */ /* 0x000fe200000006ff */
[----:B------:R-:W-:Y:S01]  /*4140*/  FFMA.FTZ R106, R137, R98, R106 ;  /* 0x00000062896a7223 */ /* 0x000fe2000001006a */
[----:B------:R-:W-:-:S03]  /*4150*/  PRMT R98, R4, 0x7632, R98 ;  /* 0x0000763204627816 */ /* 0x000fc60000000062 */
[----:B------:R-:W-:Y:S01]  /*4160*/  FFMA.FTZ R101, R137, R96, R99 ;  /* 0x0000006089657223 */ /* 0x000fe20000010063 */
[----:B------:R-:W-:Y:S01]  /*4170*/  FADD.FTZ R96, R120, -R97 ;  /* 0x8000006178607221 */ /* 0x000fe20000010000 */
[----:B------:R-:W-:Y:S02]  /*4180*/  SHF.L.U32 R97, R98, 0x10, RZ ;  /* 0x0000001062617819 */ /* 0x000fe400000006ff */
[----:B------:R-:W-:Y:S02]  /*4190*/  SHF.L.U32 R98, R4, 0x10, RZ ;  /* 0x0000001004627819 */ /* 0x000fe400000006ff */
[----:B------:R-:W-:-:S03]  /*41a0*/  F2FP.BF16.F32.PACK_AB R99, R144, R107 ;  /* 0x0000006b9063723e */ /* 0x000fc600000010ff */
[C---:B------:R-:W-:Y:S01]  /*41b0*/  FFMA.FTZ R96, R137.reuse, R96, R98 ;  /* 0x0000006089607223 */ /* 0x040fe20000010062 */
[----:B------:R-:W-:Y:S01]  /*41c0*/  FFMA.FTZ R137, R137, R100, R97 ;  /* 0x0000006489897223 */ /* 0x000fe20000010061 */
[----:B------:R-:W-:Y:S02]  /*41d0*/  F2FP.BF16.F32.PACK_AB R98, R105, R106 ;  /* 0x0000006a6962723e */ /* 0x000fe400000010ff */
[----:B------:R-:W-:Y:S02]  /*41e0*/  F2FP.BF16.F32.PACK_AB R97, R102, R101 ;  /* 0x000000656661723e */ /* 0x000fe400000010ff */
[----:B------:R-:W-:Y:S01]  /*41f0*/  F2FP.BF16.F32.PACK_AB R96, R137, R96 ;  /* 0x000000608960723e */ /* 0x000fe200000010ff */
[----:B------:R-:W-:Y:S06]  /*4200*/  BRA `(.L_x_22) ;  /* 0x00000008003c7947 */ /* 0x000fec0003800000 */
.L_x_19:
[----:B0-----:R-:W0:Y:S02]  /*4210*/  LDC.64 R96, c[0x0][0x478] ;  /* 0x00011e00ff607b82 */ /* 0x001e240000000a00 */
[----:B0-----:R-:W-:-:S04]  /*4220*/  ISETP.NE.U32.AND P0, PT, R96, RZ, PT ;  /* 0x000000ff6000720c */ /* 0x001fc80003f05070 */
[----:B------:R-:W-:-:S13]  /*4230*/  ISETP.NE.AND.EX P0, PT, R97, RZ, PT, P0 ;  /* 0x000000ff6100720c */ /* 0x000fda0003f05300 */
[----:B------:R-:W-:Y:S05]  /*4240*/  @!P0 BRA `(.L_x_24) ;  /* 0x0000000400288947 */ /* 0x000fea0003800000 */
[----:B------:R-:W0:Y:S02]  /*4250*/  LDC.64 R92, c[0x0][0x470] ;  /* 0x00011c00ff5c7b82 */ /* 0x000e240000000a00 */
[----:B0-----:R-:W-:-:S04]  /*4260*/  ISETP.NE.U32.AND P5, PT, R92, RZ, PT ;  /* 0x000000ff5c00720c */ /* 0x001fc80003fa5070 */
[----:B------:R-:W-:-:S13]  /*4270*/  ISETP.NE.AND.EX P5, PT, R93, RZ, PT, P5 ;  /* 0x000000ff5d00720c */ /* 0x000fda0003fa5350 */
[----:B------:R-:W-:Y:S05]  /*4280*/  @!P5 BRA `(.L_x_25) ;  /* 0x000000000094d947 */ /* 0x000fea0003800000 */
[-CC-:B------:R-:W-:Y:S01]  /*4290*/  FFMA.FTZ R92, R138, R100.reuse, R101.reuse ;  /* 0x000000648a5c7223 */ /* 0x180fe20000010065 */
[-CC-:B------:R-:W-:Y:S01]  /*42a0*/  FFMA.FTZ R88, R128, R100.reuse, R101.reuse ;  /* 0x0000006480587223 */ /* 0x180fe20000010065 */
[-CC-:B------:R-:W-:Y:S01]  /*42b0*/  FFMA.FTZ R89, R119, R100.reuse, R101.reuse ;  /* 0x0000006477597223 */ /* 0x180fe20000010065 */
[-CC-:B------:R-:W-:Y:S01]  /*42c0*/  FFMA.FTZ R91, R121, R100.reuse, R101.reuse ;  /* 0x00000064795b7223 */ /* 0x180fe20000010065 */
[-CC-:B------:R-:W-:Y:S01]  /*42d0*/  FFMA.FTZ R90, R130, R100.reuse, R101.reuse ;  /* 0x00000064825a7223 */ /* 0x180fe20000010065 */
[-CC-:B------:R-:W-:Y:S01]  /*42e0*/  FFMA.FTZ R93, R123, R100.reuse, R101.reuse ;  /* 0x000000647b5d7223 */ /* 0x180fe20000010065 */
[-CC-:B------:R-:W-:Y:S01]  /*42f0*/  FFMA.FTZ R102, R136, R100.reuse, R101.reuse ;  /* 0x0000006488667223 */ /* 0x180fe20000010065 */
[----:B------:R-:W-:Y:S01]  /*4300*/  FFMA.FTZ R101, R125, R100, R101 ;  /* 0x000000647d657223 */ /* 0x000fe20000010065 */
[----:B------:R-:W-:Y:S01]  /*4310*/  FADD.FTZ R106, R139, -R92 ;  /* 0x8000005c8b6a7221 */ /* 0x000fe20000010000 */
[----:B------:R-:W-:Y:S01]  /*4320*/  FADD.FTZ R92, R127, -R88 ;  /* 0x800000587f5c7221 */ /* 0x000fe20000010000 */
[----:B------:R-:W-:Y:S01]  /*4330*/  FADD.FTZ R88, R122, -R91 ;  /* 0x8000005b7a587221 */ /* 0x000fe20000010000 */
[----:B------:R-:W-:Y:S01]  /*4340*/  FADD.FTZ R96, R120, -R89 ;  /* 0x8000005978607221 */ /* 0x000fe20000010000 */
[----:B------:R-:W-:Y:S01]  /*4350*/  FADD.FTZ R94, R129, -R90 ;  /* 0x8000005a815e7221 */ /* 0x000fe20000010000 */
[----:B------:R-:W-:Y:S01]  /*4360*/  FADD.FTZ R98, R124, -R93 ;  /* 0x8000005d7c627221 */ /* 0x000fe20000010000 */
[----:B------:R-:W-:Y:S01]  /*4370*/  FADD.FTZ R102, R131, -R102 ;  /* 0x8000006683667221 */ /* 0x000fe20000010000 */
[----:B------:R-:W-:Y:S01]  /*4380*/  FADD.FTZ R100, R126, -R101 ;  /* 0x800000657e647221 */ /* 0x000fe20000010000 */
[C---:B-----5:R-:W-:Y:S01]  /*4390*/  FMUL.FTZ R97, R137.reuse, R88 ;  /* 0x0000005889617220 */ /* 0x060fe20000410000 */
[C---:B------:R-:W-:Y:S01]  /*43a0*/  FMUL.FTZ R90, R137.reuse, R106 ;  /* 0x0000006a895a7220 */ /* 0x040fe20000410000 */
[C---:B------:R-:W-:Y:S01]  /*43b0*/  FMUL.FTZ R96, R137.reuse, R96 ;  /* 0x0000006089607220 */ /* 0x040fe20000410000 */
[C---:B------:R-:W-:Y:S01]  /*43c0*/  FMUL.FTZ R98, R137.reuse, R98 ;  /* 0x0000006289627220 */ /* 0x040fe20000410000 */
[C---:B------:R-:W-:Y:S01]  /*43d0*/  FMUL.FTZ R99, R137.reuse, R100 ;  /* 0x0000006489637220 */ /* 0x040fe20000410000 */
[C---:B------:R-:W-:Y:S01]  /*43e0*/  FMUL.FTZ R89, R137.reuse, R102 ;  /* 0x0000006689597220 */ /* 0x040fe20000410000 */
[C---:B------:R-:W-:Y:S01]  /*43f0*/  FMUL.FTZ R88, R137.reuse, R94 ;  /* 0x0000005e89587220 */ /* 0x040fe20000410000 */
[----:B------:R-:W-:-:S02]  /*4400*/  FMUL.FTZ R137, R137, R92 ;  /* 0x0000005c89897220 */ /* 0x000fc40000410000 */
[----:B------:R-:W-:Y:S02]  /*4410*/  F2FP.BF16.F32.PACK_AB R99, R90, R99 ;  /* 0x000000635a63723e */ /* 0x000fe400000010ff */
[----:B------:R-:W-:Y:S02]  /*4420*/  F2FP.BF16.F32.PACK_AB R98, R89, R98 ;  /* 0x000000625962723e */ /* 0x000fe400000010ff */
[----:B------:R-:W-:Y:S02]  /*4430*/  F2FP.BF16.F32.PACK_AB R97, R88, R97 ;  /* 0x000000615861723e */ /* 0x000fe400000010ff */
[----:B------:R-:W-:Y:S02]  /*4440*/  F2FP.BF16.F32.PACK_AB R96, R137, R96 ;  /* 0x000000608960723e */ /* 0x000fe400000010ff */
[----:B------:R-:W-:Y:S02]  /*4450*/  MOV R91, R99 ;  /* 0x00000063005b7202 */ /* 0x000fe40000000f00 */
        /* <DEDUP_REMOVED lines=8> */
.L_x_25:
        /* <DEDUP_REMOVED lines=31> */
[----:B------:R-:W-:Y:S01]  /*46d0*/  MOV R92, R96 ;  /* 0x00000060005c7202 */ /* 0x000fe20000000f00 */
[----:B------:R-:W-:Y:S06]  /*46e0*/  BRA `(.L_x_22) ;  /* 0x0000000400047947 */ /* 0x000fec0003800000 */
.L_x_24:
        /* <DEDUP_REMOVED lines=37> */
.L_x_26:
        /* <DEDUP_REMOVED lines=23> */
[----:B------:R-:W-:Y:S01]  /*4ab0*/  FMUL.FTZ R148, R137, R148 ;  /* 0x0000009489947220 */ /* 0x000fe20000410000 */
[----:B------:R-:W-:-:S02]  /*4ac0*/  F2FP.BF16.F32.PACK_AB R96, R97, R96 ;  /* 0x000000606160723e */ /* 0x000fc400000010ff */
[----:B------:R-:W-:Y:S02]  /*4ad0*/  F2FP.BF16.F32.PACK_AB R97, R99, R100 ;  /* 0x000000646361723e */ /* 0x000fe400000010ff */
[----:B------:R-:W-:Y:S02]  /*4ae0*/  F2FP.BF16.F32.PACK_AB R98, R101, R98 ;  /* 0x000000626562723e */ /* 0x000fe400000010ff */
[----:B------:R-:W-:-:S07]  /*4af0*/  F2FP.BF16.F32.PACK_AB R99, R103, R148 ;  /* 0x000000946763723e */ /* 0x000fce00000010ff */
.L_x_22:
[----:B------:R-:W0:Y:S08]  /*4b00*/  @P0 LDC.64 R100, c[0x0][0x478] ;  /* 0x00011e00ff640b82 */ /* 0x000e300000000a00 */
[----:B------:R-:W1:Y:S08]  /*4b10*/  LDC.64 R102, c[0x0][0x468] ;  /* 0x00011a00ff667b82 */ /* 0x000e700000000a00 */
[----:B------:R-:W2:Y:S01]  /*4b20*/  @P5 LDC.64 R106, c[0x0][0x470] ;  /* 0x00011c00ff6a5b82 */ /* 0x000ea20000000a00 */
[----:B0-----:R-:W-:-:S05]  /*4b30*/  @P0 IMAD.WIDE.U32 R100, R108, 0x10, R100 ;  /* 0x000000106c640825 */ /* 0x001fca00078e0064 */
[----:B------:R3:W-:Y:S01]  /*4b40*/  @P0 STG.E.128 desc[UR12][R100.64], R92 ;  /* 0x0000005c64000986 */ /* 0x0007e2000c101d0c */
[----:B-1----:R-:W-:-:S05]  /*4b50*/  IMAD.WIDE.U32 R102, R108, 0x10, R102 ;  /* 0x000000106c667825 */ /* 0x002fca00078e0066 */
[----:B------:R3:W-:Y:S01]  /*4b60*/  STG.E.128 desc[UR12][R102.64], R96 ;  /* 0x0000006066007986 */ /* 0x0007e2000c101d0c */
[----:B--2---:R-:W-:-:S05]  /*4b70*/  @P5 IMAD.WIDE.U32 R106, R108, 0x10, R106 ;  /* 0x000000106c6a5825 */ /* 0x004fca00078e006a */
[----:B------:R3:W-:Y:S02]  /*4b80*/  @P5 STG.E.128 desc[UR12][R106.64], R88 ;  /* 0x000000586a005986 */ /* 0x0007e4000c101d0c */
.L_x_18:
[----:B------:R-:W-:Y:S05]  /*4b90*/  BSYNC.RECONVERGENT B0 ;  /* 0x0000000000007941 */ /* 0x000fea0003800200 */
.L_x_17:
[----:B------:R-:W-:Y:S01]  /*4ba0*/  UPLOP3.LUT UP1, UPT, UPT, UPT, UP1, 0x40, 0x4 ;  /* 0x000000000004789c */ /* 0x000fe20003f2e810 */
[----:B------:R-:W-:Y:S10]  /*4bb0*/  @!P4 BRA `(.L_x_27) ;  /* 0xffffffb800e8c947 */ /* 0x000ff4000383ffff */
.L_x_0:
[----:B------:R-:W1:Y:S01]  /*4bc0*/  S2UR UR4, SR_CTAID.X ;  /* 0x00000000000479c3 */ /* 0x000e620000002500 */
[----:B------:R-:W-:Y:S01]  /*4bd0*/  BSSY.RECONVERGENT B0, `(.L_x_28) ;  /* 0x0000015000007945 */ /* 0x000fe20003800200 */
[----:B-1----:R-:W-:-:S05]  /*4be0*/  IMAD R3, R2, UR4, RZ ;  /* 0x0000000402037c24 */ /* 0x002fca000f8e02ff */
[----:B------:R-:W-:Y:S01]  /*4bf0*/  LEA.HI R11, R3, R104, RZ, 0x1d ;  /* 0x00000068030b7211 */ /* 0x000fe200078fe8ff */
[----:B------:R-:W-:Y:S06]  /*4c00*/  @!P2 BRA `(.L_x_29) ;  /* 0x000000000044a947 */ /* 0x000fec0003800000 */
[----:B------:R-:W1:Y:S08]  /*4c10*/  LDC.64 R2, c[0x0][0x440] ;  /* 0x00011000ff027b82 */ /* 0x000e700000000a00 */
[----:B------:R-:W2:Y:S08]  /*4c20*/  LDC.64 R4, c[0x0][0x448] ;  /* 0x00011200ff047b82 */ /* 0x000eb00000000a00 */
[----:B------:R-:W4:Y:S08]  /*4c30*/  LDC.64 R6, c[0x0][0x450] ;  /* 0x00011400ff067b82 */ /* 0x000f300000000a00 */
[----:B------:R-:W0:Y:S01]  /*4c40*/  LDC.64 R8, c[0x0][0x458] ;  /* 0x00011600ff087b82 */ /* 0x000e220000000a00 */
[----:B-1----:R-:W-:-:S05]  /*4c50*/  IMAD.WIDE.U32 R2, R11, 0x20, R2 ;  /* 0x000000200b027825 */ /* 0x002fca00078e0002 */
[----:B------:R1:W-:Y:S01]  /*4c60*/  STG.E.128 desc[UR12][R2.64], R56 ;  /* 0x0000003802007986 */ /* 0x0003e2000c101d0c */
[----:B--2---:R-:W-:-:S03]  /*4c70*/  IMAD.WIDE.U32 R4, R11, 0x20, R4 ;  /* 0x000000200b047825 */ /* 0x004fc600078e0004 */
[----:B------:R1:W-:Y:S04]  /*4c80*/  STG.E.128 desc[UR12][R2.64+0x10], R52 ;  /* 0x0000103402007986 */ /* 0x0003e8000c101d0c */
[----:B------:R1:W-:Y:S01]  /*4c90*/  STG.E.128 desc[UR12][R4.64], R72 ;  /* 0x0000004804007986 */ /* 0x0003e2000c101d0c */
[----:B----4-:R-:W-:-:S03]  /*4ca0*/  IMAD.WIDE.U32 R6, R11, 0x20, R6 ;  /* 0x000000200b067825 */ /* 0x010fc600078e0006 */
[----:B------:R1:W-:Y:S04]  /*4cb0*/  STG.E.128 desc[UR12][R4.64+0x10], R68 ;  /* 0x0000104404007986 */ /* 0x0003e8000c101d0c */
[----:B------:R1:W-:Y:S01]  /*4cc0*/  STG.E.128 desc[UR12][R6.64], R24 ;  /* 0x0000001806007986 */ /* 0x0003e2000c101d0c */
[C---:B0-----:R-:W-:Y:S01]  /*4cd0*/  IMAD.WIDE.U32 R8, R11.reuse, 0x20, R8 ;  /* 0x000000200b087825 */ /* 0x041fe200078e0008 */
[----:B------:R-:W-:Y:S02]  /*4ce0*/  IADD3 R11, PT, PT, R11, 0x100, RZ ;  /* 0x000001000b0b7810 */ /* 0x000fe40007ffe0ff */
[----:B------:R1:W-:Y:S04]  /*4cf0*/  STG.E.128 desc[UR12][R6.64+0x10], R20 ;  /* 0x0000101406007986 */ /* 0x0003e8000c101d0c */
[----:B------:R1:W-:Y:S04]  /*4d00*/  STG.E.128 desc[UR12][R8.64], R40 ;  /* 0x0000002808007986 */ /* 0x0003e8000c101d0c */
[----:B------:R1:W-:Y:S02]  /*4d10*/  STG.E.128 desc[UR12][R8.64+0x10], R36 ;  /* 0x0000102408007986 */ /* 0x0003e4000c101d0c */
.L_x_29:
[----:B------:R-:W-:Y:S05]  /*4d20*/  BSYNC.RECONVERGENT B0 ;  /* 0x0000000000007941 */ /* 0x000fea0003800200 */
.L_x_28:
[----:B------:R-:W-:Y:S05]  /*4d30*/  @!P1 EXIT ;  /* 0x000000000000994d */ /* 0x000fea0003800000 */
[----:B-1----:R-:W1:Y:S08]  /*4d40*/  LDC.64 R2, c[0x0][0x440] ;  /* 0x00011000ff027b82 */ /* 0x002e700000000a00 */
[----:B------:R-:W2:Y:S08]  /*4d50*/  LDC.64 R4, c[0x0][0x448] ;  /* 0x00011200ff047b82 */ /* 0x000eb00000000a00 */
[----:B------:R-:W4:Y:S08]  /*4d60*/  LDC.64 R6, c[0x0][0x450] ;  /* 0x00011400ff067b82 */ /* 0x000f300000000a00 */
[----:B------:R-:W0:Y:S01]  /*4d70*/  LDC.64 R8, c[0x0][0x458] ;  /* 0x00011600ff087b82 */ /* 0x000e220000000a00 */
[----:B-1----:R-:W-:-:S05]  /*4d80*/  IMAD.WIDE.U32 R2, R11, 0x20, R2 ;  /* 0x000000200b027825 */ /* 0x002fca00078e0002 */
[----:B------:R-:W-:Y:S01]  /*4d90*/  STG.E.128 desc[UR12][R2.64], R48 ;  /* 0x0000003002007986 */ /* 0x000fe2000c101d0c */
[----:B--2---:R-:W-:-:S03]  /*4da0*/  IMAD.WIDE.U32 R4, R11, 0x20, R4 ;  /* 0x000000200b047825 */ /* 0x004fc600078e0004 */
[----:B------:R-:W-:Y:S04]  /*4db0*/  STG.E.128 desc[UR12][R2.64+0x10], R44 ;  /* 0x0000102c02007986 */ /* 0x000fe8000c101d0c */
[----:B------:R-:W-:Y:S01]  /*4dc0*/  STG.E.128 desc[UR12][R4.64], R64 ;  /* 0x0000004004007986 */ /* 0x000fe2000c101d0c */
[----:B----4-:R-:W-:-:S03]  /*4dd0*/  IMAD.WIDE.U32 R6, R11, 0x20, R6 ;  /* 0x000000200b067825 */ /* 0x010fc600078e0006 */
[----:B------:R-:W-:Y:S04]  /*4de0*/  STG.E.128 desc[UR12][R4.64+0x10], R60 ;  /* 0x0000103c04007986 */ /* 0x000fe8000c101d0c */
[----:B------:R-:W-:Y:S01]  /*4df0*/  STG.E.128 desc[UR12][R6.64], R16 ;  /* 0x0000001006007986 */ /* 0x000fe2000c101d0c */
[----:B0-----:R-:W-:-:S03]  /*4e00*/  IMAD.WIDE.U32 R8, R11, 0x20, R8 ;  /* 0x000000200b087825 */ /* 0x001fc600078e0008 */
[----:B------:R-:W-:Y:S04]  /*4e10*/  STG.E.128 desc[UR12][R6.64+0x10], R12 ;  /* 0x0000100c06007986 */ /* 0x000fe8000c101d0c */
[----:B------:R-:W-:Y:S04]  /*4e20*/  STG.E.128 desc[UR12][R8.64], R32 ;  /* 0x0000002008007986 */ /* 0x000fe8000c101d0c */
[----:B------:R-:W-:Y:S01]  /*4e30*/  STG.E.128 desc[UR12][R8.64+0x10], R28 ;  /* 0x0000101c08007986 */ /* 0x000fe2000c101d0c */
[----:B------:R-:W-:Y:S05]  /*4e40*/  EXIT ;  /* 0x000000000000794d */ /* 0x000fea0003800000 */
.L_x_30:
[----:B------:R-:W-:-:S00]  /*4e50*/  BRA `(.L_x_30) ;  /* 0xfffffffc00fc7947 */ /* 0x000fc0000383ffff */
[----:B------:R-:W-:-:S00]  /*4e60*/  NOP ;  /* 0x0000000000007918 */ /* 0x000fc00000000000 */
        /* <DEDUP_REMOVED lines=9> */
.L_x_2780:


//--------------------- .text._ZN10layer_norm31ln_parallel_residual_bwd_kernelINS_13Kernel_traitsI13__nv_bfloat16S2_S2_S2_fjLj4096ELj1ELj1ELj8ELj16ENS_18Kernel_traits_baseILj4096ES2_S2_S2_S2_fjLj256EEEEELb0ELb0ELb1EEEvNS_9BwdParamsE --------------------------
	.section	.text._ZN10layer_norm31ln_parallel_residual_bwd_kernelINS_13Kernel_traitsI13__nv_bfloat16S2_S2_S2_fjLj4096ELj1ELj1ELj8ELj16ENS_18Kernel_traits_baseILj4096ES2_S2_S2_S2_fjLj256EEEEELb0ELb0ELb1EEEvNS_9BwdParamsE,"ax",@progbits
	.align	128
        .global         _ZN10layer_norm31ln_parallel_residual_bwd_kernelINS_13Kernel_traitsI13__nv_bfloat16S2_S2_S2_fjLj4096ELj1ELj1ELj8ELj16ENS_18Kernel_traits_baseILj4096ES2_S2_S2_S2_fjLj256EEEEELb0ELb0ELb1EEEvNS_9BwdParamsE
        .type           _ZN10layer_norm31ln_parallel_residual_bwd_kernelINS_13Kernel_traitsI13__nv_bfloat16S2_S2_S2_fjLj4096ELj1ELj1ELj8ELj16ENS_18Kernel_traits_baseILj4096ES2_S2_S2_S2_fjLj256EEEEELb0ELb0ELb1EEEvNS_9BwdParamsE,@function
        .size           _ZN10layer_norm31ln_parallel_residual_bwd_kernelINS_13Kernel_traitsI13__nv_bfloat16S2_S2_S2_fjLj4096ELj1ELj1ELj8ELj16ENS_18Kernel_traits_baseILj4096ES2_S2_S2_S2_fjLj256EEEEELb0ELb0ELb1EEEvNS_9BwdParamsE,(.L_x_2781 - _ZN10layer_norm31ln_parallel_residual_bwd_kernelINS_13Kernel_traitsI13__nv_bfloat16S2_S2_S2_fjLj4096ELj1ELj1ELj8ELj16ENS_18Kernel_traits_baseILj4096ES2_S2_S2_S2_fjLj256EEEEELb0ELb0ELb1EEEvNS_9BwdParamsE)
        .other          _ZN10layer_norm31ln_parallel_residual_bwd_kernelINS_13Kernel_traitsI13__nv_bfloat16S2_S2_S2_fjLj4096ELj1ELj1ELj8ELj16ENS_18Kernel_traits_baseILj4096ES2_S2_S2_S2_fjLj256EEEEELb0ELb0ELb1EEEvNS_9BwdParamsE,@"STO_CUDA_ENTRY STV_DEFAULT"
_ZN10layer_norm31ln_parallel_residual_bwd_kernelINS_13Kernel_traitsI13__nv_bfloat16S2_S2_S2_fjLj4096ELj1ELj1ELj8ELj16ENS_18Kernel_traits_baseILj4096ES2_S2_S2_S2_fjLj256EEEEELb0ELb0ELb1EEEvNS_9BwdParamsE:
.text._ZN10layer_norm31ln_parallel_residual_bwd_kernelINS_13Kernel_traitsI13__nv_bfloat16S2_S2_S2_fjLj4096ELj1ELj1ELj8ELj16ENS_18Kernel_traits_baseILj4096ES2_S2_S2_S2_fjLj256EEEEELb0ELb0ELb1EEEvNS_9BwdParamsE:
[----:B------:R-:W-:Y:S08]  /*0000*/  LDC R1, c[0x0][0x37c] ;  /* 0x0000df00ff017b82 */ /* 0x000ff00000000800 */
[----:B------:R-:W0:Y:S01]  /*0010*/  S2UR UR4, SR_CTAID.X ;  /* 0x00000000000479c3 */ /* 0x000e220000002500 */
[----:B------:R-:W0:Y:S01]  /*0020*/  LDCU UR5, c[0x0][0x384] ;  /* 0x00007080ff0577ac */ /* 0x000e220008000800 */
[----:B------:R-:W1:Y:S01]  /*0030*/  S2R R26, SR_TID.X ;  /* 0x00000000001a7919 */ /* 0x000e620000002100 */
        /* <DEDUP_REMOVED lines=20> */
[----:B------:R-:W-:Y:S01]  /*0180*/  CS2R R30, SRZ ;  /* 0x00000000001e7805 */ /* 0x000fe2000001ff00 */
[----:B0-----:R-:W-:Y:S01]  /*0190*/  UISETP.GE.AND UP0, UPT, UR4, UR5, UPT ;  /* 0x000000050400728c */ /* 0x001fe2000bf06270 */
        /* <DEDUP_REMOVED lines=10> */
[----:B------:R-:W-:Y:S01]  /*0240*/  CS2R R4, SRZ ;  /* 0x0000000000047805 */ /* 0x000fe2000001ff00 */
[----:B------:R-:W0:Y:S01]  /*0250*/  LDCU.64 UR10, c[0x0][0x358] ;  /* 0x00006b00ff0a77ac */ /* 0x000e220008000a00 */
[----:B-1----:R-:W-:Y:S05]  /*0260*/  BRA.U UP0, `(.L_x_31) ;  /* 0x0000004900207547 */ /* 0x002fea000b800000 */
[----:B------:R-:W1:Y:S08]  /*0270*/  LDC.64 R2, c[0x0][0x3d0] ;  /* 0x0000f400ff027b82 */ /* 0x000e700000000a00 */
[----:B------:R-:W2:Y:S01]  /*0280*/  LDC.64 R4, c[0x0][0x3d8] ;  /* 0x0000f600ff047b82 */ /* 0x000ea20000000a00 */
[----:B------:R-:W-:Y:S01]  /*0290*/  HFMA2 R140, -RZ, RZ, 0, 0 ;  /* 0x00000000ff8c7431 */ /* 0x000fe200000001ff */
[----:B------:R-:W-:-:S02]  /*02a0*/  MOV R122, UR4 ;  /* 0x00000004007a7c02 */ /* 0x000fc40008000f00 */
        /* <DEDUP_REMOVED lines=13> */
[----:B-1----:R-:W-:Y:S01]  /*0380*/  IMAD.WIDE.U32 R2, R26, 0x10, R2 ;  /* 0x000000101a027825 */ /* 0x002fe200078e0002 */
[----:B------:R-:W-:Y:S02]  /*0390*/  CS2R R60, SRZ ;  /* 0x00000000003c7805 */ /* 0x000fe4000001ff00 */
[----:B------:R-:W-:Y:S02]  /*03a0*/  CS2R R58, SRZ ;  /* 0x00000000003a7805 */ /* 0x000fe4000001ff00 */
[----:B------:R-:W-:Y:S02]  /*03b0*/  CS2R R56, SRZ ;  /* 0x0000000000387805 */ /* 0x000fe4000001ff00 */
[----:B------:R-:W-:Y:S01]  /*03c0*/  CS2R R54, SRZ ;  /* 0x0000000000367805 */ /* 0x000fe2000001ff00 */
[----:B0-----:R-:W3:Y:S01]  /*03d0*/  LDG.E.128 R20, desc[UR10][R2.64] ;  /* 0x0000000a02147981 */ /* 0x001ee2000c1e1d00 */
[----:B------:R-:W-:-:S02]  /*03e0*/  CS2R R52, SRZ ;  /* 0x0000000000347805 */ /* 0x000fc4000001ff00 */
[----:B------:R-:W-:Y:S01]  /*03f0*/  CS2R R50, SRZ ;  /* 0x0000000000327805 */ /* 0x000fe2000001ff00 */
[----:B--2---:R-:W-:Y:S01]  /*0400*/  IMAD.WIDE.U32 R4, R26, 0x10, R4 ;  /* 0x000000101a047825 */ /* 0x004fe200078e0004 */
[----:B------:R-:W2:Y:S01]  /*0410*/  LDG.E.128 R12, desc[UR10][R2.64+0x1000] ;  /* 0x0010000a020c7981 */ /* 0x000ea2000c1e1d00 */
[----:B------:R-:W-:Y:S02]  /*0420*/  CS2R R48, SRZ ;  /* 0x0000000000307805 */ /* 0x000fe4000001ff00 */
[----:B------:R-:W-:Y:S02]  /*0430*/  CS2R R74, SRZ ;  /* 0x00000000004a7805 */ /* 0x000fe4000001ff00 */
[----:B------:R-:W-:Y:S01]  /*0440*/  CS2R R82, SRZ ;  /* 0x0000000000527805 */ /* 0x000fe2000001ff00 */
[----:B------:R-:W4:Y:S01]  /*0450*/  LDG.E.128 R16, desc[UR10][R4.64] ;  /* 0x0000000a04107981 */ /* 0x000f22000c1e1d00 */
[----:B------:R-:W-:Y:S02]  /*0460*/  CS2R R86, SRZ ;  /* 0x0000000000567805 */ /* 0x000fe4000001ff00 */
[----:B------:R-:W-:-:S02]  /*0470*/  CS2R R90, SRZ ;  /* 0x00000000005a7805 */ /* 0x000fc4000001ff00 */
[----:B------:R-:W-:Y:S01]  /*0480*/  CS2R R94, SRZ ;  /* 0x00000000005e7805 */ /* 0x000fe2000001ff00 */
[----:B------:R-:W5:Y:S01]  /*0490*/  LDG.E.128 R8, desc[UR10][R4.64+0x1000] ;  /* 0x0010000a04087981 */ /* 0x000f62000c1e1d00 */
[----:B------:R-:W-:Y:S02]  /*04a0*/  CS2R R98, SRZ ;  /* 0x0000000000627805 */ /* 0x000fe4000001ff00 */
[----:B------:R-:W-:Y:S02]  /*04b0*/  CS2R R102, SRZ ;  /* 0x0000000000667805 */ /* 0x000fe4000001ff00 */
[----:B------:R-:W-:Y:S02]  /*04c0*/  CS2R R46, SRZ ;  /* 0x00000000002e7805 */ /* 0x000fe4000001ff00 */
[----:B------:R-:W-:Y:S02]  /*04d0*/  CS2R R44, SRZ ;  /* 0x00000000002c7805 */ /* 0x000fe4000001ff00 */
[----:B------:R-:W-:-:S02]  /*04e0*/  CS2R R42, SRZ ;  /* 0x00000000002a7805 */ /* 0x000fc4000001ff00 */
[----:B------:R-:W-:Y:S02]  /*04f0*/  CS2R R40, SRZ ;  /* 0x0000000000287805 */ /* 0x000fe4000001ff00 */
[----:B------:R-:W-:Y:S01]  /*0500*/  MOV R123, RZ ;  /* 0x000000ff007b7202 */ /* 0x000fe20000000f00 */
[----:B------:R-:W-:Y:S01]  /*0510*/  UPLOP3.LUT UP1, UPT, UPT, UPT, UPT, 0x40, 0x4 ;  /* 0x000000000004789c */ /* 0x000fe20003f2e870 */
[----:B------:R-:W0:Y:S01]  /*0520*/  LDCU UR13, c[0x0][0x388] ;  /* 0x00007100ff0d77ac */ /* 0x000e220008000800 */
[----:B------:R-:W1:Y:S01]  /*0530*/  LDCU.U8 UR12, c[0x0][0x410] ;  /* 0x00008200ff0c77ac */ /* 0x000e620008000000 */
[----:B------:R-:W0:Y:S01]  /*0540*/  LDCU UR16, c[0x0][0x400] ;  /* 0x00008000ff1077ac */ /* 0x000e220008000800 */
[----:B------:R-:W0:Y:S01]  /*0550*/  LDCU.64 UR6, c[0x0][0x470] ;  /* 0x00008e00ff0677ac */ /* 0x000e220008000a00 */
[----:B------:R-:W0:Y:S01]  /*0560*/  LDCU.64 UR8, c[0x0][0x478] ;  /* 0x00008f00ff0877ac */ /* 0x000e220008000a00 */
[----:B------:R-:W0:Y:S01]  /*0570*/  LDCU.64 UR14, c[0x0][0x438] ;  /* 0x00008700ff0e77ac */ /* 0x000e220008000a00 */
[----:B---3--:R-:W-:-:S02]  /*0580*/  PRMT R124, R20, 0x7632, R124 ;  /* 0x00007632147c7816 */ /* 0x008fc4000000007c */
[----:B------:R-:W-:Y:S02]  /*0590*/  PRMT R125, R21, 0x7632, R125 ;  /* 0x00007632157d7816 */ /* 0x000fe4000000007d */
[----:B------:R-:W-:Y:S02]  /*05a0*/  PRMT R126, R22, 0x7632, R126 ;  /* 0x00007632167e7816 */ /* 0x000fe4000000007e */
[----:B------:R-:W-:Y:S02]  /*05b0*/  PRMT R127, R23, 0x7632, R127 ;  /* 0x00007632177f7816 */ /* 0x000fe4000000007f */
[----:B----4-:R-:W-:Y:S02]  /*05c0*/  PRMT R128, R16, 0x7632, R128 ;  /* 0x0000763210807816 */ /* 0x010fe40000000080 */
[----:B------:R-:W-:Y:S02]  /*05d0*/  PRMT R129, R17, 0x7632, R129 ;  /* 0x0000763211817816 */ /* 0x000fe40000000081 */
[----:B------:R-:W-:-:S02]  /*05e0*/  PRMT R130, R18, 0x7632, R130 ;  /* 0x0000763212827816 */ /* 0x000fc40000000082 */
[----:B------:R-:W-:Y:S02]  /*05f0*/  PRMT R131, R19, 0x7632, R131 ;  /* 0x0000763213837816 */ /* 0x000fe40000000083 */
[----:B--2---:R-:W-:Y:S02]  /*0600*/  PRMT R132, R12, 0x7632, R132 ;  /* 0x000076320c847816 */ /* 0x004fe40000000084 */
[----:B------:R-:W-:Y:S02]  /*0610*/  PRMT R133, R13, 0x7632, R133 ;  /* 0x000076320d857816 */ /* 0x000fe40000000085 */
[----:B------:R-:W-:Y:S02]  /*0620*/  PRMT R134, R14, 0x7632, R134 ;  /* 0x000076320e867816 */ /* 0x000fe40000000086 */
[----:B------:R-:W-:Y:S02]  /*0630*/  PRMT R135, R15, 0x7632, R135 ;  /* 0x000076320f877816 */ /* 0x000fe40000000087 */
[----:B-----5:R-:W-:-:S02]  /*0640*/  PRMT R136, R8, 0x7632, R136 ;  /* 0x0000763208887816 */ /* 0x020fc40000000088 */
[----:B------:R-:W-:Y:S02]  /*0650*/  PRMT R137, R9, 0x7632, R137 ;  /* 0x0000763209897816 */ /* 0x000fe40000000089 */
[----:B------:R-:W-:Y:S02]  /*0660*/  PRMT R138, R10, 0x7632, R138 ;  /* 0x000076320a8a7816 */ /* 0x000fe4000000008a */
[----:B------:R-:W-:Y:S02]  /*0670*/  PRMT R139, R11, 0x7632, R139 ;  /* 0x000076320b8b7816 */ /* 0x000fe4000000008b */
[----:B------:R-:W-:Y:S02]  /*0680*/  SHF.L.U32 R106, R20, 0x10, RZ ;  /* 0x00000010146a7819 */ /* 0x000fe400000006ff */
[----:B------:R-:W-:Y:S02]  /*0690*/  SHF.L.U32 R107, R21, 0x10, RZ ;  /* 0x00000010156b7819 */ /* 0x000fe400000006ff */
[----:B------:R-:W-:-:S02]  /*06a0*/  SHF.L.U32 R108, R22, 0x10, RZ ;  /* 0x00000010166c7819 */ /* 0x000fc400000006ff */
[----:B------:R-:W-:Y:S02]  /*06b0*/  SHF.L.U32 R109, R23, 0x10, RZ ;  /* 0x00000010176d7819 */ /* 0x000fe400000006ff */
[----:B------:R-:W-:Y:S02]  /*06c0*/  SHF.L.U32 R110, R16, 0x10, RZ ;  /* 0x00000010106e7819 */ /* 0x000fe400000006ff */
[----:B------:R-:W-:Y:S02]  /*06d0*/  SHF.L.U32 R111, R17, 0x10, RZ ;  /* 0x00000010116f7819 */ /* 0x000fe400000006ff */
        /* <DEDUP_REMOVED lines=25> */
[----:B01----:R-:W-:-:S07]  /*0870*/  SHF.L.U32 R139, R139, 0x10, RZ ;  /* 0x000000108b8b7819 */ /* 0x003fce00000006ff */
.L_x_50:
[----:B0-----:R-:W0:Y:S01]  /*0880*/  LDC.64 R22, c[0x0][0x3c0] ;  /* 0x0000f000ff167b82 */ /* 0x001e220000000a00 */
[----:B------:R-:W-:-:S05]  /*0890*/  IMAD R0, R122, UR13, RZ ;  /* 0x0000000d7a007c24 */ /* 0x000fca000f8e02ff */
[----:B------:R-:W-:Y:S02]  /*08a0*/  SHF.R.S32.HI R19, RZ, 0x1f, R0 ;  /* 0x0000001fff137819 */ /* 0x000fe40000011400 */
[----:B------:R-:W1:Y:S02]  /*08b0*/  LDC.64 R16, c[0x0][0x3a8] ;  /* 0x0000ea00ff107b82 */ /* 0x000e640000000a00 */
[----:B------:R-:W-:-:S04]  /*08c0*/  LEA.HI R19, R19, R0, RZ, 0x3 ;  /* 0x0000000013137211 */ /* 0x000fc800078f18ff */
[----:B------:R-:W-:Y:S02]  /*08d0*/  LEA.HI.SX32 R141, R19, R26, 0x1d ;  /* 0x0000001a138d7211 */ /* 0x000fe400078feaff */
[----:B------:R-:W2:Y:S08]  /*08e0*/  LDC.64 R20, c[0x0][0x430] ;  /* 0x00010c00ff147b82 */ /* 0x000eb00000000a00 */
[----:B------:R-:W3:Y:S01]  /*08f0*/  LDC.64 R2, c[0x0][0x428] ;  /* 0x00010a00ff027b82 */ /* 0x000ee20000000a00 */
[----:B0-----:R-:W-:-:S05]  /*0900*/  IMAD.WIDE R22, R122, 0x4, R22 ;  /* 0x000000047a167825 */ /* 0x001fca00078e0216 */
[----:B------:R-:W4:Y:S02]  /*0910*/  LDG.E R0, desc[UR10][R22.64] ;  /* 0x0000000a16007981 */ /* 0x000f24000c1e1900 */
[----:B------:R-:W0:Y:S01]  /*0920*/  LDC.64 R144, c[0x0][0x3c8] ;  /* 0x0000f200ff907b82 */ /* 0x000e220000000a00 */
[----:B-1----:R-:W-:-:S06]  /*0930*/  IMAD.WIDE.U32 R28, R141, 0x10, R16 ;  /* 0x000000108d1c7825 */ /* 0x002fcc00078e0010 */
[----:B------:R-:W4:Y:S01]  /*0940*/  LDG.E.128 R28, desc[UR10][R28.64] ;  /* 0x0000000a1c1c7981 */ /* 0x000f22000c1e1d00 */
[----:B--2---:R-:W-:-:S06]  /*0950*/  IMAD.WIDE.U32 R32, R141, 0x10, R20 ;  /* 0x000000108d207825 */ /* 0x004fcc00078e0014 */
[----:B------:R-:W2:Y:S01]  /*0960*/  LDG.E.128 R32, desc[UR10][R32.64] ;  /* 0x0000000a20207981 */ /* 0x000ea2000c1e1d00 */
[----:B---3--:R-:W-:-:S06]  /*0970*/  IMAD.WIDE.U32 R36, R141, 0x10, R2 ;  /* 0x000000108d247825 */ /* 0x008fcc00078e0002 */
[----:B------:R-:W3:Y:S01]  /*0980*/  LDG.E.128 R36, desc[UR10][R36.64] ;  /* 0x0000000a24247981 */ /* 0x000ee2000c1e1d00 */
[----:B0-----:R-:W-:-:S05]  /*0990*/  IMAD.WIDE R144, R122, 0x4, R144 ;  /* 0x000000047a907825 */ /* 0x001fca00078e0290 */
[----:B------:R3:W3:Y:S01]  /*09a0*/  LDG.E R142, desc[UR10][R144.64] ;  /* 0x0000000a908e7981 */ /* 0x0006e2000c1e1900 */
[----:B------:R-:W-:-:S05]  /*09b0*/  IADD3 R143, PT, PT, R141, 0x100, RZ ;  /* 0x000001008d8f7810 */ /* 0x000fca0007ffe0ff */
[----:B------:R-:W-:-:S04]  /*09c0*/  IMAD.WIDE.U32 R16, R143, 0x10, R16 ;  /* 0x000000108f107825 */ /* 0x000fc800078e0010 */
[C---:B------:R-:W-:Y:S02]  /*09d0*/  IMAD.WIDE.U32 R20, R143.reuse, 0x10, R20 ;  /* 0x000000108f147825 */ /* 0x040fe400078e0014 */
[----:B------:R-:W3:Y:S02]  /*09e0*/  LDG.E.128 R16, desc[UR10][R16.64] ;  /* 0x0000000a10107981 */ /* 0x000ee4000c1e1d00 */
[----:B------:R-:W-:Y:S02]  /*09f0*/  IMAD.WIDE.U32 R24, R143, 0x10, R2 ;  /* 0x000000108f187825 */ /* 0x000fe400078e0002 */
[----:B------:R-:W3:Y:S04]  /*0a00*/  LDG.E.128 R20, desc[UR10][R20.64] ;  /* 0x0000000a14147981 */ /* 0x000ee8000c1e1d00 */
[----:B------:R-:W3:Y:S01]  /*0a10*/  LDG.E.128 R24, desc[UR10][R24.64] ;  /* 0x0000000a18187981 */ /* 0x000ee2000c1e1d00 */
[----:B------:R-:W-:-:S02]  /*0a20*/  ISETP.NE.AND P0, PT, RZ, UR12, PT ;  /* 0x0000000cff007c0c */ /* 0x000fc4000bf05270 */
[----:B------:R-:W-:-:S04]  /*0a30*/  ISETP.NE.U32.AND P1, PT, RZ, UR14, PT ;  /* 0x0000000eff007c0c */ /* 0x000fc8000bf25070 */
[----:B------:R-:W-:Y:S02]  /*0a40*/  ISETP.NE.AND.EX P1, PT, RZ, UR15, PT, P1 ;  /* 0x0000000fff007c0c */ /* 0x000fe4000bf25310 */
[----:B----4-:R-:W-:Y:S02]  /*0a50*/  FSEL R167, R0, RZ, !P0 ;  /* 0x000000ff00a77208 */ /* 0x010fe40004000000 */
[----:B------:R-:W-:-:S05]  /*0a60*/  SHF.L.U32 R0, R28, 0x10, RZ ;  /* 0x000000101c007819 */ /* 0x000fca00000006ff */
[----:B------:R-:W-:Y:S01]  /*0a70*/  FADD.FTZ R3, -R167, R0 ;  /* 0x00000000a7037221 */ /* 0x000fe20000010100 */
[----:B--2---:R-:W-:Y:S02]  /*0a80*/  SHF.L.U32 R149, R32, 0x10, RZ ;  /* 0x0000001020957819 */ /* 0x004fe400000006ff */
[----:B------:R-:W-:Y:S02]  /*0a90*/  SHF.L.U32 R2, R29, 0x10, RZ ;  /* 0x000000101d027819 */ /* 0x000fe400000006ff */
[----:B------:R-:W-:Y:S02]  /*0aa0*/  SHF.L.U32 R148, R33, 0x10, RZ ;  /* 0x0000001021947819 */ /* 0x000fe400000006ff */
[----:B---3--:R-:W-:Y:S01]  /*0ab0*/  SHF.L.U32 R145, R36, 0x10, RZ ;  /* 0x0000001024917819 */ /* 0x008fe200000006ff */
[----:B------:R-:W-:Y:S01]  /*0ac0*/  FADD.FTZ R147, -R167, R2 ;  /* 0x00000002a7937221 */ /* 0x000fe20000010100 */
[----:B------:R-:W-:Y:S01]  /*0ad0*/  SHF.L.U32 R146, R37, 0x10, RZ ;  /* 0x0000001025927819 */ /* 0x000fe200000006ff */
[----:B------:R-:W-:Y:S01]  /*0ae0*/  FMUL.FTZ R0, R142, R3 ;  /* 0x000000038e007220 */ /* 0x000fe20000410000 */
[----:B------:R-:W-:Y:S01]  /*0af0*/  FMUL.FTZ R3, R110, R149 ;  /* 0x000000956e037220 */ /* 0x000fe20000410000 */
[----:B------:R-:W-:-:S02]  /*0b00*/  FADD.FTZ R140, R145, R140 ;  /* 0x0000008c918c7221 */ /* 0x000fc40000010000 */
[-C--:B------:R-:W-:Y:S01]  /*0b10*/  FFMA.FTZ R123, R0, R145.reuse, R123 ;  /* 0x00000091007b7223 */ /* 0x080fe2000001007b */
[----:B------:R-:W-:Y:S01]  /*0b20*/  FFMA.FTZ R145, R106, R145, R3 ;  /* 0x000000916a917223 */ /* 0x000fe20000010003 */
[----:B------:R-:W-:Y:S01]  /*0b30*/  FMUL.FTZ R2, R111, R148 ;  /* 0x000000946f027220 */ /* 0x000fe20000410000 */
[----:B------:R-:W-:Y:S01]  /*0b40*/  SHF.L.U32 R3, R30, 0x10, RZ ;  /* 0x000000101e037819 */ /* 0x000fe200000006ff */
[----:B------:R-:W-:Y:S02]  /*0b50*/  FMUL.FTZ R144, R142, R147 ;  /* 0x000000938e907220 */ /* 0x000fe40000410000 */
[-C--:B------:R-:W-:Y:S01]  /*0b60*/  FFMA.FTZ R147, R107, R146.reuse, R2 ;  /* 0x000000926b937223 */ /* 0x080fe20000010002 */
[----:B------:R-:W-:Y:S01]  /*0b70*/  SHF.L.U32 R2, R34, 0x10, RZ ;  /* 0x0000001022027819 */ /* 0x000fe200000006ff */
[----:B------:R-:W-:Y:S01]  /*0b80*/  FADD.FTZ R3, -R167, R3 ;  /* 0x00000003a7037221 */ /* 0x000fe20000010100 */
[----:B------:R-:W-:Y:S01]  /*0b90*/  FADD.FTZ R98, R146, R98 ;  /* 0x0000006292627221 */ /* 0x000fe20000010000 */
[----:B------:R-:W-:Y:S01]  /*0ba0*/  FFMA.FTZ R99, R144, R146, R99 ;  /* 0x0000009290637223 */ /* 0x000fe20000010063 */
[----:B------:R-:W-:Y:S01]  /*0bb0*/  FADD.FTZ R104, R149, R104 ;  /* 0x0000006895687221 */ /* 0x000fe20000010000 */
[----:B------:R-:W-:Y:S01]  /*0bc0*/  FFMA.FTZ R105, R0, R149, R105 ;  /* 0x0000009500697223 */ /* 0x000fe20000010069 */
[----:B------:R-:W-:Y:S01]  /*0bd0*/  SHF.L.U32 R146, R38, 0x10, RZ ;  /* 0x0000001026927819 */ /* 0x000fe200000006ff */
[----:B------:R-:W-:Y:S01]  /*0be0*/  FADD.FTZ R96, R148, R96 ;  /* 0x0000006094607221 */ /* 0x000fe20000010000 */
[----:B------:R-:W-:Y:S01]  /*0bf0*/  FMUL.FTZ R149, R142, R3 ;  /* 0x000000038e957220 */ /* 0x000fe20000410000 */
[----:B------:R-:W-:Y:S01]  /*0c00*/  FFMA.FTZ R97, R144, R148, R97 ;  /* 0x0000009490617223 */ /* 0x000fe20000010061 */
[----:B------:R-:W-:Y:S01]  /*0c10*/  FMUL.FTZ R3, R112, R2 ;  /* 0x0000000270037220 */ /* 0x000fe20000410000 */
[----:B------:R-:W-:-:S02]  /*0c20*/  SHF.L.U32 R148, R31, 0x10, RZ ;  /* 0x000000101f947819 */ /* 0x000fc400000006ff */
[----:B------:R-:W-:Y:S01]  /*0c30*/  PRMT R28, R28, 0x7632, R28 ;  /* 0x000076321c1c7816 */ /* 0x000fe2000000001c */
[----:B------:R-:W-:Y:S01]  /*0c40*/  FADD.FTZ R91, R146, R91 ;  /* 0x0000005b925b7221 */ /* 0x000fe20000010000 */
[-C--:B------:R-:W-:Y:S01]  /*0c50*/  FFMA.FTZ R90, R149, R146.reuse, R90 ;  /* 0x00000092955a7223 */ /* 0x080fe2000001005a */
[----:B------:R-:W-:Y:S01]  /*0c60*/  FFMA.FTZ R146, R108, R146, R3 ;  /* 0x000000926c927223 */ /* 0x000fe20000010003 */
[C---:B------:R-:W-:Y:S01]  /*0c70*/  FADD.FTZ R3, -R167.reuse, R148 ;  /* 0x00000094a7037221 */ /* 0x040fe20000010100 */
[----:B------:R-:W-:Y:S02]  /*0c80*/  SHF.L.U32 R28, R28, 0x10, RZ ;  /* 0x000000101c1c7819 */ /* 0x000fe400000006ff */
[----:B------:R-:W-:Y:S01]  /*0c90*/  PRMT R32, R32, 0x7632, R32 ;  /* 0x0000763220207816 */ /* 0x000fe20000000020 */
[----:B------:R-:W-:Y:S01]  /*0ca0*/  FMUL.FTZ R148, R142, R3 ;  /* 0x000000038e947220 */ /* 0x000fe20000410000 */
[----:B------:R-:W-:Y:S01]  /*0cb0*/  PRMT R36, R36, 0x7632, R36 ;  /* 0x0000763224247816 */ /* 0x000fe20000000024 */
[----:B------:R-:W-:Y:S01]  /*0cc0*/  FADD.FTZ R3, -R167, R28 ;  /* 0x0000001ca7037221 */ /* 0x000fe20000010100 */
[----:B------:R-:W-:-:S02]  /*0cd0*/  SHF.L.U32 R155, R32, 0x10, RZ ;  /* 0x00000010209b7819 */ /* 0x000fc400000006ff */
[----:B------:R-:W-:Y:S01]  /*0ce0*/  SHF.L.U32 R153, R36, 0x10, RZ ;  /* 0x0000001024997819 */ /* 0x000fe200000006ff */
[----:B------:R-:W-:Y:S01]  /*0cf0*/  FMUL.FTZ R32, R142, R3 ;  /* 0x000000038e207220 */ /* 0x000fe20000410000 */
[----:B------:R-:W-:Y:S01]  /*0d00*/  PRMT R30, R30, 0x7632, R30 ;  /* 0x000076321e1e7816 */ /* 0x000fe2000000001e */
[----:B------:R-:W-:Y:S01]  /*0d10*/  FMUL.FTZ R3, R128, R155 ;  /* 0x0000009b80037220 */ /* 0x000fe20000410000 */
[----:B------:R-:W-:Y:S01]  /*0d20*/  PRMT R29, R29, 0x7632, R29 ;  /* 0x000076321d1d7816 */ /* 0x000fe2000000001d */
[----:B------:R-:W-:Y:S01]  /*0d30*/  FADD.FTZ R102, R153, R102 ;  /* 0x0000006699667221 */ /* 0x000fe20000010000 */
[-C--:B------:R-:W-:Y:S01]  /*0d40*/  FFMA.FTZ R103, R32, R153.reuse, R103 ;  /* 0x0000009920677223 */ /* 0x080fe20000010067 */
[----:B------:R-:W-:Y:S01]  /*0d50*/  FFMA.FTZ R153, R124, R153, R3 ;  /* 0x000000997c997223 */ /* 0x000fe20000010003 */
[----:B------:R-:W-:Y:S02]  /*0d60*/  SHF.L.U32 R3, R30, 0x10, RZ ;  /* 0x000000101e037819 */ /* 0x000fe400000006ff */
[----:B------:R-:W-:Y:S01]  /*0d70*/  PRMT R34, R34, 0x7632, R34 ;  /* 0x0000763222227816 */ /* 0x000fe20000000022 */
[----:B------:R-:W-:Y:S01]  /*0d80*/  FADD.FTZ R89, R2, R89 ;  /* 0x0000005902597221 */ /* 0x000fe20000010000 */
[----:B------:R-:W-:Y:S01]  /*0d90*/  SHF.L.U32 R29, R29, 0x10, RZ ;  /* 0x000000101d1d7819 */ /* 0x000fe200000006ff */
[----:B------:R-:W-:Y:S01]  /*0da0*/  FFMA.FTZ R88, R149, R2, R88 ;  /* 0x0000000295587223 */ /* 0x000fe20000010058 */
[----:B------:R-:W-:Y:S01]  /*0db0*/  SHF.L.U32 R2, R35, 0x10, RZ ;  /* 0x0000001023027819 */ /* 0x000fe200000006ff */
[----:B------:R-:W-:Y:S01]  /*0dc0*/  FADD.FTZ R3, -R167, R3 ;  /* 0x00000003a7037221 */ /* 0x000fe20000010100 */
[----:B------:R-:W-:-:S02]  /*0dd0*/  PRMT R37, R37, 0x7632, R37 ;  /* 0x0000763225257816 */ /* 0x000fc40000000025 */
[----:B------:R-:W-:Y:S01]  /*0de0*/  SHF.L.U32 R36, R34, 0x10, RZ ;  /* 0x0000001022247819 */ /* 0x000fe200000006ff */
[----:B------:R-:W-:Y:S01]  /*0df0*/  FADD.FTZ R29, -R167, R29 ;  /* 0x0000001da71d7221 */ /* 0x000fe20000010100 */
[----:B------:R-:W-:Y:S02]  /*0e00*/  PRMT R33, R33, 0x7632, R33 ;  /* 0x0000763221217816 */ /* 0x000fe40000000021 */
[----:B------:R-:W-:Y:S01]  /*0e10*/  PRMT R38, R38, 0x7632, R38 ;  /* 0x0000763226267816 */ /* 0x000fe20000000026 */
[-C--:B------:R-:W-:Y:S01]  /*0e20*/  FMUL.FTZ R150, R113, R2.reuse ;  /* 0x0000000271967220 */ /* 0x080fe20000410000 */
[----:B------:R-:W-:Y:S01]  /*0e30*/  SHF.L.U32 R30, R37, 0x10, RZ ;  /* 0x00000010251e7819 */ /* 0x000fe200000006ff */
[----:B------:R-:W-:Y:S01]  /*0e40*/  FADD.FTZ R80, R2, R80 ;  /* 0x0000005002507221 */ /* 0x000fe20000010000 */
[----:B------:R-:W-:Y:S01]  /*0e50*/  FFMA.FTZ R81, R148, R2, R81 ;  /* 0x0000000294517223 */ /* 0x000fe20000010051 */
[----:B------:R-:W-:Y:S01]  /*0e60*/  FMUL.FTZ R37, R142, R3 ;  /* 0x000000038e257220 */ /* 0x000fe20000410000 */
[----:B------:R-:W-:Y:S01]  /*0e70*/  SHF.L.U32 R2, R33, 0x10, RZ ;  /* 0x0000001021027819 */ /* 0x000fe200000006ff */
[----:B------:R-:W-:Y:S01]  /*0e80*/  FMUL.FTZ R3, R130, R36 ;  /* 0x0000002482037220 */ /* 0x000fe20000410000 */
[----:B------:R-:W-:Y:S01]  /*0e90*/  SHF.L.U32 R38, R38, 0x10, RZ ;  /* 0x0000001026267819 */ /* 0x000fe200000006ff */
[----:B------:R-:W-:-:S02]  /*0ea0*/  FMUL.FTZ R33, R142, R29 ;  /* 0x0000001d8e217220 */ /* 0x000fc40000410000 */
[----:B------:R-:W-:Y:S01]  /*0eb0*/  FMUL.FTZ R28, R129, R2 ;  /* 0x00000002811c7220 */ /* 0x000fe20000410000 */
[----:B------:R-:W-:Y:S01]  /*0ec0*/  FADD.FTZ R93, R2, R93 ;  /* 0x0000005d025d7221 */ /* 0x000fe20000010000 */
[----:B------:R-:W-:Y:S01]  /*0ed0*/  FFMA.FTZ R34, R126, R38, R3 ;  /* 0x000000267e227223 */ /* 0x000fe20000010003 */
[----:B------:R-:W-:Y:S01]  /*0ee0*/  FFMA.FTZ R92, R33, R2, R92 ;  /* 0x00000002215c7223 */ /* 0x000fe2000001005c */
[----:B------:R-:W-:Y:S01]  /*0ef0*/  PRMT R31, R31, 0x7632, R31 ;  /* 0x000076321f1f7816 */ /* 0x000fe2000000001f */
[----:B------:R-:W0:Y:S01]  /*0f00*/  @P1 LDC.64 R2, c[0x0][0x438] ;  /* 0x00010e00ff021b82 */ /* 0x000e220000000a00 */
[----:B------:R-:W-:Y:S01]  /*0f10*/  FADD.FTZ R95, R30, R95 ;  /* 0x0000005f1e5f7221 */ /* 0x000fe20000010000 */
[-C--:B------:R-:W-:Y:S01]  /*0f20*/  FFMA.FTZ R94, R33, R30.reuse, R94 ;  /* 0x0000001e215e7223 */ /* 0x080fe2000001005e */
[----:B------:R-:W-:Y:S01]  /*0f30*/  PRMT R35, R35, 0x7632, R35 ;  /* 0x0000763223237816 */ /* 0x000fe20000000023 */
[----:B------:R-:W-:Y:S01]  /*0f40*/  FFMA.FTZ R30, R125, R30, R28 ;  /* 0x0000001e7d1e7223 */ /* 0x000fe2000001001c */
[----:B------:R-:W-:-:S02]  /*0f50*/  SHF.L.U32 R31, R31, 0x10, RZ ;  /* 0x000000101f1f7819 */ /* 0x000fc400000006ff */
[C---:B------:R-:W-:Y:S01]  /*0f60*/  SHF.L.U32 R151, R39.reuse, 0x10, RZ ;  /* 0x0000001027977819 */ /* 0x040fe200000006ff */
[----:B------:R-:W1:Y:S01]  /*0f70*/  @P1 LDC.64 R28, c[0x0][0x438] ;  /* 0x00010e00ff1c1b82 */ /* 0x000e620000000a00 */
[----:B------:R-:W-:Y:S02]  /*0f80*/  PRMT R39, R39, 0x7632, R39 ;  /* 0x0000763227277816 */ /* 0x000fe40000000027 */
[----:B------:R-:W-:Y:S01]  /*0f90*/  SHF.L.U32 R35, R35, 0x10, RZ ;  /* 0x0000001023237819 */ /* 0x000fe200000006ff */
[----:B------:R-:W-:Y:S01]  /*0fa0*/  FADD.FTZ R31, -R167, R31 ;  /* 0x0000001fa71f7221 */ /* 0x000fe20000010100 */
[----:B------:R-:W-:Y:S01]  /*0fb0*/  FADD.FTZ R87, R38, R87 ;  /* 0x0000005726577221 */ /* 0x000fe20000010000 */
[----:B------:R-:W-:Y:S01]  /*0fc0*/  FFMA.FTZ R86, R37, R38, R86 ;  /* 0x0000002625567223 */ /* 0x000fe20000010056 */
[----:B------:R-:W-:Y:S01]  /*0fd0*/  SHF.L.U32 R39, R39, 0x10, RZ ;  /* 0x0000001027277819 */ /* 0x000fe200000006ff */
[----:B------:R-:W-:Y:S01]  /*0fe0*/  FADD.FTZ R85, R36, R85 ;  /* 0x0000005524557221 */ /* 0x000fe20000010000 */
[----:B------:R-:W-:Y:S01]  /*0ff0*/  FFMA.FTZ R84, R37, R36, R84 ;  /* 0x0000002425547223 */ /* 0x000fe20000010054 */
[----:B------:R-:W-:Y:S01]  /*1000*/  FMUL.FTZ R38, R131, R35 ;  /* 0x0000002383267220 */ /* 0x000fe20000410000 */
[----:B------:R-:W-:Y:S01]  /*1010*/  FMUL.FTZ R36, R142, R31 ;  /* 0x0000001f8e247220 */ /* 0x000fe20000410000 */
[----:B------:R-:W-:-:S02]  /*1020*/  FADD.FTZ R72, R35, R72 ;  /* 0x0000004823487221 */ /* 0x000fc40000010000 */
[--C-:B------:R-:W-:Y:S01]  /*1030*/  FFMA.FTZ R31, R127, R39, R38.reuse ;  /* 0x000000277f1f7223 */ /* 0x100fe20000010026 */
[C---:B------:R-:W-:Y:S01]  /*1040*/  FFMA.FTZ R73, R36.reuse, R35, R73 ;  /* 0x0000002324497223 */ /* 0x040fe20000010049 */
[----:B------:R-:W-:Y:S01]  /*1050*/  PRMT R38, R17, 0x7632, R38 ;  /* 0x0000763211267816 */ /* 0x000fe20000000026 */
[----:B------:R-:W-:Y:S01]  /*1060*/  FADD.FTZ R74, R39, R74 ;  /* 0x0000004a274a7221 */ /* 0x000fe20000010000 */
[----:B------:R-:W-:Y:S01]  /*1070*/  FFMA.FTZ R75, R36, R39, R75 ;  /* 0x00000027244b7223 */ /* 0x000fe2000001004b */
[----:B------:R-:W-:Y:S01]  /*1080*/  PRMT R35, R16, 0x7632, R35 ;  /* 0x0000763210237816 */ /* 0x000fe20000000023 */
[----:B------:R-:W-:Y:S01]  /*1090*/  FADD.FTZ R82, R151, R82 ;  /* 0x0000005297527221 */ /* 0x000fe20000010000 */
[-C--:B------:R-:W-:Y:S01]  /*10a0*/  FFMA.FTZ R83, R148, R151.reuse, R83 ;  /* 0x0000009794537223 */ /* 0x080fe20000010053 */
[----:B------:R-:W-:Y:S01]  /*10b0*/  SHF.L.U32 R39, R17, 0x10, RZ ;  /* 0x0000001011277819 */ /* 0x000fe200000006ff */
[----:B------:R-:W-:Y:S01]  /*10c0*/  FFMA.FTZ R151, R109, R151, R150 ;  /* 0x000000976d977223 */ /* 0x000fe20000010096 */
[----:B------:R-:W-:-:S02]  /*10d0*/  PRMT R152, R19, 0x7632, R152 ;  /* 0x0000763213987816 */ /* 0x000fc40000000098 */
[----:B------:R-:W-:Y:S02]  /*10e0*/  PRMT R150, R18, 0x7632, R150 ;  /* 0x0000763212967816 */ /* 0x000fe40000000096 */
[----:B------:R-:W-:Y:S02]  /*10f0*/  SHF.L.U32 R19, R19, 0x10, RZ ;  /* 0x0000001013137819 */ /* 0x000fe400000006ff */
[----:B------:R-:W-:Y:S01]  /*1100*/  SHF.L.U32 R38, R38, 0x10, RZ ;  /* 0x0000001026267819 */ /* 0x000fe200000006ff */
[----:B0-----:R-:W-:Y:S01]  /*1110*/  @P1 IMAD.WIDE.U32 R2, R143, 0x10, R2 ;  /* 0x000000108f021825 */ /* 0x001fe200078e0002 */
[----:B------:R-:W-:-:S03]  /*1120*/  SHF.L.U32 R35, R35, 0x10, RZ ;  /* 0x0000001023237819 */ /* 0x000fc600000006ff */
[----:B------:R-:W-:Y:S01]  /*1130*/  FADD.FTZ R39, -R167, R39 ;  /* 0x00000027a7277221 */ /* 0x000fe20000010100 */
[----:B------:R-:W-:Y:S02]  /*1140*/  SHF.L.U32 R18, R18, 0x10, RZ ;  /* 0x0000001012127819 */ /* 0x000fe400000006ff */
[----:B------:R-:W-:Y:S01]  /*1150*/  SHF.L.U32 R164, R21, 0x10, RZ ;  /* 0x0000001015a47819 */ /* 0x000fe200000006ff */
[C---:B------:R-:W-:Y:S01]  /*1160*/  FADD.FTZ R157, -R167.reuse, R19 ;  /* 0x00000013a79d7221 */ /* 0x040fe20000010100 */
[----:B------:R-:W-:Y:S01]  /*1170*/  SHF.L.U32 R16, R16, 0x10, RZ ;  /* 0x0000001010107819 */ /* 0x000fe200000006ff */
[----:B------:R-:W-:Y:S01]  /*1180*/  FADD.FTZ R159, -R167, R38 ;  /* 0x00000026a79f7221 */ /* 0x000fe20000010100 */
[----:B------:R-:W-:Y:S01]  /*1190*/  SHF.L.U32 R150, R150, 0x10, RZ ;  /* 0x0000001096967819 */ /* 0x000fe200000006ff */
[----:B------:R-:W-:Y:S01]  /*11a0*/  FADD.FTZ R100, R155, R100 ;  /* 0x000000649b647221 */ /* 0x000fe20000010000 */
[----:B------:R-:W-:Y:S01]  /*11b0*/  SHF.L.U32 R152, R152, 0x10, RZ ;  /* 0x0000001098987819 */ /* 0x000fe200000006ff */
[----:B------:R-:W-:Y:S01]  /*11c0*/  FFMA.FTZ R101, R32, R155, R101 ;  /* 0x0000009b20657223 */ /* 0x000fe20000010065 */
[----:B------:R-:W-:Y:S01]  /*11d0*/  FADD.FTZ R19, -R167, R35 ;  /* 0x00000023a7137221 */ /* 0x000fe20000010100 */
[----:B------:R-:W-:Y:S01]  /*11e0*/  SHF.L.U32 R38, R25, 0x10, RZ ;  /* 0x0000001019267819 */ /* 0x000fe200000006ff */
[----:B-----5:R0:W5:Y:S01]  /*11f0*/  @P1 LDG.E.128 R4, desc[UR10][R2.64] ;  /* 0x0000000a02041981 */ /* 0x020162000c1e1d00 */
[----:B------:R-:W-:Y:S01]  /*1200*/  FADD.FTZ R155, -R167, R18 ;  /* 0x00000012a79b7221 */ /* 0x000fe20000010100 */
[----:B------:R-:W-:Y:S01]  /*1210*/  FMUL.FTZ R35, R142, R39 ;  /* 0x000000278e237220 */ /* 0x000fe20000410000 */
[----:B-1----:R-:W-:Y:S01]  /*1220*/  @P1 IMAD.WIDE.U32 R28, R141, 0x10, R28 ;  /* 0x000000108d1c1825 */ /* 0x002fe200078e001c */
[----:B------:R-:W-:-:S03]  /*1230*/  SHF.L.U32 R166, R23, 0x10, RZ ;  /* 0x0000001017a67819 */ /* 0x000fc600000006ff */
[C---:B------:R-:W-:Y:S01]  /*1240*/  FADD.FTZ R17, -R167.reuse, R16 ;  /* 0x00000010a7117221 */ /* 0x040fe20000010100 */
[C---:B------:R-:W-:Y:S01]  /*1250*/  FADD.FTZ R165, -R167.reuse, R150 ;  /* 0x00000096a7a57221 */ /* 0x040fe20000010100 */
[----:B------:R-:W-:Y:S01]  /*1260*/  FADD.FTZ R167, -R167, R152 ;  /* 0x00000098a7a77221 */ /* 0x000fe20000010100 */
[----:B------:R-:W-:Y:S01]  /*1270*/  SHF.L.U32 R16, R20, 0x10, RZ ;  /* 0x0000001014107819 */ /* 0x000fe200000006ff */
[----:B0-----:R-:W-:Y:S01]  /*1280*/  FMUL.FTZ R2, R119, R164 ;  /* 0x000000a477027220 */ /* 0x001fe20000410000 */
[----:B------:R-:W-:Y:S01]  /*1290*/  FADD.FTZ R50, R38, R50 ;  /* 0x0000003226327221 */ /* 0x000fe20000010000 */
[-C--:B------:R-:W-:Y:S01]  /*12a0*/  FFMA.FTZ R42, R35, R38.reuse, R42 ;  /* 0x00000026232a7223 */ /* 0x080fe2000001002a */
[C---:B------:R-:W-:Y:S01]  /*12b0*/  FMUL.FTZ R39, R142.reuse, R155 ;  /* 0x0000009b8e277220 */ /* 0x040fe20000410000 */
[----:B------:R-:W-:Y:S01]  /*12c0*/  SHF.L.U32 R152, R27, 0x10, RZ ;  /* 0x000000101b987819 */ /* 0x000fe200000006ff */
[----:B------:R-:W-:Y:S01]  /*12d0*/  FFMA.FTZ R38, R115, R38, R2 ;  /* 0x0000002673267223 */ /* 0x000fe20000010002 */
[----:B------:R-:W-:Y:S01]  /*12e0*/  FMUL.FTZ R155, R142, R157 ;  /* 0x0000009d8e9b7220 */ /* 0x000fe20000410000 */
[----:B------:R0:W5:Y:S01]  /*12f0*/  @P1 LDG.E.128 R76, desc[UR10][R28.64] ;  /* 0x0000000a1c4c1981 */ /* 0x000162000c1e1d00 */
[----:B------:R-:W-:Y:S01]  /*1300*/  FMUL.FTZ R2, R121, R166 ;  /* 0x000000a679027220 */ /* 0x000fe20000410000 */
[----:B------:R-:W-:Y:S01]  /*1310*/  SHF.L.U32 R3, R24, 0x10, RZ ;  /* 0x0000001018037819 */ /* 0x000fe200000006ff */
[----:B------:R-:W-:Y:S01]  /*1320*/  FADD.FTZ R54, R152, R54 ;  /* 0x0000003698367221 */ /* 0x000fe20000010000 */
[----:B------:R-:W-:Y:S01]  /*1330*/  SHF.L.U32 R163, R22, 0x10, RZ ;  /* 0x0000001016a37819 */ /* 0x000fe200000006ff */
[-C--:B------:R-:W-:Y:S01]  /*1340*/  FFMA.FTZ R46, R155, R152.reuse, R46 ;  /* 0x000000989b2e7223 */ /* 0x080fe2000001002e */
[----:B------:R-:W-:Y:S01]  /*1350*/  FFMA.FTZ R152, R117, R152, R2 ;  /* 0x0000009875987223 */ /* 0x000fe20000010002 */
[----:B0-----:R-:W-:Y:S01]  /*1360*/  FMUL.FTZ R29, R142, R17 ;  /* 0x000000118e1d7220 */ /* 0x001fe20000410000 */
[----:B------:R-:W-:Y:S01]  /*1370*/  FMUL.FTZ R17, R118, R16 ;  /* 0x0000001076117220 */ /* 0x000fe20000410000 */
[----:B------:R-:W-:Y:S01]  /*1380*/  FADD.FTZ R2, RZ, R145 ;  /* 0x00000091ff027221 */ /* 0x000fe20000010000 */
[----:B------:R-:W-:Y:S01]  /*1390*/  FADD.FTZ R48, R3, R48 ;  /* 0x0000003003307221 */ /* 0x000fe20000010000 */
[-C--:B------:R-:W-:Y:S01]  /*13a0*/  FFMA.FTZ R40, R29, R3.reuse, R40 ;  /* 0x000000031d287223 */ /* 0x080fe20000010028 */
[----:B------:R-:W-:Y:S01]  /*13b0*/  FFMA.FTZ R28, R114, R3, R17 ;  /* 0x00000003721c7223 */ /* 0x000fe20000010011 */
[----:B------:R-:W-:Y:S01]  /*13c0*/  SHF.L.U32 R3, R26, 0x10, RZ ;  /* 0x000000101a037819 */ /* 0x000fe200000006ff */
[----:B------:R-:W-:Y:S01]  /*13d0*/  FMUL.FTZ R17, R120, R163 ;  /* 0x000000a378117220 */ /* 0x000fe20000410000 */
[----:B------:R-:W-:Y:S01]  /*13e0*/  FADD.FTZ R2, R153, R2 ;  /* 0x0000000299027221 */ /* 0x000fe20000010000 */
[----:B------:R-:W-:-:S02]  /*13f0*/  PRMT R20, R20, 0x7632, R20 ;  /* 0x0000763214147816 */ /* 0x000fc40000000014 */
[----:B------:R-:W-:Y:S01]  /*1400*/  FADD.FTZ R52, R3, R52 ;  /* 0x0000003403347221 */ /* 0x000fe20000010000 */
[-C--:B------:R-:W-:Y:S01]  /*1410*/  FFMA.FTZ R44, R39, R3.reuse, R44 ;  /* 0x00000003272c7223 */ /* 0x080fe2000001002c */
[----:B------:R-:W-:Y:S01]  /*1420*/  FFMA.FTZ R150, R116, R3, R17 ;  /* 0x0000000374967223 */ /* 0x000fe20000010011 */
[----:B------:R-:W-:Y:S01]  /*1430*/  FADD.FTZ R3, R147, R2 ;  /* 0x0000000293037221 */ /* 0x000fe20000010000 */
[----:B------:R-:W-:Y:S02]  /*1440*/  PRMT R24, R24, 0x7632, R24 ;  /* 0x0000763218187816 */ /* 0x000fe40000000018 */
[----:B------:R-:W-:Y:S01]  /*1450*/  SHF.L.U32 R161, R20, 0x10, RZ ;  /* 0x0000001014a17819 */ /* 0x000fe200000006ff */
[----:B------:R-:W-:Y:S01]  /*1460*/  FADD.FTZ R3, R30, R3 ;  /* 0x000000031e037221 */ /* 0x000fe20000010000 */
[----:B------:R-:W-:Y:S01]  /*1470*/  SHF.L.U32 R24, R24, 0x10, RZ ;  /* 0x0000001018187819 */ /* 0x000fe200000006ff */
[----:B------:R-:W-:Y:S02]  /*1480*/  FMUL.FTZ R154, R142, R19 ;  /* 0x000000138e9a7220 */ /* 0x000fe40000410000 */
[----:B------:R-:W-:Y:S01]  /*1490*/  FADD.FTZ R3, R146, R3 ;  /* 0x0000000392037221 */ /* 0x000fe20000010000 */
[----:B------:R-:W-:Y:S01]  /*14a0*/  FMUL.FTZ R157, R136, R161 ;  /* 0x000000a1889d7220 */ /* 0x000fe20000410000 */
[----:B------:R-:W-:-:S02]  /*14b0*/  PRMT R21, R21, 0x7632, R21 ;  /* 0x0000763215157816 */ /* 0x000fc40000000015 */
[----:B------:R-:W-:Y:S01]  /*14c0*/  FADD.FTZ R2, R34, R3 ;  /* 0x0000000322027221 */ /* 0x000fe20000010000 */
[----:B------:R-:W-:Y:S01]  /*14d0*/  FADD.FTZ R49, R24, R49 ;  /* 0x0000003118317221 */ /* 0x000fe20000010000 */
[-C--:B------:R-:W-:Y:S01]  /*14e0*/  FFMA.FTZ R41, R154, R24.reuse, R41 ;  /* 0x000000189a297223 */ /* 0x080fe20000010029 */
[----:B------:R-:W-:Y:S01]  /*14f0*/  FFMA.FTZ R157, R132, R24, R157 ;  /* 0x00000018849d7223 */ /* 0x000fe2000001009d */
[----:B------:R-:W-:Y:S01]  /*1500*/  PRMT R25, R25, 0x7632, R25 ;  /* 0x0000763219197816 */ /* 0x000fe20000000019 */
[----:B------:R-:W-:Y:S01]  /*1510*/  FFMA.FTZ R3, R0, R145, RZ ;  /* 0x0000009100037223 */ /* 0x000fe200000100ff */
[----:B------:R-:W-:Y:S01]  /*1520*/  SHF.L.U32 R24, R21, 0x10, RZ ;  /* 0x0000001015187819 */ /* 0x000fe200000006ff */
[----:B------:R-:W-:Y:S01]  /*1530*/  FADD.FTZ R2, R151, R2 ;  /* 0x0000000297027221 */ /* 0x000fe20000010000 */
[----:B------:R-:W-:Y:S01]  /*1540*/  SHF.L.U32 R18, R25, 0x10, RZ ;  /* 0x0000001019127819 */ /* 0x000fe200000006ff */
[----:B------:R-:W-:Y:S01]  /*1550*/  FFMA.FTZ R17, R32, R153, R3 ;  /* 0x0000009920117223 */ /* 0x000fe20000010003 */
[----:B------:R-:W-:Y:S01]  /*1560*/  FMUL.FTZ R156, R142, R159 ;  /* 0x0000009f8e9c7220 */ /* 0x000fe20000410000 */
[----:B------:R-:W-:Y:S01]  /*1570*/  FMUL.FTZ R20, R137, R24 ;  /* 0x0000001889147220 */ /* 0x000fe20000410000 */
[----:B------:R-:W-:Y:S01]  /*1580*/  FADD.FTZ R3, R31, R2 ;  /* 0x000000021f037221 */ /* 0x000fe20000010000 */
[----:B------:R-:W-:Y:S01]  /*1590*/  FADD.FTZ R51, R18, R51 ;  /* 0x0000003312337221 */ /* 0x000fe20000010000 */
[-C--:B------:R-:W-:Y:S01]  /*15a0*/  FFMA.FTZ R43, R156, R18.reuse, R43 ;  /* 0x000000129c2b7223 */ /* 0x080fe2000001002b */
[----:B------:R-:W-:Y:S01]  /*15b0*/  FFMA.FTZ R159, R133, R18, R20 ;  /* 0x00000012859f7223 */ /* 0x000fe20000010014 */
[----:B------:R-:W-:Y:S01]  /*15c0*/  FADD.FTZ R2, R28, R3 ;  /* 0x000000031c027221 */ /* 0x000fe20000010000 */
[----:B------:R-:W-:Y:S01]  /*15d0*/  FFMA.FTZ R18, R144, R147, R17 ;  /* 0x0000009390127223 */ /* 0x000fe20000010011 */
[----:B------:R-:W-:-:S02]  /*15e0*/  PRMT R22, R22, 0x7632, R22 ;  /* 0x0000763216167816 */ /* 0x000fc40000000016 */
[----:B------:R-:W-:Y:S01]  /*15f0*/  FADD.FTZ R3, R2, R157 ;  /* 0x0000009d02037221 */ /* 0x000fe20000010000 */
[----:B------:R-:W-:Y:S01]  /*1600*/  FFMA.FTZ R18, R33, R30, R18 ;  /* 0x0000001e21127223 */ /* 0x000fe20000010012 */
[----:B------:R-:W-:Y:S02]  /*1610*/  PRMT R26, R26, 0x7632, R26 ;  /* 0x000076321a1a7816 */ /* 0x000fe4000000001a */
[----:B------:R-:W-:Y:S01]  /*1620*/  SHF.L.U32 R25, R22, 0x10, RZ ;  /* 0x0000001016197819 */ /* 0x000fe200000006ff */
[----:B------:R-:W-:Y:S01]  /*1630*/  FADD.FTZ R2, R3, R38 ;  /* 0x0000002603027221 */ /* 0x000fe20000010000 */
[----:B------:R-:W-:Y:S01]  /*1640*/  FFMA.FTZ R18, R149, R146, R18 ;  /* 0x0000009295127223 */ /* 0x000fe20000010012 */
[----:B------:R-:W-:Y:S02]  /*1650*/  PRMT R19, R27, 0x7632, R19 ;  /* 0x000076321b137816 */ /* 0x000fe40000000013 */
[----:B------:R-:W-:Y:S01]  /*1660*/  PRMT R23, R23, 0x7632, R23 ;  /* 0x0000763217177816 */ /* 0x000fe20000000017 */
[----:B------:R-:W-:Y:S01]  /*1670*/  FADD.FTZ R17, R2, R159 ;  /* 0x0000009f02117221 */ /* 0x000fe20000010000 */
[----:B------:R-:W-:Y:S01]  /*1680*/  SHF.L.U32 R26, R26, 0x10, RZ ;  /* 0x000000101a1a7819 */ /* 0x000fe200000006ff */
[----:B------:R-:W-:Y:S01]  /*1690*/  FMUL.FTZ R27, R138, R25 ;  /* 0x000000198a1b7220 */ /* 0x000fe20000410000 */
[----:B------:R-:W-:Y:S01]  /*16a0*/  FFMA.FTZ R3, R37, R34, R18 ;  /* 0x0000002225037223 */ /* 0x000fe20000010012 */
[----:B------:R-:W-:Y:S01]  /*16b0*/  SHF.L.U32 R168, R23, 0x10, RZ ;  /* 0x0000001017a87819 */ /* 0x000fe200000006ff */
[----:B------:R-:W-:Y:S01]  /*16c0*/  FADD.FTZ R18, R17, R150 ;  /* 0x0000009611127221 */ /* 0x000fe20000010000 */
[----:B------:R-:W-:Y:S01]  /*16d0*/  FFMA.FTZ R27, R134, R26, R27 ;  /* 0x0000001a861b7223 */ /* 0x000fe2000001001b */
[----:B------:R-:W-:Y:S01]  /*16e0*/  FFMA.FTZ R3, R148, R151, R3 ;  /* 0x0000009794037223 */ /* 0x000fe20000010003 */
[----:B------:R-:W-:Y:S01]  /*16f0*/  SHF.L.U32 R20, R19, 0x10, RZ ;  /* 0x0000001013147819 */ /* 0x000fe200000006ff */
[----:B------:R-:W-:Y:S01]  /*1700*/  FMUL.FTZ R158, R139, R168 ;  /* 0x000000a88b9e7220 */ /* 0x000fe20000410000 */
[----:B------:R-:W-:Y:S01]  /*1710*/  FADD.FTZ R17, R18, R27 ;  /* 0x0000001b12117221 */ /* 0x000fe20000010000 */
[----:B------:R-:W-:-:S02]  /*1720*/  FFMA.FTZ R2, R36, R31, R3 ;  /* 0x0000001f24027223 */ /* 0x000fc40000010003 */
[----:B------:R-:W-:Y:S01]  /*1730*/  FFMA.FTZ R158, R135, R20, R158 ;  /* 0x00000014879e7223 */ /* 0x000fe2000001009e */
[----:B------:R-:W-:Y:S01]  /*1740*/  FADD.FTZ R17, R17, R152 ;  /* 0x0000009811117221 */ /* 0x000fe20000010000 */
[----:B------:R-:W-:-:S03]  /*1750*/  FFMA.FTZ R3, R29, R28, R2 ;  /* 0x0000001c1d037223 */ /* 0x000fc60000010002 */
[----:B------:R-:W-:Y:S01]  /*1760*/  FADD.FTZ R17, R17, R158 ;  /* 0x0000009e11117221 */ /* 0x000fe20000010000 */
[----:B------:R-:W-:-:S04]  /*1770*/  FFMA.FTZ R2, R154, R157, R3 ;  /* 0x0000009d9a027223 */ /* 0x000fc80000010003 */
[----:B------:R-:W-:Y:S01]  /*1780*/  FFMA.FTZ R3, R35, R38, R2 ;  /* 0x0000002623037223 */ /* 0x000fe20000010002 */
[----:B------:R-:W0:Y:S03]  /*1790*/  SHFL.DOWN PT, R18, R17, 0x10, 0x1f ;  /* 0x0a001f0011127f89 */ /* 0x000e2600000e0000 */
[----:B------:R-:W-:Y:S01]  /*17a0*/  FFMA.FTZ R2, R156, R159, R3 ;  /* 0x0000009f9c027223 */ /* 0x000fe20000010003 */
[----:B------:R-:W-:-:S03]  /*17b0*/  FMUL.FTZ R160, R142, R165 ;  /* 0x000000a58ea07220 */ /* 0x000fc60000410000 */
[----:B------:R-:W-:-:S04]  /*17c0*/  FFMA.FTZ R3, R39, R150, R2 ;  /* 0x0000009627037223 */ /* 0x000fc80000010002 */
[----:B------:R-:W-:Y:S01]  /*17d0*/  FFMA.FTZ R2, R160, R27, R3 ;  /* 0x0000001ba0027223 */ /* 0x000fe20000010003 */
[----:B------:R-:W-:-:S03]  /*17e0*/  FMUL.FTZ R162, R142, R167 ;  /* 0x000000a78ea27220 */ /* 0x000fc60000410000 */
[----:B------:R-:W-:-:S04]  /*17f0*/  FFMA.FTZ R3, R155, R152, R2 ;  /* 0x000000989b037223 */ /* 0x000fc80000010002 */
[----:B------:R-:W-:Y:S01]  /*1800*/  FFMA.FTZ R3, R162, R158, R3 ;  /* 0x0000009ea2037223 */ /* 0x000fe20000010003 */
[----:B0-----:R-:W-:-:S04]  /*1810*/  FADD.FTZ R18, R17, R18 ;  /* 0x0000001211127221 */ /* 0x001fc80000010000 */
[----:B------:R-:W0:Y:S04]  /*1820*/  SHFL.DOWN PT, R2, R3, 0x10, 0x1f ;  /* 0x0a001f0003027f89 */ /* 0x000e2800000e0000 */
[----:B------:R-:W1:Y:S01]  /*1830*/  SHFL.DOWN PT, R19, R18, 0x8, 0x1f ;  /* 0x09001f0012137f89 */ /* 0x000e6200000e0000 */
[----:B0-----:R-:W-:Y:S01]  /*1840*/  FADD.FTZ R2, R3, R2 ;  /* 0x0000000203027221 */ /* 0x001fe20000010000 */
[----:B-1----:R-:W-:-:S04]  /*1850*/  FADD.FTZ R19, R18, R19 ;  /* 0x0000001312137221 */ /* 0x002fc80000010000 */
[----:B------:R-:W0:Y:S04]  /*1860*/  SHFL.DOWN PT, R17, R2, 0x8, 0x1f ;  /* 0x09001f0002117f89 */ /* 0x000e2800000e0000 */
[----:B------:R-:W1:Y:S01]  /*1870*/  SHFL.DOWN PT, R22, R19, 0x4, 0x1f ;  /* 0x08801f0013167f89 */ /* 0x000e6200000e0000 */
[----:B------:R-:W-:Y:S01]  /*1880*/  FADD.FTZ R53, R26, R53 ;  /* 0x000000351a357221 */ /* 0x000fe20000010000 */
[----:B------:R-:W-:Y:S01]  /*1890*/  FFMA.FTZ R45, R160, R26, R45 ;  /* 0x0000001aa02d7223 */ /* 0x000fe2000001002d */
[----:B0-----:R-:W-:Y:S01]  /*18a0*/  FADD.FTZ R17, R2, R17 ;  /* 0x0000001102117221 */ /* 0x001fe20000010000 */
[----:B-1----:R-:W-:-:S04]  /*18b0*/  FADD.FTZ R21, R19, R22 ;  /* 0x0000001613157221 */ /* 0x002fc80000010000 */
[----:B------:R-:W0:Y:S04]  /*18c0*/  SHFL.DOWN PT, R22, R17, 0x4, 0x1f ;  /* 0x08801f0011167f89 */ /* 0x000e2800000e0000 */
[----:B------:R-:W1:Y:S01]  /*18d0*/  SHFL.DOWN PT, R26, R21, 0x2, 0x1f ;  /* 0x08401f00151a7f89 */ /* 0x000e6200000e0000 */
[----:B0-----:R-:W-:-:S05]  /*18e0*/  FADD.FTZ R22, R17, R22 ;  /* 0x0000001611167221 */ /* 0x001fca0000010000 */
[----:B------:R-:W0:Y:S01]  /*18f0*/  SHFL.DOWN PT, R3, R22, 0x2, 0x1f ;  /* 0x08401f0016037f89 */ /* 0x000e2200000e0000 */
[----:B-1----:R-:W-:Y:S02]  /*1900*/  FADD.FTZ R23, R21, R26 ;  /* 0x0000001a15177221 */ /* 0x002fe40000010000 */
[----:B------:R-:W1:Y:S03]  /*1910*/  S2R R26, SR_TID.X ;  /* 0x00000000001a7919 */ /* 0x000e660000002100 */
[----:B------:R-:W2:Y:S01]  /*1920*/  SHFL.DOWN PT, R2, R23, 0x1, 0x1f ;  /* 0x08201f0017027f89 */ /* 0x000ea200000e0000 */
[----:B0-----:R-:W-:-:S05]  /*1930*/  FADD.FTZ R18, R22, R3 ;  /* 0x0000000316127221 */ /* 0x001fca0000010000 */
[----:B------:R-:W0:Y:S01]  /*1940*/  SHFL.DOWN PT, R3, R18, 0x1, 0x1f ;  /* 0x08201f0012037f89 */ /* 0x000e2200000e0000 */
[----:B-1----:R-:W-:Y:S01]  /*1950*/  LOP3.LUT P2, RZ, R26, 0x1f, RZ, 0xc0, !PT ;  /* 0x0000001f1aff7812 */ /* 0x002fe2000784c0ff */
[----:B------:R-:W-:Y:S01]  /*1960*/  BSSY.RECONVERGENT B0, `(.L_x_32) ;  /* 0x000000e000007945 */ /* 0x000fe20003800200 */
[----:B------:R-:W-:Y:S01]  /*1970*/  FADD.FTZ R55, R20, R55 ;  /* 0x0000003714377221 */ /* 0x000fe20000010000 */
[----:B------:R-:W-:Y:S01]  /*1980*/  FFMA.FTZ R47, R162, R20, R47 ;  /* 0x00000014a22f7223 */ /* 0x000fe2000001002f */
[----:B--2---:R-:W-:Y:S01]  /*1990*/  FADD.FTZ R2, R23, R2 ;  /* 0x0000000217027221 */ /* 0x004fe20000010000 */
[----:B0-----:R-:W-:-:S08]  /*19a0*/  FADD.FTZ R3, R18, R3 ;  /* 0x0000000312037221 */ /* 0x001fd00000010000 */
[----:B------:R-:W-:Y:S05]  /*19b0*/  @P2 BRA `(.L_x_33) ;  /* 0x0000000000202947 */ /* 0x000fea0003800000 */
        /* <DEDUP_REMOVED lines=8> */
.L_x_33:
[----:B------:R-:W-:Y:S05]  /*1a40*/  BSYNC.RECONVERGENT B0 ;  /* 0x0000000000007941 */ /* 0x000fea0003800200 */
.L_x_32:
[----:B------:R-:W1:Y:S08]  /*1a50*/  S2UR UR5, SR_CgaCtaId ;  /* 0x00000000000579c3 */ /* 0x000e700000008800 */
[----:B------:R-:W-:Y:S01]  /*1a60*/  BAR.SYNC.DEFER_BLOCKING 0x0 ;  /* 0x0000000000007b1d */ /* 0x000fe20000010000 */
[----:B------:R-:W-:Y:S01]  /*1a70*/  FADD.FTZ R71, R16, R71 ;  /* 0x0000004710477221 */ /* 0x000fe20000010000 */
[----:B------:R-:W-:Y:S01]  /*1a80*/  FFMA.FTZ R56, R29, R16, R56 ;  /* 0x000000101d387223 */ /* 0x000fe20000010038 */
[----:B------:R-:W-:Y:S01]  /*1a90*/  UISETP.NE.U32.AND UP0, UPT, UR14, URZ, UPT ;  /* 0x000000ff0e00728c */ /* 0x000fe2000bf05070 */
[----:B------:R-:W-:Y:S01]  /*1aa0*/  FADD.FTZ R69, R164, R69 ;  /* 0x00000045a4457221 */ /* 0x000fe20000010000 */
[----:B------:R-:W-:Y:S01]  /*1ab0*/  FFMA.FTZ R58, R35, R164, R58 ;  /* 0x000000a4233a7223 */ /* 0x000fe2000001003a */
[----:B------:R-:W-:Y:S01]  /*1ac0*/  UMOV UR4, 0x400 ;  /* 0x0000040000047882 */ /* 0x000fe20000000000 */
[----:B------:R-:W-:Y:S01]  /*1ad0*/  UISETP.NE.AND.EX UP0, UPT, UR15, URZ, UPT, UP0 ;  /* 0x000000ff0f00728c */ /* 0x000fe2000bf05300 */
[----:B------:R-:W-:Y:S01]  /*1ae0*/  FADD.FTZ R70, R161, R70 ;  /* 0x00000046a1467221 */ /* 0x000fe20000010000 */
[----:B------:R-:W-:Y:S01]  /*1af0*/  FFMA.FTZ R57, R154, R161, R57 ;  /* 0x000000a19a397223 */ /* 0x000fe20000010039 */
        /* <DEDUP_REMOVED lines=10> */
[----:B-1----:R-:W-:-:S04]  /*1ba0*/  ULEA UR4, UR5, UR4, 0x18 ;  /* 0x0000000405047291 */ /* 0x002fc8000f8ec0ff */
[----:B------:R-:W-:Y:S02]  /*1bb0*/  UIADD3 UR5, UPT, UPT, UR4, 0x4040, URZ ;  /* 0x0000404004057890 */ /* 0x000fe4000fffe0ff */
[----:B------:R-:W-:-:S09]  /*1bc0*/  @!UP1 UIADD3 UR5, UPT, UPT, UR4, 0x4000, URZ ;  /* 0x0000400004059890 */ /* 0x000fd2000fffe0ff */
[----:B0-----:R-:W0:Y:S01]  /*1bd0*/  LDS.128 R16, [UR5] ;  /* 0x00000005ff107984 */ /* 0x001e220008000c00 */
[----:B------:R-:W-:Y:S02]  /*1be0*/  UIADD3 UR5, UPT, UPT, UR4, 0x4050, URZ ;  /* 0x0000405004057890 */ /* 0x000fe4000fffe0ff */
[----:B------:R-:W-:-:S09]  /*1bf0*/  @!UP1 UIADD3 UR5, UPT, UPT, UR4, 0x4010, URZ ;  /* 0x0000401004059890 */ /* 0x000fd2000fffe0ff */
[----:B------:R-:W1:Y:S01]  /*1c00*/  LDS.128 R20, [UR5] ;  /* 0x00000005ff147984 */ /* 0x000e620008000c00 */
[----:B------:R-:W-:Y:S02]  /*1c10*/  UIADD3 UR5, UPT, UPT, UR4, 0x4060, URZ ;  /* 0x0000406004057890 */ /* 0x000fe4000fffe0ff */
[----:B------:R-:W-:Y:S01]  /*1c20*/  @!UP1 UIADD3 UR5, UPT, UPT, UR4, 0x4020, URZ ;  /* 0x0000402004059890 */ /* 0x000fe2000fffe0ff */
[----:B0-----:R-:W-:Y:S01]  /*1c30*/  FADD.FTZ R3, RZ, R16 ;  /* 0x00000010ff037221 */ /* 0x001fe20000010000 */
[----:B------:R-:W-:-:S03]  /*1c40*/  FADD.FTZ R2, RZ, R17 ;  /* 0x00000011ff027221 */ /* 0x000fc60000010000 */
[----:B------:R-:W-:Y:S01]  /*1c50*/  FADD.FTZ R3, R18, R3 ;  /* 0x0000000312037221 */ /* 0x000fe20000010000 */
[----:B------:R-:W-:-:S03]  /*1c60*/  FADD.FTZ R2, R19, R2 ;  /* 0x0000000213027221 */ /* 0x000fc60000010000 */
[----:B------:R-:W0:Y:S01]  /*1c70*/  LDS.128 R16, [UR5] ;  /* 0x00000005ff107984 */ /* 0x000e220008000c00 */
[----:B------:R-:W-:Y:S02]  /*1c80*/  UIADD3 UR5, UPT, UPT, UR4, 0x4070, URZ ;  /* 0x0000407004057890 */ /* 0x000fe4000fffe0ff */
[----:B------:R-:W-:Y:S01]  /*1c90*/  @!UP1 UIADD3 UR5, UPT, UPT, UR4, 0x4030, URZ ;  /* 0x0000403004059890 */ /* 0x000fe2000fffe0ff */
[----:B-1----:R-:W-:Y:S01]  /*1ca0*/  FADD.FTZ R3, R3, R20 ;  /* 0x0000001403037221 */ /* 0x002fe20000010000 */
[----:B------:R-:W-:-:S03]  /*1cb0*/  FADD.FTZ R2, R2, R21 ;  /* 0x0000001502027221 */ /* 0x000fc60000010000 */
[----:B------:R-:W-:Y:S01]  /*1cc0*/  FADD.FTZ R3, R22, R3 ;  /* 0x0000000316037221 */ /* 0x000fe20000010000 */
[----:B------:R-:W-:-:S03]  /*1cd0*/  FADD.FTZ R2, R23, R2 ;  /* 0x0000000217027221 */ /* 0x000fc60000010000 */
[----:B------:R-:W1:Y:S01]  /*1ce0*/  LDS.128 R20, [UR5] ;  /* 0x00000005ff147984 */ /* 0x000e620008000c00 */
[----:B0-----:R-:W-:Y:S01]  /*1cf0*/  FADD.FTZ R3, R3, R16 ;  /* 0x0000001003037221 */ /* 0x001fe20000010000 */
[----:B------:R-:W-:-:S03]  /*1d00*/  FADD.FTZ R16, R2, R17 ;  /* 0x0000001102107221 */ /* 0x000fc60000010000 */
[----:B------:R-:W-:Y:S01]  /*1d10*/  FADD.FTZ R17, R18, R3 ;  /* 0x0000000312117221 */ /* 0x000fe20000010000 */
[----:B------:R-:W-:Y:S01]  /*1d20*/  FADD.FTZ R16, R19, R16 ;  /* 0x0000001013107221 */ /* 0x000fe20000010000 */
[----:B------:R-:W0:Y:S02]  /*1d30*/  LDC.64 R2, c[0x0][0x380] ;  /* 0x0000e000ff027b82 */ /* 0x000e240000000a00 */
[----:B-1----:R-:W-:Y:S01]  /*1d40*/  FADD.FTZ R17, R17, R20 ;  /* 0x0000001411117221 */ /* 0x002fe20000010000 */
[----:B------:R-:W-:-:S03]  /*1d50*/  FADD.FTZ R16, R16, R21 ;  /* 0x0000001510107221 */ /* 0x000fc60000010000 */
[----:B------:R-:W-:Y:S01]  /*1d60*/  FADD.FTZ R17, R22, R17 ;  /* 0x0000001116117221 */ /* 0x000fe20000010000 */
[----:B------:R-:W-:-:S03]  /*1d70*/  FADD.FTZ R16, R23, R16 ;  /* 0x0000001017107221 */ /* 0x000fc60000010000 */
[----:B------:R-:W-:Y:S01]  /*1d80*/  FMUL.FTZ R17, R17, UR16 ;  /* 0x0000001011117c20 */ /* 0x000fe20008410000 */
[----:B------:R-:W-:-:S04]  /*1d90*/  FMUL.FTZ R161, R16, UR16 ;  /* 0x0000001010a17c20 */ /* 0x000fc80008410000 */
[----:B------:R-:W-:Y:S02]  /*1da0*/  FSEL R164, R17, RZ, !P0 ;  /* 0x000000ff11a47208 */ /* 0x000fe40004000000 */
[----:B0-----:R-:W-:-:S04]  /*1db0*/  IADD3 R122, PT, PT, R122, R2, RZ ;  /* 0x000000027a7a7210 */ /* 0x001fc80007ffe0ff */
[----:B------:R-:W-:Y:S01]  /*1dc0*/  ISETP.GE.AND P3, PT, R122, R3, PT ;  /* 0x000000037a00720c */ /* 0x000fe20003f66270 */
[----:B------:R-:W-:-:S12]  /*1dd0*/  BRA.U UP0, `(.L_x_34) ;  /* 0x00000009003c7547 */ /* 0x000fd8000b800000 */
        /* <DEDUP_REMOVED lines=24> */
[C---:B------:R-:W-:Y:S01]  /*1f60*/  FMUL.FTZ R16, R142.reuse, R145 ;  /* 0x000000918e107220 */ /* 0x040fe20000410000 */
        /* <DEDUP_REMOVED lines=10> */
[----:B------:R-:W-:Y:S01]  /*2010*/  F2FP.BF16.F32.PACK_AB R16, R153, R16 ;  /* 0x000000109910723e */ /* 0x000fe200000010ff */
[----:B------:R-:W-:Y:S06]  /*2020*/  BRA `(.L_x_37) ;  /* 0x0000001000a07947 */ /* 0x000fec0003800000 */
.L_x_36:
        /* <DEDUP_REMOVED lines=33> */
.L_x_35:
        /* <DEDUP_REMOVED lines=36> */
.L_x_38:
        /* <DEDUP_REMOVED lines=37> */
.L_x_34:
        /* <DEDUP_REMOVED lines=10> */
[----:B-----5:R-:W-:Y:S01]  /*2770*/  SHF.L.U32 R3, R79, 0x10, RZ ;  /* 0x000000104f037819 */ /* 0x020fe200000006ff */
[-C--:B------:R-:W-:Y:S01]  /*2780*/  FFMA.FTZ R149, R149, R161.reuse, R164 ;  /* 0x000000a195957223 */ /* 0x080fe200000100a4 */
[----:B------:R-:W-:Y:S01]  /*2790*/  FADD.FTZ R16, R145, -R0 ;  /* 0x8000000091107221 */ /* 0x000fe20000010000 */
[----:B------:R-:W-:Y:S01]  /*27a0*/  FADD.FTZ R20, R151, -R148 ;  /* 0x8000009497147221 */ /* 0x000fe20000010000 */
[----:B------:R-:W-:Y:S01]  /*27b0*/  PRMT R0, R79, 0x7632, R0 ;  /* 0x000076324f007816 */ /* 0x000fe20000000000 */
[-C--:B------:R-:W-:Y:S01]  /*27c0*/  FFMA.FTZ R36, R36, R161.reuse, R164 ;  /* 0x000000a124247223 */ /* 0x080fe200000100a4 */
[----:B------:R-:W-:Y:S01]  /*27d0*/  SHF.L.U32 R17, R78, 0x10, RZ ;  /* 0x000000104e117819 */ /* 0x000fe200000006ff */
[----:B------:R-:W-:Y:S01]  /*27e0*/  FFMA.FTZ R20, R142, R20, R3 ;  /* 0x000000148e147223 */ /* 0x000fe20000010003 */
[----:B------:R-:W-:Y:S01]  /*27f0*/  SHF.L.U32 R19, R0, 0x10, RZ ;  /* 0x0000001000137819 */ /* 0x000fe200000006ff */
[----:B------:R-:W-:Y:S01]  /*2800*/  FADD.FTZ R18, R146, -R149 ;  /* 0x8000009592127221 */ /* 0x000fe20000010000 */
[----:B------:R-:W-:Y:S01]  /*2810*/  PRMT R3, R78, 0x7632, R3 ;  /* 0x000076324e037816 */ /* 0x000fe20000000003 */
[----:B------:R-:W-:Y:S01]  /*2820*/  FADD.FTZ R36, R31, -R36 ;  /* 0x800000241f247221 */ /* 0x000fe20000010000 */
[----:B------:R-:W-:Y:S01]  /*2830*/  PRMT R2, R77, 0x7632, R2 ;  /* 0x000076324d027816 */ /* 0x000fe20000000002 */
[-C--:B------:R-:W-:Y:S01]  /*2840*/  FFMA.FTZ R32, R32, R161.reuse, R164 ;  /* 0x000000a120207223 */ /* 0x080fe200000100a4 */
[----:B------:R-:W-:Y:S01]  /*2850*/  PRMT R0, R76, 0x7632, R0 ;  /* 0x000076324c007816 */ /* 0x000fe20000000000 */
[-CC-:B------:R-:W-:Y:S01]  /*2860*/  FFMA.FTZ R144, R144, R161.reuse, R164.reuse ;  /* 0x000000a190907223 */ /* 0x180fe200000100a4 */
[-CC-:B------:R-:W-:Y:S01]  /*2870*/  FFMA.FTZ R33, R33, R161.reuse, R164.reuse ;  /* 0x000000a121217223 */ /* 0x180fe200000100a4 */
[----:B------:R-:W-:Y:S01]  /*2880*/  FFMA.FTZ R37, R37, R161, R164 ;  /* 0x000000a125257223 */ /* 0x000fe200000100a4 */
[----:B------:R-:W-:Y:S01]  /*2890*/  SHF.L.U32 R23, R3, 0x10, RZ ;  /* 0x0000001003177819 */ /* 0x000fe200000006ff */
[C---:B------:R-:W-:Y:S01]  /*28a0*/  FFMA.FTZ R25, R142.reuse, R36, R19 ;  /* 0x000000248e197223 */ /* 0x040fe20000010013 */
[----:B------:R-:W-:Y:S01]  /*28b0*/  FFMA.FTZ R18, R142, R18, R17 ;  /* 0x000000128e127223 */ /* 0x000fe20000010011 */
[----:B------:R-:W-:Y:S01]  /*28c0*/  SHF.L.U32 R3, R76, 0x10, RZ ;  /* 0x000000104c037819 */ /* 0x000fe200000006ff */
[----:B------:R-:W-:Y:S01]  /*28d0*/  FADD.FTZ R32, R153, -R32 ;  /* 0x8000002099207221 */ /* 0x000fe20000010000 */
[----:B------:R-:W-:Y:S01]  /*28e0*/  SHF.L.U32 R19, R77, 0x10, RZ ;  /* 0x000000104d137819 */ /* 0x000fe200000006ff */
[----:B------:R-:W-:Y:S01]  /*28f0*/  FADD.FTZ R144, R147, -R144 ;  /* 0x8000009093907221 */ /* 0x000fe20000010000 */
[----:B------:R-:W-:Y:S01]  /*2900*/  SHF.L.U32 R21, R2, 0x10, RZ ;  /* 0x0000001002157819 */ /* 0x000fe200000006ff */
[----:B------:R-:W-:Y:S01]  /*2910*/  FADD.FTZ R30, R30, -R33 ;  /* 0x800000211e1e7221 */ /* 0x000fe20000010000 */
[----:B------:R-:W-:Y:S01]  /*2920*/  SHF.L.U32 R17, R0, 0x10, RZ ;  /* 0x0000001000117819 */ /* 0x000fe200000006ff */
[----:B------:R-:W-:Y:S01]  /*2930*/  FADD.FTZ R37, R34, -R37 ;  /* 0x8000002522257221 */ /* 0x000fe20000010000 */
[C---:B------:R-:W-:Y:S01]  /*2940*/  FFMA.FTZ R3, R142.reuse, R16, R3 ;  /* 0x000000108e037223 */ /* 0x040fe20000010003 */
[C---:B------:R-:W-:Y:S01]  /*2950*/  FFMA.FTZ R0, R142.reuse, R144, R19 ;  /* 0x000000908e007223 */ /* 0x040fe20000010013 */
[C---:B------:R-:W-:Y:S01]  /*2960*/  FFMA.FTZ R21, R142.reuse, R30, R21 ;  /* 0x0000001e8e157223 */ /* 0x040fe20000010015 */
[C---:B------:R-:W-:Y:S01]  /*2970*/  FFMA.FTZ R23, R142.reuse, R37, R23 ;  /* 0x000000258e177223 */ /* 0x040fe20000010017 */
[----:B------:R-:W-:Y:S01]  /*2980*/  FFMA.FTZ R16, R142, R32, R17 ;  /* 0x000000208e107223 */ /* 0x000fe20000010011 */
[----:B------:R-:W-:-:S02]  /*2990*/  F2FP.BF16.F32.PACK_AB R19, R25, R20 ;  /* 0x000000141913723e */ /* 0x000fc400000010ff */
[----:B------:R-:W-:Y:S02]  /*29a0*/  F2FP.BF16.F32.PACK_AB R17, R21, R0 ;  /* 0x000000001511723e */ /* 0x000fe400000010ff */
[----:B------:R-:W-:Y:S02]  /*29b0*/  F2FP.BF16.F32.PACK_AB R18, R23, R18 ;  /* 0x000000121712723e */ /* 0x000fe400000010ff */
[----:B------:R-:W-:Y:S01]  /*29c0*/  F2FP.BF16.F32.PACK_AB R16, R16, R3 ;  /* 0x000000031010723e */ /* 0x000fe200000010ff */
[----:B------:R-:W-:Y:S06]  /*29d0*/  BRA `(.L_x_37) ;  /* 0x0000000800347947 */ /* 0x000fec0003800000 */
.L_x_40:
[-CC-:B------:R-:W-:Y:S01]  /*29e0*/  FFMA.FTZ R0, R0, R161.reuse, R164.reuse ;  /* 0x000000a100007223 */ /* 0x180fe200000100a4 */
[-CC-:B------:R-:W-:Y:S01]  /*29f0*/  FFMA.FTZ R144, R144, R161.reuse, R164.reuse ;  /* 0x000000a190907223 */ /* 0x180fe200000100a4 */
[-C--:B------:R-:W-:Y:S01]  /*2a00*/  FFMA.FTZ R149, R149, R161.reuse, R164 ;  /* 0x000000a195957223 */ /* 0x080fe200000100a4 */
[----:B-----5:R-:W-:Y:S01]  /*2a10*/  SHF.L.U32 R2, R78, 0x10, RZ ;  /* 0x000000104e027819 */ /* 0x020fe200000006ff */
[----:B------:R-:W-:Y:S01]  /*2a20*/  FADD.FTZ R145, R145, -R0 ;  /* 0x8000000091917221 */ /* 0x000fe20000010000 */
[----:B------:R-:W-:Y:S01]  /*2a30*/  SHF.L.U32 R0, R77, 0x10, RZ ;  /* 0x000000104d007819 */ /* 0x000fe200000006ff */
[----:B------:R-:W-:Y:S01]  /*2a40*/  FADD.FTZ R147, R147, -R144 ;  /* 0x8000009093937221 */ /* 0x000fe20000010000 */
[----:B------:R-:W-:Y:S01]  /*2a50*/  FADD.FTZ R149, R146, -R149 ;  /* 0x8000009592957221 */ /* 0x000fe20000010000 */
[----:B------:R-:W-:Y:S01]  /*2a60*/  PRMT R9, R79, 0x7632, R9 ;  /* 0x000076324f097816 */ /* 0x000fe20000000009 */
[----:B------:R-:W-:Y:S01]  /*2a70*/  FFMA.FTZ R32, R32, R161, R164 ;  /* 0x000000a120207223 */ /* 0x000fe200000100a4 */
[C---:B------:R-:W-:Y:S01]  /*2a80*/  FFMA.FTZ R17, R142.reuse, R147, R0 ;  /* 0x000000938e117223 */ /* 0x040fe20000010000 */
[----:B------:R-:W-:Y:S01]  /*2a90*/  FFMA.FTZ R18, R142, R149, R2 ;  /* 0x000000958e127223 */ /* 0x000fe20000010002 */
[----:B------:R-:W-:Y:S01]  /*2aa0*/  PRMT R0, R76, 0x7632, R0 ;  /* 0x000076324c007816 */ /* 0x000fe20000000000 */
[-C--:B------:R-:W-:Y:S01]  /*2ab0*/  FFMA.FTZ R33, R33, R161.reuse, R164 ;  /* 0x000000a121217223 */ /* 0x080fe200000100a4 */
[----:B------:R-:W-:Y:S01]  /*2ac0*/  PRMT R8, R78, 0x7632, R8 ;  /* 0x000076324e087816 */ /* 0x000fe20000000008 */
[-C--:B------:R-:W-:Y:S01]  /*2ad0*/  FFMA.FTZ R37, R37, R161.reuse, R164 ;  /* 0x000000a125257223 */ /* 0x080fe200000100a4 */
[----:B------:R-:W-:Y:S01]  /*2ae0*/  PRMT R2, R77, 0x7632, R2 ;  /* 0x000076324d027816 */ /* 0x000fe20000000002 */
[-CC-:B------:R-:W-:Y:S01]  /*2af0*/  FFMA.FTZ R148, R148, R161.reuse, R164.reuse ;  /* 0x000000a194947223 */ /* 0x180fe200000100a4 */
        /* <DEDUP_REMOVED lines=12> */
[C---:B------:R-:W-:Y:S01]  /*2bc0*/  FFMA.FTZ R3, R142.reuse, R145, R3 ;  /* 0x000000918e037223 */ /* 0x040fe20000010003 */
[C---:B------:R-:W-:Y:S01]  /*2bd0*/  FFMA.FTZ R11, R142.reuse, R151, R11 ;  /* 0x000000978e0b7223 */ /* 0x040fe2000001000b */
[C---:B------:R-:W-:Y:S01]  /*2be0*/  FFMA.FTZ R10, R142.reuse, R31, R10 ;  /* 0x0000001f8e0a7223 */ /* 0x040fe2000001000a */
[C---:B------:R-:W-:Y:S01]  /*2bf0*/  FFMA.FTZ R37, R142.reuse, R37, R8 ;  /* 0x000000258e257223 */ /* 0x040fe20000010008 */
[C---:B------:R-:W-:Y:S01]  /*2c00*/  FFMA.FTZ R2, R142.reuse, R33, R2 ;  /* 0x000000218e027223 */ /* 0x040fe20000010002 */
[----:B------:R-:W-:-:S02]  /*2c10*/  FFMA.FTZ R0, R142, R153, R0 ;  /* 0x000000998e007223 */ /* 0x000fc40000010000 */
        /* <DEDUP_REMOVED lines=9> */
.L_x_39:
[----:B------:R-:W-:-:S04]  /*2cb0*/  UISETP.NE.U32.AND UP0, UPT, UR6, URZ, UPT ;  /* 0x000000ff0600728c */ /* 0x000fc8000bf05070 */
[----:B------:R-:W-:-:S09]  /*2cc0*/  UISETP.NE.AND.EX UP0, UPT, UR7, URZ, UPT, UP0 ;  /* 0x000000ff0700728c */ /* 0x000fd2000bf05300 */
[----:B------:R-:W-:Y:S05]  /*2cd0*/  BRA.U UP0, `(.L_x_41) ;  /* 0x0000000100b47547 */ /* 0x000fea000b800000 */
        /* <DEDUP_REMOVED lines=45> */
.L_x_41:
        /* <DEDUP_REMOVED lines=47> */
[----:B------:R-:W-:-:S07]  /*32a0*/  MOV R12, R16 ;  /* 0x00000010000c7202 */ /* 0x000fce0000000f00 */
.L_x_37:
        /* <DEDUP_REMOVED lines=11> */
[----:B------:R0:W-:Y:S04]  /*3360*/  STG.E.128 desc[UR10][R24.64], R16 ;  /* 0x0000001018007986 */ /* 0x0001e8000c101d0a */
[----:B------:R0:W-:Y:S01]  /*3370*/  @P2 STG.E.128 desc[UR10][R20.64], R8 ;  /* 0x0000000814002986 */ /* 0x0001e2000c101d0a */
[----:B------:R-:W-:Y:S05]  /*3380*/  @!P1 BRA `(.L_x_42) ;  /* 0x0000000800dc9947 */ /* 0x000fea0003800000 */
[----:B------:R-:W-:Y:S05]  /*3390*/  @!P0 BRA `(.L_x_43) ;  /* 0x00000004007c8947 */ /* 0x000fea0003800000 */
[----:B------:R-:W-:Y:S05]  /*33a0*/  @!P2 BRA `(.L_x_44) ;  /* 0x0000000000c4a947 */ /* 0x000fea0003800000 */
[-CC-:B------:R-:W-:Y:S01]  /*33b0*/  FFMA.FTZ R35, R35, R161.reuse, R164.reuse ;  /* 0x000000a123237223 */ /* 0x180fe200000100a4 */
[-CC-:B------:R-:W-:Y:S01]  /*33c0*/  FFMA.FTZ R39, R39, R161.reuse, R164.reuse ;  /* 0x000000a127277223 */ /* 0x180fe200000100a4 */
[----:B-----5:R-:W-:Y:S01]  /*33d0*/  SHF.L.U32 R0, R5, 0x10, RZ ;  /* 0x0000001005007819 */ /* 0x020fe200000006ff */
[-CC-:B------:R-:W-:Y:S01]  /*33e0*/  FFMA.FTZ R29, R29, R161.reuse, R164.reuse ;  /* 0x000000a11d1d7223 */ /* 0x180fe200000100a4 */
[----:B0-----:R-:W-:Y:S01]  /*33f0*/  SHF.L.U32 R8, R6, 0x10, RZ ;  /* 0x0000001006087819 */ /* 0x001fe200000006ff */
[----:B------:R-:W-:Y:S01]  /*3400*/  FADD.FTZ R35, R38, -R35 ;  /* 0x8000002326237221 */ /* 0x000fe20000010000 */
[----:B------:R-:W-:Y:S01]  /*3410*/  FADD.FTZ R39, R150, -R39 ;  /* 0x8000002796277221 */ /* 0x000fe20000010000 */
[-CC-:B------:R-:W-:Y:S01]  /*3420*/  FFMA.FTZ R154, R154, R161.reuse, R164.reuse ;  /* 0x000000a19a9a7223 */ /* 0x180fe200000100a4 */
[----:B------:R-:W-:Y:S01]  /*3430*/  FFMA.FTZ R156, R156, R161, R164 ;  /* 0x000000a19c9c7223 */ /* 0x000fe200000100a4 */
[C---:B------:R-:W-:Y:S01]  /*3440*/  FFMA.FTZ R17, R142.reuse, R35, R0 ;  /* 0x000000238e117223 */ /* 0x040fe20000010000 */
[----:B------:R-:W-:Y:S01]  /*3450*/  FFMA.FTZ R18, R142, R39, R8 ;  /* 0x000000278e127223 */ /* 0x000fe20000010008 */
[-CC-:B------:R-:W-:Y:S01]  /*3460*/  FFMA.FTZ R160, R160, R161.reuse, R164.reuse ;  /* 0x000000a1a0a07223 */ /* 0x180fe200000100a4 */
[-CC-:B------:R-:W-:Y:S01]  /*3470*/  FFMA.FTZ R155, R155, R161.reuse, R164.reuse ;  /* 0x000000a19b9b7223 */ /* 0x180fe200000100a4 */
[----:B------:R-:W-:Y:S01]  /*3480*/  PRMT R11, R7, 0x7632, R11 ;  /* 0x00007632070b7816 */ /* 0x000fe2000000000b */
[----:B------:R-:W-:Y:S01]  /*3490*/  FFMA.FTZ R161, R162, R161, R164 ;  /* 0x000000a1a2a17223 */ /* 0x000fe200000100a4 */
[----:B------:R-:W-:Y:S01]  /*34a0*/  PRMT R0, R4, 0x7632, R0 ;  /* 0x0000763204007816 */ /* 0x000fe20000000000 */
[----:B------:R-:W-:Y:S01]  /*34b0*/  FADD.FTZ R29, R28, -R29 ;  /* 0x8000001d1c1d7221 */ /* 0x000fe20000010000 */
[----:B------:R-:W-:Y:S01]  /*34c0*/  PRMT R10, R6, 0x7632, R10 ;  /* 0x00007632060a7816 */ /* 0x000fe2000000000a */
[----:B------:R-:W-:Y:S01]  /*34d0*/  FADD.FTZ R157, R157, -R154 ;  /* 0x8000009a9d9d7221 */ /* 0x000fe20000010000 */
[----:B------:R-:W-:Y:S01]  /*34e0*/  PRMT R8, R5, 0x7632, R8 ;  /* 0x0000763205087816 */ /* 0x000fe20000000008 */
        /* <DEDUP_REMOVED lines=8> */
[----:B------:R-:W-:Y:S01]  /*3570*/  FFMA.FTZ R9, R142, R29, R9 ;  /* 0x0000001d8e097223 */ /* 0x000fe20000010009 */
[----:B------:R-:W-:Y:S01]  /*3580*/  SHF.L.U32 R8, R8, 0x10, RZ ;  /* 0x0000001008087819 */ /* 0x000fe200000006ff */
[----:B------:R-:W-:Y:S01]  /*3590*/  FFMA.FTZ R11, R142, R161, R11 ;  /* 0x000000a18e0b7223 */ /* 0x000fe2000001000b */
[----:B------:R-:W-:Y:S01]  /*35a0*/  SHF.L.U32 R0, R0, 0x10, RZ ;  /* 0x0000001000007819 */ /* 0x000fe200000006ff */
[C---:B------:R-:W-:Y:S01]  /*35b0*/  FFMA.FTZ R12, R142.reuse, R155, R12 ;  /* 0x0000009b8e0c7223 */ /* 0x040fe2000001000c */
[C---:B------:R-:W-:Y:S01]  /*35c0*/  FFMA.FTZ R27, R142.reuse, R27, R10 ;  /* 0x0000001b8e1b7223 */ /* 0x040fe2000001000a */
[----:B------:R-:W-:-:S02]  /*35d0*/  FFMA.FTZ R8, R142, R159, R8 ;  /* 0x0000009f8e087223 */ /* 0x000fc40000010008 */
[----:B------:R-:W-:Y:S01]  /*35e0*/  FFMA.FTZ R0, R142, R157, R0 ;  /* 0x0000009d8e007223 */ /* 0x000fe20000010000 */
        /* <DEDUP_REMOVED lines=13> */
.L_x_44:
        /* <DEDUP_REMOVED lines=8> */
[-CC-:B------:R-:W-:Y:S01]  /*3740*/  FFMA.FTZ R156, R156, R161.reuse, R164.reuse ;  /* 0x000000a19c9c7223 */ /* 0x180fe200000100a4 */
[-CC-:B------:R-:W-:Y:S01]  /*3750*/  FFMA.FTZ R160, R160, R161.reuse, R164.reuse ;  /* 0x000000a1a0a07223 */ /* 0x180fe200000100a4 */
[----:B------:R-:W-:Y:S01]  /*3760*/  FFMA.FTZ R155, R155, R161, R164 ;  /* 0x000000a19b9b7223 */ /* 0x000fe200000100a4 */
[C---:B------:R-:W-:Y:S01]  /*3770*/  FFMA.FTZ R17, R142.reuse, R35, R0 ;  /* 0x000000238e117223 */ /* 0x040fe20000010000 */
[----:B------:R-:W-:Y:S01]  /*3780*/  FFMA.FTZ R18, R142, R39, R12 ;  /* 0x000000278e127223 */ /* 0x000fe2000001000c */
        /* <DEDUP_REMOVED lines=21> */
[C---:B------:R-:W-:Y:S01]  /*38e0*/  FFMA.FTZ R12, R142.reuse, R159, R12 ;  /* 0x0000009f8e0c7223 */ /* 0x040fe2000001000c */
[----:B------:R-:W-:Y:S01]  /*38f0*/  F2FP.BF16.F32.PACK_AB R19, R15, R16 ;  /* 0x000000100f13723e */ /* 0x000fe200000010ff */
[----:B------:R-:W-:-:S02]  /*3900*/  FFMA.FTZ R0, R142, R157, R0 ;  /* 0x0000009d8e007223 */ /* 0x000fc40000010000 */
[----:B------:R-:W-:Y:S02]  /*3910*/  F2FP.BF16.F32.PACK_AB R18, R27, R18 ;  /* 0x000000121b12723e */ /* 0x000fe400000010ff */
[----:B------:R-:W-:Y:S02]  /*3920*/  F2FP.BF16.F32.PACK_AB R17, R12, R17 ;  /* 0x000000110c11723e */ /* 0x000fe400000010ff */
[----:B------:R-:W-:Y:S02]  /*3930*/  F2FP.BF16.F32.PACK_AB R16, R0, R13 ;  /* 0x0000000d0010723e */ /* 0x000fe400000010ff */
[----:B------:R-:W-:Y:S02]  /*3940*/  MOV R15, R19 ;  /* 0x00000013000f7202 */ /* 0x000fe40000000f00 */
[----:B------:R-:W-:Y:S02]  /*3950*/  MOV R14, R18 ;  /* 0x00000012000e7202 */ /* 0x000fe40000000f00 */
[----:B------:R-:W-:-:S02]  /*3960*/  MOV R13, R17 ;  /* 0x00000011000d7202 */ /* 0x000fc40000000f00 */
[----:B------:R-:W-:Y:S01]  /*3970*/  MOV R12, R16 ;  /* 0x00000010000c7202 */ /* 0x000fe20000000f00 */
[----:B------:R-:W-:Y:S06]  /*3980*/  BRA `(.L_x_45) ;  /* 0x0000000c00747947 */ /* 0x000fec0003800000 */
.L_x_43:
        /* <DEDUP_REMOVED lines=46> */
.L_x_46:
[-CC-:B------:R-:W-:Y:S01]  /*3c70*/  FFMA.FTZ R29, R29, R161.reuse, R164.reuse ;  /* 0x000000a11d1d7223 */ /* 0x180fe200000100a4 */
[-CC-:B------:R-:W-:Y:S01]  /*3c80*/  FFMA.FTZ R154, R154, R161.reuse, R164.reuse ;  /* 0x000000a19a9a7223 */ /* 0x180fe200000100a4 */
[-CC-:B------:R-:W-:Y:S01]  /*3c90*/  FFMA.FTZ R35, R35, R161.reuse, R164.reuse ;  /* 0x000000a123237223 */ /* 0x180fe200000100a4 */
[-CC-:B------:R-:W-:Y:S01]  /*3ca0*/  FFMA.FTZ R156, R156, R161.reuse, R164.reuse ;  /* 0x000000a19c9c7223 */ /* 0x180fe200000100a4 */
[-CC-:B------:R-:W-:Y:S01]  /*3cb0*/  FFMA.FTZ R39, R39, R161.reuse, R164.reuse ;  /* 0x000000a127277223 */ /* 0x180fe200000100a4 */
[-CC-:B------:R-:W-:Y:S01]  /*3cc0*/  FFMA.FTZ R160, R160, R161.reuse, R164.reuse ;  /* 0x000000a1a0a07223 */ /* 0x180fe200000100a4 */
[-C--:B------:R-:W-:Y:S01]  /*3cd0*/  FFMA.FTZ R155, R155, R161.reuse, R164 ;  /* 0x000000a19b9b7223 */ /* 0x080fe200000100a4 */
[C---:B-----5:R-:W-:Y:S01]  /*3ce0*/  PRMT R0, R7.reuse, 0x7632, R0 ;  /* 0x0000763207007816 */ /* 0x060fe20000000000 */
[----:B------:R-:W-:Y:S01]  /*3cf0*/  FFMA.FTZ R161, R162, R161, R164 ;  /* 0x000000a1a2a17223 */ /* 0x000fe200000100a4 */
[----:B0-----:R-:W-:Y:S01]  /*3d00*/  SHF.L.U32 R16, R7, 0x10, RZ ;  /* 0x0000001007107819 */ /* 0x001fe200000006ff */
[----:B------:R-:W-:Y:S01]  /*3d10*/  FADD.FTZ R155, R152, -R155 ;  /* 0x8000009b989b7221 */ /* 0x000fe20000010000 */
[----:B------:R-:W-:Y:S01]  /*3d20*/  SHF.L.U32 R17, R0, 0x10, RZ ;  /* 0x0000001000117819 */ /* 0x000fe200000006ff */
[----:B------:R-:W-:Y:S01]  /*3d30*/  FADD.FTZ R161, R158, -R161 ;  /* 0x800000a19ea17221 */ /* 0x000fe20000010000 */
[----:B------:R-:W-:Y:S01]  /*3d40*/  SHF.L.U32 R0, R6, 0x10, RZ ;  /* 0x0000001006007819 */ /* 0x000fe200000006ff */
[----:B------:R-:W-:Y:S01]  /*3d50*/  FADD.FTZ R39, R150, -R39 ;  /* 0x8000002796277221 */ /* 0x000fe20000010000 */
[C---:B------:R-:W-:Y:S01]  /*3d60*/  FFMA.FTZ R19, R142.reuse, R155, R16 ;  /* 0x0000009b8e137223 */ /* 0x040fe20000010010 */
[--C-:B------:R-:W-:Y:S01]  /*3d70*/  FFMA.FTZ R24, R142, R161, R17.reuse ;  /* 0x000000a18e187223 */ /* 0x100fe20000010011 */
[----:B------:R-:W-:Y:S01]  /*3d80*/  PRMT R17, R6, 0x7632, R17 ;  /* 0x0000763206117816 */ /* 0x000fe20000000011 */
[----:B------:R-:W-:Y:S01]  /*3d90*/  FFMA.FTZ R39, R142, R39, R0 ;  /* 0x000000278e277223 */ /* 0x000fe20000010000 */
        /* <DEDUP_REMOVED lines=13> */
[C---:B------:R-:W-:Y:S01]  /*3e70*/  FFMA.FTZ R17, R142.reuse, R35, R18 ;  /* 0x000000238e117223 */ /* 0x040fe20000010012 */
[C---:B------:R-:W-:Y:S01]  /*3e80*/  FFMA.FTZ R20, R142.reuse, R159, R20 ;  /* 0x0000009f8e147223 */ /* 0x040fe20000010014 */
[----:B------:R-:W-:Y:S01]  /*3e90*/  FFMA.FTZ R16, R142, R29, R16 ;  /* 0x0000001d8e107223 */ /* 0x000fe20000010010 */
[----:B------:R-:W-:Y:S01]  /*3ea0*/  F2FP.BF16.F32.PACK_AB R19, R24, R19 ;  /* 0x000000131813723e */ /* 0x000fe200000010ff */
[----:B------:R-:W-:Y:S01]  /*3eb0*/  FFMA.FTZ R157, R142, R157, R0 ;  /* 0x0000009d8e9d7223 */ /* 0x000fe20000010000 */
[----:B------:R-:W-:-:S02]  /*3ec0*/  F2FP.BF16.F32.PACK_AB R18, R22, R39 ;  /* 0x000000271612723e */ /* 0x000fc400000010ff */
[----:B------:R-:W-:Y:S02]  /*3ed0*/  F2FP.BF16.F32.PACK_AB R17, R20, R17 ;  /* 0x000000111411723e */ /* 0x000fe400000010ff */
[----:B------:R-:W-:Y:S01]  /*3ee0*/  F2FP.BF16.F32.PACK_AB R16, R157, R16 ;  /* 0x000000109d10723e */ /* 0x000fe200000010ff */
[----:B------:R-:W-:Y:S06]  /*3ef0*/  BRA `(.L_x_45) ;  /* 0x0000000800187947 */ /* 0x000fec0003800000 */
.L_x_42:
[----:B------:R-:W-:Y:S05]  /*3f00*/  @!P0 BRA `(.L_x_47) ;  /* 0x00000004001c8947 */ /* 0x000fea0003800000 */
        /* <DEDUP_REMOVED lines=10> */
[----:B0-----:R-:W-:Y:S01]  /*3fb0*/  FADD.FTZ R9, R157, -R154 ;  /* 0x8000009a9d097221 */ /* 0x001fe20000010000 */
        /* <DEDUP_REMOVED lines=27> */
.L_x_48:
        /* <DEDUP_REMOVED lines=16> */
[C---:B0-----:R-:W-:Y:S01]  /*4270*/  FMUL.FTZ R16, R142.reuse, R29 ;  /* 0x0000001d8e107220 */ /* 0x041fe20000410000 */
        /* <DEDUP_REMOVED lines=16> */
.L_x_47:
        /* <DEDUP_REMOVED lines=34> */
.L_x_49:
        /* <DEDUP_REMOVED lines=27> */
[----:B------:R-:W-:-:S07]  /*4750*/  F2FP.BF16.F32.PACK_AB R16, R157, R16 ;  /* 0x000000109d10723e */ /* 0x000fce00000010ff */
.L_x_45:
[----:B------:R-:W0:Y:S01]  /*4760*/  @P0 LDC.64 R20, c[0x0][0x478] ;  /* 0x00011e00ff140b82 */ /* 0x000e220000000a00 */
[----:B------:R-:W-:Y:S01]  /*4770*/  IMAD.WIDE.U32 R2, R143, 0x10, R2 ;  /* 0x000000108f027825 */ /* 0x000fe200078e0002 */
[----:B------:R-:W-:-:S06]  /*4780*/  UPLOP3.LUT UP1, UPT, UPT, UPT, UP1, 0x40, 0x4 ;  /* 0x000000000004789c */ /* 0x000fcc0003f2e810 */
[----:B------:R-:W1:Y:S01]  /*4790*/  @P2 LDC.64 R22, c[0x0][0x470] ;  /* 0x00011c00ff162b82 */ /* 0x000e620000000a00 */
[----:B0-----:R-:W-:-:S05]  /*47a0*/  @P0 IMAD.WIDE.U32 R20, R143, 0x10, R20 ;  /* 0x000000108f140825 */ /* 0x001fca00078e0014 */
[----:B------:R0:W-:Y:S01]  /*47b0*/  @P0 STG.E.128 desc[UR10][R20.64], R12 ;  /* 0x0000000c14000986 */ /* 0x0001e2000c101d0a */
[----:B-1----:R-:W-:-:S03]  /*47c0*/  @P2 IMAD.WIDE.U32 R22, R143, 0x10, R22 ;  /* 0x000000108f162825 */ /* 0x002fc600078e0016 */
[----:B------:R0:W-:Y:S04]  /*47d0*/  STG.E.128 desc[UR10][R2.64], R16 ;  /* 0x0000001002007986 */ /* 0x0001e8000c101d0a */
[----:B------:R0:W-:Y:S01]  /*47e0*/  @P2 STG.E.128 desc[UR10][R22.64], R8 ;  /* 0x0000000816002986 */ /* 0x0001e2000c101d0a */
[----:B------:R-:W-:Y:S05]  /*47f0*/  @!P3 BRA `(.L_x_50) ;  /* 0xffffffc00020b947 */ /* 0x000fea000383ffff */
[----:B------:R-:W-:Y:S02]  /*4800*/  MOV R28, R91 ;  /* 0x0000005b001c7202 */ /* 0x000fe40000000f00 */
[----:B0-----:R-:W-:Y:S02]  /*4810*/  MOV R23, R75 ;  /* 0x0000004b00177202 */ /* 0x001fe40000000f00 */
[----:B------:R-:W-:Y:S02]  /*4820*/  MOV R31, R74 ;  /* 0x0000004a001f7202 */ /* 0x000fe40000000f00 */
[----:B------:R-:W-:Y:S02]  /*4830*/  MOV R91, R73 ;  /* 0x00000049005b7202 */ /* 0x000fe40000000f00 */
[----:B------:R-:W-:Y:S02]  /*4840*/  MOV R35, R72 ;  /* 0x0000004800237202 */ /* 0x000fe40000000f00 */
[----:B------:R-:W-:-:S02]  /*4850*/  MOV R72, R40 ;  /* 0x0000002800487202 */ /* 0x000fc40000000f00 */
[----:B------:R-:W-:Y:S02]  /*4860*/  MOV R73, R41 ;  /* 0x0000002900497202 */ /* 0x000fe40000000f00 */
[----:B------:R-:W-:Y:S02]  /*4870*/  MOV R74, R42 ;  /* 0x0000002a004a7202 */ /* 0x000fe40000000f00 */
        /* <DEDUP_REMOVED lines=11> */
[----:B-----5:R-:W-:Y:S02]  /*4930*/  MOV R4, R123 ;  /* 0x0000007b00047202 */ /* 0x020fe40000000f00 */
        /* <DEDUP_REMOVED lines=26> */
[----:B------:R-:W-:-:S07]  /*4ae0*/  MOV R47, R64 ;  /* 0x00000040002f7202 */ /* 0x000fce0000000f00 */
.L_x_31:
[----:B------:R-:W1:Y:S08]  /*4af0*/  S2UR UR4, SR_CTAID.X ;  /* 0x00000000000479c3 */ /* 0x000e700000002500 */
[----:B------:R-:W1:Y:S08]  /*4b00*/  LDC R27, c[0x0][0x388] ;  /* 0x0000e200ff1b7b82 */ /* 0x000e700000000800 */
[----:B------:R-:W2:Y:S08]  /*4b10*/  LDC.64 R2, c[0x0][0x440] ;  /* 0x00011000ff027b82 */ /* 0x000eb00000000a00 */
[----:B------:R-:W3:Y:S08]  /*4b20*/  LDC.64 R24, c[0x0][0x448] ;  /* 0x00011200ff187b82 */ /* 0x000ef00000000a00 */
[----:B------:R-:W4:Y:S01]  /*4b30*/  LDC.64 R36, c[0x0][0x450] ;  /* 0x00011400ff247b82 */ /* 0x000f220000000a00 */
[----:B-1----:R-:W-:-:S05]  /*4b40*/  IMAD R27, R27, UR4, RZ ;  /* 0x000000041b1b7c24 */ /* 0x002fca000f8e02ff */
[----:B------:R-:W-:Y:S02]  /*4b50*/  LEA.HI R65, R27, R26, RZ, 0x1d ;  /* 0x0000001a1b417211 */ /* 0x000fe400078fe8ff */
[----:B------:R-:W1:Y:S03]  /*4b60*/  LDC.64 R38, c[0x0][0x458] ;  /* 0x00011600ff267b82 */ /* 0x000e660000000a00 */
[----:B--2---:R-:W-:-:S04]  /*4b70*/  IMAD.WIDE.U32 R2, R65, 0x20, R2 ;  /* 0x0000002041027825 */ /* 0x004fc800078e0002 */
[C---:B---3--:R-:W-:Y:S01]  /*4b80*/  IMAD.WIDE.U32 R24, R65.reuse, 0x20, R24 ;  /* 0x0000002041187825 */ /* 0x048fe200078e0018 */
[----:B0-----:R-:W-:Y:S04]  /*4b90*/  STG.E.128 desc[UR10][R2.64], R8 ;  /* 0x0000000802007986 */ /* 0x001fe8000c101d0a */
[----:B------:R-:W-:Y:S01]  /*4ba0*/  STG.E.128 desc[UR10][R2.64+0x10], R28 ;  /* 0x0000101c02007986 */ /* 0x000fe2000c101d0a */
[----:B----4-:R-:W-:-:S03]  /*4bb0*/  IMAD.WIDE.U32 R26, R65, 0x20, R36 ;  /* 0x00000020411a7825 */ /* 0x010fc600078e0024 */
[----:B------:R-:W-:Y:S04]  /*4bc0*/  STG.E.128 desc[UR10][R24.64], R4 ;  /* 0x0000000418007986 */ /* 0x000fe8000c101d0a */
[----:B------:R-:W-:Y:S01]  /*4bd0*/  STG.E.128 desc[UR10][R24.64+0x10], R20 ;  /* 0x0000101418007986 */ /* 0x000fe2000c101d0a */
[----:B-1----:R-:W-:-:S03]  /*4be0*/  IMAD.WIDE.U32 R36, R65, 0x20, R38 ;  /* 0x0000002041247825 */ /* 0x002fc600078e0026 */
[----:B------:R-:W-:Y:S04]  /*4bf0*/  STG.E.128 desc[UR10][R26.64], R16 ;  /* 0x000000101a007986 */ /* 0x000fe8000c101d0a */
        /* <DEDUP_REMOVED lines=10> */
[----:B------:R-:W-:Y:S01]  /*4ca0*/  STG.E.128 desc[UR10][R36.64+0x2010], R60 ;  /* 0x0020103c24007986 */ /* 0x000fe2000c101d0a */
[----:B------:R-:W-:Y:S05]  /*4cb0*/  EXIT ;  /* 0x000000000000794d */ /* 0x000fea0003800000 */
.L_x_51:
        /* <DEDUP_REMOVED lines=12> */
.L_x_2781:


//--------------------- .text._ZN10layer_norm31ln_parallel_residual_bwd_kernelINS_13Kernel_traitsI13__nv_bfloat16S2_S2_S2_fjLj4096ELj1ELj1ELj8ELj16ENS_18Kernel_traits_baseILj4096ES2_S2_S2_S2_fjLj256EEEEELb0ELb1ELb0EEEvNS_9BwdParamsE --------------------------
	.section	.text._ZN10layer_norm31ln_parallel_residual_bwd_kernelINS_13Kernel_traitsI13__nv_bfloat16S2_S2_S2_fjLj4096ELj1ELj1ELj8ELj16ENS_18Kernel_traits_baseILj4096ES2_S2_S2_S2_fjLj256EEEEELb0ELb1ELb0EEEvNS_9BwdParamsE,"ax",@progbits
	.align	128
        .global         _ZN10layer_norm31ln_parallel_residual_bwd_kernelINS_13Kernel_traitsI13__nv_bfloat16S2_S2_S2_fjLj4096ELj1ELj1ELj8ELj16ENS_18Kernel_traits_baseILj4096ES2_S2_S2_S2_fjLj256EEEEELb0ELb1ELb0EEEvNS_9BwdParamsE
        .type           _ZN10layer_norm31ln_parallel_residual_bwd_kernelINS_13Kernel_traitsI13__nv_bfloat16S2_S2_S2_fjLj4096ELj1ELj1ELj8ELj16ENS_18Kernel_traits_baseILj4096ES2_S2_S2_S2_fjLj256EEEEELb0ELb1ELb0EEEvNS_9BwdParamsE,@function
        .size           _ZN10layer_norm31ln_parallel_residual_bwd_kernelINS_13Kernel_traitsI13__nv_bfloat16S2_S2_S2_fjLj4096ELj1ELj1ELj8ELj16ENS_18Kernel_traits_baseILj4096ES2_S2_S2_S2_fjLj256EEEEELb0ELb1ELb0EEEvNS_9BwdParamsE,(.L_x_2782 - _ZN10layer_norm31ln_parallel_residual_bwd_kernelINS_13Kernel_traitsI13__nv_bfloat16S2_S2_S2_fjLj4096ELj1ELj1ELj8ELj16ENS_18Kernel_traits_baseILj4096ES2_S2_S2_S2_fjLj256EEEEELb0ELb1ELb0EEEvNS_9BwdParamsE)
        .other          _ZN10layer_norm31ln_parallel_residual_bwd_kernelINS_13Kernel_traitsI13__nv_bfloat16S2_S2_S2_fjLj4096ELj1ELj1ELj8ELj16ENS_18Kernel_traits_baseILj4096ES2_S2_S2_S2_fjLj256EEEEELb0ELb1ELb0EEEvNS_9BwdParamsE,@"STO_CUDA_ENTRY STV_DEFAULT"
_ZN10layer_norm31ln_parallel_residual_bwd_kernelINS_13Kernel_traitsI13__nv_bfloat16S2_S2_S2_fjLj4096ELj1ELj1ELj8ELj16ENS_18Kernel_traits_baseILj4096ES2_S2_S2_S2_fjLj256EEEEELb0ELb1ELb0EEEvNS_9BwdParamsE:
.text._ZN10layer_norm31ln_parallel_residual_bwd_kernelINS_13Kernel_traitsI13__nv_bfloat16S2_S2_S2_fjLj4096ELj1ELj1ELj8ELj16ENS_18Kernel_traits_baseILj4096ES2_S2_S2_S2_fjLj256EEEEELb0ELb1ELb0EEEvNS_9BwdParamsE:
[----:B------:R-:W-:Y:S01]  /*0000*/  LDC R1, c[0x0][0x37c] ;  /* 0x0000df00ff017b82 */ /* 0x000fe20000000800 */
[----:B------:R-:W0:Y:S01]  /*0010*/  S2R R114, SR_TID.X ;  /* 0x0000000000727919 */ /* 0x000e220000002100 */
[----:B------:R-:W1:Y:S01]  /*0020*/  LDCU UR6, c[0x0][0x388] ;  /* 0x00007100ff0677ac */ /* 0x000e620008000800 */
[----:B------:R-:W2:Y:S01]  /*0030*/  LDCU.64 UR18, c[0x0][0x358] ;  /* 0x00006b00ff1277ac */ /* 0x000ea20008000a00 */
[----:B-1----:R-:W-:-:S04]  /*0040*/  USHF.R.S32.HI UR4, URZ, 0x1f, UR6 ;  /* 0x0000001fff047899 */ /* 0x002fc80008011406 */
[----:B------:R-:W-:-:S06]  /*0050*/  ULEA.HI UR4, UR4, UR6, URZ, 0x3 ;  /* 0x0000000604047291 */ /* 0x000fcc000f8f18ff */
[----:B------:R-:W-:Y:S02]  /*0060*/  MOV R3, UR4 ;  /* 0x0000000400037c02 */ /* 0x000fe40008000f00 */
[----:B0-----:R-:W-:Y:S02]  /*0070*/  LOP3.LUT R10, R114, 0xff, RZ, 0x3c, !PT ;  /* 0x000000ff720a7812 */ /* 0x001fe400078e3cff */
[----:B------:R-:W-:Y:S01]  /*0080*/  MOV R7, R114 ;  /* 0x0000007200077202 */ /* 0x000fe20000000f00 */
[----:B------:R-:W0:Y:S01]  /*0090*/  S2UR UR9, SR_CTAID.X ;  /* 0x00000000000979c3 */ /* 0x000e220000002500 */
[----:B------:R-:W-:Y:S01]  /*00a0*/  LEA.HI.SX32 R10, R3, R10, 0x1d ;  /* 0x0000000a030a7211 */ /* 0x000fe200078feaff */
[----:B------:R-:W0:Y:S03]  /*00b0*/  LDCU UR4, c[0x0][0x384] ;  /* 0x00007080ff0477ac */ /* 0x000e260008000800 */
[----:B------:R-:W-:-:S02]  /*00c0*/  ISETP.GE.U32.AND P4, PT, R10, 0x100, PT ;  /* 0x000001000a00780c */ /* 0x000fc40003f86070 */
[----:B------:R-:W-:-:S11]  /*00d0*/  ISETP.GE.U32.AND P3, PT, R10, 0x200, PT ;  /* 0x000002000a00780c */ /* 0x000fd60003f66070 */
[----:B------:R-:W1:Y:S08]  /*00e0*/  @P4 LDC.64 R2, c[0x0][0x3d0] ;  /* 0x0000f400ff024b82 */ /* 0x000e700000000a00 */
[----:B------:R-:W3:Y:S01]  /*00f0*/  @P3 LDC.64 R4, c[0x0][0x3d0] ;  /* 0x0000f400ff043b82 */ /* 0x000ee20000000a00 */
[C---:B-1----:R-:W-:Y:S01]  /*0100*/  @P4 IMAD.WIDE.U32 R2, R7.reuse, 0x10, R2 ;  /* 0x0000001007024825 */ /* 0x042fe200078e0002 */
[----:B------:R-:W-:-:S04]  /*0110*/  @P4 LOP3.LUT R7, R7, 0x100, RZ, 0xfc, !PT ;  /* 0x0000010007074812 */ /* 0x000fc800078efcff */
[----:B--2---:R1:W5:Y:S01]  /*0120*/  @P4 LDG.E.128 R56, desc[UR18][R2.64] ;  /* 0x0000001202384981 */ /* 0x004362000c1e1d00 */
[----:B---3--:R-:W-:-:S05]  /*0130*/  @P3 IMAD.WIDE.U32 R4, R7, 0x10, R4 ;  /* 0x0000001007043825 */ /* 0x008fca00078e0004 */
[----:B------:R1:W5:Y:S01]  /*0140*/  @P3 LDG.E.128 R52, desc[UR18][R4.64] ;  /* 0x0000001204343981 */ /* 0x000362000c1e1d00 */
[----:B0-----:R-:W-:Y:S01]  /*0150*/  UISETP.GE.AND UP0, UPT, UR9, UR4, UPT ;  /* 0x000000040900728c */ /* 0x001fe2000bf06270 */
        /* <DEDUP_REMOVED lines=15> */
[----:B------:R-:W-:Y:S01]  /*0250*/  CS2R R22, SRZ ;  /* 0x0000000000167805 */ /* 0x000fe2000001ff00 */
[----:B-1----:R-:W-:Y:S06]  /*0260*/  BRA.U UP0, `(.L_x_52) ;  /* 0x0000004100587547 */ /* 0x002fec000b800000 */
        /* <DEDUP_REMOVED lines=17> */
[----:B------:R-:W-:Y:S01]  /*0380*/  CS2R R32, SRZ ;  /* 0x0000000000207805 */ /* 0x000fe2000001ff00 */
[----:B0-----:R-:W-:Y:S01]  /*0390*/  UISETP.NE.AND UP0, UPT, UR4, URZ, UPT ;  /* 0x000000ff0400728c */ /* 0x001fe2000bf05270 */
[----:B------:R-:W-:-:S02]  /*03a0*/  CS2R R34, SRZ ;  /* 0x0000000000227805 */ /* 0x000fc4000001ff00 */
[----:B------:R-:W-:Y:S02]  /*03b0*/  CS2R R28, SRZ ;  /* 0x00000000001c7805 */ /* 0x000fe4000001ff00 */
[----:B------:R-:W-:Y:S02]  /*03c0*/  CS2R R30, SRZ ;  /* 0x00000000001e7805 */ /* 0x000fe4000001ff00 */
[----:B------:R-:W-:Y:S02]  /*03d0*/  CS2R R24, SRZ ;  /* 0x0000000000187805 */ /* 0x000fe4000001ff00 */
[----:B------:R-:W-:Y:S02]  /*03e0*/  CS2R R26, SRZ ;  /* 0x00000000001a7805 */ /* 0x000fe4000001ff00 */
[----:B------:R-:W-:Y:S02]  /*03f0*/  PLOP3.LUT P2, PT, PT, PT, UP0, 0x80, 0x8 ;  /* 0x000000000008781c */ /* 0x000fe40003f4f008 */
[----:B------:R-:W-:-:S02]  /*0400*/  CS2R R20, SRZ ;  /* 0x0000000000147805 */ /* 0x000fc4000001ff00 */
[----:B------:R-:W-:Y:S01]  /*0410*/  CS2R R22, SRZ ;  /* 0x0000000000167805 */ /* 0x000fe2000001ff00 */
[----:B------:R-:W-:Y:S01]  /*0420*/  UPLOP3.LUT UP1, UPT, UPT, UPT, UPT, 0x40, 0x4 ;  /* 0x000000000004789c */ /* 0x000fe20003f2e870 */
[----:B------:R-:W0:Y:S01]  /*0430*/  LDCU UR6, c[0x0][0x388] ;  /* 0x00007100ff0677ac */ /* 0x000e220008000800 */
[----:B------:R-:W1:Y:S01]  /*0440*/  LDCU.U8 UR27, c[0x0][0x410] ;  /* 0x00008200ff1b77ac */ /* 0x000e620008000000 */
[----:B------:R-:W2:Y:S01]  /*0450*/  LDCU UR26, c[0x0][0x400] ;  /* 0x00008000ff1a77ac */ /* 0x000ea20008000800 */
[----:B------:R-:W3:Y:S01]  /*0460*/  LDCU.64 UR16, c[0x0][0x470] ;  /* 0x00008e00ff1077ac */ /* 0x000ee20008000a00 */
[----:B------:R-:W4:Y:S01]  /*0470*/  LDCU.64 UR24, c[0x0][0x438] ;  /* 0x00008700ff1877ac */ /* 0x000f220008000a00 */
[----:B------:R-:W0:Y:S01]  /*0480*/  LDCU.64 UR10, c[0x0][0x478] ;  /* 0x00008f00ff0a77ac */ /* 0x000e220008000a00 */
[----:B------:R-:W0:Y:S01]  /*0490*/  LDCU.128 UR12, c[0x0][0x3c0] ;  /* 0x00007800ff0c77ac */ /* 0x000e220008000c00 */
[----:B------:R-:W0:Y:S03]  /*04a0*/  LDCU.64 UR22, c[0x0][0x380] ;  /* 0x00007000ff1677ac */ /* 0x000e260008000a00 */
.L_x_79:
[----:B0-----:R-:W-:Y:S02]  /*04b0*/  UIMAD.WIDE UR20, UR9, 0x4, UR14 ;  /* 0x00000004091478a5 */ /* 0x001fe4000f8e020e */
[----:B------:R-:W-:-:S04]  /*04c0*/  UIMAD.WIDE UR4, UR9, 0x4, UR12 ;  /* 0x00000004090478a5 */ /* 0x000fc8000f8e020c */
[----:B---3--:R-:W-:Y:S02]  /*04d0*/  MOV R72, UR20 ;  /* 0x0000001400487c02 */ /* 0x008fe40008000f00 */
[----:B------:R-:W-:Y:S02]  /*04e0*/  MOV R73, UR21 ;  /* 0x0000001500497c02 */ /* 0x000fe40008000f00 */
[----:B------:R-:W-:Y:S02]  /*04f0*/  MOV R74, UR4 ;  /* 0x00000004004a7c02 */ /* 0x000fe40008000f00 */
[----:B------:R-:W-:Y:S01]  /*0500*/  MOV R75, UR5 ;  /* 0x00000005004b7c02 */ /* 0x000fe20008000f00 */
[----:B-----5:R-:W5:Y:S04]  /*0510*/  LDG.E R72, desc[UR18][R72.64] ;  /* 0x0000001248487981 */ /* 0x020f68000c1e1900 */
[----:B------:R-:W2:Y:S01]  /*0520*/  LDG.E R74, desc[UR18][R74.64] ;  /* 0x000000124a4a7981 */ /* 0x000ea2000c1e1900 */
[----:B------:R-:W-:Y:S01]  /*0530*/  UIMAD UR4, UR9, UR6, URZ ;  /* 0x00000006090472a4 */ /* 0x000fe2000f8e02ff */
[----:B------:R-:W-:Y:S01]  /*0540*/  BSSY.RECONVERGENT B0, `(.L_x_53) ;  /* 0x0000070000007945 */ /* 0x000fe20003800200 */
[----:B------:R-:W-:Y:S01]  /*0550*/  HFMA2 R81, -RZ, RZ, 0, 0 ;  /* 0x00000000ff517431 */ /* 0x000fe200000001ff */
[----:B------:R-:W-:Y:S01]  /*0560*/  ISETP.GE.U32.AND P3, PT, R10, 0x200, PT ;  /* 0x000002000a00780c */ /* 0x000fe20003f66070 */
[----:B------:R-:W-:Y:S01]  /*0570*/  USHF.R.S32.HI UR5, URZ, 0x1f, UR4 ;  /* 0x0000001fff057899 */ /* 0x000fe20008011404 */
[----:B------:R-:W-:-:S03]  /*0580*/  MOV R82, RZ ;  /* 0x000000ff00527202 */ /* 0x000fc60000000f00 */
[----:B------:R-:W-:-:S06]  /*0590*/  ULEA.HI UR5, UR5, UR4, URZ, 0x3 ;  /* 0x0000000405057291 */ /* 0x000fcc000f8f18ff */
[----:B------:R-:W-:-:S04]  /*05a0*/  MOV R77, UR5 ;  /* 0x00000005004d7c02 */ /* 0x000fc80008000f00 */
[----:B------:R-:W-:-:S04]  /*05b0*/  LEA.HI.SX32 R0, R77, R114, 0x1d ;  /* 0x000000724d007211 */ /* 0x000fc800078feaff */
[----:B------:R-:W-:Y:S02]  /*05c0*/  MOV R83, R0 ;  /* 0x0000000000537202 */ /* 0x000fe40000000f00 */
[----:B-----5:R-:W-:Y:S02]  /*05d0*/  R2UR UR20, R72 ;  /* 0x00000000481472ca */ /* 0x020fe400000e0000 */
[----:B--2---:R-:W-:Y:S01]  /*05e0*/  FSEL R80, R74, RZ, !P2 ;  /* 0x000000ff4a507208 */ /* 0x004fe20005000000 */
[----:B------:R-:W-:-:S12]  /*05f0*/  @!P4 BRA `(.L_x_54) ;  /* 0x000000040090c947 */ /* 0x000fd80003800000 */
[----:B------:R-:W0:Y:S08]  /*0600*/  LDC.64 R12, c[0x0][0x3a8] ;  /* 0x0000ea00ff0c7b82 */ /* 0x000e300000000a00 */
[----:B------:R-:W2:Y:S01]  /*0610*/  LDC.64 R72, c[0x0][0x428] ;  /* 0x00010a00ff487b82 */ /* 0x000ea20000000a00 */
[----:B0-----:R-:W-:-:S06]  /*0620*/  IMAD.WIDE.U32 R12, R0, 0x10, R12 ;  /* 0x00000010000c7825 */ /* 0x001fcc00078e000c */
[----:B------:R-:W3:Y:S01]  /*0630*/  LDG.E.128 R12, desc[UR18][R12.64] ;  /* 0x000000120c0c7981 */ /* 0x000ee2000c1e1d00 */
[----:B--2---:R-:W-:-:S06]  /*0640*/  IMAD.WIDE.U32 R72, R0, 0x10, R72 ;  /* 0x0000001000487825 */ /* 0x004fcc00078e0048 */
[----:B------:R-:W2:Y:S01]  /*0650*/  LDG.E.128 R72, desc[UR18][R72.64] ;  /* 0x0000001248487981 */ /* 0x000ea2000c1e1d00 */
[----:B----4-:R-:W-:-:S04]  /*0660*/  ISETP.NE.U32.AND P0, PT, RZ, UR24, PT ;  /* 0x00000018ff007c0c */ /* 0x010fc8000bf05070 */
[----:B------:R-:W-:-:S13]  /*0670*/  ISETP.NE.AND.EX P0, PT, RZ, UR25, PT, P0 ;  /* 0x00000019ff007c0c */ /* 0x000fda000bf05300 */
[----:B------:R-:W0:Y:S01]  /*0680*/  @P0 LDC.64 R78, c[0x0][0x438] ;  /* 0x00010e00ff4e0b82 */ /* 0x000e220000000a00 */
[----:B------:R-:W-:Y:S02]  /*0690*/  SHF.L.U32 R109, R57, 0x10, RZ ;  /* 0x00000010396d7819 */ /* 0x000fe400000006ff */
[----:B------:R-:W-:Y:S02]  /*06a0*/  SHF.L.U32 R113, R56, 0x10, RZ ;  /* 0x0000001038717819 */ /* 0x000fe400000006ff */
[----:B------:R-:W-:Y:S01]  /*06b0*/  SHF.L.U32 R110, R6, 0x10, RZ ;  /* 0x00000010066e7819 */ /* 0x000fe200000006ff */
[----:B0-----:R-:W-:-:S05]  /*06c0*/  @P0 IMAD.WIDE.U32 R78, R0, 0x10, R78 ;  /* 0x00000010004e0825 */ /* 0x001fca00078e004e */
[----:B------:R2:W5:Y:S01]  /*06d0*/  @P0 LDG.E.128 R16, desc[UR18][R78.64] ;  /* 0x000000124e100981 */ /* 0x000562000c1e1d00 */
[----:B------:R-:W-:Y:S02]  /*06e0*/  SHF.L.U32 R107, R7, 0x10, RZ ;  /* 0x00000010076b7819 */ /* 0x000fe400000006ff */
[C---:B---3--:R-:W-:Y:S02]  /*06f0*/  PRMT R82, R13.reuse, 0x7632, R82 ;  /* 0x000076320d527816 */ /* 0x048fe40000000052 */
[----:B------:R-:W-:Y:S02]  /*0700*/  SHF.L.U32 R13, R13, 0x10, RZ ;  /* 0x000000100d0d7819 */ /* 0x000fe400000006ff */
[----:B------:R-:W-:Y:S02]  /*0710*/  SHF.L.U32 R11, R12, 0x10, RZ ;  /* 0x000000100c0b7819 */ /* 0x000fe400000006ff */
[----:B------:R-:W-:Y:S01]  /*0720*/  SHF.L.U32 R85, R15, 0x10, RZ ;  /* 0x000000100f557819 */ /* 0x000fe200000006ff */
[C---:B------:R-:W-:Y:S01]  /*0730*/  FADD.FTZ R13, -R80.reuse, R13 ;  /* 0x0000000d500d7221 */ /* 0x040fe20000010100 */
[C---:B--2---:R-:W-:Y:S01]  /*0740*/  PRMT R78, R73.reuse, 0x7632, R78 ;  /* 0x00007632494e7816 */ /* 0x044fe2000000004e */
[----:B------:R-:W-:Y:S01]  /*0750*/  FADD.FTZ R11, -R80, R11 ;  /* 0x0000000b500b7221 */ /* 0x000fe20000010100 */
[----:B------:R-:W-:Y:S01]  /*0760*/  SHF.L.U32 R73, R73, 0x10, RZ ;  /* 0x0000001049497819 */ /* 0x000fe200000006ff */
[----:B------:R-:W-:Y:S01]  /*0770*/  FMUL.FTZ R111, R13, UR20 ;  /* 0x000000140d6f7c20 */ /* 0x000fe20008410000 */
[----:B------:R-:W-:Y:S01]  /*0780*/  PRMT R77, R12, 0x7632, R77 ;  /* 0x000076320c4d7816 */ /* 0x000fe2000000004d */
[----:B------:R-:W-:Y:S01]  /*0790*/  FMUL.FTZ R115, R11, UR20 ;  /* 0x000000140b737c20 */ /* 0x000fe20008410000 */
[----:B------:R-:W-:Y:S01]  /*07a0*/  SHF.L.U32 R12, R72, 0x10, RZ ;  /* 0x00000010480c7819 */ /* 0x000fe200000006ff */
[-C--:B------:R-:W-:Y:S01]  /*07b0*/  FMUL.FTZ R109, R109, R73.reuse ;  /* 0x000000496d6d7220 */ /* 0x080fe20000410000 */
[----:B------:R-:W-:Y:S01]  /*07c0*/  FADD.FTZ R34, R34, R73 ;  /* 0x0000004922227221 */ /* 0x000fe20000010000 */
[----:B------:R-:W-:Y:S01]  /*07d0*/  FFMA.FTZ R50, R111, R73, R50 ;  /* 0x000000496f327223 */ /* 0x000fe20000010032 */
[----:B------:R-:W-:Y:S01]  /*07e0*/  SHF.L.U32 R83, R14, 0x10, RZ ;  /* 0x000000100e537819 */ /* 0x000fe200000006ff */
[----:B------:R-:W-:Y:S01]  /*07f0*/  FADD.FTZ R13, -R80, R85 ;  /* 0x00000055500d7221 */ /* 0x000fe20000010100 */
[----:B------:R-:W-:Y:S01]  /*0800*/  SHF.L.U32 R73, R82, 0x10, RZ ;  /* 0x0000001052497819 */ /* 0x000fe200000006ff */
[-C--:B------:R-:W-:Y:S01]  /*0810*/  FMUL.FTZ R113, R113, R12.reuse ;  /* 0x0000000c71717220 */ /* 0x080fe20000410000 */
[----:B------:R-:W-:Y:S01]  /*0820*/  PRMT R81, R72, 0x7632, R81 ;  /* 0x0000763248517816 */ /* 0x000fe20000000051 */
[----:B------:R-:W-:Y:S01]  /*0830*/  FADD.FTZ R32, R32, R12 ;  /* 0x0000000c20207221 */ /* 0x000fe20000010000 */
[----:B------:R-:W-:Y:S01]  /*0840*/  SHF.L.U32 R77, R77, 0x10, RZ ;  /* 0x000000104d4d7819 */ /* 0x000fe200000006ff */
[----:B------:R-:W-:Y:S01]  /*0850*/  FFMA.FTZ R48, R115, R12, R48 ;  /* 0x0000000c73307223 */ /* 0x000fe20000010030 */
[C---:B------:R-:W-:Y:S01]  /*0860*/  PRMT R72, R75.reuse, 0x7632, R72 ;  /* 0x000076324b487816 */ /* 0x040fe20000000048 */
[C---:B------:R-:W-:Y:S01]  /*0870*/  FADD.FTZ R83, -R80.reuse, R83 ;  /* 0x0000005350537221 */ /* 0x040fe20000010100 */
[----:B------:R-:W-:Y:S01]  /*0880*/  SHF.L.U32 R75, R75, 0x10, RZ ;  /* 0x000000104b4b7819 */ /* 0x000fe200000006ff */
[----:B------:R-:W-:Y:S01]  /*0890*/  FMUL.FTZ R13, R13, UR20 ;  /* 0x000000140d0d7c20 */ /* 0x000fe20008410000 */
[----:B------:R-:W-:Y:S01]  /*08a0*/  SHF.L.U32 R12, R59, 0x10, RZ ;  /* 0x000000103b0c7819 */ /* 0x000fe200000006ff */
[----:B------:R-:W-:Y:S01]  /*08b0*/  FADD.FTZ R73, -R80, R73 ;  /* 0x0000004950497221 */ /* 0x000fe20000010100 */
[----:B------:R-:W-:Y:S01]  /*08c0*/  PRMT R76, R14, 0x7632, R76 ;  /* 0x000076320e4c7816 */ /* 0x000fe2000000004c */
[----:B------:R-:W-:Y:S01]  /*08d0*/  FADD.FTZ R77, -R80, R77 ;  /* 0x0000004d504d7221 */ /* 0x000fe20000010100 */
[----:B------:R-:W-:Y:S01]  /*08e0*/  SHF.L.U32 R81, R81, 0x10, RZ ;  /* 0x0000001051517819 */ /* 0x000fe200000006ff */
[----:B------:R-:W-:Y:S01]  /*08f0*/  FMUL.FTZ R105, R83, UR20 ;  /* 0x0000001453697c20 */ /* 0x000fe20008410000 */
[----:B------:R-:W-:Y:S01]  /*0900*/  PRMT R14, R15, 0x7632, R14 ;  /* 0x000076320f0e7816 */ /* 0x000fe2000000000e */
[-C--:B------:R-:W-:Y:S01]  /*0910*/  FMUL.FTZ R12, R12, R75.reuse ;  /* 0x0000004b0c0c7220 */ /* 0x080fe20000410000 */
[----:B------:R-:W-:Y:S01]  /*0920*/  PRMT R15, R74, 0x7632, R15 ;  /* 0x000076324a0f7816 */ /* 0x000fe2000000000f */
[----:B------:R-:W-:Y:S01]  /*0930*/  FADD.FTZ R30, R30, R75 ;  /* 0x0000004b1e1e7221 */ /* 0x000fe20000010000 */
[----:B------:R-:W-:Y:S01]  /*0940*/  SHF.L.U32 R74, R74, 0x10, RZ ;  /* 0x000000104a4a7819 */ /* 0x000fe200000006ff */
[----:B------:R-:W-:Y:S01]  /*0950*/  FFMA.FTZ R46, R13, R75, R46 ;  /* 0x0000004b0d2e7223 */ /* 0x000fe2000001002e */
[----:B------:R-:W-:Y:S01]  /*0960*/  SHF.L.U32 R11, R58, 0x10, RZ ;  /* 0x000000103a0b7819 */ /* 0x000fe200000006ff */
[----:B------:R-:W-:Y:S01]  /*0970*/  FMUL.FTZ R108, R73, UR20 ;  /* 0x00000014496c7c20 */ /* 0x000fe20008410000 */
[----:B------:R-:W-:Y:S01]  /*0980*/  FMUL.FTZ R112, R77, UR20 ;  /* 0x000000144d707c20 */ /* 0x000fe20008410000 */
[----:B------:R-:W-:Y:S01]  /*0990*/  FMUL.FTZ R110, R110, R81 ;  /* 0x000000516e6e7220 */ /* 0x000fe20000410000 */
[----:B------:R-:W-:Y:S01]  /*09a0*/  FADD.FTZ R73, RZ, R113 ;  /* 0x00000071ff497221 */ /* 0x000fe20000010000 */
[----:B------:R-:W-:Y:S01]  /*09b0*/  FFMA.FTZ R75, R115, R113, RZ ;  /* 0x00000071734b7223 */ /* 0x000fe200000100ff */
[-C--:B------:R-:W-:Y:S01]  /*09c0*/  FMUL.FTZ R11, R11, R74.reuse ;  /* 0x0000004a0b0b7220 */ /* 0x080fe20000410000 */
[----:B------:R-:W-:Y:S01]  /*09d0*/  FADD.FTZ R28, R28, R74 ;  /* 0x0000004a1c1c7221 */ /* 0x000fe20000010000 */
[----:B------:R-:W-:Y:S01]  /*09e0*/  FFMA.FTZ R44, R105, R74, R44 ;  /* 0x0000004a692c7223 */ /* 0x000fe2000001002c */
[----:B------:R-:W-:Y:S01]  /*09f0*/  SHF.L.U32 R78, R78, 0x10, RZ ;  /* 0x000000104e4e7819 */ /* 0x000fe200000006ff */
[----:B------:R-:W-:Y:S01]  /*0a00*/  FFMA.FTZ R74, R112, R110, R75 ;  /* 0x0000006e704a7223 */ /* 0x000fe2000001004b */
[----:B------:R-:W-:Y:S01]  /*0a10*/  SHF.L.U32 R79, R14, 0x10, RZ ;  /* 0x000000100e4f7819 */ /* 0x000fe200000006ff */
[----:B------:R-:W-:Y:S01]  /*0a20*/  FADD.FTZ R14, R73, R110 ;  /* 0x0000006e490e7221 */ /* 0x000fe20000010000 */
[----:B------:R-:W-:Y:S01]  /*0a30*/  SHF.L.U32 R77, R76, 0x10, RZ ;  /* 0x000000104c4d7819 */ /* 0x000fe200000006ff */
[-C--:B------:R-:W-:Y:S01]  /*0a40*/  FMUL.FTZ R107, R107, R78.reuse ;  /* 0x0000004e6b6b7220 */ /* 0x080fe20000410000 */
[----:B------:R-:W-:Y:S01]  /*0a50*/  SHF.L.U32 R76, R15, 0x10, RZ ;  /* 0x000000100f4c7819 */ /* 0x000fe200000006ff */
[----:B------:R-:W-:Y:S01]  /*0a60*/  FFMA.FTZ R15, R111, R109, R74 ;  /* 0x0000006d6f0f7223 */ /* 0x000fe2000001004a */
[----:B------:R-:W-:Y:S01]  /*0a70*/  SHF.L.U32 R82, R72, 0x10, RZ ;  /* 0x0000001048527819 */ /* 0x000fe200000006ff */
[----:B------:R-:W-:Y:S01]  /*0a80*/  FADD.FTZ R72, R14, R109 ;  /* 0x0000006d0e487221 */ /* 0x000fe20000010000 */
[----:B------:R-:W-:Y:S01]  /*0a90*/  FADD.FTZ R35, R35, R78 ;  /* 0x0000004e23237221 */ /* 0x000fe20000010000 */
[----:B------:R-:W-:Y:S01]  /*0aa0*/  FFMA.FTZ R51, R108, R78, R51 ;  /* 0x0000004e6c337223 */ /* 0x000fe20000010033 */
[----:B------:R-:W-:Y:S01]  /*0ab0*/  SHF.L.U32 R78, R8, 0x10, RZ ;  /* 0x00000010084e7819 */ /* 0x000fe200000006ff */
[----:B------:R-:W-:Y:S01]  /*0ac0*/  FADD.FTZ R77, -R80, R77 ;  /* 0x0000004d504d7221 */ /* 0x000fe20000010100 */
[----:B------:R-:W-:Y:S01]  /*0ad0*/  FADD.FTZ R72, R72, R107 ;  /* 0x0000006b48487221 */ /* 0x000fe20000010000 */
[----:B------:R-:W-:Y:S01]  /*0ae0*/  FFMA.FTZ R74, R108, R107, R15 ;  /* 0x0000006b6c4a7223 */ /* 0x000fe2000001000f */
[----:B------:R-:W-:Y:S01]  /*0af0*/  FADD.FTZ R33, R33, R81 ;  /* 0x0000005121217221 */ /* 0x000fe20000010000 */
[----:B------:R-:W-:Y:S01]  /*0b00*/  FMUL.FTZ R14, R78, R76 ;  /* 0x0000004c4e0e7220 */ /* 0x000fe20000410000 */
[----:B------:R-:W-:Y:S01]  /*0b10*/  FMUL.FTZ R88, R77, UR20 ;  /* 0x000000144d587c20 */ /* 0x000fe20008410000 */
[----:B------:R-:W-:Y:S01]  /*0b20*/  FADD.FTZ R73, R72, R11 ;  /* 0x0000000b48497221 */ /* 0x000fe20000010000 */
[----:B------:R-:W-:Y:S01]  /*0b30*/  FFMA.FTZ R75, R105, R11, R74 ;  /* 0x0000000b694b7223 */ /* 0x000fe2000001004a */
[----:B------:R-:W-:Y:S01]  /*0b40*/  FFMA.FTZ R49, R112, R81, R49 ;  /* 0x0000005170317223 */ /* 0x000fe20000010031 */
[----:B------:R-:W-:Y:S01]  /*0b50*/  SHF.L.U32 R81, R9, 0x10, RZ ;  /* 0x0000001009517819 */ /* 0x000fe200000006ff */
[----:B------:R-:W-:Y:S01]  /*0b60*/  FADD.FTZ R79, -R80, R79 ;  /* 0x0000004f504f7221 */ /* 0x000fe20000010100 */
[----:B------:R-:W-:Y:S01]  /*0b70*/  FADD.FTZ R73, R73, R14 ;  /* 0x0000000e49497221 */ /* 0x000fe20000010000 */
[----:B------:R-:W-:Y:S01]  /*0b80*/  FFMA.FTZ R72, R88, R14, R75 ;  /* 0x0000000e58487223 */ /* 0x000fe2000001004b */
[----:B------:R-:W-:Y:S01]  /*0b90*/  FADD.FTZ R31, R31, R82 ;  /* 0x000000521f1f7221 */ /* 0x000fe20000010000 */
[----:B------:R-:W-:Y:S01]  /*0ba0*/  FMUL.FTZ R90, R79, UR20 ;  /* 0x000000144f5a7c20 */ /* 0x000fe20008410000 */
[----:B------:R-:W-:Y:S01]  /*0bb0*/  FMUL.FTZ R15, R81, R82 ;  /* 0x00000052510f7220 */ /* 0x000fe20000410000 */
[----:B------:R-:W-:Y:S01]  /*0bc0*/  FADD.FTZ R74, R73, R12 ;  /* 0x0000000c494a7221 */ /* 0x000fe20000010000 */
[----:B------:R-:W-:Y:S01]  /*0bd0*/  FFMA.FTZ R72, R13, R12, R72 ;  /* 0x0000000c0d487223 */ /* 0x000fe20000010048 */
[----:B------:R-:W-:Y:S01]  /*0be0*/  FFMA.FTZ R47, R90, R82, R47 ;  /* 0x000000525a2f7223 */ /* 0x000fe2000001002f */
[----:B------:R-:W-:Y:S01]  /*0bf0*/  FADD.FTZ R29, R29, R76 ;  /* 0x0000004c1d1d7221 */ /* 0x000fe20000010000 */
[----:B------:R-:W-:Y:S01]  /*0c00*/  FFMA.FTZ R45, R88, R76, R45 ;  /* 0x0000004c582d7223 */ /* 0x000fe2000001002d */
[----:B------:R-:W-:Y:S01]  /*0c10*/  IADD3 R83, PT, PT, R0, 0x100, RZ ;  /* 0x0000010000537810 */ /* 0x000fe20007ffe0ff */
[----:B------:R-:W-:Y:S01]  /*0c20*/  FADD.FTZ R81, R74, R15 ;  /* 0x0000000f4a517221 */ /* 0x000fe20000010000 */
[----:B------:R-:W-:-:S07]  /*0c30*/  FFMA.FTZ R82, R90, R15, R72 ;  /* 0x0000000f5a527223 */ /* 0x000fce0000010048 */
.L_x_54:
[----:B-1-34-:R-:W-:Y:S05]  /*0c40*/  BSYNC.RECONVERGENT B0 ;  /* 0x0000000000007941 */ /* 0x01afea0003800200 */
.L_x_53:
[----:B------:R-:W-:Y:S04]  /*0c50*/  BSSY.RECONVERGENT B0, `(.L_x_55) ;  /* 0x0000065000007945 */ /* 0x000fe80003800200 */
[----:B------:R-:W-:Y:S05]  /*0c60*/  @!P3 BRA `(.L_x_56) ;  /* 0x00000004008cb947 */ /* 0x000fea0003800000 */
[----:B------:R-:W0:Y:S08]  /*0c70*/  LDC.64 R72, c[0x0][0x3a8] ;  /* 0x0000ea00ff487b82 */ /* 0x000e300000000a00 */
[----:B------:R-:W1:Y:S01]  /*0c80*/  LDC.64 R76, c[0x0][0x428] ;  /* 0x00010a00ff4c7b82 */ /* 0x000e620000000a00 */
[----:B0-----:R-:W-:-:S06]  /*0c90*/  IMAD.WIDE.U32 R72, R83, 0x10, R72 ;  /* 0x0000001053487825 */ /* 0x001fcc00078e0048 */
[----:B------:R-:W2:Y:S01]  /*0ca0*/  LDG.E.128 R72, desc[UR18][R72.64] ;  /* 0x0000001248487981 */ /* 0x000ea2000c1e1d00 */
[----:B-1----:R-:W-:-:S06]  /*0cb0*/  IMAD.WIDE.U32 R76, R83, 0x10, R76 ;  /* 0x00000010534c7825 */ /* 0x002fcc00078e004c */
[----:B------:R-:W3:Y:S01]  /*0cc0*/  LDG.E.128 R76, desc[UR18][R76.64] ;  /* 0x000000124c4c7981 */ /* 0x000ee2000c1e1d00 */
[----:B------:R-:W-:-:S04]  /*0cd0*/  ISETP.NE.U32.AND P0, PT, RZ, UR24, PT ;  /* 0x00000018ff007c0c */ /* 0x000fc8000bf05070 */
        /* <DEDUP_REMOVED lines=8> */
[----:B------:R-:W-:Y:S02]  /*0d60*/  SHF.L.U32 R96, R54, 0x10, RZ ;  /* 0x0000001036607819 */ /* 0x000fe400000006ff */
[----:B------:R-:W-:Y:S02]  /*0d70*/  SHF.L.U32 R101, R4, 0x10, RZ ;  /* 0x0000001004657819 */ /* 0x000fe400000006ff */
[----:B------:R-:W-:Y:S02]  /*0d80*/  SHF.L.U32 R98, R55, 0x10, RZ ;  /* 0x0000001037627819 */ /* 0x000fe400000006ff */
[----:B------:R-:W-:Y:S02]  /*0d90*/  SHF.L.U32 R103, R5, 0x10, RZ ;  /* 0x0000001005677819 */ /* 0x000fe400000006ff */
[----:B--2---:R-:W-:-:S02]  /*0da0*/  PRMT R83, R72, 0x7632, R83 ;  /* 0x0000763248537816 */ /* 0x004fc40000000053 */
[----:B------:R-:W-:Y:S02]  /*0db0*/  SHF.L.U32 R87, R72, 0x10, RZ ;  /* 0x0000001048577819 */ /* 0x000fe400000006ff */
[C---:B------:R-:W-:Y:S02]  /*0dc0*/  PRMT R72, R74.reuse, 0x7632, R72 ;  /* 0x000076324a487816 */ /* 0x040fe40000000048 */
[----:B------:R-:W-:Y:S01]  /*0dd0*/  SHF.L.U32 R89, R74, 0x10, RZ ;  /* 0x000000104a597819 */ /* 0x000fe200000006ff */
[C---:B------:R-:W-:Y:S01]  /*0de0*/  FADD.FTZ R87, -R80.reuse, R87 ;  /* 0x0000005750577221 */ /* 0x040fe20000010100 */
[C---:B------:R-:W-:Y:S02]  /*0df0*/  PRMT R74, R75.reuse, 0x7632, R74 ;  /* 0x000076324b4a7816 */ /* 0x040fe4000000004a */
[----:B------:R-:W-:Y:S01]  /*0e00*/  SHF.L.U32 R95, R75, 0x10, RZ ;  /* 0x000000104b5f7819 */ /* 0x000fe200000006ff */
[----:B------:R-:W-:Y:S01]  /*0e10*/  FADD.FTZ R93, -R80, R89 ;  /* 0x00000059505d7221 */ /* 0x000fe20000010100 */
[----:B------:R-:W-:Y:S01]  /*0e20*/  SHF.L.U32 R75, R72, 0x10, RZ ;  /* 0x00000010484b7819 */ /* 0x000fe200000006ff */
[----:B------:R-:W-:Y:S01]  /*0e30*/  FMUL.FTZ R89, R87, UR20 ;  /* 0x0000001457597c20 */ /* 0x000fe20008410000 */
[----:B------:R-:W-:Y:S01]  /*0e40*/  SHF.L.U32 R83, R83, 0x10, RZ ;  /* 0x0000001053537819 */ /* 0x000fe200000006ff */
[C---:B------:R-:W-:Y:S01]  /*0e50*/  FADD.FTZ R95, -R80.reuse, R95 ;  /* 0x0000005f505f7221 */ /* 0x040fe20000010100 */
[C---:B------:R-:W-:Y:S01]  /*0e60*/  PRMT R86, R73.reuse, 0x7632, R86 ;  /* 0x0000763249567816 */ /* 0x040fe20000000056 */
[C---:B------:R-:W-:Y:S01]  /*0e70*/  FADD.FTZ R104, -R80.reuse, R75 ;  /* 0x0000004b50687221 */ /* 0x040fe20000010100 */
[----:B------:R-:W-:Y:S01]  /*0e80*/  SHF.L.U32 R73, R73, 0x10, RZ ;  /* 0x0000001049497819 */ /* 0x000fe200000006ff */
[----:B------:R-:W-:Y:S01]  /*0e90*/  FADD.FTZ R83, -R80, R83 ;  /* 0x0000005350537221 */ /* 0x000fe20000010100 */
[----:B0-----:R-:W-:Y:S01]  /*0ea0*/  SHF.L.U32 R85, R74, 0x10, RZ ;  /* 0x000000104a557819 */ /* 0x001fe200000006ff */
[----:B------:R-:W-:Y:S01]  /*0eb0*/  FMUL.FTZ R93, R93, UR20 ;  /* 0x000000145d5d7c20 */ /* 0x000fe20008410000 */
[----:B---3--:R-:W-:Y:S01]  /*0ec0*/  PRMT R74, R76, 0x7632, R74 ;  /* 0x000076324c4a7816 */ /* 0x008fe2000000004a */
[----:B------:R-:W-:Y:S01]  /*0ed0*/  FADD.FTZ R91, -R80, R73 ;  /* 0x00000049505b7221 */ /* 0x000fe20000010100 */
[----:B------:R-:W-:Y:S01]  /*0ee0*/  SHF.L.U32 R75, R76, 0x10, RZ ;  /* 0x000000104c4b7819 */ /* 0x000fe200000006ff */
[----:B------:R-:W-:Y:S01]  /*0ef0*/  FMUL.FTZ R100, R83, UR20 ;  /* 0x0000001453647c20 */ /* 0x000fe20008410000 */
[----:B------:R-:W-:Y:S01]  /*0f00*/  SHF.L.U32 R74, R74, 0x10, RZ ;  /* 0x000000104a4a7819 */ /* 0x000fe200000006ff */
[----:B------:R-:W-:Y:S01]  /*0f10*/  FMUL.FTZ R91, R91, UR20 ;  /* 0x000000145b5b7c20 */ /* 0x000fe20008410000 */
[----:B------:R-:W-:Y:S01]  /*0f20*/  SHF.L.U32 R73, R86, 0x10, RZ ;  /* 0x0000001056497819 */ /* 0x000fe200000006ff */
[-C--:B------:R-:W-:Y:S01]  /*0f30*/  FMUL.FTZ R92, R92, R75.reuse ;  /* 0x0000004b5c5c7220 */ /* 0x080fe20000410000 */
[----:B------:R-:W-:Y:S01]  /*0f40*/  PRMT R76, R77, 0x7632, R76 ;  /* 0x000076324d4c7816 */ /* 0x000fe2000000004c */
[-C--:B------:R-:W-:Y:S01]  /*0f50*/  FMUL.FTZ R97, R97, R74.reuse ;  /* 0x0000004a61617220 */ /* 0x080fe20000410000 */
[----:B------:R-:W-:Y:S01]  /*0f60*/  SHF.L.U32 R77, R77, 0x10, RZ ;  /* 0x000000104d4d7819 */ /* 0x000fe200000006ff */
[----:B------:R-:W-:Y:S01]  /*0f70*/  FADD.FTZ R25, R25, R74 ;  /* 0x0000004a19197221 */ /* 0x000fe20000010000 */
[----:B------:R-:W-:Y:S01]  /*0f80*/  FFMA.FTZ R41, R100, R74, R41 ;  /* 0x0000004a64297223 */ /* 0x000fe20000010029 */
[----:B------:R-:W-:Y:S01]  /*0f90*/  FADD.FTZ R102, -R80, R73 ;  /* 0x0000004950667221 */ /* 0x000fe20000010100 */
[----:B------:R-:W-:Y:S01]  /*0fa0*/  FADD.FTZ R24, R24, R75 ;  /* 0x0000004b18187221 */ /* 0x000fe20000010000 */
[----:B------:R-:W-:Y:S01]  /*0fb0*/  FFMA.FTZ R40, R89, R75, R40 ;  /* 0x0000004b59287223 */ /* 0x000fe20000010028 */
[----:B------:R-:W-:Y:S01]  /*0fc0*/  FADD.FTZ R74, R81, R92 ;  /* 0x0000005c514a7221 */ /* 0x000fe20000010000 */
[----:B------:R-:W-:Y:S01]  /*0fd0*/  FFMA.FTZ R75, R89, R92, R82 ;  /* 0x0000005c594b7223 */ /* 0x000fe20000010052 */
[-C--:B------:R-:W-:Y:S01]  /*0fe0*/  FMUL.FTZ R94, R94, R77.reuse ;  /* 0x0000004d5e5e7220 */ /* 0x080fe20000410000 */
[----:B------:R-:W-:Y:S01]  /*0ff0*/  FADD.FTZ R26, R26, R77 ;  /* 0x0000004d1a1a7221 */ /* 0x000fe20000010000 */
[----:B------:R-:W-:Y:S01]  /*1000*/  FFMA.FTZ R42, R91, R77, R42 ;  /* 0x0000004d5b2a7223 */ /* 0x000fe2000001002a */
[----:B------:R-:W-:Y:S01]  /*1010*/  SHF.L.U32 R76, R76, 0x10, RZ ;  /* 0x000000104c4c7819 */ /* 0x000fe200000006ff */
[----:B------:R-:W-:Y:S01]  /*1020*/  FMUL.FTZ R102, R102, UR20 ;  /* 0x0000001466667c20 */ /* 0x000fe20008410000 */
[----:B------:R-:W-:Y:S01]  /*1030*/  PRMT R73, R78, 0x7632, R73 ;  /* 0x000076324e497816 */ /* 0x000fe20000000049 */
[----:B------:R-:W-:Y:S01]  /*1040*/  FADD.FTZ R77, R74, R97 ;  /* 0x000000614a4d7221 */ /* 0x000fe20000010000 */
[----:B------:R-:W-:Y:S01]  /*1050*/  FFMA.FTZ R74, R100, R97, R75 ;  /* 0x00000061644a7223 */ /* 0x000fe2000001004b */
[----:B------:R-:W-:Y:S01]  /*1060*/  FADD.FTZ R106, -R80, R85 ;  /* 0x00000055506a7221 */ /* 0x000fe20000010100 */
[----:B------:R-:W-:Y:S01]  /*1070*/  SHF.L.U32 R85, R78, 0x10, RZ ;  /* 0x000000104e557819 */ /* 0x000fe200000006ff */
[-C--:B------:R-:W-:Y:S01]  /*1080*/  FMUL.FTZ R99, R99, R76.reuse ;  /* 0x0000004c63637220 */ /* 0x080fe20000410000 */
[----:B------:R-:W-:Y:S01]  /*1090*/  PRMT R72, R79, 0x7632, R72 ;  /* 0x000076324f487816 */ /* 0x000fe20000000048 */
[----:B------:R-:W-:Y:S01]  /*10a0*/  FADD.FTZ R27, R27, R76 ;  /* 0x0000004c1b1b7221 */ /* 0x000fe20000010000 */
[----:B------:R-:W-:Y:S01]  /*10b0*/  FFMA.FTZ R43, R102, R76, R43 ;  /* 0x0000004c662b7223 */ /* 0x000fe2000001002b */
[----:B------:R-:W-:Y:S01]  /*10c0*/  SHF.L.U32 R78, R73, 0x10, RZ ;  /* 0x00000010494e7819 */ /* 0x000fe200000006ff */
[----:B------:R-:W-:Y:S01]  /*10d0*/  FADD.FTZ R76, R77, R94 ;  /* 0x0000005e4d4c7221 */ /* 0x000fe20000010000 */
[----:B------:R-:W-:Y:S01]  /*10e0*/  FFMA.FTZ R73, R91, R94, R74 ;  /* 0x0000005e5b497223 */ /* 0x000fe2000001004a */
[----:B------:R-:W-:Y:S01]  /*10f0*/  SHF.L.U32 R80, R72, 0x10, RZ ;  /* 0x0000001048507819 */ /* 0x000fe200000006ff */
[----:B------:R-:W-:Y:S01]  /*1100*/  FMUL.FTZ R96, R96, R85 ;  /* 0x0000005560607220 */ /* 0x000fe20000410000 */
[----:B------:R-:W-:Y:S01]  /*1110*/  FADD.FTZ R75, R76, R99 ;  /* 0x000000634c4b7221 */ /* 0x000fe20000010000 */
[----:B------:R-:W-:Y:S01]  /*1120*/  FFMA.FTZ R72, R102, R99, R73 ;  /* 0x0000006366487223 */ /* 0x000fe20000010049 */
[----:B------:R-:W-:Y:S01]  /*1130*/  SHF.L.U32 R79, R79, 0x10, RZ ;  /* 0x000000104f4f7819 */ /* 0x000fe200000006ff */
[----:B------:R-:W-:Y:S01]  /*1140*/  FMUL.FTZ R101, R101, R78 ;  /* 0x0000004e65657220 */ /* 0x000fe20000410000 */
[----:B------:R-:W-:Y:S01]  /*1150*/  FMUL.FTZ R104, R104, UR20 ;  /* 0x0000001468687c20 */ /* 0x000fe20008410000 */
[----:B------:R-:W-:Y:S01]  /*1160*/  FADD.FTZ R74, R75, R96 ;  /* 0x000000604b4a7221 */ /* 0x000fe20000010000 */
[----:B------:R-:W-:Y:S01]  /*1170*/  FFMA.FTZ R72, R93, R96, R72 ;  /* 0x000000605d487223 */ /* 0x000fe20000010048 */
[----:B------:R-:W-:Y:S01]  /*1180*/  FMUL.FTZ R95, R95, UR20 ;  /* 0x000000145f5f7c20 */ /* 0x000fe20008410000 */
[----:B------:R-:W-:Y:S01]  /*1190*/  FMUL.FTZ R98, R98, R79 ;  /* 0x0000004f62627220 */ /* 0x000fe20000410000 */
[----:B------:R-:W-:Y:S01]  /*11a0*/  FADD.FTZ R73, R74, R101 ;  /* 0x000000654a497221 */ /* 0x000fe20000010000 */
[----:B------:R-:W-:Y:S01]  /*11b0*/  FFMA.FTZ R72, R104, R101, R72 ;  /* 0x0000006568487223 */ /* 0x000fe20000010048 */
[----:B------:R-:W-:Y:S01]  /*11c0*/  FMUL.FTZ R103, R103, R80 ;  /* 0x0000005067677220 */ /* 0x000fe20000410000 */
[----:B------:R-:W-:Y:S01]  /*11d0*/  FMUL.FTZ R106, R106, UR20 ;  /* 0x000000146a6a7c20 */ /* 0x000fe20008410000 */
        /* <DEDUP_REMOVED lines=11> */
[----:B------:R-:W-:-:S07]  /*1290*/  FFMA.FTZ R82, R106, R103, R72 ;  /* 0x000000676a527223 */ /* 0x000fce0000010048 */
.L_x_56:
[----:B------:R-:W-:Y:S05]  /*12a0*/  BSYNC.RECONVERGENT B0 ;  /* 0x0000000000007941 */ /* 0x000fea0003800200 */
.L_x_55:
        /* <DEDUP_REMOVED lines=32> */
.L_x_58:
[----:B------:R-:W-:Y:S05]  /*14b0*/  BSYNC.RECONVERGENT B0 ;  /* 0x0000000000007941 */ /* 0x000fea0003800200 */
.L_x_57:
[----:B------:R-:W1:Y:S08]  /*14c0*/  S2UR UR5, SR_CgaCtaId ;  /* 0x00000000000579c3 */ /* 0x000e700000008800 */
[----:B------:R-:W-:Y:S01]  /*14d0*/  BAR.SYNC.DEFER_BLOCKING 0x0 ;  /* 0x0000000000007b1d */ /* 0x000fe20000010000 */
[----:B------:R-:W-:Y:S01]  /*14e0*/  ISETP.GE.U32.AND P4, PT, R10, 0x100, PT ;  /* 0x000001000a00780c */ /* 0x000fe20003f86070 */
[----:B------:R-:W-:Y:S01]  /*14f0*/  UIADD3 UR9, UPT, UPT, UR9, UR22, URZ ;  /* 0x0000001609097290 */ /* 0x000fe2000fffe0ff */
[----:B------:R-:W-:-:S03]  /*1500*/  ISETP.NE.AND P2, PT, RZ, UR27, PT ;  /* 0x0000001bff007c0c */ /* 0x000fc6000bf45270 */
[----:B------:R-:W-:Y:S01]  /*1510*/  UMOV UR4, 0x400 ;  /* 0x0000040000047882 */ /* 0x000fe20000000000 */
[----:B------:R-:W-:Y:S01]  /*1520*/  UISETP.GE.AND UP2, UPT, UR9, UR23, UPT ;  /* 0x000000170900728c */ /* 0x000fe2000bf46270 */
[----:B------:R-:W-:Y:S01]  /*1530*/  BSSY.RECONVERGENT B0, `(.L_x_59) ;  /* 0x0000189000007945 */ /* 0x000fe20003800200 */
[----:B-1----:R-:W-:-:S04]  /*1540*/  ULEA UR4, UR5, UR4, 0x18 ;  /* 0x0000000405047291 */ /* 0x002fc8000f8ec0ff */
[----:B------:R-:W-:Y:S02]  /*1550*/  UIADD3 UR5, UPT, UPT, UR4, 0x4040, URZ ;  /* 0x0000404004057890 */ /* 0x000fe4000fffe0ff */
[----:B------:R-:W-:Y:S02]  /*1560*/  @!UP1 UIADD3 UR5, UPT, UPT, UR4, 0x4000, URZ ;  /* 0x0000400004059890 */ /* 0x000fe4000fffe0ff */
[----:B------:R-:W-:Y:S02]  /*1570*/  UIADD3 UR7, UPT, UPT, UR4, 0x4050, URZ ;  /* 0x0000405004077890 */ /* 0x000fe4000fffe0ff */
[----:B------:R-:W-:-:S05]  /*1580*/  @!UP1 UIADD3 UR7, UPT, UPT, UR4, 0x4010, URZ ;  /* 0x0000401004079890 */ /* 0x000fca000fffe0ff */
[----:B0-----:R-:W0:Y:S01]  /*1590*/  LDS.128 R72, [UR5] ;  /* 0x00000005ff487984 */ /* 0x001e220008000c00 */
[----:B------:R-:W-:Y:S02]  /*15a0*/  UIADD3 UR5, UPT, UPT, UR4, 0x4060, URZ ;  /* 0x0000406004057890 */ /* 0x000fe4000fffe0ff */
[----:B------:R-:W-:Y:S01]  /*15b0*/  @!UP1 UIADD3 UR5, UPT, UPT, UR4, 0x4020, URZ ;  /* 0x0000402004059890 */ /* 0x000fe2000fffe0ff */
[----:B------:R-:W1:Y:S01]  /*15c0*/  LDS.128 R76, [UR7] ;  /* 0x00000007ff4c7984 */ /* 0x000e620008000c00 */
[----:B------:R-:W-:Y:S02]  /*15d0*/  UIADD3 UR7, UPT, UPT, UR4, 0x4070, URZ ;  /* 0x0000407004077890 */ /* 0x000fe4000fffe0ff */
[----:B------:R-:W-:-:S05]  /*15e0*/  @!UP1 UIADD3 UR7, UPT, UPT, UR4, 0x4030, URZ ;  /* 0x0000403004079890 */ /* 0x000fca000fffe0ff */
[----:B------:R-:W2:Y:S04]  /*15f0*/  LDS.128 R80, [UR5] ;  /* 0x00000005ff507984 */ /* 0x000ea80008000c00 */
[----:B------:R-:W3:Y:S01]  /*1600*/  LDS.128 R84, [UR7] ;  /* 0x00000007ff547984 */ /* 0x000ee20008000c00 */
[----:B0-----:R-:W-:Y:S01]  /*1610*/  FADD.FTZ R116, RZ, R73 ;  /* 0x00000049ff747221 */ /* 0x001fe20000010000 */
[----:B------:R-:W-:-:S03]  /*1620*/  FADD.FTZ R73, RZ, R72 ;  /* 0x00000048ff497221 */ /* 0x000fc60000010000 */
[----:B------:R-:W-:Y:S01]  /*1630*/  FADD.FTZ R116, R75, R116 ;  /* 0x000000744b747221 */ /* 0x000fe20000010000 */
[----:B------:R-:W-:-:S03]  /*1640*/  FADD.FTZ R73, R74, R73 ;  /* 0x000000494a497221 */ /* 0x000fc60000010000 */
[----:B-1----:R-:W-:Y:S01]  /*1650*/  FADD.FTZ R116, R116, R77 ;  /* 0x0000004d74747221 */ /* 0x002fe20000010000 */
[----:B------:R-:W-:-:S03]  /*1660*/  FADD.FTZ R73, R73, R76 ;  /* 0x0000004c49497221 */ /* 0x000fc60000010000 */
[----:B------:R-:W-:Y:S01]  /*1670*/  FADD.FTZ R116, R79, R116 ;  /* 0x000000744f747221 */ /* 0x000fe20000010000 */
[----:B------:R-:W-:-:S03]  /*1680*/  FADD.FTZ R73, R78, R73 ;  /* 0x000000494e497221 */ /* 0x000fc60000010000 */
[----:B--2---:R-:W-:Y:S01]  /*1690*/  FADD.FTZ R116, R116, R81 ;  /* 0x0000005174747221 */ /* 0x004fe20000010000 */
[----:B------:R-:W-:-:S03]  /*16a0*/  FADD.FTZ R73, R73, R80 ;  /* 0x0000005049497221 */ /* 0x000fc60000010000 */
[----:B------:R-:W-:Y:S01]  /*16b0*/  FADD.FTZ R116, R83, R116 ;  /* 0x0000007453747221 */ /* 0x000fe20000010000 */
[----:B------:R-:W-:-:S03]  /*16c0*/  FADD.FTZ R73, R82, R73 ;  /* 0x0000004952497221 */ /* 0x000fc60000010000 */
[----:B---3--:R-:W-:Y:S01]  /*16d0*/  FADD.FTZ R116, R116, R85 ;  /* 0x0000005574747221 */ /* 0x008fe20000010000 */
[----:B------:R-:W-:-:S03]  /*16e0*/  FADD.FTZ R73, R73, R84 ;  /* 0x0000005449497221 */ /* 0x000fc60000010000 */
[----:B------:R-:W-:Y:S01]  /*16f0*/  FADD.FTZ R87, R87, R116 ;  /* 0x0000007457577221 */ /* 0x000fe20000010000 */
[----:B------:R-:W-:-:S03]  /*1700*/  FADD.FTZ R73, R86, R73 ;  /* 0x0000004956497221 */ /* 0x000fc60000010000 */
[----:B------:R-:W-:Y:S01]  /*1710*/  FMUL.FTZ R87, R87, UR26 ;  /* 0x0000001a57577c20 */ /* 0x000fe20008410000 */
[----:B------:R-:W-:-:S04]  /*1720*/  FMUL.FTZ R73, R73, UR26 ;  /* 0x0000001a49497c20 */ /* 0x000fc80008410000 */
[----:B------:R-:W-:Y:S02]  /*1730*/  R2UR UR21, R87 ;  /* 0x00000000571572ca */ /* 0x000fe400000e0000 */
[----:B------:R-:W-:Y:S01]  /*1740*/  FSEL R82, R73, RZ, !P2 ;  /* 0x000000ff49527208 */ /* 0x000fe20005000000 */
[----:B------:R-:W-:-:S12]  /*1750*/  @!P4 BRA `(.L_x_60) ;  /* 0x000000140098c947 */ /* 0x000fd80003800000 */
        /* <DEDUP_REMOVED lines=13> */
[--C-:B------:R-:W-:Y:S01]  /*1830*/  FFMA.FTZ R72, R115, UR21, R82.reuse ;  /* 0x0000001573487c23 */ /* 0x100fe20008010052 */
[--C-:B------:R-:W-:Y:S01]  /*1840*/  FFMA.FTZ R73, R112, UR21, R82.reuse ;  /* 0x0000001570497c23 */ /* 0x100fe20008010052 */
[--C-:B------:R-:W-:Y:S01]  /*1850*/  FFMA.FTZ R74, R111, UR21, R82.reuse ;  /* 0x000000156f4a7c23 */ /* 0x100fe20008010052 */
[--C-:B------:R-:W-:Y:S01]  /*1860*/  FFMA.FTZ R76, R108, UR21, R82.reuse ;  /* 0x000000156c4c7c23 */ /* 0x100fe20008010052 */
[--C-:B------:R-:W-:Y:S01]  /*1870*/  FFMA.FTZ R78, R105, UR21, R82.reuse ;  /* 0x00000015694e7c23 */ /* 0x100fe20008010052 */
[--C-:B------:R-:W-:Y:S01]  /*1880*/  FFMA.FTZ R75, R88, UR21, R82.reuse ;  /* 0x00000015584b7c23 */ /* 0x100fe20008010052 */
[--C-:B------:R-:W-:Y:S01]  /*1890*/  FFMA.FTZ R79, R13, UR21, R82.reuse ;  /* 0x000000150d4f7c23 */ /* 0x100fe20008010052 */
[----:B------:R-:W-:Y:S01]  /*18a0*/  FFMA.FTZ R80, R90, UR21, R82 ;  /* 0x000000155a507c23 */ /* 0x000fe20008010052 */
        /* <DEDUP_REMOVED lines=8> */
[----:B------:R-:W-:Y:S01]  /*1930*/  FMUL.FTZ R72, R72, UR20 ;  /* 0x0000001448487c20 */ /* 0x000fe20008410000 */
[----:B------:R-:W-:Y:S01]  /*1940*/  FMUL.FTZ R73, R73, UR20 ;  /* 0x0000001449497c20 */ /* 0x000fe20008410000 */
[----:B------:R-:W-:Y:S01]  /*1950*/  FMUL.FTZ R74, R74, UR20 ;  /* 0x000000144a4a7c20 */ /* 0x000fe20008410000 */
[----:B------:R-:W-:Y:S01]  /*1960*/  FMUL.FTZ R75, R76, UR20 ;  /* 0x000000144c4b7c20 */ /* 0x000fe20008410000 */
[----:B------:R-:W-:Y:S01]  /*1970*/  FMUL.FTZ R78, R78, UR20 ;  /* 0x000000144e4e7c20 */ /* 0x000fe20008410000 */
[----:B------:R-:W-:Y:S01]  /*1980*/  FMUL.FTZ R77, R77, UR20 ;  /* 0x000000144d4d7c20 */ /* 0x000fe20008410000 */
[----:B------:R-:W-:Y:S01]  /*1990*/  FMUL.FTZ R79, R79, UR20 ;  /* 0x000000144f4f7c20 */ /* 0x000fe20008410000 */
[----:B------:R-:W-:Y:S01]  /*19a0*/  FMUL.FTZ R80, R80, UR20 ;  /* 0x0000001450507c20 */ /* 0x000fe20008410000 */
[----:B------:R-:W-:-:S02]  /*19b0*/  F2FP.BF16.F32.PACK_AB R72, R73, R72 ;  /* 0x000000484948723e */ /* 0x000fc400000010ff */
[----:B------:R-:W-:Y:S02]  /*19c0*/  F2FP.BF16.F32.PACK_AB R73, R75, R74 ;  /* 0x0000004a4b49723e */ /* 0x000fe400000010ff */
[----:B------:R-:W-:Y:S02]  /*19d0*/  F2FP.BF16.F32.PACK_AB R74, R77, R78 ;  /* 0x0000004e4d4a723e */ /* 0x000fe400000010ff */
[----:B------:R-:W-:Y:S01]  /*19e0*/  F2FP.BF16.F32.PACK_AB R75, R80, R79 ;  /* 0x0000004f504b723e */ /* 0x000fe200000010ff */
[----:B------:R-:W-:Y:S06]  /*19f0*/  BRA `(.L_x_64) ;  /* 0x0000001000b87947 */ /* 0x000fec0003800000 */
.L_x_63:
        /* <DEDUP_REMOVED lines=23> */
[----:B------:R-:W-:-:S02]  /*1b70*/  FMUL.FTZ R65, R65, UR20 ;  /* 0x0000001441417c20 */ /* 0x000fc40008410000 */
        /* <DEDUP_REMOVED lines=9> */
.L_x_62:
        /* <DEDUP_REMOVED lines=38> */
.L_x_65:
        /* <DEDUP_REMOVED lines=34> */
[----:B------:R-:W-:Y:S02]  /*2090*/  MOV R69, R73 ;  /* 0x0000004900457202 */ /* 0x000fe40000000f00 */
[----:B------:R-:W-:Y:S01]  /*20a0*/  MOV R68, R72 ;  /* 0x0000004800447202 */ /* 0x000fe20000000f00 */
[----:B------:R-:W-:Y:S06]  /*20b0*/  BRA `(.L_x_64) ;  /* 0x0000000c00087947 */ /* 0x000fec0003800000 */
.L_x_61:
        /* <DEDUP_REMOVED lines=11> */
[----:B------:R-:W-:Y:S01]  /*2170*/  FFMA.FTZ R76, R90, UR21, R82 ;  /* 0x000000155a4c7c23 */ /* 0x000fe20008010052 */
[----:B-----5:R-:W-:Y:S01]  /*2180*/  PRMT R74, R19, 0x7632, R74 ;  /* 0x00007632134a7816 */ /* 0x020fe2000000004a */
[----:B------:R-:W-:Y:S01]  /*2190*/  FFMA.FTZ R78, R105, UR21, R82 ;  /* 0x00000015694e7c23 */ /* 0x000fe20008010052 */
[----:B------:R-:W-:Y:S01]  /*21a0*/  FADD.FTZ R80, R12, -R79 ;  /* 0x8000004f0c507221 */ /* 0x000fe20000010000 */
[----:B------:R-:W-:Y:S01]  /*21b0*/  FADD.FTZ R79, R15, -R76 ;  /* 0x8000004c0f4f7221 */ /* 0x000fe20000010000 */
[----:B------:R-:W-:Y:S01]  /*21c0*/  SHF.L.U32 R75, R19, 0x10, RZ ;  /* 0x00000010134b7819 */ /* 0x000fe200000006ff */
[----:B------:R-:W-:Y:S01]  /*21d0*/  FFMA.FTZ R77, R88, UR21, R82 ;  /* 0x00000015584d7c23 */ /* 0x000fe20008010052 */
[----:B------:R-:W-:Y:S01]  /*21e0*/  PRMT R72, R18, 0x7632, R72 ;  /* 0x0000763212487816 */ /* 0x000fe20000000048 */
[----:B------:R-:W-:Y:S01]  /*21f0*/  FADD.FTZ R78, R11, -R78 ;  /* 0x8000004e0b4e7221 */ /* 0x000fe20000010000 */
[----:B------:R-:W-:Y:S01]  /*2200*/  SHF.L.U32 R76, R74, 0x10, RZ ;  /* 0x000000104a4c7819 */ /* 0x000fe200000006ff */
[----:B------:R-:W-:Y:S01]  /*2210*/  FADD.FTZ R77, R14, -R77 ;  /* 0x8000004d0e4d7221 */ /* 0x000fe20000010000 */
[----:B------:R-:W-:Y:S01]  /*2220*/  SHF.L.U32 R73, R18, 0x10, RZ ;  /* 0x0000001012497819 */ /* 0x000fe200000006ff */
[----:B------:R-:W-:Y:S01]  /*2230*/  FFMA.FTZ R75, R80, UR20, R75 ;  /* 0x00000014504b7c23 */ /* 0x000fe2000801004b */
[----:B------:R-:W-:Y:S01]  /*2240*/  SHF.L.U32 R74, R72, 0x10, RZ ;  /* 0x00000010484a7819 */ /* 0x000fe200000006ff */
[--C-:B------:R-:W-:Y:S01]  /*2250*/  FFMA.FTZ R72, R79, UR20, R76.reuse ;  /* 0x000000144f487c23 */ /* 0x100fe2000801004c */
[----:B------:R-:W-:Y:S01]  /*2260*/  PRMT R76, R17, 0x7632, R76 ;  /* 0x00007632114c7816 */ /* 0x000fe2000000004c */
[--C-:B------:R-:W-:Y:S01]  /*2270*/  FFMA.FTZ R80, R78, UR20, R73.reuse ;  /* 0x000000144e507c23 */ /* 0x100fe20008010049 */
[--C-:B------:R-:W-:Y:S01]  /*2280*/  FFMA.FTZ R84, R111, UR21, R82.reuse ;  /* 0x000000156f547c23 */ /* 0x100fe20008010052 */
[--C-:B------:R-:W-:Y:S01]  /*2290*/  FFMA.FTZ R116, R108, UR21, R82.reuse ;  /* 0x000000156c747c23 */ /* 0x100fe20008010052 */
[----:B------:R-:W-:Y:S01]  /*22a0*/  PRMT R73, R16, 0x7632, R73 ;  /* 0x0000763210497816 */ /* 0x000fe20000000049 */
[--C-:B------:R-:W-:Y:S01]  /*22b0*/  FFMA.FTZ R78, R115, UR21, R82.reuse ;  /* 0x00000015734e7c23 */ /* 0x100fe20008010052 */
[----:B------:R-:W-:Y:S01]  /*22c0*/  FFMA.FTZ R79, R112, UR21, R82 ;  /* 0x00000015704f7c23 */ /* 0x000fe20008010052 */
[----:B------:R-:W-:Y:S01]  /*22d0*/  FFMA.FTZ R81, R77, UR20, R74 ;  /* 0x000000144d517c23 */ /* 0x000fe2000801004a */
        /* <DEDUP_REMOVED lines=8> */
[----:B------:R-:W-:Y:S01]  /*2360*/  FFMA.FTZ R78, R86, UR20, R77 ;  /* 0x00000014564e7c23 */ /* 0x000fe2000801004d */
[----:B------:R-:W-:Y:S01]  /*2370*/  FFMA.FTZ R79, R85, UR20, R76 ;  /* 0x00000014554f7c23 */ /* 0x000fe2000801004c */
[----:B------:R-:W-:Y:S01]  /*2380*/  FFMA.FTZ R76, R83, UR20, R74 ;  /* 0x00000014534c7c23 */ /* 0x000fe2000801004a */
[----:B------:R-:W-:Y:S01]  /*2390*/  FFMA.FTZ R77, R84, UR20, R73 ;  /* 0x00000014544d7c23 */ /* 0x000fe20008010049 */
[----:B------:R-:W-:-:S02]  /*23a0*/  F2FP.BF16.F32.PACK_AB R75, R72, R75 ;  /* 0x0000004b484b723e */ /* 0x000fc400000010ff */
[----:B------:R-:W-:Y:S02]  /*23b0*/  F2FP.BF16.F32.PACK_AB R74, R81, R80 ;  /* 0x00000050514a723e */ /* 0x000fe400000010ff */
[----:B------:R-:W-:Y:S02]  /*23c0*/  F2FP.BF16.F32.PACK_AB R73, R79, R78 ;  /* 0x0000004e4f49723e */ /* 0x000fe400000010ff */
[----:B------:R-:W-:Y:S01]  /*23d0*/  F2FP.BF16.F32.PACK_AB R72, R77, R76 ;  /* 0x0000004c4d48723e */ /* 0x000fe200000010ff */
[----:B------:R-:W-:Y:S06]  /*23e0*/  BRA `(.L_x_64) ;  /* 0x00000008003c7947 */ /* 0x000fec0003800000 */
.L_x_67:
[--C-:B------:R-:W-:Y:S01]  /*23f0*/  FFMA.FTZ R66, R111, UR21, R82.reuse ;  /* 0x000000156f427c23 */ /* 0x100fe20008010052 */
[--C-:B------:R-:W-:Y:S01]  /*2400*/  FFMA.FTZ R75, R13, UR21, R82.reuse ;  /* 0x000000150d4b7c23 */ /* 0x100fe20008010052 */
[--C-:B------:R-:W-:Y:S01]  /*2410*/  FFMA.FTZ R64, R115, UR21, R82.reuse ;  /* 0x0000001573407c23 */ /* 0x100fe20008010052 */
[----:B-----5:R-:W-:Y:S01]  /*2420*/  SHF.L.U32 R73, R17, 0x10, RZ ;  /* 0x0000001011497819 */ /* 0x020fe200000006ff */
[----:B------:R-:W-:Y:S01]  /*2430*/  FFMA.FTZ R72, R105, UR21, R82 ;  /* 0x0000001569487c23 */ /* 0x000fe20008010052 */
[----:B------:R-:W-:Y:S01]  /*2440*/  SHF.L.U32 R78, R19, 0x10, RZ ;  /* 0x00000010134e7819 */ /* 0x000fe200000006ff */
[----:B------:R-:W-:Y:S01]  /*2450*/  FADD.FTZ R66, R109, -R66 ;  /* 0x800000426d427221 */ /* 0x000fe20000010000 */
[----:B------:R-:W-:Y:S01]  /*2460*/  SHF.L.U32 R65, R16, 0x10, RZ ;  /* 0x0000001010417819 */ /* 0x000fe200000006ff */
[----:B------:R-:W-:Y:S01]  /*2470*/  FADD.FTZ R75, R12, -R75 ;  /* 0x8000004b0c4b7221 */ /* 0x000fe20000010000 */
[----:B------:R-:W-:Y:S01]  /*2480*/  SHF.L.U32 R74, R18, 0x10, RZ ;  /* 0x00000010124a7819 */ /* 0x000fe200000006ff */
[----:B------:R-:W-:Y:S01]  /*2490*/  FADD.FTZ R64, R113, -R64 ;  /* 0x8000004071407221 */ /* 0x000fe20000010000 */
[----:B------:R-:W-:Y:S01]  /*24a0*/  FADD.FTZ R67, R11, -R72 ;  /* 0x800000480b437221 */ /* 0x000fe20000010000 */
[----:B------:R-:W-:Y:S01]  /*24b0*/  FFMA.FTZ R73, R66, UR20, R73 ;  /* 0x0000001442497c23 */ /* 0x000fe20008010049 */
[----:B------:R-:W-:Y:S01]  /*24c0*/  FFMA.FTZ R79, R75, UR20, R78 ;  /* 0x000000144b4f7c23 */ /* 0x000fe2000801004e */
[----:B------:R-:W-:Y:S01]  /*24d0*/  PRMT R66, R17, 0x7632, R66 ;  /* 0x0000763211427816 */ /* 0x000fe20000000042 */
[----:B------:R-:W-:Y:S01]  /*24e0*/  FFMA.FTZ R72, R64, UR20, R65 ;  /* 0x0000001440487c23 */ /* 0x000fe20008010041 */
[----:B------:R-:W-:Y:S01]  /*24f0*/  PRMT R75, R18, 0x7632, R75 ;  /* 0x00007632124b7816 */ /* 0x000fe2000000004b */
[----:B------:R-:W-:Y:S01]  /*2500*/  FFMA.FTZ R76, R67, UR20, R74 ;  /* 0x00000014434c7c23 */ /* 0x000fe2000801004a */
[----:B------:R-:W-:Y:S01]  /*2510*/  PRMT R64, R16, 0x7632, R64 ;  /* 0x0000763210407816 */ /* 0x000fe20000000040 */
[----:B------:R-:W-:Y:S01]  /*2520*/  FFMA.FTZ R77, R88, UR21, R82 ;  /* 0x00000015584d7c23 */ /* 0x000fe20008010052 */
[----:B------:R-:W-:Y:S01]  /*2530*/  PRMT R78, R19, 0x7632, R78 ;  /* 0x00007632134e7816 */ /* 0x000fe2000000004e */
[--C-:B------:R-:W-:Y:S01]  /*2540*/  FFMA.FTZ R65, R112, UR21, R82.reuse ;  /* 0x0000001570417c23 */ /* 0x100fe20008010052 */
[--C-:B------:R-:W-:Y:S01]  /*2550*/  FFMA.FTZ R74, R108, UR21, R82.reuse ;  /* 0x000000156c4a7c23 */ /* 0x100fe20008010052 */
        /* <DEDUP_REMOVED lines=10> */
[----:B------:R-:W-:-:S02]  /*2600*/  FFMA.FTZ R66, R74, UR20, R67 ;  /* 0x000000144a427c23 */ /* 0x000fc40008010043 */
[----:B------:R-:W-:Y:S01]  /*2610*/  FFMA.FTZ R80, R80, UR20, R75 ;  /* 0x0000001450507c23 */ /* 0x000fe2000801004b */
[----:B------:R-:W-:Y:S01]  /*2620*/  FFMA.FTZ R65, R65, UR20, R64 ;  /* 0x0000001441417c23 */ /* 0x000fe20008010040 */
[----:B------:R-:W-:Y:S02]  /*2630*/  F2FP.BF16.F32.PACK_AB R74, R77, R76 ;  /* 0x0000004c4d4a723e */ /* 0x000fe400000010ff */
[----:B------:R-:W-:Y:S02]  /*2640*/  F2FP.BF16.F32.PACK_AB R73, R66, R73 ;  /* 0x000000494249723e */ /* 0x000fe400000010ff */
[----:B------:R-:W-:Y:S02]  /*2650*/  F2FP.BF16.F32.PACK_AB R75, R80, R79 ;  /* 0x0000004f504b723e */ /* 0x000fe400000010ff */
[----:B------:R-:W-:Y:S02]  /*2660*/  F2FP.BF16.F32.PACK_AB R72, R65, R72 ;  /* 0x000000484148723e */ /* 0x000fe400000010ff */
[----:B------:R-:W-:-:S02]  /*2670*/  MOV R67, R75 ;  /* 0x0000004b00437202 */ /* 0x000fc40000000f00 */
[----:B------:R-:W-:Y:S02]  /*2680*/  MOV R66, R74 ;  /* 0x0000004a00427202 */ /* 0x000fe40000000f00 */
[----:B------:R-:W-:Y:S02]  /*2690*/  MOV R65, R73 ;  /* 0x0000004900417202 */ /* 0x000fe40000000f00 */
[----:B------:R-:W-:Y:S01]  /*26a0*/  MOV R64, R72 ;  /* 0x0000004800407202 */ /* 0x000fe20000000f00 */
[----:B------:R-:W-:Y:S06]  /*26b0*/  BRA `(.L_x_64) ;  /* 0x0000000400887947 */ /* 0x000fec0003800000 */
.L_x_66:
        /* <DEDUP_REMOVED lines=50> */
.L_x_68:
[--C-:B------:R-:W-:Y:S01]  /*29e0*/  FFMA.FTZ R64, R115, UR21, R82.reuse ;  /* 0x0000001573407c23 */ /* 0x100fe20008010052 */
[--C-:B------:R-:W-:Y:S01]  /*29f0*/  FFMA.FTZ R66, R111, UR21, R82.reuse ;  /* 0x000000156f427c23 */ /* 0x100fe20008010052 */
[--C-:B------:R-:W-:Y:S01]  /*2a00*/  FFMA.FTZ R71, R13, UR21, R82.reuse ;  /* 0x000000150d477c23 */ /* 0x100fe20008010052 */
[----:B------:R-:W-:Y:S01]  /*2a10*/  FFMA.FTZ R68, R105, UR21, R82 ;  /* 0x0000001569447c23 */ /* 0x000fe20008010052 */
[----:B-----5:R-:W-:Y:S01]  /*2a20*/  SHF.L.U32 R65, R16, 0x10, RZ ;  /* 0x0000001010417819 */ /* 0x020fe200000006ff */
        /* <DEDUP_REMOVED lines=26> */
[----:B------:R-:W-:-:S02]  /*2bd0*/  FADD.FTZ R67, R110, -R67 ;  /* 0x800000436e437221 */ /* 0x000fc40000010000 */
[----:B------:R-:W-:Y:S01]  /*2be0*/  FFMA.FTZ R71, R71, UR20, R70 ;  /* 0x0000001447477c23 */ /* 0x000fe20008010046 */
[----:B------:R-:W-:Y:S01]  /*2bf0*/  FFMA.FTZ R68, R68, UR20, R69 ;  /* 0x0000001444447c23 */ /* 0x000fe20008010045 */
[----:B------:R-:W-:Y:S01]  /*2c00*/  FFMA.FTZ R76, R76, UR20, R77 ;  /* 0x000000144c4c7c23 */ /* 0x000fe2000801004d */
[----:B------:R-:W-:Y:S02]  /*2c10*/  FFMA.FTZ R64, R67, UR20, R64 ;  /* 0x0000001443407c23 */ /* 0x000fe40008010040 */
[----:B------:R-:W-:Y:S02]  /*2c20*/  F2FP.BF16.F32.PACK_AB R74, R71, R74 ;  /* 0x0000004a474a723e */ /* 0x000fe400000010ff */
[----:B------:R-:W-:Y:S02]  /*2c30*/  F2FP.BF16.F32.PACK_AB R75, R76, R75 ;  /* 0x0000004b4c4b723e */ /* 0x000fe400000010ff */
[----:B------:R-:W-:Y:S02]  /*2c40*/  F2FP.BF16.F32.PACK_AB R73, R68, R73 ;  /* 0x000000494449723e */ /* 0x000fe400000010ff */
[----:B------:R-:W-:-:S02]  /*2c50*/  F2FP.BF16.F32.PACK_AB R72, R64, R65 ;  /* 0x000000414048723e */ /* 0x000fc400000010ff */
[----:B------:R-:W-:Y:S02]  /*2c60*/  MOV R67, R75 ;  /* 0x0000004b00437202 */ /* 0x000fe40000000f00 */
[----:B------:R-:W-:Y:S02]  /*2c70*/  MOV R66, R74 ;  /* 0x0000004a00427202 */ /* 0x000fe40000000f00 */
[----:B------:R-:W-:Y:S02]  /*2c80*/  MOV R65, R73 ;  /* 0x0000004900417202 */ /* 0x000fe40000000f00 */
[----:B------:R-:W-:Y:S02]  /*2c90*/  MOV R64, R72 ;  /* 0x0000004800407202 */ /* 0x000fe40000000f00 */
[----:B------:R-:W-:Y:S02]  /*2ca0*/  MOV R71, R75 ;  /* 0x0000004b00477202 */ /* 0x000fe40000000f00 */
[----:B------:R-:W-:-:S02]  /*2cb0*/  MOV R70, R74 ;  /* 0x0000004a00467202 */ /* 0x000fc40000000f00 */
[----:B------:R-:W-:Y:S02]  /*2cc0*/  MOV R69, R73 ;  /* 0x0000004900457202 */ /* 0x000fe40000000f00 */
[----:B------:R-:W-:-:S07]  /*2cd0*/  MOV R68, R72 ;  /* 0x0000004800447202 */ /* 0x000fce0000000f00 */
.L_x_64:
        /* <DEDUP_REMOVED lines=14> */
.L_x_60:
[----:B------:R-:W-:Y:S05]  /*2dc0*/  BSYNC.RECONVERGENT B0 ;  /* 0x0000000000007941 */ /* 0x000fea0003800200 */
.L_x_59:
        /* <DEDUP_REMOVED lines=13> */
[--C-:B0-----:R-:W-:Y:S01]  /*2ea0*/  FFMA.FTZ R65, R89, UR21, R82.reuse ;  /* 0x0000001559417c23 */ /* 0x101fe20008010052 */
        /* <DEDUP_REMOVED lines=15> */
[--C-:B------:R-:W-:Y:S01]  /*2fa0*/  FFMA.FTZ R66, R100, UR21, R82.reuse ;  /* 0x0000001564427c23 */ /* 0x100fe20008010052 */
[--C-:B------:R-:W-:Y:S01]  /*2fb0*/  FFMA.FTZ R70, R102, UR21, R82.reuse ;  /* 0x0000001566467c23 */ /* 0x100fe20008010052 */
[----:B------:R-:W-:Y:S01]  /*2fc0*/  FFMA.FTZ R72, R104, UR21, R82 ;  /* 0x0000001568487c23 */ /* 0x000fe20008010052 */
[----:B------:R-:W-:Y:S01]  /*2fd0*/  PRMT R64, R60, 0x7632, R64 ;  /* 0x000076323c407816 */ /* 0x000fe20000000040 */
[----:B------:R-:W-:Y:S01]  /*2fe0*/  FFMA.FTZ R82, R106, UR21, R82 ;  /* 0x000000156a527c23 */ /* 0x000fe20008010052 */
        /* <DEDUP_REMOVED lines=8> */
[----:B------:R-:W-:-:S02]  /*3070*/  SHF.L.U32 R69, R68, 0x10, RZ ;  /* 0x0000001044457819 */ /* 0x000fc400000006ff */
[----:B------:R-:W-:Y:S01]  /*3080*/  SHF.L.U32 R71, R71, 0x10, RZ ;  /* 0x0000001047477819 */ /* 0x000fe200000006ff */
[----:B------:R-:W-:Y:S01]  /*3090*/  FFMA.FTZ R66, R66, UR20, R67 ;  /* 0x0000001442427c23 */ /* 0x000fe20008010043 */
[----:B------:R-:W-:Y:S01]  /*30a0*/  SHF.L.U32 R75, R75, 0x10, RZ ;  /* 0x000000104b4b7819 */ /* 0x000fe200000006ff */
[----:B------:R-:W-:Y:S02]  /*30b0*/  FFMA.FTZ R70, R70, UR20, R69 ;  /* 0x0000001446467c23 */ /* 0x000fe40008010045 */
[----:B------:R-:W-:Y:S01]  /*30c0*/  FFMA.FTZ R71, R72, UR20, R71 ;  /* 0x0000001448477c23 */ /* 0x000fe20008010047 */
[----:B------:R-:W-:Y:S01]  /*30d0*/  F2FP.BF16.F32.PACK_AB R72, R66, R65 ;  /* 0x000000414248723e */ /* 0x000fe200000010ff */
[----:B------:R-:W-:Y:S01]  /*30e0*/  FFMA.FTZ R75, R82, UR20, R75 ;  /* 0x00000014524b7c23 */ /* 0x000fe2000801004b */
[----:B------:R-:W-:Y:S02]  /*30f0*/  F2FP.BF16.F32.PACK_AB R73, R70, R73 ;  /* 0x000000494649723e */ /* 0x000fe400000010ff */
[----:B------:R-:W-:-:S02]  /*3100*/  F2FP.BF16.F32.PACK_AB R74, R71, R74 ;  /* 0x0000004a474a723e */ /* 0x000fc400000010ff */
[----:B------:R-:W-:Y:S02]  /*3110*/  F2FP.BF16.F32.PACK_AB R75, R75, R76 ;  /* 0x0000004c4b4b723e */ /* 0x000fe400000010ff */
[----:B------:R-:W-:Y:S02]  /*3120*/  MOV R66, R74 ;  /* 0x0000004a00427202 */ /* 0x000fe40000000f00 */
[----:B------:R-:W-:Y:S02]  /*3130*/  MOV R67, R75 ;  /* 0x0000004b00437202 */ /* 0x000fe40000000f00 */
[----:B------:R-:W-:Y:S02]  /*3140*/  MOV R65, R73 ;  /* 0x0000004900417202 */ /* 0x000fe40000000f00 */
[----:B------:R-:W-:Y:S02]  /*3150*/  MOV R64, R72 ;  /* 0x0000004800407202 */ /* 0x000fe40000000f00 */
[----:B------:R-:W-:-:S02]  /*3160*/  MOV R71, R75 ;  /* 0x0000004b00477202 */ /* 0x000fc40000000f00 */
[----:B------:R-:W-:Y:S02]  /*3170*/  MOV R70, R74 ;  /* 0x0000004a00467202 */ /* 0x000fe40000000f00 */
[----:B------:R-:W-:Y:S02]  /*3180*/  MOV R69, R73 ;  /* 0x0000004900457202 */ /* 0x000fe40000000f00 */
[----:B------:R-:W-:Y:S01]  /*3190*/  MOV R68, R72 ;  /* 0x0000004800447202 */ /* 0x000fe20000000f00 */
[----:B------:R-:W-:Y:S06]  /*31a0*/  BRA `(.L_x_74) ;  /* 0x0000001000587947 */ /* 0x000fec0003800000 */
.L_x_73:
[--C-:B0-----:R-:W-:Y:S01]  /*31b0*/  FFMA.FTZ R73, R93, UR21, R82.reuse ;  /* 0x000000155d497c23 */ /* 0x101fe20008010052 */
[--C-:B------:R-:W-:Y:S01]  /*31c0*/  FFMA.FTZ R77, R95, UR21, R82.reuse ;  /* 0x000000155f4d7c23 */ /* 0x100fe20008010052 */
[--C-:B------:R-:W-:Y:S01]  /*31d0*/  FFMA.FTZ R71, R91, UR21, R82.reuse ;  /* 0x000000155b477c23 */ /* 0x100fe20008010052 */
[----:B-----5:R-:W-:Y:S01]  /*31e0*/  SHF.L.U32 R75, R62, 0x10, RZ ;  /* 0x000000103e4b7819 */ /* 0x020fe200000006ff */
[----:B------:R-:W-:Y:S01]  /*31f0*/  FADD.FTZ R70, R96, -R73 ;  /* 0x8000004960467221 */ /* 0x000fe20000010000 */
[----:B------:R-:W-:Y:S01]  /*3200*/  SHF.L.U32 R74, R63, 0x10, RZ ;  /* 0x000000103f4a7819 */ /* 0x000fe200000006ff */
[----:B------:R-:W-:Y:S01]  /*3210*/  FADD.FTZ R77, R98, -R77 ;  /* 0x8000004d624d7221 */ /* 0x000fe20000010000 */
[----:B------:R-:W-:Y:S01]  /*3220*/  SHF.L.U32 R68, R61, 0x10, RZ ;  /* 0x000000103d447819 */ /* 0x000fe200000006ff */
[----:B------:R-:W-:Y:S01]  /*3230*/  FFMA.FTZ R69, R89, UR21, R82 ;  /* 0x0000001559457c23 */ /* 0x000fe20008010052 */
[----:B------:R-:W-:Y:S01]  /*3240*/  FADD.FTZ R71, R94, -R71 ;  /* 0x800000475e477221 */ /* 0x000fe20000010000 */
[----:B------:R-:W-:Y:S01]  /*3250*/  SHF.L.U32 R72, R60, 0x10, RZ ;  /* 0x000000103c487819 */ /* 0x000fe200000006ff */
[----:B------:R-:W-:Y:S01]  /*3260*/  FFMA.FTZ R76, R70, UR20, R75 ;  /* 0x00000014464c7c23 */ /* 0x000fe2000801004b */
[----:B------:R-:W-:Y:S01]  /*3270*/  FFMA.FTZ R79, R77, UR20, R74 ;  /* 0x000000144d4f7c23 */ /* 0x000fe2000801004a */
[----:B------:R-:W-:Y:S01]  /*3280*/  FADD.FTZ R69, R92, -R69 ;  /* 0x800000455c457221 */ /* 0x000fe20000010000 */
[----:B------:R-:W-:Y:S01]  /*3290*/  FFMA.FTZ R73, R71, UR20, R68 ;  /* 0x0000001447497c23 */ /* 0x000fe20008010044 */
[--C-:B------:R-:W-:Y:S01]  /*32a0*/  FFMA.FTZ R70, R100, UR21, R82.reuse ;  /* 0x0000001564467c23 */ /* 0x100fe20008010052 */
[--C-:B------:R-:W-:Y:S01]  /*32b0*/  FFMA.FTZ R74, R102, UR21, R82.reuse ;  /* 0x00000015664a7c23 */ /* 0x100fe20008010052 */
[--C-:B------:R-:W-:Y:S01]  /*32c0*/  FFMA.FTZ R78, R104, UR21, R82.reuse ;  /* 0x00000015684e7c23 */ /* 0x100fe20008010052 */
[----:B------:R-:W-:Y:S01]  /*32d0*/  PRMT R77, R63, 0x7632, R77 ;  /* 0x000076323f4d7816 */ /* 0x000fe2000000004d */
[----:B------:R-:W-:Y:S01]  /*32e0*/  FFMA.FTZ R82, R106, UR21, R82 ;  /* 0x000000156a527c23 */ /* 0x000fe20008010052 */
[----:B------:R-:W-:Y:S01]  /*32f0*/  PRMT R68, R60, 0x7632, R68 ;  /* 0x000076323c447816 */ /* 0x000fe20000000044 */
[----:B------:R-:W-:Y:S01]  /*3300*/  FFMA.FTZ R72, R69, UR20, R72 ;  /* 0x0000001445487c23 */ /* 0x000fe20008010048 */
        /* <DEDUP_REMOVED lines=9> */
[----:B------:R-:W-:Y:S01]  /*33a0*/  FFMA.FTZ R82, R82, UR20, R77 ;  /* 0x0000001452527c23 */ /* 0x000fe2000801004d */
[----:B------:R-:W-:Y:S01]  /*33b0*/  SHF.L.U32 R75, R75, 0x10, RZ ;  /* 0x000000104b4b7819 */ /* 0x000fe200000006ff */
[----:B------:R-:W-:-:S02]  /*33c0*/  FFMA.FTZ R69, R70, UR20, R69 ;  /* 0x0000001446457c23 */ /* 0x000fc40008010045 */
[----:B------:R-:W-:Y:S02]  /*33d0*/  FFMA.FTZ R68, R74, UR20, R71 ;  /* 0x000000144a447c23 */ /* 0x000fe40008010047 */
        /* <DEDUP_REMOVED lines=10> */
.L_x_72:
[----:B0-----:R-:W0:Y:S02]  /*3480*/  LDC.64 R72, c[0x0][0x470] ;  /* 0x00011c00ff487b82 */ /* 0x001e240000000a00 */
[----:B0-----:R-:W-:-:S04]  /*3490*/  ISETP.NE.U32.AND P1, PT, R72, RZ, PT ;  /* 0x000000ff4800720c */ /* 0x001fc80003f25070 */
[----:B------:R-:W-:-:S13]  /*34a0*/  ISETP.NE.AND.EX P1, PT, R73, RZ, PT, P1 ;  /* 0x000000ff4900720c */ /* 0x000fda0003f25310 */
[----:B------:R-:W-:Y:S05]  /*34b0*/  @!P1 BRA `(.L_x_75) ;  /* 0x0000000000b49947 */ /* 0x000fea0003800000 */
[--C-:B------:R-:W-:Y:S01]  /*34c0*/  FFMA.FTZ R73, R93, UR21, R82.reuse ;  /* 0x000000155d497c23 */ /* 0x100fe20008010052 */
        /* <DEDUP_REMOVED lines=44> */
.L_x_75:
[----:B-----5:R-:W-:Y:S01]  /*3790*/  PRMT R77, R63, 0x7632, R77 ;  /* 0x000076323f4d7816 */ /* 0x020fe2000000004d */
[----:B------:R-:W-:Y:S01]  /*37a0*/  FFMA.FTZ R76, R104, UR21, R82 ;  /* 0x00000015684c7c23 */ /* 0x000fe20008010052 */
[----:B------:R-:W-:Y:S01]  /*37b0*/  PRMT R72, R62, 0x7632, R72 ;  /* 0x000076323e487816 */ /* 0x000fe20000000048 */
[--C-:B------:R-:W-:Y:S01]  /*37c0*/  FFMA.FTZ R80, R106, UR21, R82.reuse ;  /* 0x000000156a507c23 */ /* 0x100fe20008010052 */
[--C-:B------:R-:W-:Y:S01]  /*37d0*/  FFMA.FTZ R73, R93, UR21, R82.reuse ;  /* 0x000000155d497c23 */ /* 0x100fe20008010052 */
[----:B------:R-:W-:Y:S01]  /*37e0*/  SHF.L.U32 R79, R77, 0x10, RZ ;  /* 0x000000104d4f7819 */ /* 0x000fe200000006ff */
[----:B------:R-:W-:Y:S01]  /*37f0*/  FFMA.FTZ R75, R95, UR21, R82 ;  /* 0x000000155f4b7c23 */ /* 0x000fe20008010052 */
[----:B------:R-:W-:Y:S01]  /*3800*/  SHF.L.U32 R77, R72, 0x10, RZ ;  /* 0x00000010484d7819 */ /* 0x000fe200000006ff */
[----:B------:R-:W-:Y:S01]  /*3810*/  FADD.FTZ R76, R101, -R76 ;  /* 0x8000004c654c7221 */ /* 0x000fe20000010000 */
[----:B------:R-:W-:Y:S01]  /*3820*/  SHF.L.U32 R74, R62, 0x10, RZ ;  /* 0x000000103e4a7819 */ /* 0x000fe200000006ff */
[----:B------:R-:W-:Y:S01]  /*3830*/  FADD.FTZ R80, R103, -R80 ;  /* 0x8000005067507221 */ /* 0x000fe20000010000 */
[----:B------:R-:W-:Y:S01]  /*3840*/  FADD.FTZ R73, R96, -R73 ;  /* 0x8000004960497221 */ /* 0x000fe20000010000 */
[----:B------:R-:W-:Y:S01]  /*3850*/  SHF.L.U32 R78, R63, 0x10, RZ ;  /* 0x000000103f4e7819 */ /* 0x000fe200000006ff */
[----:B------:R-:W-:Y:S01]  /*3860*/  FADD.FTZ R75, R98, -R75 ;  /* 0x8000004b624b7221 */ /* 0x000fe20000010000 */
[----:B------:R-:W-:Y:S01]  /*3870*/  FFMA.FTZ R84, R76, UR20, R77 ;  /* 0x000000144c547c23 */ /* 0x000fe2000801004d */
[--C-:B------:R-:W-:Y:S01]  /*3880*/  FFMA.FTZ R72, R80, UR20, R79.reuse ;  /* 0x0000001450487c23 */ /* 0x100fe2000801004f */
        /* <DEDUP_REMOVED lines=16> */
[----:B------:R-:W-:Y:S01]  /*3990*/  FFMA.FTZ R78, R78, UR20, R81 ;  /* 0x000000144e4e7c23 */ /* 0x000fe20008010051 */
[----:B------:R-:W-:Y:S01]  /*39a0*/  FFMA.FTZ R76, R73, UR20, R76 ;  /* 0x00000014494c7c23 */ /* 0x000fe2000801004c */
[----:B------:R-:W-:Y:S01]  /*39b0*/  FFMA.FTZ R79, R80, UR20, R79 ;  /* 0x00000014504f7c23 */ /* 0x000fe2000801004f */
[----:B------:R-:W-:Y:S01]  /*39c0*/  F2FP.BF16.F32.PACK_AB R75, R72, R75 ;  /* 0x0000004b484b723e */ /* 0x000fe200000010ff */
[----:B------:R-:W-:Y:S01]  /*39d0*/  FFMA.FTZ R77, R82, UR20, R77 ;  /* 0x00000014524d7c23 */ /* 0x000fe2000801004d */
[----:B------:R-:W-:-:S02]  /*39e0*/  F2FP.BF16.F32.PACK_AB R74, R84, R83 ;  /* 0x00000053544a723e */ /* 0x000fc400000010ff */
[----:B------:R-:W-:Y:S02]  /*39f0*/  F2FP.BF16.F32.PACK_AB R73, R79, R78 ;  /* 0x0000004e4f49723e */ /* 0x000fe400000010ff */
[----:B------:R-:W-:Y:S01]  /*3a00*/  F2FP.BF16.F32.PACK_AB R72, R77, R76 ;  /* 0x0000004c4d48723e */ /* 0x000fe200000010ff */
[----:B------:R-:W-:Y:S06]  /*3a10*/  BRA `(.L_x_74) ;  /* 0x00000008003c7947 */ /* 0x000fec0003800000 */
.L_x_71:
        /* <DEDUP_REMOVED lines=45> */
.L_x_77:
        /* <DEDUP_REMOVED lines=33> */
.L_x_76:
        /* <DEDUP_REMOVED lines=37> */
.L_x_78:
        /* <DEDUP_REMOVED lines=27> */
[----:B------:R-:W-:-:S07]  /*4300*/  F2FP.BF16.F32.PACK_AB R75, R80, R79 ;  /* 0x0000004f504b723e */ /* 0x000fce00000010ff */
.L_x_74:
        /* <DEDUP_REMOVED lines=9> */
.L_x_70:
[----:B------:R-:W-:Y:S05]  /*43a0*/  BSYNC.RECONVERGENT B0 ;  /* 0x0000000000007941 */ /* 0x000fea0003800200 */
.L_x_69:
[----:B------:R-:W-:Y:S01]  /*43b0*/  UPLOP3.LUT UP1, UPT, UPT, UPT, UP1, 0x40, 0x4 ;  /* 0x000000000004789c */ /* 0x000fe20003f2e810 */
[----:B------:R-:W-:Y:S10]  /*43c0*/  BRA.U !UP2, `(.L_x_79) ;  /* 0xffffffc10a387547 */ /* 0x000ff4000b83ffff */
.L_x_52:
[----:B------:R-:W1:Y:S08]  /*43d0*/  S2UR UR4, SR_CTAID.X ;  /* 0x00000000000479c3 */ /* 0x000e700000002500 */
[----:B------:R-:W2:Y:S08]  /*43e0*/  LDC.64 R2, c[0x0][0x440] ;  /* 0x00011000ff027b82 */ /* 0x000eb00000000a00 */
[----:B------:R-:W4:Y:S01]  /*43f0*/  LDC.64 R4, c[0x0][0x448] ;  /* 0x00011200ff047b82 */ /* 0x000f220000000a00 */
[----:B-1----:R-:W-:-:S06]  /*4400*/  UIMAD UR4, UR4, UR6, URZ ;  /* 0x00000006040472a4 */ /* 0x002fcc000f8e02ff */
[----:B------:R-:W-:-:S04]  /*4410*/  MOV R7, UR4 ;  /* 0x0000000400077c02 */ /* 0x000fc80008000f00 */
[----:B------:R-:W-:-:S05]  /*4420*/  LEA.HI R7, R7, R114, RZ, 0x1d ;  /* 0x0000007207077211 */ /* 0x000fca00078fe8ff */
[----:B--2---:R-:W-:-:S04]  /*4430*/  @P4 IMAD.WIDE.U32 R2, R7, 0x20, R2 ;  /* 0x0000002007024825 */ /* 0x004fc800078e0002 */
[----:B----4-:R-:W-:Y:S01]  /*4440*/  @P4 IMAD.WIDE.U32 R4, R7, 0x20, R4 ;  /* 0x0000002007044825 */ /* 0x010fe200078e0004 */
[----:B------:R1:W-:Y:S04]  /*4450*/  @P4 STG.E.128 desc[UR18][R2.64], R32 ;  /* 0x0000002002004986 */ /* 0x0003e8000c101d12 */
[----:B------:R1:W-:Y:S04]  /*4460*/  @P4 STG.E.128 desc[UR18][R2.64+0x10], R28 ;  /* 0x0000101c02004986 */ /* 0x0003e8000c101d12 */
[----:B------:R1:W-:Y:S04]  /*4470*/  @P4 STG.E.128 desc[UR18][R4.64], R48 ;  /* 0x0000003004004986 */ /* 0x0003e8000c101d12 */
[----:B------:R1:W-:Y:S01]  /*4480*/  @P4 STG.E.128 desc[UR18][R4.64+0x10], R44 ;  /* 0x0000102c04004986 */ /* 0x0003e2000c101d12 */
[----:B------:R-:W-:Y:S05]  /*4490*/  @!P3 EXIT ;  /* 0x000000000000b94d */ /* 0x000fea0003800000 */
[----:B-1----:R-:W1:Y:S01]  /*44a0*/  LDC.64 R2, c[0x0][0x440] ;  /* 0x00011000ff027b82 */ /* 0x002e620000000a00 */
[----:B------:R-:W-:-:S07]  /*44b0*/  @P4 IADD3 R7, PT, PT, R7, 0x100, RZ ;  /* 0x0000010007074810 */ /* 0x000fce0007ffe0ff */
[----:B------:R-:W2:Y:S01]  /*44c0*/  LDC.64 R4, c[0x0][0x448] ;  /* 0x00011200ff047b82 */ /* 0x000ea20000000a00 */
[----:B-1----:R-:W-:-:S05]  /*44d0*/  IMAD.WIDE.U32 R2, R7, 0x20, R2 ;  /* 0x0000002007027825 */ /* 0x002fca00078e0002 */
[----:B------:R-:W-:Y:S01]  /*44e0*/  STG.E.128 desc[UR18][R2.64], R24 ;  /* 0x0000001802007986 */ /* 0x000fe2000c101d12 */
[----:B--2---:R-:W-:-:S03]  /*44f0*/  IMAD.WIDE.U32 R4, R7, 0x20, R4 ;  /* 0x0000002007047825 */ /* 0x004fc600078e0004 */
[----:B------:R-:W-:Y:S04]  /*4500*/  STG.E.128 desc[UR18][R2.64+0x10], R20 ;  /* 0x0000101402007986 */ /* 0x000fe8000c101d12 */
[----:B------:R-:W-:Y:S04]  /*4510*/  STG.E.128 desc[UR18][R4.64], R40 ;  /* 0x0000002804007986 */ /* 0x000fe8000c101d12 */
[----:B------:R-:W-:Y:S01]  /*4520*/  STG.E.128 desc[UR18][R4.64+0x10], R36 ;  /* 0x0000102404007986 */ /* 0x000fe2000c101d12 */
[----:B------:R-:W-:Y:S05]  /*4530*/  EXIT ;  /* 0x000000000000794d */ /* 0x000fea0003800000 */
.L_x_80:
        /* <DEDUP_REMOVED lines=12> */
.L_x_2782:


//--------------------- .text._ZN10layer_norm31ln_parallel_residual_bwd_kernelINS_13Kernel_traitsI13__nv_bfloat16S2_S2_S2_fjLj4096ELj1ELj1ELj8ELj16ENS_18Kernel_traits_baseILj4096ES2_S2_S2_S2_fjLj256EEEEELb0ELb1ELb1EEEvNS_9BwdParamsE --------------------------
	.section	.text._ZN10layer_norm31ln_parallel_residual_bwd_kernelINS_13Kernel_traitsI13__nv_bfloat16S2_S2_S2_fjLj4096ELj1ELj1ELj8ELj16ENS_18Kernel_traits_baseILj4096ES2_S2_S2_S2_fjLj256EEEEELb0ELb1ELb1EEEvNS_9BwdParamsE,"ax",@progbits
	.align	128
        .global         _ZN10layer_norm31ln_parallel_residual_bwd_kernelINS_13Kernel_traitsI13__nv_bfloat16S2_S2_S2_fjLj4096ELj1ELj1ELj8ELj16ENS_18Kernel_traits_baseILj4096ES2_S2_S2_S2_fjLj256EEEEELb0ELb1ELb1EEEvNS_9BwdParamsE
        .type           _ZN10layer_norm31ln_parallel_residual_bwd_kernelINS_13Kernel_traitsI13__nv_bfloat16S2_S2_S2_fjLj4096ELj1ELj1ELj8ELj16ENS_18Kernel_traits_baseILj4096ES2_S2_S2_S2_fjLj256EEEEELb0ELb1ELb1EEEvNS_9BwdParamsE,@function
        .size           _ZN10layer_norm31ln_parallel_residual_bwd_kernelINS_13Kernel_traitsI13__nv_bfloat16S2_S2_S2_fjLj4096ELj1ELj1ELj8ELj16ENS_18Kernel_traits_baseILj4096ES2_S2_S2_S2_fjLj256EEEEELb0ELb1ELb1EEEvNS_9BwdParamsE,(.L_x_2783 - _ZN10layer_norm31ln_parallel_residual_bwd_kernelINS_13Kernel_traitsI13__nv_bfloat16S2_S2_S2_fjLj4096ELj1ELj1ELj8ELj16ENS_18Kernel_traits_baseILj4096ES2_S2_S2_S2_fjLj256EEEEELb0ELb1ELb1EEEvNS_9BwdParamsE)
        .other          _ZN10layer_norm31ln_parallel_residual_bwd_kernelINS_13Kernel_traitsI13__nv_bfloat16S2_S2_S2_fjLj4096ELj1ELj1ELj8ELj16ENS_18Kernel_traits_baseILj4096ES2_S2_S2_S2_fjLj256EEEEELb0ELb1ELb1EEEvNS_9BwdParamsE,@"STO_CUDA_ENTRY STV_DEFAULT"
_ZN10layer_norm31ln_parallel_residual_bwd_kernelINS_13Kernel_traitsI13__nv_bfloat16S2_S2_S2_fjLj4096ELj1ELj1ELj8ELj16ENS_18Kernel_traits_baseILj4096ES2_S2_S2_S2_fjLj256EEEEELb0ELb1ELb1EEEvNS_9BwdParamsE:
.text._ZN10layer_norm31ln_parallel_residual_bwd_kernelINS_13Kernel_traitsI13__nv_bfloat16S2_S2_S2_fjLj4096ELj1ELj1ELj8ELj16ENS_18Kernel_traits_baseILj4096ES2_S2_S2_S2_fjLj256EEEEELb0ELb1ELb1EEEvNS_9BwdParamsE:
        /* <DEDUP_REMOVED lines=19> */
[----:B------:R-:W-:Y:S01]  /*0130*/  CS2R R24, SRZ ;  /* 0x0000000000187805 */ /* 0x000fe2000001ff00 */
[----:B------:R-:W2:Y:S01]  /*0140*/  LDCU.64 UR12, c[0x0][0x358] ;  /* 0x00006b00ff0c77ac */ /* 0x000ea20008000a00 */
[----:B0-----:R-:W-:-:S09]  /*0150*/  UISETP.GE.AND UP0, UPT, UR4, UR5, UPT ;  /* 0x000000050400728c */ /* 0x001fd2000bf06270 */
[----:B-1----:R-:W-:Y:S05]  /*0160*/  BRA.U UP0, `(.L_x_81) ;  /* 0x00000041001c7547 */ /* 0x002fea000b800000 */
[----:B------:R-:W0:Y:S01]  /*0170*/  LDC.64 R2, c[0x0][0x3d0] ;  /* 0x0000f400ff027b82 */ /* 0x000e220000000a00 */
[----:B------:R-:W1:Y:S01]  /*0180*/  LDCU.64 UR6, c[0x0][0x438] ;  /* 0x00008700ff0677ac */ /* 0x000e620008000a00 */
[----:B------:R-:W3:Y:S01]  /*0190*/  LDCU.U8 UR5, c[0x0][0x410] ;  /* 0x00008200ff0577ac */ /* 0x000ee20008000000 */
[----:B------:R-:W-:Y:S01]  /*01a0*/  HFMA2 R64, -RZ, RZ, 0, 0 ;  /* 0x00000000ff407431 */ /* 0x000fe200000001ff */
[----:B------:R-:W-:Y:S02]  /*01b0*/  MOV R74, UR4 ;  /* 0x00000004004a7c02 */ /* 0x000fe40008000f00 */
        /* <DEDUP_REMOVED lines=10> */
[----:B------:R-:W-:Y:S01]  /*0260*/  UPLOP3.LUT UP1, UPT, UPT, UPT, UPT, 0x40, 0x4 ;  /* 0x000000000004789c */ /* 0x000fe20003f2e870 */
[----:B------:R-:W4:Y:S01]  /*0270*/  LDCU UR11, c[0x0][0x388] ;  /* 0x00007100ff0b77ac */ /* 0x000f220008000800 */
[----:B0-----:R-:W-:Y:S01]  /*0280*/  IMAD.WIDE.U32 R2, R52, 0x10, R2 ;  /* 0x0000001034027825 */ /* 0x001fe200078e0002 */
[----:B------:R-:W0:Y:S04]  /*0290*/  LDCU UR14, c[0x0][0x400] ;  /* 0x00008000ff0e77ac */ /* 0x000e280008000800 */
[----:B--2---:R-:W2:Y:S01]  /*02a0*/  LDG.E.128 R8, desc[UR12][R2.64] ;  /* 0x0000000c02087981 */ /* 0x004ea2000c1e1d00 */
[----:B------:R-:W0:Y:S03]  /*02b0*/  LDCU.64 UR8, c[0x0][0x478] ;  /* 0x00008f00ff0877ac */ /* 0x000e260008000a00 */
[----:B------:R5:W4:Y:S01]  /*02c0*/  LDG.E.128 R4, desc[UR12][R2.64+0x1000] ;  /* 0x0010000c02047981 */ /* 0x000b22000c1e1d00 */
[----:B-1----:R-:W-:Y:S01]  /*02d0*/  UISETP.NE.U32.AND UP0, UPT, UR6, URZ, UPT ;  /* 0x000000ff0600728c */ /* 0x002fe2000bf05070 */
[----:B------:R-:W-:Y:S01]  /*02e0*/  MOV R75, RZ ;  /* 0x000000ff004b7202 */ /* 0x000fe20000000f00 */
[----:B---3--:R-:W-:-:S02]  /*02f0*/  UISETP.NE.AND UP2, UPT, UR5, URZ, UPT ;  /* 0x000000ff0500728c */ /* 0x008fc4000bf45270 */
[----:B------:R-:W-:Y:S01]  /*0300*/  UISETP.NE.AND.EX UP0, UPT, UR7, URZ, UPT, UP0 ;  /* 0x000000ff0700728c */ /* 0x000fe2000bf05300 */
[----:B------:R-:W1:Y:S03]  /*0310*/  LDCU.64 UR6, c[0x0][0x470] ;  /* 0x00008e00ff0677ac */ /* 0x000e660008000a00 */
[----:B------:R-:W-:Y:S02]  /*0320*/  PLOP3.LUT P3, PT, PT, PT, UP2, 0x80, 0x8 ;  /* 0x000000000008781c */ /* 0x000fe40003f6f028 */
[----:B-----5:R-:W-:Y:S02]  /*0330*/  CS2R R2, SRZ ;  /* 0x0000000000027805 */ /* 0x020fe4000001ff00 */
[----:B------:R-:W-:Y:S02]  /*0340*/  PLOP3.LUT P0, PT, PT, PT, UP0, 0x80, 0x8 ;  /* 0x000000000008781c */ /* 0x000fe40003f0f008 */
[----:B--2---:R-:W-:-:S02]  /*0350*/  PRMT R73, R8, 0x7632, R73 ;  /* 0x0000763208497816 */ /* 0x004fc40000000049 */
[----:B------:R-:W-:Y:S02]  /*0360*/  PRMT R72, R9, 0x7632, R72 ;  /* 0x0000763209487816 */ /* 0x000fe40000000048 */
[----:B------:R-:W-:Y:S02]  /*0370*/  PRMT R71, R10, 0x7632, R71 ;  /* 0x000076320a477816 */ /* 0x000fe40000000047 */
[----:B------:R-:W-:Y:S02]  /*0380*/  PRMT R70, R11, 0x7632, R70 ;  /* 0x000076320b467816 */ /* 0x000fe40000000046 */
[----:B----4-:R-:W-:Y:S02]  /*0390*/  PRMT R69, R4, 0x7632, R69 ;  /* 0x0000763204457816 */ /* 0x010fe40000000045 */
[----:B------:R-:W-:Y:S02]  /*03a0*/  PRMT R68, R5, 0x7632, R68 ;  /* 0x0000763205447816 */ /* 0x000fe40000000044 */
[----:B------:R-:W-:-:S02]  /*03b0*/  PRMT R67, R6, 0x7632, R67 ;  /* 0x0000763206437816 */ /* 0x000fc40000000043 */
[----:B------:R-:W-:Y:S02]  /*03c0*/  PRMT R66, R7, 0x7632, R66 ;  /* 0x0000763207427816 */ /* 0x000fe40000000042 */
[----:B------:R-:W-:Y:S02]  /*03d0*/  SHF.L.U32 R87, R8, 0x10, RZ ;  /* 0x0000001008577819 */ /* 0x000fe400000006ff */
[----:B------:R-:W-:Y:S02]  /*03e0*/  SHF.L.U32 R86, R9, 0x10, RZ ;  /* 0x0000001009567819 */ /* 0x000fe400000006ff */
[----:B------:R-:W-:Y:S02]  /*03f0*/  CS2R R8, SRZ ;  /* 0x0000000000087805 */ /* 0x000fe4000001ff00 */
[----:B------:R-:W-:Y:S02]  /*0400*/  SHF.L.U32 R85, R10, 0x10, RZ ;  /* 0x000000100a557819 */ /* 0x000fe400000006ff */
[----:B------:R-:W-:-:S02]  /*0410*/  SHF.L.U32 R84, R11, 0x10, RZ ;  /* 0x000000100b547819 */ /* 0x000fc400000006ff */
[----:B------:R-:W-:Y:S02]  /*0420*/  CS2R R10, SRZ ;  /* 0x00000000000a7805 */ /* 0x000fe4000001ff00 */
        /* <DEDUP_REMOVED lines=8> */
[----:B------:R-:W-:Y:S02]  /*04b0*/  SHF.L.U32 R71, R71, 0x10, RZ ;  /* 0x0000001047477819 */ /* 0x000fe400000006ff */
[----:B------:R-:W-:Y:S02]  /*04c0*/  SHF.L.U32 R70, R70, 0x10, RZ ;  /* 0x0000001046467819 */ /* 0x000fe400000006ff */
[----:B------:R-:W-:-:S02]  /*04d0*/  SHF.L.U32 R69, R69, 0x10, RZ ;  /* 0x0000001045457819 */ /* 0x000fc400000006ff */
[----:B------:R-:W-:Y:S02]  /*04e0*/  SHF.L.U32 R68, R68, 0x10, RZ ;  /* 0x0000001044447819 */ /* 0x000fe400000006ff */
[----:B------:R-:W-:Y:S02]  /*04f0*/  SHF.L.U32 R67, R67, 0x10, RZ ;  /* 0x0000001043437819 */ /* 0x000fe400000006ff */
[----:B01----:R-:W-:-:S07]  /*0500*/  SHF.L.U32 R66, R66, 0x10, RZ ;  /* 0x0000001042427819 */ /* 0x003fce00000006ff */
.L_x_100:
[----:B0-----:R-:W0:Y:S01]  /*0510*/  LDC.64 R48, c[0x0][0x3a8] ;  /* 0x0000ea00ff307b82 */ /* 0x001e220000000a00 */
[----:B------:R-:W-:-:S05]  /*0520*/  IMAD R0, R74, UR11, RZ ;  /* 0x0000000b4a007c24 */ /* 0x000fca000f8e02ff */
[----:B------:R-:W-:Y:S02]  /*0530*/  SHF.R.S32.HI R41, RZ, 0x1f, R0 ;  /* 0x0000001fff297819 */ /* 0x000fe40000011400 */
[----:B------:R-:W1:Y:S02]  /*0540*/  LDC.64 R54, c[0x0][0x428] ;  /* 0x00010a00ff367b82 */ /* 0x000e640000000a00 */
[----:B------:R-:W-:-:S04]  /*0550*/  LEA.HI R41, R41, R0, RZ, 0x3 ;  /* 0x0000000029297211 */ /* 0x000fc800078f18ff */
[----:B------:R-:W-:Y:S02]  /*0560*/  LEA.HI.SX32 R89, R41, R52, 0x1d ;  /* 0x0000003429597211 */ /* 0x000fe400078feaff */
[----:B------:R-:W2:Y:S02]  /*0570*/  LDC.64 R50, c[0x0][0x3c0] ;  /* 0x0000f000ff327b82 */ /* 0x000ea40000000a00 */
[C---:B------:R-:W-:Y:S01]  /*0580*/  IADD3 R65, PT, PT, R89.reuse, 0x100, RZ ;  /* 0x0000010059417810 */ /* 0x040fe20007ffe0ff */
[----:B0-----:R-:W-:-:S05]  /*0590*/  IMAD.WIDE.U32 R40, R89, 0x10, R48 ;  /* 0x0000001059287825 */ /* 0x001fca00078e0030 */
[----:B------:R-:W0:Y:S01]  /*05a0*/  LDC.64 R78, c[0x0][0x3c8] ;  /* 0x0000f200ff4e7b82 */ /* 0x000e220000000a00 */
[----:B------:R-:W-:Y:S01]  /*05b0*/  IMAD.WIDE.U32 R48, R65, 0x10, R48 ;  /* 0x0000001041307825 */ /* 0x000fe200078e0030 */
[----:B------:R-:W3:Y:S03]  /*05c0*/  LDG.E.128 R40, desc[UR12][R40.64] ;  /* 0x0000000c28287981 */ /* 0x000ee6000c1e1d00 */
[----:B-1----:R-:W-:-:S03]  /*05d0*/  IMAD.WIDE.U32 R44, R89, 0x10, R54 ;  /* 0x00000010592c7825 */ /* 0x002fc600078e0036 */
[----:B------:R-:W1:Y:S03]  /*05e0*/  @P0 LDC.64 R90, c[0x0][0x438] ;  /* 0x00010e00ff5a0b82 */ /* 0x000e660000000a00 */
[----:B------:R-:W4:Y:S01]  /*05f0*/  LDG.E.128 R44, desc[UR12][R44.64] ;  /* 0x0000000c2c2c7981 */ /* 0x000f22000c1e1d00 */
[----:B--2---:R-:W-:-:S04]  /*0600*/  IMAD.WIDE R94, R74, 0x4, R50 ;  /* 0x000000044a5e7825 */ /* 0x004fc800078e0232 */
[----:B------:R-:W2:Y:S01]  /*0610*/  LDC.64 R80, c[0x0][0x380] ;  /* 0x0000e000ff507b82 */ /* 0x000ea20000000a00 */
[----:B------:R-:W4:Y:S04]  /*0620*/  LDG.E.128 R48, desc[UR12][R48.64] ;  /* 0x0000000c30307981 */ /* 0x000f28000c1e1d00 */
[----:B------:R-:W4:Y:S01]  /*0630*/  LDG.E R94, desc[UR12][R94.64] ;  /* 0x0000000c5e5e7981 */ /* 0x000f22000c1e1900 */
[----:B------:R-:W-:-:S06]  /*0640*/  IMAD.WIDE.U32 R54, R65, 0x10, R54 ;  /* 0x0000001041367825 */ /* 0x000fcc00078e0036 */
[----:B------:R-:W4:Y:S01]  /*0650*/  LDG.E.128 R52, desc[UR12][R54.64] ;  /* 0x0000000c36347981 */ /* 0x000f22000c1e1d00 */
[----:B0-----:R-:W-:Y:S02]  /*0660*/  IMAD.WIDE R92, R74, 0x4, R78 ;  /* 0x000000044a5c7825 */ /* 0x001fe400078e024e */
[----:B------:R-:W0:Y:S03]  /*0670*/  LDC.64 R78, c[0x0][0x438] ;  /* 0x00010e00ff4e7b82 */ /* 0x000e260000000a00 */
[----:B------:R4:W4:Y:S01]  /*0680*/  LDG.E R88, desc[UR12][R92.64] ;  /* 0x0000000c5c587981 */ /* 0x000922000c1e1900 */
[----:B-1----:R-:W-:-:S05]  /*0690*/  @P0 IMAD.WIDE.U32 R90, R89, 0x10, R90 ;  /* 0x00000010595a0825 */ /* 0x002fca00078e005a */
[----:B-----5:R1:W5:Y:S01]  /*06a0*/  @P0 LDG.E.128 R24, desc[UR12][R90.64] ;  /* 0x0000000c5a180981 */ /* 0x020362000c1e1d00 */
[----:B--2---:R-:W-:Y:S02]  /*06b0*/  IADD3 R74, PT, PT, R74, R80, RZ ;  /* 0x000000504a4a7210 */ /* 0x004fe40007ffe0ff */
[----:B0-----:R-:W-:-:S04]  /*06c0*/  ISETP.NE.U32.AND P0, PT, R78, RZ, PT ;  /* 0x000000ff4e00720c */ /* 0x001fc80003f05070 */
[----:B------:R-:W-:Y:S02]  /*06d0*/  ISETP.NE.AND.EX P0, PT, R79, RZ, PT, P0 ;  /* 0x000000ff4f00720c */ /* 0x000fe40003f05300 */
[----:B------:R-:W-:Y:S02]  /*06e0*/  ISETP.GE.AND P4, PT, R74, R81, PT ;  /* 0x000000514a00720c */ /* 0x000fe40003f86270 */
[C---:B---3--:R-:W-:Y:S02]  /*06f0*/  PRMT R97, R43.reuse, 0x7632, R97 ;  /* 0x000076322b617816 */ /* 0x048fe40000000061 */
[----:B------:R-:W-:Y:S02]  /*0700*/  SHF.L.U32 R102, R43, 0x10, RZ ;  /* 0x000000102b667819 */ /* 0x000fe400000006ff */
[C---:B----4-:R-:W-:Y:S02]  /*0710*/  PRMT R80, R45.reuse, 0x7632, R80 ;  /* 0x000076322d507816 */ /* 0x050fe40000000050 */
[----:B------:R-:W-:-:S02]  /*0720*/  SHF.L.U32 R43, R45, 0x10, RZ ;  /* 0x000000102d2b7819 */ /* 0x000fc400000006ff */
[C---:B------:R-:W-:Y:S02]  /*0730*/  SHF.L.U32 R104, R49.reuse, 0x10, RZ ;  /* 0x0000001031687819 */ /* 0x040fe400000006ff */
[----:B------:R-:W-:Y:S02]  /*0740*/  FSEL R45, R94, RZ, !P3 ;  /* 0x000000ff5e2d7208 */ /* 0x000fe40005800000 */
[----:B------:R-:W-:Y:S02]  /*0750*/  PRMT R94, R49, 0x7632, R94 ;  /* 0x00007632315e7816 */ /* 0x000fe4000000005e */
[C---:B------:R-:W-:Y:S02]  /*0760*/  PRMT R49, R50.reuse, 0x7632, R49 ;  /* 0x0000763232317816 */ /* 0x040fe40000000031 */
[----:B------:R-:W-:Y:S02]  /*0770*/  SHF.L.U32 R50, R50, 0x10, RZ ;  /* 0x0000001032327819 */ /* 0x000fe400000006ff */
[----:B------:R-:W-:-:S02]  /*0780*/  PRMT R92, R44, 0x7632, R92 ;  /* 0x000076322c5c7816 */ /* 0x000fc4000000005c */
[----:B------:R-:W-:Y:S02]  /*0790*/  SHF.L.U32 R44, R44, 0x10, RZ ;  /* 0x000000102c2c7819 */ /* 0x000fe400000006ff */
[C---:B------:R-:W-:Y:S02]  /*07a0*/  PRMT R81, R40.reuse, 0x7632, R81 ;  /* 0x0000763228517816 */ /* 0x040fe40000000051 */
[----:B------:R-:W-:Y:S02]  /*07b0*/  SHF.L.U32 R96, R40, 0x10, RZ ;  /* 0x0000001028607819 */ /* 0x000fe400000006ff */
[C---:B------:R-:W-:Y:S02]  /*07c0*/  PRMT R95, R41.reuse, 0x7632, R95 ;  /* 0x00007632295f7816 */ /* 0x040fe4000000005f */
[----:B------:R-:W-:Y:S02]  /*07d0*/  SHF.L.U32 R98, R41, 0x10, RZ ;  /* 0x0000001029627819 */ /* 0x000fe400000006ff */
[----:B------:R-:W-:Y:S01]  /*07e0*/  SHF.L.U32 R120, R97, 0x10, RZ ;  /* 0x0000001061787819 */ /* 0x000fe200000006ff */
[----:B------:R-:W0:Y:S01]  /*07f0*/  @P0 LDC.64 R40, c[0x0][0x438] ;  /* 0x00010e00ff280b82 */ /* 0x000e220000000a00 */
[----:B------:R-:W-:Y:S01]  /*0800*/  FADD.FTZ R97, -R45, R50 ;  /* 0x000000322d617221 */ /* 0x000fe20000010100 */
[----:B------:R-:W-:Y:S01]  /*0810*/  SHF.L.U32 R50, R49, 0x10, RZ ;  /* 0x0000001031327819 */ /* 0x000fe200000006ff */
[----:B------:R-:W-:Y:S01]  /*0820*/  FMUL.FTZ R101, R87, R44 ;  /* 0x0000002c57657220 */ /* 0x000fe20000410000 */
[----:B------:R-:W-:-:S02]  /*0830*/  SHF.L.U32 R49, R92, 0x10, RZ ;  /* 0x000000105c317819 */ /* 0x000fc400000006ff */
[----:B------:R-:W-:Y:S02]  /*0840*/  PRMT R93, R42, 0x7632, R93 ;  /* 0x000076322a5d7816 */ /* 0x000fe4000000005d */
[C---:B------:R-:W-:Y:S02]  /*0850*/  PRMT R0, R47.reuse, 0x7632, R0 ;  /* 0x000076322f007816 */ /* 0x040fe40000000000 */
[----:B------:R-:W-:Y:S02]  /*0860*/  SHF.L.U32 R121, R47, 0x10, RZ ;  /* 0x000000102f797819 */ /* 0x000fe400000006ff */
[----:B------:R-:W-:Y:S01]  /*0870*/  SHF.L.U32 R106, R95, 0x10, RZ ;  /* 0x000000105f6a7819 */ /* 0x000fe200000006ff */
[----:B------:R-:W-:Y:S01]  /*0880*/  FADD.FTZ R95, -R45, R104 ;  /* 0x000000682d5f7221 */ /* 0x000fe20000010100 */
[C---:B------:R-:W-:Y:S01]  /*0890*/  PRMT R47, R48.reuse, 0x7632, R47 ;  /* 0x00007632302f7816 */ /* 0x040fe2000000002f */
[----:B------:R-:W-:Y:S01]  /*08a0*/  FMUL.FTZ R104, R73, R49 ;  /* 0x0000003149687220 */ /* 0x000fe20000410000 */
[----:B-1----:R-:W-:-:S02]  /*08b0*/  SHF.L.U32 R90, R48, 0x10, RZ ;  /* 0x00000010305a7819 */ /* 0x002fc400000006ff */
[C---:B------:R-:W-:Y:S02]  /*08c0*/  PRMT R119, R53.reuse, 0x7632, R119 ;  /* 0x0000763235777816 */ /* 0x040fe40000000077 */
[----:B------:R-:W-:Y:S01]  /*08d0*/  SHF.L.U32 R103, R53, 0x10, RZ ;  /* 0x0000001035677819 */ /* 0x000fe200000006ff */
[----:B------:R-:W-:Y:S01]  /*08e0*/  FADD.FTZ R53, RZ, R101 ;  /* 0x00000065ff357221 */ /* 0x000fe20000010000 */
[----:B------:R-:W-:Y:S01]  /*08f0*/  SHF.L.U32 R48, R93, 0x10, RZ ;  /* 0x000000105d307819 */ /* 0x000fe200000006ff */
[----:B------:R-:W-:Y:S01]  /*0900*/  FADD.FTZ R107, -R45, R102 ;  /* 0x000000662d6b7221 */ /* 0x000fe20000010100 */
[C---:B------:R-:W-:Y:S02]  /*0910*/  PRMT R99, R51.reuse, 0x7632, R99 ;  /* 0x0000763233637816 */ /* 0x040fe40000000063 */
[----:B------:R-:W-:Y:S01]  /*0920*/  SHF.L.U32 R110, R51, 0x10, RZ ;  /* 0x00000010336e7819 */ /* 0x000fe200000006ff */
[----:B------:R-:W-:Y:S01]  /*0930*/  FMUL.FTZ R102, R86, R43 ;  /* 0x0000002b56667220 */ /* 0x000fe20000410000 */
[----:B------:R-:W-:Y:S01]  /*0940*/  SHF.L.U32 R51, R80, 0x10, RZ ;  /* 0x0000001050337819 */ /* 0x000fe200000006ff */
[----:B------:R-:W-:Y:S01]  /*0950*/  FADD.FTZ R53, R104, R53 ;  /* 0x0000003568357221 */ /* 0x000fe20000010000 */
[----:B------:R-:W-:Y:S01]  /*0960*/  SHF.L.U32 R108, R81, 0x10, RZ ;  /* 0x00000010516c7819 */ /* 0x000fe200000006ff */
[----:B------:R-:W-:Y:S01]  /*0970*/  FADD.FTZ R81, -R45, R48 ;  /* 0x000000302d517221 */ /* 0x000fe20000010100 */
[----:B------:R-:W-:-:S02]  /*0980*/  SHF.L.U32 R100, R42, 0x10, RZ ;  /* 0x000000102a647819 */ /* 0x000fc400000006ff */
[----:B------:R-:W-:Y:S01]  /*0990*/  SHF.L.U32 R48, R47, 0x10, RZ ;  /* 0x000000102f307819 */ /* 0x000fe200000006ff */
[----:B------:R-:W-:Y:S01]  /*09a0*/  FADD.FTZ R47, -R45, R50 ;  /* 0x000000322d2f7221 */ /* 0x000fe20000010100 */
[----:B------:R-:W-:Y:S01]  /*09b0*/  PRMT R123, R46, 0x7632, R123 ;  /* 0x000076322e7b7816 */ /* 0x000fe2000000007b */
[----:B------:R-:W-:Y:S01]  /*09c0*/  FMUL.FTZ R113, R72, R51 ;  /* 0x0000003348717220 */ /* 0x000fe20000410000 */
[----:B------:R-:W-:Y:S01]  /*09d0*/  SHF.L.U32 R42, R46, 0x10, RZ ;  /* 0x000000102e2a7819 */ /* 0x000fe200000006ff */
[----:B------:R-:W-:Y:S01]  /*09e0*/  FADD.FTZ R50, R102, R53 ;  /* 0x0000003566327221 */ /* 0x000fe20000010000 */
[----:B------:R-:W-:-:S03]  /*09f0*/  SHF.L.U32 R123, R123, 0x10, RZ ;  /* 0x000000107b7b7819 */ /* 0x000fc600000006ff */
[----:B------:R-:W-:Y:S01]  /*0a00*/  FMUL.FTZ R116, R85, R42 ;  /* 0x0000002a55747220 */ /* 0x000fe20000410000 */
[----:B------:R-:W-:Y:S01]  /*0a10*/  FADD.FTZ R53, R113, R50 ;  /* 0x0000003271357221 */ /* 0x000fe20000010000 */
[----:B------:R-:W-:Y:S01]  /*0a20*/  FADD.FTZ R109, -R45, R96 ;  /* 0x000000602d6d7221 */ /* 0x000fe20000010100 */
[----:B------:R-:W-:Y:S01]  /*0a30*/  FMUL.FTZ R112, R71, R123 ;  /* 0x0000007b47707220 */ /* 0x000fe20000410000 */
[----:B0-----:R-:W-:-:S04]  /*0a40*/  @P0 IMAD.WIDE.U32 R40, R65, 0x10, R40 ;  /* 0x0000001041280825 */ /* 0x001fc800078e0028 */
[----:B------:R-:W-:Y:S01]  /*0a50*/  FADD.FTZ R53, R116, R53 ;  /* 0x0000003574357221 */ /* 0x000fe20000010000 */
[----:B------:R-:W-:Y:S01]  /*0a60*/  SHF.L.U32 R50, R0, 0x10, RZ ;  /* 0x0000001000327819 */ /* 0x000fe200000006ff */
[C---:B------:R-:W-:Y:S01]  /*0a70*/  FADD.FTZ R108, -R45.reuse, R108 ;  /* 0x0000006c2d6c7221 */ /* 0x040fe20000010100 */
[----:B------:R-:W-:Y:S01]  /*0a80*/  FMUL.FTZ R0, R88, R109 ;  /* 0x0000006d58007220 */ /* 0x000fe20000410000 */
[----:B------:R-:W-:Y:S01]  /*0a90*/  FMUL.FTZ R114, R84, R121 ;  /* 0x0000007954727220 */ /* 0x000fe20000410000 */
[----:B------:R-:W-:Y:S01]  /*0aa0*/  FADD.FTZ R53, R112, R53 ;  /* 0x0000003570357221 */ /* 0x000fe20000010000 */
[C---:B------:R-:W-:Y:S01]  /*0ab0*/  FADD.FTZ R93, -R45.reuse, R48 ;  /* 0x000000302d5d7221 */ /* 0x040fe20000010100 */
[----:B------:R0:W5:Y:S01]  /*0ac0*/  @P0 LDG.E.128 R36, desc[UR12][R40.64] ;  /* 0x0000000c28240981 */ /* 0x000162000c1e1d00 */
[C---:B------:R-:W-:Y:S01]  /*0ad0*/  FADD.FTZ R111, -R45.reuse, R98 ;  /* 0x000000622d6f7221 */ /* 0x040fe20000010100 */
[----:B------:R-:W-:Y:S01]  /*0ae0*/  PRMT R124, R52, 0x7632, R124 ;  /* 0x00007632347c7816 */ /* 0x000fe2000000007c */
[----:B------:R-:W-:Y:S01]  /*0af0*/  FMUL.FTZ R108, R88, R108 ;  /* 0x0000006c586c7220 */ /* 0x000fe20000410000 */
[----:B------:R-:W-:Y:S01]  /*0b00*/  SHF.L.U32 R48, R52, 0x10, RZ ;  /* 0x0000001034307819 */ /* 0x000fe200000006ff */
[----:B------:R-:W-:Y:S01]  /*0b10*/  FADD.FTZ R91, -R45, R90 ;  /* 0x0000005a2d5b7221 */ /* 0x000fe20000010100 */
[----:B------:R-:W-:Y:S01]  /*0b20*/  FMUL.FTZ R109, R70, R50 ;  /* 0x00000032466d7220 */ /* 0x000fe20000410000 */
[----:B------:R-:W-:Y:S01]  /*0b30*/  SHF.L.U32 R90, R99, 0x10, RZ ;  /* 0x00000010635a7819 */ /* 0x000fe200000006ff */
[----:B0-----:R-:W-:Y:S01]  /*0b40*/  FFMA.FTZ R41, R0, R101, RZ ;  /* 0x0000006500297223 */ /* 0x001fe200000100ff */
[----:B------:R-:W-:Y:S01]  /*0b50*/  FADD.FTZ R40, R114, R53 ;  /* 0x0000003572287221 */ /* 0x000fe20000010000 */
[C---:B------:R-:W-:Y:S01]  /*0b60*/  FADD.FTZ R99, -R45.reuse, R110 ;  /* 0x0000006e2d637221 */ /* 0x040fe20000010100 */
[----:B------:R-:W-:Y:S01]  /*0b70*/  FADD.FTZ R106, -R45, R106 ;  /* 0x0000006a2d6a7221 */ /* 0x000fe20000010100 */
[----:B------:R-:W-:Y:S01]  /*0b80*/  FMUL.FTZ R110, R88, R111 ;  /* 0x0000006f586e7220 */ /* 0x000fe20000410000 */
[----:B------:R-:W-:Y:S01]  /*0b90*/  SHF.L.U32 R124, R124, 0x10, RZ ;  /* 0x000000107c7c7819 */ /* 0x000fe200000006ff */
[----:B------:R-:W-:Y:S01]  /*0ba0*/  FFMA.FTZ R41, R108, R104, R41 ;  /* 0x000000686c297223 */ /* 0x000fe20000010029 */
[----:B------:R-:W-:Y:S01]  /*0bb0*/  FMUL.FTZ R53, R83, R48 ;  /* 0x0000003053357220 */ /* 0x000fe20000410000 */
[----:B------:R-:W-:Y:S01]  /*0bc0*/  FADD.FTZ R40, R109, R40 ;  /* 0x000000286d287221 */ /* 0x000fe20000010000 */
[----:B------:R-:W-:Y:S01]  /*0bd0*/  PRMT R117, R55, 0x7632, R117 ;  /* 0x0000763237757816 */ /* 0x000fe20000000075 */
[----:B------:R-:W-:Y:S01]  /*0be0*/  FADD.FTZ R46, -R45, R100 ;  /* 0x000000642d2e7221 */ /* 0x000fe20000010100 */
[----:B------:R-:W-:Y:S01]  /*0bf0*/  SHF.L.U32 R115, R55, 0x10, RZ ;  /* 0x0000001037737819 */ /* 0x000fe200000006ff */
[----:B------:R-:W-:Y:S01]  /*0c00*/  FMUL.FTZ R106, R88, R106 ;  /* 0x0000006a586a7220 */ /* 0x000fe20000410000 */
[----:B------:R-:W-:Y:S01]  /*0c10*/  PRMT R122, R54, 0x7632, R122 ;  /* 0x00007632367a7816 */ /* 0x000fe2000000007a */
[----:B------:R-:W-:Y:S01]  /*0c20*/  FFMA.FTZ R55, R110, R102, R41 ;  /* 0x000000666e377223 */ /* 0x000fe20000010029 */
[----:B------:R-:W-:Y:S01]  /*0c30*/  SHF.L.U32 R105, R54, 0x10, RZ ;  /* 0x0000001036697819 */ /* 0x000fe200000006ff */
[----:B------:R-:W-:Y:S01]  /*0c40*/  FADD.FTZ R41, R53, R40 ;  /* 0x0000002835297221 */ /* 0x000fe20000010000 */
[----:B------:R-:W-:Y:S01]  /*0c50*/  FMUL.FTZ R54, R69, R124 ;  /* 0x0000007c45367220 */ /* 0x000fe20000410000 */
[----:B------:R-:W-:Y:S01]  /*0c60*/  FMUL.FTZ R111, R88, R46 ;  /* 0x0000002e586f7220 */ /* 0x000fe20000410000 */
[----:B------:R-:W-:Y:S01]  /*0c70*/  SHF.L.U32 R119, R119, 0x10, RZ ;  /* 0x0000001077777819 */ /* 0x000fe200000006ff */
[----:B------:R-:W-:Y:S01]  /*0c80*/  FFMA.FTZ R40, R106, R113, R55 ;  /* 0x000000716a287223 */ /* 0x000fe20000010037 */
[----:B------:R-:W-:Y:S01]  /*0c90*/  FADD.FTZ R46, R41, R54 ;  /* 0x00000036292e7221 */ /* 0x000fe20000010000 */
[----:B------:R-:W-:Y:S01]  /*0ca0*/  FMUL.FTZ R55, R82, R103 ;  /* 0x0000006752377220 */ /* 0x000fe20000410000 */
[----:B------:R-:W-:Y:S01]  /*0cb0*/  FMUL.FTZ R118, R88, R81 ;  /* 0x0000005158767220 */ /* 0x000fe20000410000 */
[----:B------:R-:W-:Y:S01]  /*0cc0*/  FFMA.FTZ R41, R111, R116, R40 ;  /* 0x000000746f297223 */ /* 0x000fe20000010028 */
[----:B------:R-:W-:Y:S01]  /*0cd0*/  FMUL.FTZ R80, R68, R119 ;  /* 0x0000007744507220 */ /* 0x000fe20000410000 */
[----:B------:R-:W-:Y:S01]  /*0ce0*/  FADD.FTZ R81, R46, R55 ;  /* 0x000000372e517221 */ /* 0x000fe20000010000 */
[----:B------:R-:W-:Y:S01]  /*0cf0*/  SHF.L.U32 R94, R94, 0x10, RZ ;  /* 0x000000105e5e7819 */ /* 0x000fe200000006ff */
[----:B------:R-:W-:Y:S01]  /*0d00*/  FADD.FTZ R120, -R45, R120 ;  /* 0x000000782d787221 */ /* 0x000fe20000010100 */
[----:B------:R-:W-:Y:S01]  /*0d10*/  FMUL.FTZ R107, R88, R107 ;  /* 0x0000006b586b7220 */ /* 0x000fe20000410000 */
[----:B------:R-:W-:Y:S01]  /*0d20*/  SHF.L.U32 R122, R122, 0x10, RZ ;  /* 0x000000107a7a7819 */ /* 0x000fe200000006ff */
[----:B------:R-:W-:Y:S01]  /*0d30*/  FFMA.FTZ R40, R118, R112, R41 ;  /* 0x0000007076287223 */ /* 0x000fe20000010029 */
[----:B------:R-:W-:Y:S01]  /*0d40*/  FADD.FTZ R46, R81, R80 ;  /* 0x00000050512e7221 */ /* 0x000fe20000010000 */
[----:B------:R-:W-:Y:S01]  /*0d50*/  FMUL.FTZ R81, R77, R105 ;  /* 0x000000694d517220 */ /* 0x000fe20000410000 */
[C---:B------:R-:W-:Y:S01]  /*0d60*/  FADD.FTZ R125, -R45.reuse, R94 ;  /* 0x0000005e2d7d7221 */ /* 0x040fe20000010100 */
[----:B------:R-:W-:Y:S01]  /*0d70*/  FADD.FTZ R45, -R45, R90 ;  /* 0x0000005a2d2d7221 */ /* 0x000fe20000010100 */
[----:B------:R-:W-:Y:S01]  /*0d80*/  FMUL.FTZ R120, R88, R120 ;  /* 0x0000007858787220 */ /* 0x000fe20000410000 */
[----:B------:R-:W-:Y:S01]  /*0d90*/  FFMA.FTZ R41, R107, R114, R40 ;  /* 0x000000726b297223 */ /* 0x000fe20000010028 */
[----:B------:R-:W-:Y:S01]  /*0da0*/  FADD.FTZ R46, R46, R81 ;  /* 0x000000512e2e7221 */ /* 0x000fe20000010000 */
[----:B------:R-:W-:Y:S01]  /*0db0*/  FMUL.FTZ R90, R67, R122 ;  /* 0x0000007a435a7220 */ /* 0x000fe20000410000 */
[----:B------:R-:W-:Y:S01]  /*0dc0*/  SHF.L.U32 R117, R117, 0x10, RZ ;  /* 0x0000001075757819 */ /* 0x000fe200000006ff */
[----:B------:R-:W-:Y:S01]  /*0dd0*/  FMUL.FTZ R91, R88, R91 ;  /* 0x0000005b585b7220 */ /* 0x000fe20000410000 */
[----:B------:R-:W-:Y:S01]  /*0de0*/  FFMA.FTZ R40, R120, R109, R41 ;  /* 0x0000006d78287223 */ /* 0x000fe20000010029 */
[----:B------:R-:W-:Y:S01]  /*0df0*/  FADD.FTZ R46, R46, R90 ;  /* 0x0000005a2e2e7221 */ /* 0x000fe20000010000 */
[----:B------:R-:W-:Y:S01]  /*0e00*/  FMUL.FTZ R92, R76, R115 ;  /* 0x000000734c5c7220 */ /* 0x000fe20000410000 */
[----:B------:R-:W-:Y:S01]  /*0e10*/  FMUL.FTZ R94, R88, R93 ;  /* 0x0000005d585e7220 */ /* 0x000fe20000410000 */
[----:B------:R-:W-:Y:S01]  /*0e20*/  FFMA.FTZ R41, R91, R53, R40 ;  /* 0x000000355b297223 */ /* 0x000fe20000010028 */
[----:B------:R-:W-:Y:S01]  /*0e30*/  FMUL.FTZ R93, R66, R117 ;  /* 0x00000075425d7220 */ /* 0x000fe20000410000 */
[----:B------:R-:W-:Y:S01]  /*0e40*/  FADD.FTZ R40, R46, R92 ;  /* 0x0000005c2e287221 */ /* 0x000fe20000010000 */
[----:B------:R-:W-:Y:S01]  /*0e50*/  FMUL.FTZ R95, R88, R95 ;  /* 0x0000005f585f7220 */ /* 0x000fe20000410000 */
[----:B------:R-:W-:-:S02]  /*0e60*/  FFMA.FTZ R46, R94, R54, R41 ;  /* 0x000000365e2e7223 */ /* 0x000fc40000010029 */
[----:B------:R-:W-:Y:S01]  /*0e70*/  FADD.FTZ R40, R40, R93 ;  /* 0x0000005d28287221 */ /* 0x000fe20000010000 */
[----:B------:R-:W-:Y:S01]  /*0e80*/  FMUL.FTZ R96, R88, R125 ;  /* 0x0000007d58607220 */ /* 0x000fe20000410000 */
[----:B------:R-:W-:-:S03]  /*0e90*/  FFMA.FTZ R125, R95, R55, R46 ;  /* 0x000000375f7d7223 */ /* 0x000fc6000001002e */
[----:B------:R-:W0:Y:S01]  /*0ea0*/  SHFL.DOWN PT, R41, R40, 0x10, 0x1f ;  /* 0x0a001f0028297f89 */ /* 0x000e2200000e0000 */
[----:B------:R-:W-:Y:S01]  /*0eb0*/  FMUL.FTZ R97, R88, R97 ;  /* 0x0000006158617220 */ /* 0x000fe20000410000 */
[----:B------:R-:W-:Y:S01]  /*0ec0*/  FFMA.FTZ R46, R96, R80, R125 ;  /* 0x00000050602e7223 */ /* 0x000fe2000001007d */
[----:B------:R-:W-:-:S03]  /*0ed0*/  FMUL.FTZ R98, R88, R47 ;  /* 0x0000002f58627220 */ /* 0x000fc60000410000 */
[----:B------:R-:W-:Y:S01]  /*0ee0*/  FFMA.FTZ R47, R97, R81, R46 ;  /* 0x00000051612f7223 */ /* 0x000fe2000001002e */
[----:B------:R-:W-:-:S03]  /*0ef0*/  FMUL.FTZ R99, R88, R99 ;  /* 0x0000006358637220 */ /* 0x000fc60000410000 */
[----:B------:R-:W-:Y:S01]  /*0f00*/  FFMA.FTZ R46, R98, R90, R47 ;  /* 0x0000005a622e7223 */ /* 0x000fe2000001002f */
[----:B------:R-:W-:-:S03]  /*0f10*/  FMUL.FTZ R100, R88, R45 ;  /* 0x0000002d58647220 */ /* 0x000fc60000410000 */
[----:B------:R-:W-:-:S04]  /*0f20*/  FFMA.FTZ R45, R99, R92, R46 ;  /* 0x0000005c632d7223 */ /* 0x000fc8000001002e */
[----:B------:R-:W-:Y:S01]  /*0f30*/  FFMA.FTZ R45, R100, R93, R45 ;  /* 0x0000005d642d7223 */ /* 0x000fe2000001002d */
[----:B0-----:R-:W-:-:S04]  /*0f40*/  FADD.FTZ R41, R40, R41 ;  /* 0x0000002928297221 */ /* 0x001fc80000010000 */
[----:B------:R-:W0:Y:S02]  /*0f50*/  SHFL.DOWN PT, R40, R45, 0x10, 0x1f ;  /* 0x0a001f002d287f89 */ /* 0x000e2400000e0000 */
[----:B0-----:R-:W-:-:S05]  /*0f60*/  FADD.FTZ R40, R45, R40 ;  /* 0x000000282d287221 */ /* 0x001fca0000010000 */
[----:B------:R-:W0:Y:S04]  /*0f70*/  SHFL.DOWN PT, R47, R40, 0x8, 0x1f ;  /* 0x09001f00282f7f89 */ /* 0x000e2800000e0000 */
[----:B------:R-:W1:Y:S01]  /*0f80*/  SHFL.DOWN PT, R46, R41, 0x8, 0x1f ;  /* 0x09001f00292e7f89 */ /* 0x000e6200000e0000 */
[----:B0-----:R-:W-:-:S05]  /*0f90*/  FADD.FTZ R47, R40, R47 ;  /* 0x0000002f282f7221 */ /* 0x001fca0000010000 */
[----:B------:R-:W0:Y:S01]  /*0fa0*/  SHFL.DOWN PT, R52, R47, 0x4, 0x1f ;  /* 0x08801f002f347f89 */ /* 0x000e2200000e0000 */
[----:B-1----:R-:W-:-:S05]  /*0fb0*/  FADD.FTZ R46, R41, R46 ;  /* 0x0000002e292e7221 */ /* 0x002fca0000010000 */
[----:B------:R-:W1:Y:S01]  /*0fc0*/  SHFL.DOWN PT, R125, R46, 0x4, 0x1f ;  /* 0x08801f002e7d7f89 */ /* 0x000e6200000e0000 */
[----:B0-----:R-:W-:-:S05]  /*0fd0*/  FADD.FTZ R52, R47, R52 ;  /* 0x000000342f347221 */ /* 0x001fca0000010000 */
[----:B------:R-:W0:Y:S01]  /*0fe0*/  SHFL.DOWN PT, R45, R52, 0x2, 0x1f ;  /* 0x08401f00342d7f89 */ /* 0x000e2200000e0000 */
[----:B-1----:R-:W-:-:S05]  /*0ff0*/  FADD.FTZ R125, R46, R125 ;  /* 0x0000007d2e7d7221 */ /* 0x002fca0000010000 */
[----:B------:R-:W1:Y:S01]  /*1000*/  SHFL.DOWN PT, R40, R125, 0x2, 0x1f ;  /* 0x08401f007d287f89 */ /* 0x000e6200000e0000 */
[----:B0-----:R-:W-:Y:S02]  /*1010*/  FADD.FTZ R45, R52, R45 ;  /* 0x0000002d342d7221 */ /* 0x001fe40000010000 */
[----:B------:R-:W0:Y:S01]  /*1020*/  S2R R52, SR_TID.X ;  /* 0x0000000000347919 */ /* 0x000e220000002100 */
[----:B-1----:R-:W-:Y:S01]  /*1030*/  FADD.FTZ R125, R125, R40 ;  /* 0x000000287d7d7221 */ /* 0x002fe20000010000 */
[----:B------:R-:W-:Y:S01]  /*1040*/  FADD.FTZ R64, R44, R64 ;  /* 0x000000402c407221 */ /* 0x000fe20000010000 */
[----:B------:R-:W-:Y:S02]  /*1050*/  FFMA.FTZ R75, R0, R44, R75 ;  /* 0x0000002c004b7223 */ /* 0x000fe4000001004b */
[----:B------:R-:W1:Y:S04]  /*1060*/  SHFL.DOWN PT, R44, R45, 0x1, 0x1f ;  /* 0x08201f002d2c7f89 */ /* 0x000e6800000e0000 */
[----:B------:R-:W2:Y:S01]  /*1070*/  SHFL.DOWN PT, R40, R125, 0x1, 0x1f ;  /* 0x08201f007d287f89 */ /* 0x000ea200000e0000 */
[----:B------:R-:W-:Y:S01]  /*1080*/  BSSY.RECONVERGENT B0, `(.L_x_82) ;  /* 0x000000d000007945 */ /* 0x000fe20003800200 */
[----:B0-----:R-:W-:Y:S01]  /*1090*/  LOP3.LUT P1, RZ, R52, 0x1f, RZ, 0xc0, !PT ;  /* 0x0000001f34ff7812 */ /* 0x001fe2000782c0ff */
[----:B-1----:R-:W-:Y:S01]  /*10a0*/  FADD.FTZ R41, R45, R44 ;  /* 0x0000002c2d297221 */ /* 0x002fe20000010000 */
[----:B--2---:R-:W-:-:S11]  /*10b0*/  FADD.FTZ R40, R125, R40 ;  /* 0x000000287d287221 */ /* 0x004fd60000010000 */
        /* <DEDUP_REMOVED lines=9> */
.L_x_83:
[----:B------:R-:W-:Y:S05]  /*1150*/  BSYNC.RECONVERGENT B0 ;  /* 0x0000000000007941 */ /* 0x000fea0003800200 */
.L_x_82:
[----:B------:R-:W1:Y:S08]  /*1160*/  S2UR UR5, SR_CgaCtaId ;  /* 0x00000000000579c3 */ /* 0x000e700000008800 */
[----:B------:R-:W-:Y:S01]  /*1170*/  BAR.SYNC.DEFER_BLOCKING 0x0 ;  /* 0x0000000000007b1d */ /* 0x000fe20000010000 */
[----:B------:R-:W-:Y:S01]  /*1180*/  FADD.FTZ R60, R43, R60 ;  /* 0x0000003c2b3c7221 */ /* 0x000fe20000010000 */
[----:B------:R-:W-:Y:S01]  /*1190*/  FFMA.FTZ R61, R110, R43, R61 ;  /* 0x0000002b6e3d7223 */ /* 0x000fe2000001003d */
[----:B------:R-:W-:Y:S01]  /*11a0*/  FADD.FTZ R14, R42, R14 ;  /* 0x0000000e2a0e7221 */ /* 0x000fe20000010000 */
[----:B------:R-:W-:Y:S01]  /*11b0*/  FFMA.FTZ R2, R111, R42, R2 ;  /* 0x0000002a6f027223 */ /* 0x000fe20000010002 */
[----:B------:R-:W-:Y:S01]  /*11c0*/  FADD.FTZ R62, R49, R62 ;  /* 0x0000003e313e7221 */ /* 0x000fe20000010000 */
[----:B------:R-:W-:Y:S01]  /*11d0*/  UMOV UR4, 0x400 ;  /* 0x0000040000047882 */ /* 0x000fe20000000000 */
[----:B------:R-:W-:Y:S01]  /*11e0*/  FFMA.FTZ R63, R108, R49, R63 ;  /* 0x000000316c3f7223 */ /* 0x000fe2000001003f */
[----:B------:R-:W-:Y:S01]  /*11f0*/  ISETP.NE.U32.AND P1, PT, R78, RZ, PT ;  /* 0x000000ff4e00720c */ /* 0x000fe20003f25070 */
[----:B------:R-:W-:Y:S01]  /*1200*/  FADD.FTZ R58, R51, R58 ;  /* 0x0000003a333a7221 */ /* 0x000fe20000010000 */
[----:B------:R-:W-:Y:S01]  /*1210*/  FFMA.FTZ R59, R106, R51, R59 ;  /* 0x000000336a3b7223 */ /* 0x000fe2000001003b */
[----:B------:R-:W-:Y:S01]  /*1220*/  FADD.FTZ R17, R50, R17 ;  /* 0x0000001132117221 */ /* 0x000fe20000010000 */
[----:B------:R-:W-:Y:S01]  /*1230*/  ISETP.NE.AND.EX P1, PT, R79, RZ, PT, P1 ;  /* 0x000000ff4f00720c */ /* 0x000fe20003f25310 */
        /* <DEDUP_REMOVED lines=10> */
[----:B-1----:R-:W-:Y:S01]  /*12e0*/  ULEA UR4, UR5, UR4, 0x18 ;  /* 0x0000000405047291 */ /* 0x002fe2000f8ec0ff */
[----:B------:R-:W-:Y:S01]  /*12f0*/  FFMA.FTZ R10, R97, R105, R10 ;  /* 0x00000069610a7223 */ /* 0x000fe2000001000a */
[----:B------:R-:W-:Y:S01]  /*1300*/  FADD.FTZ R56, R115, R56 ;  /* 0x0000003873387221 */ /* 0x000fe20000010000 */
[----:B------:R-:W-:Y:S01]  /*1310*/  FFMA.FTZ R12, R99, R115, R12 ;  /* 0x00000073630c7223 */ /* 0x000fe2000001000c */
[----:B------:R-:W-:Y:S01]  /*1320*/  UIADD3 UR5, UPT, UPT, UR4, 0x4040, URZ ;  /* 0x0000404004057890 */ /* 0x000fe2000fffe0ff */
[----:B------:R-:W-:Y:S01]  /*1330*/  FADD.FTZ R19, R124, R19 ;  /* 0x000000137c137221 */ /* 0x000fe20000010000 */
[----:B------:R-:W-:Y:S01]  /*1340*/  @!UP1 UIADD3 UR5, UPT, UPT, UR4, 0x4000, URZ ;  /* 0x0000400004059890 */ /* 0x000fe2000fffe0ff */
[----:B------:R-:W-:Y:S01]  /*1350*/  FFMA.FTZ R7, R94, R124, R7 ;  /* 0x0000007c5e077223 */ /* 0x000fe20000010007 */
[----:B------:R-:W-:Y:S01]  /*1360*/  UIADD3 UR10, UPT, UPT, UR4, 0x4050, URZ ;  /* 0x00004050040a7890 */ /* 0x000fe2000fffe0ff */
[----:B------:R-:W-:Y:S01]  /*1370*/  FADD.FTZ R21, R119, R21 ;  /* 0x0000001577157221 */ /* 0x000fe20000010000 */
[----:B------:R-:W-:Y:S01]  /*1380*/  @!UP1 UIADD3 UR10, UPT, UPT, UR4, 0x4010, URZ ;  /* 0x00004010040a9890 */ /* 0x000fe2000fffe0ff */
[----:B------:R-:W-:Y:S01]  /*1390*/  FFMA.FTZ R9, R96, R119, R9 ;  /* 0x0000007760097223 */ /* 0x000fe20000010009 */
[----:B------:R-:W-:Y:S01]  /*13a0*/  FADD.FTZ R23, R122, R23 ;  /* 0x000000177a177221 */ /* 0x000fe20000010000 */
[----:B------:R-:W-:Y:S01]  /*13b0*/  FFMA.FTZ R11, R98, R122, R11 ;  /* 0x0000007a620b7223 */ /* 0x000fe2000001000b */
[----:B------:R-:W-:Y:S01]  /*13c0*/  FADD.FTZ R57, R117, R57 ;  /* 0x0000003975397221 */ /* 0x000fe20000010000 */
[----:B0-----:R-:W0:Y:S01]  /*13d0*/  LDS.128 R44, [UR5] ;  /* 0x00000005ff2c7984 */ /* 0x001e220008000c00 */
[----:B------:R-:W-:Y:S01]  /*13e0*/  UIADD3 UR5, UPT, UPT, UR4, 0x4060, URZ ;  /* 0x0000406004057890 */ /* 0x000fe2000fffe0ff */
[----:B------:R-:W-:Y:S01]  /*13f0*/  FFMA.FTZ R13, R100, R117, R13 ;  /* 0x00000075640d7223 */ /* 0x000fe2000001000d */
[----:B------:R-:W-:Y:S01]  /*1400*/  @!UP1 UIADD3 UR5, UPT, UPT, UR4, 0x4020, URZ ;  /* 0x0000402004059890 */ /* 0x000fe2000fffe0ff */
[----:B------:R-:W1:Y:S01]  /*1410*/  LDS.128 R40, [UR10] ;  /* 0x0000000aff287984 */ /* 0x000e620008000c00 */
[----:B------:R-:W-:-:S02]  /*1420*/  UIADD3 UR10, UPT, UPT, UR4, 0x4070, URZ ;  /* 0x00004070040a7890 */ /* 0x000fc4000fffe0ff */
[----:B------:R-:W-:Y:S01]  /*1430*/  @!UP1 UIADD3 UR10, UPT, UPT, UR4, 0x4030, URZ ;  /* 0x00004030040a9890 */ /* 0x000fe2000fffe0ff */
[----:B0-----:R-:W-:Y:S01]  /*1440*/  FADD.FTZ R49, RZ, R44 ;  /* 0x0000002cff317221 */ /* 0x001fe20000010000 */
[----:B------:R-:W-:-:S03]  /*1450*/  FADD.FTZ R44, RZ, R45 ;  /* 0x0000002dff2c7221 */ /* 0x000fc60000010000 */
[----:B------:R-:W-:Y:S01]  /*1460*/  FADD.FTZ R49, R46, R49 ;  /* 0x000000312e317221 */ /* 0x000fe20000010000 */
[----:B------:R-:W-:Y:S02]  /*1470*/  FADD.FTZ R78, R47, R44 ;  /* 0x0000002c2f4e7221 */ /* 0x000fe40000010000 */
[----:B------:R-:W0:Y:S01]  /*1480*/  LDS.128 R44, [UR5] ;  /* 0x00000005ff2c7984 */ /* 0x000e220008000c00 */
[----:B-1----:R-:W-:Y:S01]  /*1490*/  FADD.FTZ R79, R49, R40 ;  /* 0x00000028314f7221 */ /* 0x002fe20000010000 */
[----:B------:R-:W-:Y:S01]  /*14a0*/  FADD.FTZ R78, R78, R41 ;  /* 0x000000294e4e7221 */ /* 0x000fe20000010000 */
[----:B------:R-:W1:Y:S01]  /*14b0*/  LDC.U8 R40, c[0x0][0x410] ;  /* 0x00010400ff287b82 */ /* 0x000e620000000000 */
[----:B------:R-:W2:Y:S01]  /*14c0*/  LDS.128 R48, [UR10] ;  /* 0x0000000aff307984 */ /* 0x000ea20008000c00 */
[----:B------:R-:W-:Y:S01]  /*14d0*/  FADD.FTZ R79, R42, R79 ;  /* 0x0000004f2a4f7221 */ /* 0x000fe20000010000 */
[----:B------:R-:W-:Y:S01]  /*14e0*/  FADD.FTZ R78, R43, R78 ;  /* 0x0000004e2b4e7221 */ /* 0x000fe20000010000 */
[----:B-1----:R-:W-:-:S02]  /*14f0*/  ISETP.NE.AND P3, PT, R40, RZ, PT ;  /* 0x000000ff2800720c */ /* 0x002fc40003f65270 */
[----:B0-----:R-:W-:Y:S01]  /*1500*/  FADD.FTZ R79, R79, R44 ;  /* 0x0000002c4f4f7221 */ /* 0x001fe20000010000 */
[----:B------:R-:W-:-:S03]  /*1510*/  FADD.FTZ R78, R78, R45 ;  /* 0x0000002d4e4e7221 */ /* 0x000fc60000010000 */
[----:B------:R-:W-:Y:S01]  /*1520*/  FADD.FTZ R79, R46, R79 ;  /* 0x0000004f2e4f7221 */ /* 0x000fe20000010000 */
[----:B------:R-:W-:-:S03]  /*1530*/  FADD.FTZ R78, R47, R78 ;  /* 0x0000004e2f4e7221 */ /* 0x000fc60000010000 */
[----:B--2---:R-:W-:Y:S01]  /*1540*/  FADD.FTZ R79, R79, R48 ;  /* 0x000000304f4f7221 */ /* 0x004fe20000010000 */
[----:B------:R-:W-:-:S03]  /*1550*/  FADD.FTZ R78, R78, R49 ;  /* 0x000000314e4e7221 */ /* 0x000fc60000010000 */
[----:B------:R-:W-:Y:S01]  /*1560*/  FADD.FTZ R50, R50, R79 ;  /* 0x0000004f32327221 */ /* 0x000fe20000010000 */
[----:B------:R-:W-:-:S03]  /*1570*/  FADD.FTZ R51, R51, R78 ;  /* 0x0000004e33337221 */ /* 0x000fc60000010000 */
[----:B------:R-:W-:Y:S01]  /*1580*/  FMUL.FTZ R50, R50, UR14 ;  /* 0x0000000e32327c20 */ /* 0x000fe20008410000 */
[----:B------:R-:W-:-:S04]  /*1590*/  FMUL.FTZ R79, R51, UR14 ;  /* 0x0000000e334f7c20 */ /* 0x000fc80008410000 */
[----:B------:R-:W-:Y:S01]  /*15a0*/  FSEL R78, R50, RZ, !P3 ;  /* 0x000000ff324e7208 */ /* 0x000fe20005800000 */
[----:B------:R-:W-:Y:S06]  /*15b0*/  @P1 BRA `(.L_x_84) ;  /* 0x00000008003c1947 */ /* 0x000fec0003800000 */
        /* <DEDUP_REMOVED lines=35> */
[----:B------:R-:W-:Y:S01]  /*17f0*/  F2FP.BF16.F32.PACK_AB R40, R45, R40 ;  /* 0x000000282d28723e */ /* 0x000fe200000010ff */
[----:B------:R-:W-:Y:S06]  /*1800*/  BRA `(.L_x_87) ;  /* 0x0000001000a07947 */ /* 0x000fec0003800000 */
.L_x_86:
        /* <DEDUP_REMOVED lines=33> */
.L_x_85:
        /* <DEDUP_REMOVED lines=36> */
.L_x_88:
        /* <DEDUP_REMOVED lines=37> */
.L_x_84:
        /* <DEDUP_REMOVED lines=12> */
[--C-:B------:R-:W-:Y:S01]  /*1f70*/  FADD.FTZ R101, R101, -R0.reuse ;  /* 0x8000000065657221 */ /* 0x100fe20000010000 */
[----:B-----5:R-:W-:Y:S01]  /*1f80*/  PRMT R0, R27, 0x7632, R0 ;  /* 0x000076321b007816 */ /* 0x020fe20000000000 */
[-C--:B------:R-:W-:Y:S01]  /*1f90*/  FFMA.FTZ R111, R111, R79.reuse, R78 ;  /* 0x0000004f6f6f7223 */ /* 0x080fe2000001004e */
[----:B------:R-:W-:Y:S01]  /*1fa0*/  FADD.FTZ R44, R102, -R43 ;  /* 0x8000002b662c7221 */ /* 0x000fe20000010000 */
[----:B------:R-:W-:Y:S01]  /*1fb0*/  SHF.L.U32 R45, R27, 0x10, RZ ;  /* 0x000000101b2d7819 */ /* 0x000fe200000006ff */
[----:B------:R-:W-:Y:S01]  /*1fc0*/  FADD.FTZ R120, R109, -R120 ;  /* 0x800000786d787221 */ /* 0x000fe20000010000 */
[----:B------:R-:W-:Y:S01]  /*1fd0*/  SHF.L.U32 R47, R0, 0x10, RZ ;  /* 0x00000010002f7819 */ /* 0x000fe200000006ff */
[----:B------:R-:W-:Y:S01]  /*1fe0*/  FADD.FTZ R48, R114, -R107 ;  /* 0x8000006b72307221 */ /* 0x000fe20000010000 */
[----:B------:R-:W-:Y:S01]  /*1ff0*/  SHF.L.U32 R43, R26, 0x10, RZ ;  /* 0x000000101a2b7819 */ /* 0x000fe200000006ff */
[----:B------:R-:W-:Y:S01]  /*2000*/  FADD.FTZ R46, R116, -R111 ;  /* 0x8000006f742e7221 */ /* 0x000fe20000010000 */
[----:B------:R-:W-:Y:S01]  /*2010*/  PRMT R42, R26, 0x7632, R42 ;  /* 0x000076321a2a7816 */ /* 0x000fe2000000002a */
[-C--:B------:R-:W-:Y:S01]  /*2020*/  FFMA.FTZ R49, R118, R79.reuse, R78 ;  /* 0x0000004f76317223 */ /* 0x080fe2000001004e */
[----:B------:R-:W-:Y:S01]  /*2030*/  PRMT R40, R25, 0x7632, R40 ;  /* 0x0000763219287816 */ /* 0x000fe20000000028 */
[-C--:B------:R-:W-:Y:S01]  /*2040*/  FFMA.FTZ R106, R106, R79.reuse, R78 ;  /* 0x0000004f6a6a7223 */ /* 0x080fe2000001004e */
[----:B------:R-:W-:Y:S01]  /*2050*/  PRMT R0, R24, 0x7632, R0 ;  /* 0x0000763218007816 */ /* 0x000fe20000000000 */
[----:B------:R-:W-:Y:S01]  /*2060*/  FFMA.FTZ R41, R108, R79, R78 ;  /* 0x0000004f6c297223 */ /* 0x000fe2000001004e */
[C---:B------:R-:W-:Y:S01]  /*2070*/  FFMA.FTZ R51, R88.reuse, R120, R47 ;  /* 0x0000007858337223 */ /* 0x040fe2000001002f */
[----:B------:R-:W-:Y:S01]  /*2080*/  FFMA.FTZ R48, R88, R48, R45 ;  /* 0x0000003058307223 */ /* 0x000fe2000001002d */
[----:B------:R-:W-:Y:S01]  /*2090*/  SHF.L.U32 R47, R42, 0x10, RZ ;  /* 0x000000102a2f7819 */ /* 0x000fe200000006ff */
[----:B------:R-:W-:Y:S01]  /*20a0*/  FADD.FTZ R49, R112, -R49 ;  /* 0x8000003170317221 */ /* 0x000fe20000010000 */
[----:B------:R-:W-:Y:S01]  /*20b0*/  FFMA.FTZ R46, R88, R46, R43 ;  /* 0x0000002e582e7223 */ /* 0x000fe2000001002b */
        /* <DEDUP_REMOVED lines=9> */
[C---:B------:R-:W-:Y:S01]  /*2150*/  FFMA.FTZ R40, R88.reuse, R101, R40 ;  /* 0x0000006558287223 */ /* 0x040fe20000010028 */
[----:B------:R-:W-:Y:S01]  /*2160*/  F2FP.BF16.F32.PACK_AB R43, R51, R48 ;  /* 0x00000030332b723e */ /* 0x000fe200000010ff */
[----:B------:R-:W-:Y:S01]  /*2170*/  FFMA.FTZ R45, R88, R41, R0 ;  /* 0x00000029582d7223 */ /* 0x000fe20000010000 */
[----:B------:R-:W-:-:S02]  /*2180*/  F2FP.BF16.F32.PACK_AB R42, R49, R46 ;  /* 0x0000002e312a723e */ /* 0x000fc400000010ff */
[----:B------:R-:W-:Y:S02]  /*2190*/  F2FP.BF16.F32.PACK_AB R41, R47, R44 ;  /* 0x0000002c2f29723e */ /* 0x000fe400000010ff */
[----:B------:R-:W-:Y:S01]  /*21a0*/  F2FP.BF16.F32.PACK_AB R40, R45, R40 ;  /* 0x000000282d28723e */ /* 0x000fe200000010ff */
[----:B------:R-:W-:Y:S06]  /*21b0*/  BRA `(.L_x_87) ;  /* 0x0000000800347947 */ /* 0x000fec0003800000 */
.L_x_90:
        /* <DEDUP_REMOVED lines=12> */
[-C--:B------:R-:W-:Y:S01]  /*2280*/  FFMA.FTZ R120, R120, R79.reuse, R78 ;  /* 0x0000004f78787223 */ /* 0x080fe2000001004e */
[----:B------:R-:W-:Y:S01]  /*2290*/  PRMT R0, R24, 0x7632, R0 ;  /* 0x0000763218007816 */ /* 0x000fe20000000000 */
[-C--:B------:R-:W-:Y:S01]  /*22a0*/  FFMA.FTZ R33, R108, R79.reuse, R78 ;  /* 0x0000004f6c217223 */ /* 0x080fe2000001004e */
[----:B------:R-:W-:Y:S01]  /*22b0*/  PRMT R34, R26, 0x7632, R34 ;  /* 0x000076321a227816 */ /* 0x000fe20000000022 */
[-C--:B------:R-:W-:Y:S01]  /*22c0*/  FFMA.FTZ R106, R106, R79.reuse, R78 ;  /* 0x0000004f6a6a7223 */ /* 0x080fe2000001004e */
        /* <DEDUP_REMOVED lines=28> */
.L_x_89:
        /* <DEDUP_REMOVED lines=48> */
.L_x_91:
[-CC-:B------:R-:W-:Y:S01]  /*2790*/  FFMA.FTZ R0, R0, R79.reuse, R78.reuse ;  /* 0x0000004f00007223 */ /* 0x180fe2000001004e */
[-CC-:B------:R-:W-:Y:S01]  /*27a0*/  FFMA.FTZ R33, R110, R79.reuse, R78.reuse ;  /* 0x0000004f6e217223 */ /* 0x180fe2000001004e */
[-CC-:B------:R-:W-:Y:S01]  /*27b0*/  FFMA.FTZ R111, R111, R79.reuse, R78.reuse ;  /* 0x0000004f6f6f7223 */ /* 0x180fe2000001004e */
[-C--:B------:R-:W-:Y:S01]  /*27c0*/  FFMA.FTZ R29, R108, R79.reuse, R78 ;  /* 0x0000004f6c1d7223 */ /* 0x080fe2000001004e */
[----:B------:R-:W-:Y:S01]  /*27d0*/  FADD.FTZ R101, R101, -R0 ;  /* 0x8000000065657221 */ /* 0x000fe20000010000 */
[----:B-----5:R-:W-:Y:S01]  /*27e0*/  SHF.L.U32 R0, R25, 0x10, RZ ;  /* 0x0000001019007819 */ /* 0x020fe200000006ff */
[----:B------:R-:W-:Y:S01]  /*27f0*/  FADD.FTZ R33, R102, -R33 ;  /* 0x8000002166217221 */ /* 0x000fe20000010000 */
[----:B------:R-:W-:Y:S01]  /*2800*/  SHF.L.U32 R28, R26, 0x10, RZ ;  /* 0x000000101a1c7819 */ /* 0x000fe200000006ff */
[----:B------:R-:W-:Y:S01]  /*2810*/  FADD.FTZ R111, R116, -R111 ;  /* 0x8000006f746f7221 */ /* 0x000fe20000010000 */
[----:B------:R-:W-:Y:S01]  /*2820*/  FADD.FTZ R31, R104, -R29 ;  /* 0x8000001d681f7221 */ /* 0x000fe20000010000 */
[----:B------:R-:W-:Y:S01]  /*2830*/  FFMA.FTZ R29, R118, R79, R78 ;  /* 0x0000004f761d7223 */ /* 0x000fe2000001004e */
[C---:B------:R-:W-:Y:S01]  /*2840*/  FFMA.FTZ R33, R88.reuse, R33, R0 ;  /* 0x0000002158217223 */ /* 0x040fe20000010000 */
[----:B------:R-:W-:Y:S01]  /*2850*/  FFMA.FTZ R42, R88, R111, R28 ;  /* 0x0000006f582a7223 */ /* 0x000fe2000001001c */
[----:B------:R-:W-:Y:S01]  /*2860*/  PRMT R32, R27, 0x7632, R32 ;  /* 0x000076321b207816 */ /* 0x000fe20000000020 */
[-CC-:B------:R-:W-:Y:S01]  /*2870*/  FFMA.FTZ R107, R107, R79.reuse, R78.reuse ;  /* 0x0000004f6b6b7223 */ /* 0x180fe2000001004e */
[-C--:B------:R-:W-:Y:S01]  /*2880*/  FFMA.FTZ R120, R120, R79.reuse, R78 ;  /* 0x0000004f78787223 */ /* 0x080fe2000001004e */
        /* <DEDUP_REMOVED lines=15> */
[----:B------:R-:W-:Y:S01]  /*2980*/  FFMA.FTZ R29, R88, R101, R29 ;  /* 0x00000065581d7223 */ /* 0x000fe2000001001d */
[----:B------:R-:W-:Y:S01]  /*2990*/  SHF.L.U32 R0, R0, 0x10, RZ ;  /* 0x0000001000007819 */ /* 0x000fe200000006ff */
[----:B------:R-:W-:Y:S01]  /*29a0*/  FFMA.FTZ R35, R88, R35, R30 ;  /* 0x0000002358237223 */ /* 0x000fe2000001001e */
[----:B------:R-:W-:Y:S01]  /*29b0*/  F2FP.BF16.F32.PACK_AB R43, R32, R41 ;  /* 0x00000029202b723e */ /* 0x000fe200000010ff */
[----:B------:R-:W-:-:S02]  /*29c0*/  FFMA.FTZ R28, R88, R113, R28 ;  /* 0x00000071581c7223 */ /* 0x000fc4000001001c */
[----:B------:R-:W-:Y:S01]  /*29d0*/  FFMA.FTZ R0, R88, R31, R0 ;  /* 0x0000001f58007223 */ /* 0x000fe20000010000 */
        /* <DEDUP_REMOVED lines=11> */
.L_x_87:
        /* <DEDUP_REMOVED lines=17> */
[-CC-:B0-----:R-:W-:Y:S01]  /*2ba0*/  FFMA.FTZ R28, R95, R79.reuse, R78.reuse ;  /* 0x0000004f5f1c7223 */ /* 0x181fe2000001004e */
[-CC-:B------:R-:W-:Y:S01]  /*2bb0*/  FFMA.FTZ R30, R97, R79.reuse, R78.reuse ;  /* 0x0000004f611e7223 */ /* 0x180fe2000001004e */
[-C--:B------:R-:W-:Y:S01]  /*2bc0*/  FFMA.FTZ R29, R94, R79.reuse, R78 ;  /* 0x0000004f5e1d7223 */ /* 0x080fe2000001004e */
[----:B------:R-:W-:Y:S01]  /*2bd0*/  FADD.FTZ R53, R53, -R0 ;  /* 0x8000000035357221 */ /* 0x000fe20000010000 */
[----:B------:R-:W-:Y:S01]  /*2be0*/  FADD.FTZ R55, R55, -R28 ;  /* 0x8000001c37377221 */ /* 0x000fe20000010000 */
[----:B-----5:R-:W-:Y:S01]  /*2bf0*/  SHF.L.U32 R0, R37, 0x10, RZ ;  /* 0x0000001025007819 */ /* 0x020fe200000006ff */
[----:B------:R-:W-:Y:S01]  /*2c00*/  FADD.FTZ R81, R81, -R30 ;  /* 0x8000001e51517221 */ /* 0x000fe20000010000 */
[----:B------:R-:W-:Y:S01]  /*2c10*/  SHF.L.U32 R28, R38, 0x10, RZ ;  /* 0x00000010261c7819 */ /* 0x000fe200000006ff */
[----:B------:R-:W-:Y:S01]  /*2c20*/  FFMA.FTZ R33, R96, R79, R78 ;  /* 0x0000004f60217223 */ /* 0x000fe2000001004e */
[----:B------:R-:W-:Y:S01]  /*2c30*/  PRMT R32, R39, 0x7632, R32 ;  /* 0x0000763227207816 */ /* 0x000fe20000000020 */
[----:B------:R-:W-:Y:S01]  /*2c40*/  FFMA.FTZ R41, R88, R55, R0 ;  /* 0x0000003758297223 */ /* 0x000fe20000010000 */
[----:B------:R-:W-:Y:S01]  /*2c50*/  FFMA.FTZ R35, R98, R79, R78 ;  /* 0x0000004f62237223 */ /* 0x000fe2000001004e */
[----:B------:R-:W-:Y:S01]  /*2c60*/  FFMA.FTZ R42, R88, R81, R28 ;  /* 0x00000051582a7223 */ /* 0x000fe2000001001c */
        /* <DEDUP_REMOVED lines=35> */
.L_x_94:
        /* <DEDUP_REMOVED lines=9> */
[----:B------:R-:W-:Y:S01]  /*2f30*/  FADD.FTZ R43, R80, -R41 ;  /* 0x80000029502b7221 */ /* 0x000fe20000010000 */
[----:B------:R-:W-:Y:S01]  /*2f40*/  PRMT R40, R39, 0x7632, R40 ;  /* 0x0000763227287816 */ /* 0x000fe20000000028 */
[-CC-:B------:R-:W-:Y:S01]  /*2f50*/  FFMA.FTZ R29, R94, R79.reuse, R78.reuse ;  /* 0x0000004f5e1d7223 */ /* 0x180fe2000001004e */
[-CC-:B------:R-:W-:Y:S01]  /*2f60*/  FFMA.FTZ R47, R98, R79.reuse, R78.reuse ;  /* 0x0000004f622f7223 */ /* 0x180fe2000001004e */
[----:B------:R-:W-:Y:S01]  /*2f70*/  FFMA.FTZ R99, R99, R79, R78 ;  /* 0x0000004f63637223 */ /* 0x000fe2000001004e */
[C---:B------:R-:W-:Y:S01]  /*2f80*/  FFMA.FTZ R41, R88.reuse, R55, R0 ;  /* 0x0000003758297223 */ /* 0x040fe20000010000 */
[----:B------:R-:W-:Y:S01]  /*2f90*/  FFMA.FTZ R42, R88, R81, R28 ;  /* 0x00000051582a7223 */ /* 0x000fe2000001001c */
        /* <DEDUP_REMOVED lines=11> */
[----:B------:R-:W-:Y:S01]  /*3050*/  FFMA.FTZ R49, R88, R93, R49 ;  /* 0x0000005d58317223 */ /* 0x000fe20000010031 */
[----:B------:R-:W-:Y:S01]  /*3060*/  SHF.L.U32 R30, R30, 0x10, RZ ;  /* 0x000000101e1e7819 */ /* 0x000fe200000006ff */
[----:B------:R-:W-:Y:S01]  /*3070*/  FFMA.FTZ R40, R88, R99, R40 ;  /* 0x0000006358287223 */ /* 0x000fe20000010028 */
[----:B------:R-:W-:Y:S01]  /*3080*/  SHF.L.U32 R28, R28, 0x10, RZ ;  /* 0x000000101c1c7819 */ /* 0x000fe200000006ff */
[----:B------:R-:W-:Y:S01]  /*3090*/  FFMA.FTZ R29, R88, R53, R29 ;  /* 0x00000035581d7223 */ /* 0x000fe2000001001d */
[----:B------:R-:W-:Y:S01]  /*30a0*/  SHF.L.U32 R0, R0, 0x10, RZ ;  /* 0x0000001000007819 */ /* 0x000fe200000006ff */
[C---:B------:R-:W-:Y:S02]  /*30b0*/  FFMA.FTZ R47, R88.reuse, R47, R30 ;  /* 0x0000002f582f7223 */ /* 0x040fe4000001001e */
[C---:B------:R-:W-:Y:S01]  /*30c0*/  FFMA.FTZ R28, R88.reuse, R43, R28 ;  /* 0x0000002b581c7223 */ /* 0x040fe2000001001c */
[----:B------:R-:W-:Y:S01]  /*30d0*/  F2FP.BF16.F32.PACK_AB R43, R49, R40 ;  /* 0x00000028312b723e */ /* 0x000fe200000010ff */
        /* <DEDUP_REMOVED lines=9> */
.L_x_93:
        /* <DEDUP_REMOVED lines=46> */
.L_x_96:
[-CC-:B------:R-:W-:Y:S01]  /*3450*/  FFMA.FTZ R0, R91, R79.reuse, R78.reuse ;  /* 0x0000004f5b007223 */ /* 0x180fe2000001004e */
[-CC-:B0-----:R-:W-:Y:S01]  /*3460*/  FFMA.FTZ R40, R95, R79.reuse, R78.reuse ;  /* 0x0000004f5f287223 */ /* 0x181fe2000001004e */
[-CC-:B------:R-:W-:Y:S01]  /*3470*/  FFMA.FTZ R99, R99, R79.reuse, R78.reuse ;  /* 0x0000004f63637223 */ /* 0x180fe2000001004e */
[-C--:B------:R-:W-:Y:S01]  /*3480*/  FFMA.FTZ R42, R97, R79.reuse, R78 ;  /* 0x0000004f612a7223 */ /* 0x080fe2000001004e */
[--C-:B------:R-:W-:Y:S01]  /*3490*/  FADD.FTZ R53, R53, -R0.reuse ;  /* 0x8000000035357221 */ /* 0x100fe20000010000 */
[----:B-----5:R-:W-:Y:S01]  /*34a0*/  PRMT R0, R39, 0x7632, R0 ;  /* 0x0000763227007816 */ /* 0x020fe20000000000 */
[----:B------:R-:W-:Y:S01]  /*34b0*/  FADD.FTZ R55, R55, -R40 ;  /* 0x8000002837377221 */ /* 0x000fe20000010000 */
[-CC-:B------:R-:W-:Y:S01]  /*34c0*/  FFMA.FTZ R41, R94, R79.reuse, R78.reuse ;  /* 0x0000004f5e297223 */ /* 0x180fe2000001004e */
[-CC-:B------:R-:W-:Y:S01]  /*34d0*/  FFMA.FTZ R43, R96, R79.reuse, R78.reuse ;  /* 0x0000004f602b7223 */ /* 0x180fe2000001004e */
[-CC-:B------:R-:W-:Y:S01]  /*34e0*/  FFMA.FTZ R47, R98, R79.reuse, R78.reuse ;  /* 0x0000004f622f7223 */ /* 0x180fe2000001004e */
[----:B------:R-:W-:Y:S01]  /*34f0*/  SHF.L.U32 R49, R0, 0x10, RZ ;  /* 0x0000001000317819 */ /* 0x000fe200000006ff */
[----:B------:R-:W-:Y:S01]  /*3500*/  FFMA.FTZ R78, R100, R79, R78 ;  /* 0x0000004f644e7223 */ /* 0x000fe2000001004e */
[----:B------:R-:W-:Y:S01]  /*3510*/  SHF.L.U32 R40, R39, 0x10, RZ ;  /* 0x0000001027287819 */ /* 0x000fe200000006ff */
[----:B------:R-:W-:Y:S01]  /*3520*/  FADD.FTZ R99, R92, -R99 ;  /* 0x800000635c637221 */ /* 0x000fe20000010000 */
[----:B------:R-:W-:Y:S01]  /*3530*/  SHF.L.U32 R0, R38, 0x10, RZ ;  /* 0x0000001026007819 */ /* 0x000fe200000006ff */
[----:B------:R-:W-:Y:S01]  /*3540*/  FADD.FTZ R81, R81, -R42 ;  /* 0x8000002a51517221 */ /* 0x000fe20000010000 */
[----:B------:R-:W-:Y:S01]  /*3550*/  FADD.FTZ R93, R93, -R78 ;  /* 0x8000004e5d5d7221 */ /* 0x000fe20000010000 */
[----:B------:R-:W-:Y:S01]  /*3560*/  FFMA.FTZ R99, R88, R99, R40 ;  /* 0x0000006358637223 */ /* 0x000fe20000010028 */
[----:B------:R-:W-:Y:S01]  /*3570*/  PRMT R42, R38, 0x7632, R42 ;  /* 0x00007632262a7816 */ /* 0x000fe2000000002a */
[C---:B------:R-:W-:Y:S01]  /*3580*/  FFMA.FTZ R81, R88.reuse, R81, R0 ;  /* 0x0000005158517223 */ /* 0x040fe20000010000 */
[C---:B------:R-:W-:Y:S01]  /*3590*/  PRMT R40, R37.reuse, 0x7632, R40 ;  /* 0x0000763225287816 */ /* 0x040fe20000000028 */
[----:B------:R-:W-:Y:S01]  /*35a0*/  FFMA.FTZ R50, R88, R93, R49 ;  /* 0x0000005d58327223 */ /* 0x000fe20000010031 */
        /* <DEDUP_REMOVED lines=12> */
[----:B------:R-:W-:Y:S01]  /*3670*/  F2FP.BF16.F32.PACK_AB R43, R50, R99 ;  /* 0x00000063322b723e */ /* 0x000fe200000010ff */
[----:B------:R-:W-:Y:S01]  /*3680*/  FFMA.FTZ R40, R88, R53, R40 ;  /* 0x0000003558287223 */ /* 0x000fe20000010028 */
[----:B------:R-:W-:Y:S01]  /*3690*/  F2FP.BF16.F32.PACK_AB R42, R48, R81 ;  /* 0x00000051302a723e */ /* 0x000fe200000010ff */
[----:B------:R-:W-:Y:S01]  /*36a0*/  FFMA.FTZ R47, R88, R41, R0 ;  /* 0x00000029582f7223 */ /* 0x000fe20000010000 */
[----:B------:R-:W-:-:S04]  /*36b0*/  F2FP.BF16.F32.PACK_AB R41, R46, R55 ;  /* 0x000000372e29723e */ /* 0x000fc800000010ff */
[----:B------:R-:W-:Y:S01]  /*36c0*/  F2FP.BF16.F32.PACK_AB R40, R47, R40 ;  /* 0x000000282f28723e */ /* 0x000fe200000010ff */
[----:B------:R-:W-:Y:S06]  /*36d0*/  BRA `(.L_x_95) ;  /* 0x0000000800187947 */ /* 0x000fec0003800000 */
.L_x_92:
[----:B------:R-:W-:Y:S05]  /*36e0*/  @!P1 BRA `(.L_x_97) ;  /* 0x00000004001c9947 */ /* 0x000fea0003800000 */
[----:B------:R-:W-:Y:S05]  /*36f0*/  @!P2 BRA `(.L_x_98) ;  /* 0x000000000094a947 */ /* 0x000fea0003800000 */
[-CC-:B------:R-:W-:Y:S01]  /*3700*/  FFMA.FTZ R0, R91, R79.reuse, R78.reuse ;  /* 0x0000004f5b007223 */ /* 0x180fe2000001004e */
[-CC-:B0-----:R-:W-:Y:S01]  /*3710*/  FFMA.FTZ R29, R94, R79.reuse, R78.reuse ;  /* 0x0000004f5e1d7223 */ /* 0x181fe2000001004e */
        /* <DEDUP_REMOVED lines=35> */
.L_x_98:
        /* <DEDUP_REMOVED lines=33> */
.L_x_97:
        /* <DEDUP_REMOVED lines=34> */
.L_x_99:
        /* <DEDUP_REMOVED lines=28> */
.L_x_95:
        /* <DEDUP_REMOVED lines=10> */
[----:B0-----:R-:W-:Y:S02]  /*3fe0*/  MOV R34, R4 ;  /* 0x0000000400227202 */ /* 0x001fe40000000f00 */
        /* <DEDUP_REMOVED lines=31> */
.L_x_81:
[----:B------:R-:W0:Y:S08]  /*41e0*/  S2UR UR4, SR_CTAID.X ;  /* 0x00000000000479c3 */ /* 0x000e300000002500 */
[----:B------:R-:W0:Y:S08]  /*41f0*/  LDC R11, c[0x0][0x388] ;  /* 0x0000e200ff0b7b82 */ /* 0x000e300000000800 */
[----:B------:R-:W1:Y:S08]  /*4200*/  LDC.64 R2, c[0x0][0x440] ;  /* 0x00011000ff027b82 */ /* 0x000e700000000a00 */
[----:B------:R-:W3:Y:S01]  /*4210*/  LDC.64 R8, c[0x0][0x448] ;  /* 0x00011200ff087b82 */ /* 0x000ee20000000a00 */
[----:B0-----:R-:W-:-:S05]  /*4220*/  IMAD R11, R11, UR4, RZ ;  /* 0x000000040b0b7c24 */ /* 0x001fca000f8e02ff */
[----:B------:R-:W-:-:S05]  /*4230*/  LEA.HI R11, R11, R52, RZ, 0x1d ;  /* 0x000000340b0b7211 */ /* 0x000fca00078fe8ff */
[----:B-1----:R-:W-:-:S05]  /*4240*/  IMAD.WIDE.U32 R2, R11, 0x20, R2 ;  /* 0x000000200b027825 */ /* 0x002fca00078e0002 */
[----:B--2---:R-:W-:Y:S01]  /*4250*/  STG.E.128 desc[UR12][R2.64], R28 ;  /* 0x0000001c02007986 */ /* 0x004fe2000c101d0c */
[----:B---3--:R-:W-:-:S03]  /*4260*/  IMAD.WIDE.U32 R8, R11, 0x20, R8 ;  /* 0x000000200b087825 */ /* 0x008fc600078e0008 */
        /* <DEDUP_REMOVED lines=8> */
.L_x_101:
        /* <DEDUP_REMOVED lines=9> */
.L_x_2783:


//--------------------- .text._ZN10layer_norm31ln_parallel_residual_bwd_kernelINS_13Kernel_traitsI13__nv_bfloat16S2_S2_S2_fjLj4096ELj1ELj1ELj8ELj16ENS_18Kernel_traits_baseILj4096ES2_S2_S2_S2_fjLj256EEEEELb1ELb0ELb0EEEvNS_9BwdParamsE --------------------------
	.section	.text._ZN10layer_norm31ln_parallel_residual_bwd_kernelINS_13Kernel_traitsI13__nv_bfloat16S2_S2_S2_fjLj4096ELj1ELj1ELj8ELj16ENS_18Kernel_traits_baseILj4096ES2_S2_S2_S2_fjLj256EEEEELb1ELb0ELb0EEEvNS_9BwdParamsE,"ax",@progbits
	.align	128
        .global         _ZN10layer_norm31ln_parallel_residual_bwd_kernelINS_13Kernel_traitsI13__nv_bfloat16S2_S2_S2_fjLj4096ELj1ELj1ELj8ELj16ENS_18Kernel_traits_baseILj4096ES2_S2_S2_S2_fjLj256EEEEELb1ELb0ELb0EEEvNS_9BwdParamsE
        .type           _ZN10layer_norm31ln_parallel_residual_bwd_kernelINS_13Kernel_traitsI13__nv_bfloat16S2_S2_S2_fjLj4096ELj1ELj1ELj8ELj16ENS_18Kernel_traits_baseILj4096ES2_S2_S2_S2_fjLj256EEEEELb1ELb0ELb0EEEvNS_9BwdParamsE,@function
        .size           _ZN10layer_norm31ln_parallel_residual_bwd_kernelINS_13Kernel_traitsI13__nv_bfloat16S2_S2_S2_fjLj4096ELj1ELj1ELj8ELj16ENS_18Kernel_traits_baseILj4096ES2_S2_S2_S2_fjLj256EEEEELb1ELb0ELb0EEEvNS_9BwdParamsE,(.L_x_2784 - _ZN10layer_norm31ln_parallel_residual_bwd_kernelINS_13Kernel_traitsI13__nv_bfloat16S2_S2_S2_fjLj4096ELj1ELj1ELj8ELj16ENS_18Kernel_traits_baseILj4096ES2_S2_S2_S2_fjLj256EEEEELb1ELb0ELb0EEEvNS_9BwdParamsE)
        .other          _ZN10layer_norm31ln_parallel_residual_bwd_kernelINS_13Kernel_traitsI13__nv_bfloat16S2_S2_S2_fjLj4096ELj1ELj1ELj8ELj16ENS_18Kernel_traits_baseILj4096ES2_S2_S2_S2_fjLj256EEEEELb1ELb0ELb0EEEvNS_9BwdParamsE,@"STO_CUDA_ENTRY STV_DEFAULT"
_ZN10layer_norm31ln_parallel_residual_bwd_kernelINS_13Kernel_traitsI13__nv_bfloat16S2_S2_S2_fjLj4096ELj1ELj1ELj8ELj16ENS_18Kernel_traits_baseILj4096ES2_S2_S2_S2_fjLj256EEEEELb1ELb0ELb0EEEvNS_9BwdParamsE:
.text._ZN10layer_norm31ln_parallel_residual_bwd_kernelINS_13Kernel_traitsI13__nv_bfloat16S2_S2_S2_fjLj4096ELj1ELj1ELj8ELj16ENS_18Kernel_traits_baseILj4096ES2_S2_S2_S2_fjLj256EEEEELb1ELb0ELb0EEEvNS_9BwdParamsE:
[----:B------:R-:W-:Y:S01]  /*0000*/  LDC R1, c[0x0][0x37c] ;  /* 0x0000df00ff017b82 */ /* 0x000fe20000000800 */
[----:B------:R-:W0:Y:S01]  /*0010*/  S2R R0, SR_TID.X ;  /* 0x0000000000007919 */ /* 0x000e220000002100 */
[----:B------:R-:W1:Y:S06]  /*0020*/  LDCU UR4, c[0x0][0x388] ;  /* 0x00007100ff0477ac */ /* 0x000e6c0008000800 */
[----:B------:R-:W2:Y:S01]  /*0030*/  LDC.64 R6, c[0x0][0x3d8] ;  /* 0x0000f600ff067b82 */ /* 0x000ea20000000a00 */
[----:B------:R-:W3:Y:S07]  /*0040*/  LDCU.64 UR6, c[0x0][0x358] ;  /* 0x00006b00ff0677ac */ /* 0x000eee0008000a00 */
[----:B------:R-:W4:Y:S08]  /*0050*/  LDC.64 R8, c[0x0][0x3d0] ;  /* 0x0000f400ff087b82 */ /* 0x000f300000000a00 */
[----:B------:R-:W4:Y:S01]  /*0060*/  LDC.64 R10, c[0x0][0x3d8] ;  /* 0x0000f600ff0a7b82 */ /* 0x000f220000000a00 */
[----:B-1----:R-:W-:Y:S01]  /*0070*/  MOV R116, UR4 ;  /* 0x0000000400747c02 */ /* 0x002fe20008000f00 */
[----:B------:R-:W1:Y:S03]  /*0080*/  LDCU UR4, c[0x0][0x384] ;  /* 0x00007080ff0477ac */ /* 0x000e660008000800 */
[----:B------:R-:W-:-:S04]  /*0090*/  SHF.R.S32.HI R3, RZ, 0x1f, R116 ;  /* 0x0000001fff037819 */ /* 0x000fc80000011474 */
[----:B------:R-:W-:Y:S02]  /*00a0*/  LEA.HI R2, R3, R116, RZ, 0x3 ;  /* 0x0000007403027211 */ /* 0x000fe400078f18ff */
[----:B0-----:R-:W-:Y:S01]  /*00b0*/  LOP3.LUT R5, R0, 0xff, RZ, 0x3c, !PT ;  /* 0x000000ff00057812 */ /* 0x001fe200078e3cff */
[----:B------:R-:W1:Y:S01]  /*00c0*/  S2UR UR8, SR_CTAID.X ;  /* 0x00000000000879c3 */ /* 0x000e620000002500 */
[----:B------:R-:W-:Y:S02]  /*00d0*/  IMAD.MOV.U32 R3, RZ, RZ, R0 ;  /* 0x000000ffff037224 */ /* 0x000fe400078e0000 */
[----:B------:R-:W-:-:S04]  /*00e0*/  LEA.HI.SX32 R2, R2, R5, 0x1d ;  /* 0x0000000502027211 */ /* 0x000fc800078feaff */
[C---:B------:R-:W-:Y:S01]  /*00f0*/  ISETP.GE.U32.AND P1, PT, R2.reuse, 0x100, PT ;  /* 0x000001000200780c */ /* 0x040fe20003f26070 */
[----:B------:R-:W0:Y:S01]  /*0100*/  LDC.64 R4, c[0x0][0x3d0] ;  /* 0x0000f400ff047b82 */ /* 0x000e220000000a00 */
[----:B------:R-:W-:-:S11]  /*0110*/  ISETP.GE.U32.AND P2, PT, R2, 0x200, PT ;  /* 0x000002000200780c */ /* 0x000fd60003f46070 */
[C---:B--2---:R-:W-:Y:S01]  /*0120*/  @P1 IMAD.WIDE.U32 R6, R0.reuse, 0x10, R6 ;  /* 0x0000001000061825 */ /* 0x044fe200078e0006 */
[----:B------:R-:W-:-:S04]  /*0130*/  @P1 LOP3.LUT R3, R0, 0x100, RZ, 0xfc, !PT ;  /* 0x0000010000031812 */ /* 0x000fc800078efcff */
[----:B---3--:R-:W5:Y:S01]  /*0140*/  @P1 LDG.E.128 R72, desc[UR6][R6.64] ;  /* 0x0000000606481981 */ /* 0x008f62000c1e1d00 */
[----:B-1----:R-:W-:Y:S01]  /*0150*/  UISETP.GE.AND UP0, UPT, UR8, UR4, UPT ;  /* 0x000000040800728c */ /* 0x002fe2000bf06270 */
[----:B----4-:R-:W-:-:S04]  /*0160*/  @P2 IMAD.WIDE.U32 R8, R3, 0x10, R8 ;  /* 0x0000001003082825 */ /* 0x010fc800078e0008 */
[----:B------:R-:W-:Y:S01]  /*0170*/  @P2 IMAD.WIDE.U32 R10, R3, 0x10, R10 ;  /* 0x00000010030a2825 */ /* 0x000fe200078e000a */
[----:B------:R1:W5:Y:S03]  /*0180*/  @P2 LDG.E.128 R140, desc[UR6][R8.64] ;  /* 0x00000006088c2981 */ /* 0x000366000c1e1d00 */
[----:B0-----:R-:W-:Y:S01]  /*0190*/  @P1 IMAD.WIDE.U32 R4, R0, 0x10, R4 ;  /* 0x0000001000041825 */ /* 0x001fe200078e0004 */
[----:B------:R0:W5:Y:S04]  /*01a0*/  @P2 LDG.E.128 R80, desc[UR6][R10.64] ;  /* 0x000000060a502981 */ /* 0x000168000c1e1d00 */
[----:B------:R2:W5:Y:S01]  /*01b0*/  @P1 LDG.E.128 R76, desc[UR6][R4.64] ;  /* 0x00000006044c1981 */ /* 0x000562000c1e1d00 */
        /* <DEDUP_REMOVED lines=30> */
[----:B-1----:R-:W-:-:S02]  /*03a0*/  CS2R R8, SRZ ;  /* 0x0000000000087805 */ /* 0x002fc4000001ff00 */
[----:B0-----:R-:W-:Y:S01]  /*03b0*/  CS2R R10, SRZ ;  /* 0x00000000000a7805 */ /* 0x001fe2000001ff00 */
[----:B--2---:R-:W-:Y:S06]  /*03c0*/  BRA.U UP0, `(.L_x_102) ;  /* 0x0000006900287547 */ /* 0x004fec000b800000 */
[----:B------:R-:W0:Y:S01]  /*03d0*/  LDCU.U8 UR9, c[0x0][0x410] ;  /* 0x00008200ff0977ac */ /* 0x000e220008000000 */
[----:B------:R-:W-:Y:S02]  /*03e0*/  PLOP3.LUT P3, PT, PT, PT, PT, 0x8, 0x80 ;  /* 0x000000000080781c */ /* 0x000fe40003f6e170 */
[----:B------:R-:W-:Y:S02]  /*03f0*/  CS2R R68, SRZ ;  /* 0x0000000000447805 */ /* 0x000fe4000001ff00 */
[----:B------:R-:W-:Y:S02]  /*0400*/  SHF.R.U32.HI R117, RZ, 0x5, R0 ;  /* 0x00000005ff757819 */ /* 0x000fe40000011600 */
[----:B------:R-:W-:Y:S02]  /*0410*/  CS2R R70, SRZ ;  /* 0x0000000000467805 */ /* 0x000fe4000001ff00 */
[----:B------:R-:W-:Y:S02]  /*0420*/  MOV R119, UR8 ;  /* 0x0000000800777c02 */ /* 0x000fe40008000f00 */
[----:B------:R-:W-:-:S02]  /*0430*/  CS2R R64, SRZ ;  /* 0x0000000000407805 */ /* 0x000fc4000001ff00 */
        /* <DEDUP_REMOVED lines=43> */
[----:B------:R-:W-:Y:S02]  /*06f0*/  PLOP3.LUT P4, PT, PT, PT, UP0, 0x80, 0x8 ;  /* 0x000000000008781c */ /* 0x000fe40003f8f008 */
[----:B------:R-:W-:Y:S02]  /*0700*/  CS2R R14, SRZ ;  /* 0x00000000000e7805 */ /* 0x000fe4000001ff00 */
[----:B------:R-:W-:Y:S02]  /*0710*/  CS2R R8, SRZ ;  /* 0x0000000000087805 */ /* 0x000fe4000001ff00 */
[----:B------:R-:W-:Y:S01]  /*0720*/  CS2R R10, SRZ ;  /* 0x00000000000a7805 */ /* 0x000fe2000001ff00 */
[----:B------:R-:W0:Y:S01]  /*0730*/  LDCU UR13, c[0x0][0x408] ;  /* 0x00008100ff0d77ac */ /* 0x000e220008000800 */
[----:B------:R-:W1:Y:S01]  /*0740*/  LDCU UR12, c[0x0][0x400] ;  /* 0x00008000ff0c77ac */ /* 0x000e620008000800 */
[----:B------:R-:W2:Y:S01]  /*0750*/  LDCU.64 UR4, c[0x0][0x478] ;  /* 0x00008f00ff0477ac */ /* 0x000ea20008000a00 */
[----:B------:R-:W3:Y:S01]  /*0760*/  LDCU.64 UR14, c[0x0][0x438] ;  /* 0x00008700ff0e77ac */ /* 0x000ee20008000a00 */
[----:B------:R-:W4:Y:S02]  /*0770*/  LDCU.64 UR10, c[0x0][0x470] ;  /* 0x00008e00ff0a77ac */ /* 0x000f240008000a00 */
.L_x_127:
[----:B0--3--:R-:W0:Y:S08]  /*0780*/  LDC.64 R96, c[0x0][0x3c0] ;  /* 0x0000f000ff607b82 */ /* 0x009e300000000a00 */
[----:B------:R-:W1:Y:S08]  /*0790*/  LDC.64 R98, c[0x0][0x3c8] ;  /* 0x0000f200ff627b82 */ /* 0x000e700000000a00 */
[----:B------:R-:W2:Y:S01]  /*07a0*/  LDC R116, c[0x0][0x388] ;  /* 0x0000e200ff747b82 */ /* 0x000ea20000000800 */
[----:B0-----:R-:W-:-:S06]  /*07b0*/  IMAD.WIDE R96, R119, 0x4, R96 ;  /* 0x0000000477607825 */ /* 0x001fcc00078e0260 */
[----:B------:R-:W3:Y:S01]  /*07c0*/  LDG.E R96, desc[UR6][R96.64] ;  /* 0x0000000660607981 */ /* 0x000ee2000c1e1900 */
[----:B-1----:R-:W-:-:S05]  /*07d0*/  IMAD.WIDE R98, R119, 0x4, R98 ;  /* 0x0000000477627825 */ /* 0x002fca00078e0262 */
[----:B-----5:R0:W5:Y:S01]  /*07e0*/  LDG.E R120, desc[UR6][R98.64] ;  /* 0x0000000662787981 */ /* 0x020162000c1e1900 */
[----:B------:R-:W-:Y:S01]  /*07f0*/  BSSY.RECONVERGENT B0, `(.L_x_103) ;  /* 0x00000a6000007945 */ /* 0x000fe20003800200 */
[----:B------:R-:W-:Y:S02]  /*0800*/  HFMA2 R110, -RZ, RZ, 0, 0 ;  /* 0x00000000ff6e7431 */ /* 0x000fe400000001ff */
[----:B--2---:R-:W-:Y:S01]  /*0810*/  IMAD R100, R119, R116, RZ ;  /* 0x0000007477647224 */ /* 0x004fe200078e02ff */
[----:B------:R-:W-:Y:S01]  /*0820*/  ISETP.GE.U32.AND P2, PT, R2, 0x200, PT ;  /* 0x000002000200780c */ /* 0x000fe20003f46070 */
[----:B------:R-:W-:-:S03]  /*0830*/  IMAD.MOV.U32 R158, RZ, RZ, RZ ;  /* 0x000000ffff9e7224 */ /* 0x000fc600078e00ff */
[----:B------:R-:W-:-:S04]  /*0840*/  SHF.R.S32.HI R101, RZ, 0x1f, R100 ;  /* 0x0000001fff657819 */ /* 0x000fc80000011464 */
[----:B------:R-:W-:-:S04]  /*0850*/  LEA.HI R101, R101, R100, RZ, 0x3 ;  /* 0x0000006465657211 */ /* 0x000fc800078f18ff */
[----:B------:R-:W-:-:S05]  /*0860*/  LEA.HI.SX32 R118, R101, R0, 0x1d ;  /* 0x0000000065767211 */ /* 0x000fca00078feaff */
[----:B------:R-:W-:Y:S01]  /*0870*/  IMAD.MOV.U32 R109, RZ, RZ, R118 ;  /* 0x000000ffff6d7224 */ /* 0x000fe200078e0076 */
[----:B---3--:R-:W-:Y:S01]  /*0880*/  FSEL R108, R96, RZ, !P4 ;  /* 0x000000ff606c7208 */ /* 0x008fe20006000000 */
[----:B0-----:R-:W-:Y:S06]  /*0890*/  @!P1 BRA `(.L_x_104) ;  /* 0x00000008006c9947 */ /* 0x001fec0003800000 */
[----:B------:R-:W0:Y:S08]  /*08a0*/  LDC.64 R100, c[0x0][0x428] ;  /* 0x00010a00ff647b82 */ /* 0x000e300000000a00 */
[----:B------:R-:W1:Y:S08]  /*08b0*/  LDC.64 R104, c[0x0][0x430] ;  /* 0x00010c00ff687b82 */ /* 0x000e700000000a00 */
[----:B------:R-:W2:Y:S01]  /*08c0*/  LDC.64 R96, c[0x0][0x3a8] ;  /* 0x0000ea00ff607b82 */ /* 0x000ea20000000a00 */
[----:B0-----:R-:W-:-:S07]  /*08d0*/  IMAD.WIDE.U32 R100, R118, 0x10, R100 ;  /* 0x0000001076647825 */ /* 0x001fce00078e0064 */
[----:B------:R-:W0:Y:S01]  /*08e0*/  LDC.64 R114, c[0x0][0x3b0] ;  /* 0x0000ec00ff727b82 */ /* 0x000e220000000a00 */
[----:B------:R-:W3:Y:S01]  /*08f0*/  LDG.E.128 R100, desc[UR6][R100.64] ;  /* 0x0000000664647981 */ /* 0x000ee2000c1e1d00 */
[----:B-1----:R-:W-:-:S06]  /*0900*/  IMAD.WIDE.U32 R104, R118, 0x10, R104 ;  /* 0x0000001076687825 */ /* 0x002fcc00078e0068 */
[----:B------:R-:W3:Y:S01]  /*0910*/  LDG.E.128 R104, desc[UR6][R104.64] ;  /* 0x0000000668687981 */ /* 0x000ee2000c1e1d00 */
[----:B--2---:R-:W-:-:S06]  /*0920*/  IMAD.WIDE.U32 R96, R118, 0x10, R96 ;  /* 0x0000001076607825 */ /* 0x004fcc00078e0060 */
[----:B------:R-:W2:Y:S01]  /*0930*/  LDG.E.128 R96, desc[UR6][R96.64] ;  /* 0x0000000660607981 */ /* 0x000ea2000c1e1d00 */
[----:B----4-:R-:W-:Y:S01]  /*0940*/  ISETP.NE.U32.AND P1, PT, RZ, UR10, PT ;  /* 0x0000000aff007c0c */ /* 0x010fe2000bf25070 */
[C---:B0-----:R-:W-:Y:S01]  /*0950*/  IMAD.WIDE.U32 R114, R118.reuse, 0x8, R114 ;  /* 0x0000000876727825 */ /* 0x041fe200078e0072 */
[----:B------:R-:W-:Y:S02]  /*0960*/  ISETP.NE.U32.AND P0, PT, RZ, UR14, PT ;  /* 0x0000000eff007c0c */ /* 0x000fe4000bf05070 */
[----:B------:R-:W-:Y:S02]  /*0970*/  ISETP.NE.AND.EX P1, PT, RZ, UR11, PT, P1 ;  /* 0x0000000bff007c0c */ /* 0x000fe4000bf25310 */
[----:B------:R-:W-:Y:S01]  /*0980*/  ISETP.NE.AND.EX P0, PT, RZ, UR15, PT, P0 ;  /* 0x0000000fff007c0c */ /* 0x000fe2000bf05300 */
[----:B------:R-:W5:Y:S10]  /*0990*/  LDG.E.64 R114, desc[UR6][R114.64] ;  /* 0x0000000672727981 */ /* 0x000f74000c1e1b00 */
[----:B------:R-:W0:Y:S08]  /*09a0*/  @P1 LDC.64 R138, c[0x0][0x3b8] ;  /* 0x0000ee00ff8a1b82 */ /* 0x000e300000000a00 */
[----:B------:R-:W1:Y:S01]  /*09b0*/  @P0 LDC.64 R110, c[0x0][0x438] ;  /* 0x00010e00ff6e0b82 */ /* 0x000e620000000a00 */
[----:B------:R-:W-:Y:S01]  /*09c0*/  IMAD.U32 R145, R169, 0x10000, RZ ;  /* 0x00010000a9917824 */ /* 0x000fe200078e00ff */
[----:B------:R-:W-:Y:S01]  /*09d0*/  SHF.L.U32 R151, R75, 0x10, RZ ;  /* 0x000000104b977819 */ /* 0x000fe200000006ff */
[----:B0-----:R-:W-:-:S05]  /*09e0*/  @P1 IMAD.WIDE.U32 R138, R118, 0x8, R138 ;  /* 0x00000008768a1825 */ /* 0x001fca00078e008a */
[----:B------:R0:W5:Y:S01]  /*09f0*/  @P1 LDG.E.64 R162, desc[UR6][R138.64] ;  /* 0x000000068aa21981 */ /* 0x000162000c1e1b00 */
[----:B-1----:R-:W-:-:S05]  /*0a00*/  @P0 IMAD.WIDE.U32 R110, R118, 0x10, R110 ;  /* 0x00000010766e0825 */ /* 0x002fca00078e006e */
[----:B------:R1:W5:Y:S01]  /*0a10*/  @P0 LDG.E.128 R4, desc[UR6][R110.64] ;  /* 0x000000066e040981 */ /* 0x000362000c1e1d00 */
[----:B0-----:R-:W-:Y:S02]  /*0a20*/  IMAD.U32 R138, R76, 0x10000, RZ ;  /* 0x000100004c8a7824 */ /* 0x001fe400078e00ff */
[----:B------:R-:W-:Y:S02]  /*0a30*/  IMAD.U32 R137, R77, 0x10000, RZ ;  /* 0x000100004d897824 */ /* 0x000fe400078e00ff */
[----:B------:R-:W-:Y:S02]  /*0a40*/  IMAD.U32 R139, R78, 0x10000, RZ ;  /* 0x000100004e8b7824 */ /* 0x000fe400078e00ff */
[----:B------:R-:W-:Y:S01]  /*0a50*/  IMAD.U32 R148, R79, 0x10000, RZ ;  /* 0x000100004f947824 */ /* 0x000fe200078e00ff */
[----:B------:R-:W-:Y:S02]  /*0a60*/  SHF.L.U32 R179, R155, 0x10, RZ ;  /* 0x000000109bb37819 */ /* 0x000fe400000006ff */
[C---:B---3--:R-:W-:Y:S01]  /*0a70*/  PRMT R3, R100.reuse, 0x7632, R3 ;  /* 0x0000763264037816 */ /* 0x048fe20000000003 */
[----:B------:R-:W-:Y:S01]  /*0a80*/  IMAD.U32 R150, R101, 0x10000, RZ ;  /* 0x0001000065967824 */ /* 0x000fe200078e00ff */
[----:B------:R-:W-:-:S02]  /*0a90*/  SHF.L.U32 R109, R100, 0x10, RZ ;  /* 0x00000010646d7819 */ /* 0x000fc400000006ff */
[----:B------:R-:W-:Y:S02]  /*0aa0*/  PRMT R146, R101, 0x7632, R146 ;  /* 0x0000763265927816 */ /* 0x000fe40000000092 */
[----:B------:R-:W-:Y:S02]  /*0ab0*/  SHF.L.U32 R100, R72, 0x10, RZ ;  /* 0x0000001048647819 */ /* 0x000fe400000006ff */
[C---:B------:R-:W-:Y:S02]  /*0ac0*/  SHF.L.U32 R101, R104.reuse, 0x10, RZ ;  /* 0x0000001068657819 */ /* 0x040fe400000006ff */
[----:B------:R-:W-:Y:S01]  /*0ad0*/  PRMT R104, R104, 0x7632, R104 ;  /* 0x0000763268687816 */ /* 0x000fe20000000068 */
[C---:B------:R-:W-:Y:S01]  /*0ae0*/  IMAD.U32 R159, R103.reuse, 0x10000, RZ ;  /* 0x00010000679f7824 */ /* 0x040fe200078e00ff */
[----:B------:R-:W-:Y:S01]  /*0af0*/  PRMT R149, R103, 0x7632, R149 ;  /* 0x0000763267957816 */ /* 0x000fe20000000095 */
[----:B------:R-:W-:Y:S01]  /*0b00*/  FMUL.FTZ R103, R100, R101 ;  /* 0x0000006564677220 */ /* 0x000fe20000410000 */
[----:B------:R-:W-:-:S02]  /*0b10*/  PRMT R147, R102, 0x7632, R147 ;  /* 0x0000763266937816 */ /* 0x000fc40000000093 */
[----:B------:R-:W-:Y:S02]  /*0b20*/  SHF.L.U32 R152, R102, 0x10, RZ ;  /* 0x0000001066987819 */ /* 0x000fe400000006ff */
[----:B------:R-:W-:Y:S02]  /*0b30*/  SHF.L.U32 R102, R168, 0x10, RZ ;  /* 0x00000010a8667819 */ /* 0x000fe400000006ff */
[----:B------:R-:W-:Y:S01]  /*0b40*/  SHF.L.U32 R104, R104, 0x10, RZ ;  /* 0x0000001068687819 */ /* 0x000fe200000006ff */
[C---:B------:R-:W-:Y:S01]  /*0b50*/  IMAD.U32 R178, R107.reuse, 0x10000, RZ ;  /* 0x000100006bb27824 */ /* 0x040fe200078e00ff */
[----:B------:R-:W-:Y:S01]  /*0b60*/  PRMT R154, R107, 0x7632, R154 ;  /* 0x000076326b9a7816 */ /* 0x000fe2000000009a */
[----:B------:R-:W-:Y:S01]  /*0b70*/  FFMA.FTZ R138, R138, R109, R103 ;  /* 0x0000006d8a8a7223 */ /* 0x000fe20000010067 */
[C---:B-1----:R-:W-:Y:S01]  /*0b80*/  PRMT R110, R105.reuse, 0x7632, R110 ;  /* 0x00007632696e7816 */ /* 0x042fe2000000006e */
[----:B------:R-:W-:Y:S01]  /*0b90*/  IMAD.U32 R105, R105, 0x10000, RZ ;  /* 0x0001000069697824 */ /* 0x000fe200078e00ff */
[----:B------:R-:W-:Y:S01]  /*0ba0*/  SHF.L.U32 R153, R106, 0x10, RZ ;  /* 0x000000106a997819 */ /* 0x000fe200000006ff */
[----:B------:R-:W-:Y:S01]  /*0bb0*/  IMAD.U32 R100, R3, 0x10000, RZ ;  /* 0x0001000003647824 */ /* 0x000fe200078e00ff */
[----:B------:R-:W-:Y:S01]  /*0bc0*/  SHF.L.U32 R103, R73, 0x10, RZ ;  /* 0x0000001049677819 */ /* 0x000fe200000006ff */
[----:B------:R-:W-:Y:S01]  /*0bd0*/  FMUL.FTZ R102, R102, R104 ;  /* 0x0000006866667220 */ /* 0x000fe20000410000 */
[----:B------:R-:W-:-:S02]  /*0be0*/  SHF.L.U32 R107, R74, 0x10, RZ ;  /* 0x000000104a6b7819 */ /* 0x000fc400000006ff */
[----:B------:R-:W-:Y:S01]  /*0bf0*/  PRMT R111, R106, 0x7632, R111 ;  /* 0x000076326a6f7816 */ /* 0x000fe2000000006f */
[----:B------:R-:W-:Y:S01]  /*0c00*/  FMUL.FTZ R106, R103, R105 ;  /* 0x00000069676a7220 */ /* 0x000fe20000410000 */
[----:B------:R-:W-:Y:S01]  /*0c10*/  FFMA.FTZ R145, R145, R100, R102 ;  /* 0x0000006491917223 */ /* 0x000fe20000010066 */
[----:B------:R-:W-:Y:S01]  /*0c20*/  FMUL.FTZ R144, R107, R153 ;  /* 0x000000996b907220 */ /* 0x000fe20000410000 */
[----:B------:R-:W-:Y:S01]  /*0c30*/  FMUL.FTZ R151, R151, R178 ;  /* 0x000000b297977220 */ /* 0x000fe20000410000 */
[----:B------:R-:W-:Y:S01]  /*0c40*/  SHF.L.U32 R102, R166, 0x10, RZ ;  /* 0x00000010a6667819 */ /* 0x000fe200000006ff */
[----:B------:R-:W-:Y:S01]  /*0c50*/  IMAD.U32 R158, R111, 0x10000, RZ ;  /* 0x000100006f9e7824 */ /* 0x000fe200078e00ff */
[----:B------:R-:W-:Y:S02]  /*0c60*/  SHF.L.U32 R107, R164, 0x10, RZ ;  /* 0x00000010a46b7819 */ /* 0x000fe400000006ff */
[----:B------:R-:W-:Y:S01]  /*0c70*/  SHF.L.U32 R110, R110, 0x10, RZ ;  /* 0x000000106e6e7819 */ /* 0x000fe200000006ff */
[----:B------:R-:W-:Y:S01]  /*0c80*/  FFMA.FTZ R137, R137, R150, R106 ;  /* 0x0000009689897223 */ /* 0x000fe2000001006a */
[----:B------:R-:W-:Y:S01]  /*0c90*/  FFMA.FTZ R139, R139, R152, R144 ;  /* 0x000000988b8b7223 */ /* 0x000fe20000010090 */
[----:B------:R-:W-:Y:S01]  /*0ca0*/  FFMA.FTZ R144, R148, R159, R151 ;  /* 0x0000009f94907223 */ /* 0x000fe20000010097 */
[----:B------:R-:W-:Y:S01]  /*0cb0*/  SHF.L.U32 R106, R146, 0x10, RZ ;  /* 0x00000010926a7819 */ /* 0x000fe200000006ff */
[----:B------:R-:W-:Y:S01]  /*0cc0*/  IMAD.U32 R3, R167, 0x10000, RZ ;  /* 0x00010000a7037824 */ /* 0x000fe200078e00ff */
[----:B------:R-:W-:Y:S01]  /*0cd0*/  SHF.L.U32 R156, R147, 0x10, RZ ;  /* 0x00000010939c7819 */ /* 0x000fe200000006ff */
[----:B------:R-:W-:-:S02]  /*0ce0*/  IMAD.U32 R103, R165, 0x10000, RZ ;  /* 0x00010000a5677824 */ /* 0x000fc400078e00ff */
[----:B------:R-:W-:Y:S01]  /*0cf0*/  FMUL.FTZ R102, R102, R110 ;  /* 0x0000006e66667220 */ /* 0x000fe20000410000 */
[----:B------:R-:W-:Y:S01]  /*0d00*/  FMUL.FTZ R148, R107, R158 ;  /* 0x0000009e6b947220 */ /* 0x000fe20000410000 */
[----:B------:R-:W-:Y:S02]  /*0d10*/  IMAD.U32 R182, R154, 0x10000, RZ ;  /* 0x000100009ab67824 */ /* 0x000fe400078e00ff */
[----:B------:R-:W-:Y:S01]  /*0d20*/  FFMA.FTZ R146, R3, R106, R102 ;  /* 0x0000006a03927223 */ /* 0x000fe20000010066 */
[----:B------:R-:W-:Y:S01]  /*0d30*/  FFMA.FTZ R147, R103, R156, R148 ;  /* 0x0000009c67937223 */ /* 0x000fe20000010094 */
[C---:B--2---:R-:W-:Y:S01]  /*0d40*/  IMAD.U32 R103, R97.reuse, 0x10000, RZ ;  /* 0x0001000061677824 */ /* 0x044fe200078e00ff */
[----:B------:R-:W-:Y:S02]  /*0d50*/  PRMT R102, R97, 0x7632, R102 ;  /* 0x0000763261667816 */ /* 0x000fe40000000066 */
[----:B------:R-:W-:Y:S01]  /*0d60*/  SHF.L.U32 R97, R98, 0x10, RZ ;  /* 0x0000001062617819 */ /* 0x000fe200000006ff */
[----:B------:R-:W-:-:S02]  /*0d70*/  IMAD.U32 R151, R157, 0x10000, RZ ;  /* 0x000100009d977824 */ /* 0x000fc400078e00ff */
[----:B------:R-:W-:Y:S01]  /*0d80*/  FMUL.FTZ R154, R179, R182 ;  /* 0x000000b6b39a7220 */ /* 0x000fe20000410000 */
[----:B------:R-:W-:Y:S01]  /*0d90*/  IMAD.U32 R180, R149, 0x10000, RZ ;  /* 0x0001000095b47824 */ /* 0x000fe200078e00ff */
[----:B------:R-:W-:Y:S01]  /*0da0*/  SHF.L.U32 R3, R96, 0x10, RZ ;  /* 0x0000001060037819 */ /* 0x000fe200000006ff */
[----:B------:R-:W-:Y:S01]  /*0db0*/  FADD.FTZ R97, -R108, R97 ;  /* 0x000000616c617221 */ /* 0x000fe20000010100 */
[----:B------:R-:W-:Y:S01]  /*0dc0*/  PRMT R96, R96, 0x7632, R96 ;  /* 0x0000763260607816 */ /* 0x000fe20000000060 */
[----:B------:R-:W-:Y:S01]  /*0dd0*/  FFMA.FTZ R148, R151, R180, R154 ;  /* 0x000000b497947223 */ /* 0x000fe2000001009a */
[----:B------:R-:W-:Y:S01]  /*0de0*/  PRMT R107, R98, 0x7632, R107 ;  /* 0x00007632626b7816 */ /* 0x000fe2000000006b */
[----:B-----5:R-:W-:Y:S01]  /*0df0*/  FMUL.FTZ R151, R120, R97 ;  /* 0x0000006178977220 */ /* 0x020fe20000410000 */
[C---:B------:R-:W-:Y:S01]  /*0e00*/  PRMT R98, R99.reuse, 0x7632, R98 ;  /* 0x0000763263627816 */ /* 0x040fe20000000062 */
[----:B------:R-:W-:Y:S02]  /*0e10*/  IMAD.U32 R99, R99, 0x10000, RZ ;  /* 0x0001000063637824 */ /* 0x000fe400078e00ff */
[----:B------:R-:W-:Y:S01]  /*0e20*/  FADD.FTZ R103, -R108, R103 ;  /* 0x000000676c677221 */ /* 0x000fe20000010100 */
[----:B------:R-:W-:Y:S01]  /*0e30*/  SHF.L.U32 R97, R96, 0x10, RZ ;  /* 0x0000001060617819 */ /* 0x000fe200000006ff */
[C---:B------:R-:W-:Y:S01]  /*0e40*/  FADD.FTZ R3, -R108.reuse, R3 ;  /* 0x000000036c037221 */ /* 0x040fe20000010100 */
[----:B------:R-:W-:Y:S01]  /*0e50*/  FADD.FTZ R99, -R108, R99 ;  /* 0x000000636c637221 */ /* 0x000fe20000010100 */
[----:B------:R-:W-:-:S02]  /*0e60*/  FMUL.FTZ R149, R120, R103 ;  /* 0x0000006778957220 */ /* 0x000fc40000410000 */
[----:B------:R-:W-:Y:S01]  /*0e70*/  FADD.FTZ R97, -R108, R97 ;  /* 0x000000616c617221 */ /* 0x000fe20000010100 */
[----:B------:R-:W-:Y:S01]  /*0e80*/  FMUL.FTZ R3, R120, R3 ;  /* 0x0000000378037220 */ /* 0x000fe20000410000 */
[----:B------:R-:W-:Y:S01]  /*0e90*/  FADD.FTZ R16, R16, R153 ;  /* 0x0000009910107221 */ /* 0x000fe20000010000 */
[----:B------:R-:W-:Y:S01]  /*0ea0*/  FFMA.FTZ R32, R151, R153, R32 ;  /* 0x0000009997207223 */ /* 0x000fe20000010020 */
[----:B------:R-:W-:Y:S01]  /*0eb0*/  FADD.FTZ R54, R54, R150 ;  /* 0x0000009636367221 */ /* 0x000fe20000010000 */
[----:B------:R-:W-:Y:S01]  /*0ec0*/  FFMA.FTZ R70, R149, R150, R70 ;  /* 0x0000009695467223 */ /* 0x000fe20000010046 */
[----:B------:R-:W-:Y:S01]  /*0ed0*/  FMUL.FTZ R153, R120, R99 ;  /* 0x0000006378997220 */ /* 0x000fe20000410000 */
[----:B------:R-:W-:Y:S02]  /*0ee0*/  IMAD.U32 R99, R102, 0x10000, RZ ;  /* 0x0001000066637824 */ /* 0x000fe400078e00ff */
[----:B------:R-:W-:Y:S01]  /*0ef0*/  FMUL.FTZ R150, R120, R97 ;  /* 0x0000006178967220 */ /* 0x000fe20000410000 */
[----:B------:R-:W-:Y:S01]  /*0f00*/  FADD.FTZ R96, RZ, R138 ;  /* 0x0000008aff607221 */ /* 0x000fe20000010000 */
[C---:B------:R-:W-:Y:S01]  /*0f10*/  FFMA.FTZ R97, R3.reuse, R138, RZ ;  /* 0x0000008a03617223 */ /* 0x040fe200000100ff */
[----:B------:R-:W-:Y:S01]  /*0f20*/  FADD.FTZ R20, R20, R101 ;  /* 0x0000006514147221 */ /* 0x000fe20000010000 */
[----:B------:R-:W-:Y:S01]  /*0f30*/  FFMA.FTZ R36, R3, R101, R36 ;  /* 0x0000006503247223 */ /* 0x000fe20000010024 */
[----:B------:R-:W-:Y:S01]  /*0f40*/  FADD.FTZ R99, -R108, R99 ;  /* 0x000000636c637221 */ /* 0x000fe20000010100 */
[----:B------:R-:W-:-:S02]  /*0f50*/  IMAD.U32 R101, R98, 0x10000, RZ ;  /* 0x0001000062657824 */ /* 0x000fc400078e00ff */
[----:B------:R-:W-:Y:S01]  /*0f60*/  FADD.FTZ R96, R96, R145 ;  /* 0x0000009160607221 */ /* 0x000fe20000010000 */
[----:B------:R-:W-:Y:S01]  /*0f70*/  FFMA.FTZ R98, R150, R145, R97 ;  /* 0x0000009196627223 */ /* 0x000fe20000010061 */
[----:B------:R-:W-:Y:S01]  /*0f80*/  FADD.FTZ R48, R48, R152 ;  /* 0x0000009830307221 */ /* 0x000fe20000010000 */
[----:B------:R-:W-:Y:S01]  /*0f90*/  FFMA.FTZ R64, R151, R152, R64 ;  /* 0x0000009897407223 */ /* 0x000fe20000010040 */
[----:B------:R-:W-:Y:S01]  /*0fa0*/  FMUL.FTZ R152, R120, R99 ;  /* 0x0000006378987220 */ /* 0x000fe20000410000 */
[----:B------:R-:W-:Y:S01]  /*0fb0*/  SHF.L.U32 R107, R107, 0x10, RZ ;  /* 0x000000106b6b7819 */ /* 0x000fe200000006ff */
[----:B------:R-:W-:Y:S01]  /*0fc0*/  FADD.FTZ R97, R96, R137 ;  /* 0x0000008960617221 */ /* 0x000fe20000010000 */
[----:B------:R-:W-:-:S03]  /*0fd0*/  FFMA.FTZ R99, R149, R137, R98 ;  /* 0x0000008995637223 */ /* 0x000fc60000010062 */
[----:B------:R-:W-:Y:S01]  /*0fe0*/  FADD.FTZ R96, R97, R146 ;  /* 0x0000009261607221 */ /* 0x000fe20000010000 */
[----:B------:R-:W-:Y:S01]  /*0ff0*/  FADD.FTZ R107, -R108, R107 ;  /* 0x0000006b6c6b7221 */ /* 0x000fe20000010100 */
[----:B------:R-:W-:Y:S02]  /*1000*/  FFMA.FTZ R98, R152, R146, R99 ;  /* 0x0000009298627223 */ /* 0x000fe40000010063 */
[----:B------:R-:W-:Y:S01]  /*1010*/  FADD.FTZ R96, R96, R139 ;  /* 0x0000008b60607221 */ /* 0x000fe20000010000 */
[----:B------:R-:W-:Y:S01]  /*1020*/  FMUL.FTZ R154, R120, R107 ;  /* 0x0000006b789a7220 */ /* 0x000fe20000410000 */
[----:B------:R-:W-:Y:S01]  /*1030*/  FFMA.FTZ R97, R151, R139, R98 ;  /* 0x0000008b97617223 */ /* 0x000fe20000010062 */
[----:B------:R-:W-:Y:S01]  /*1040*/  FADD.FTZ R101, -R108, R101 ;  /* 0x000000656c657221 */ /* 0x000fe20000010100 */
[----:B------:R-:W-:Y:S02]  /*1050*/  FADD.FTZ R99, R96, R147 ;  /* 0x0000009360637221 */ /* 0x000fe40000010000 */
[C---:B------:R-:W-:Y:S01]  /*1060*/  FFMA.FTZ R96, R154.reuse, R147, R97 ;  /* 0x000000939a607223 */ /* 0x040fe20000010061 */
[----:B------:R-:W-:Y:S01]  /*1070*/  FADD.FTZ R49, R49, R156 ;  /* 0x0000009c31317221 */ /* 0x000fe20000010000 */
[----:B------:R-:W-:Y:S01]  /*1080*/  FFMA.FTZ R65, R154, R156, R65 ;  /* 0x0000009c9a417223 */ /* 0x000fe20000010041 */
[----:B------:R-:W-:Y:S01]  /*1090*/  FMUL.FTZ R156, R120, R101 ;  /* 0x00000065789c7220 */ /* 0x000fe20000410000 */
        /* <DEDUP_REMOVED lines=11> */
[C---:B------:R-:W-:Y:S01]  /*1150*/  FFMA.FTZ R66, R153.reuse, R159, R66 ;  /* 0x0000009f99427223 */ /* 0x040fe20000010042 */
[----:B------:R-:W-:Y:S01]  /*1160*/  FADD.FTZ R18, R18, R178 ;  /* 0x000000b212127221 */ /* 0x000fe20000010000 */
[----:B------:R-:W-:Y:S01]  /*1170*/  FFMA.FTZ R34, R153, R178, R34 ;  /* 0x000000b299227223 */ /* 0x000fe20000010022 */
[----:B------:R-:W-:Y:S01]  /*1180*/  FADD.FTZ R53, R53, R100 ;  /* 0x0000006435357221 */ /* 0x000fe20000010000 */
[C---:B------:R-:W-:Y:S01]  /*1190*/  FFMA.FTZ R69, R150.reuse, R100, R69 ;  /* 0x0000006496457223 */ /* 0x040fe20000010045 */
        /* <DEDUP_REMOVED lines=8> */
[----:B------:R-:W-:Y:S01]  /*1220*/  IADD3 R109, PT, PT, R118, 0x100, RZ ;  /* 0x00000100766d7810 */ /* 0x000fe20007ffe0ff */
[----:B------:R-:W-:Y:S01]  /*1230*/  FADD.FTZ R158, R99, R148 ;  /* 0x00000094639e7221 */ /* 0x000fe20000010000 */
[----:B------:R-:W-:-:S07]  /*1240*/  FFMA.FTZ R110, R156, R148, R97 ;  /* 0x000000949c6e7223 */ /* 0x000fce0000010061 */
.L_x_104:
[----:B----4-:R-:W-:Y:S05]  /*1250*/  BSYNC.RECONVERGENT B0 ;  /* 0x0000000000007941 */ /* 0x010fea0003800200 */
.L_x_103:
[----:B------:R-:W-:Y:S04]  /*1260*/  BSSY.RECONVERGENT B0, `(.L_x_105) ;  /* 0x000009c000007945 */ /* 0x000fe80003800200 */
[----:B------:R-:W-:Y:S05]  /*1270*/  @!P2 BRA `(.L_x_106) ;  /* 0x000000080068a947 */ /* 0x000fea0003800000 */
[----:B------:R-:W0:Y:S08]  /*1280*/  LDC.64 R100, c[0x0][0x428] ;  /* 0x00010a00ff647b82 */ /* 0x000e300000000a00 */
[----:B------:R-:W1:Y:S08]  /*1290*/  LDC.64 R104, c[0x0][0x430] ;  /* 0x00010c00ff687b82 */ /* 0x000e700000000a00 */
[----:B------:R-:W2:Y:S01]  /*12a0*/  LDC.64 R96, c[0x0][0x3a8] ;  /* 0x0000ea00ff607b82 */ /* 0x000ea20000000a00 */
[----:B0-----:R-:W-:-:S07]  /*12b0*/  IMAD.WIDE.U32 R100, R109, 0x10, R100 ;  /* 0x000000106d647825 */ /* 0x001fce00078e0064 */
[----:B------:R-:W0:Y:S01]  /*12c0*/  LDC.64 R112, c[0x0][0x3b0] ;  /* 0x0000ec00ff707b82 */ /* 0x000e220000000a00 */
[----:B------:R-:W3:Y:S01]  /*12d0*/  LDG.E.128 R100, desc[UR6][R100.64] ;  /* 0x0000000664647981 */ /* 0x000ee2000c1e1d00 */
[----:B-1----:R-:W-:-:S06]  /*12e0*/  IMAD.WIDE.U32 R104, R109, 0x10, R104 ;  /* 0x000000106d687825 */ /* 0x002fcc00078e0068 */
[----:B------:R-:W4:Y:S01]  /*12f0*/  LDG.E.128 R104, desc[UR6][R104.64] ;  /* 0x0000000668687981 */ /* 0x000f22000c1e1d00 */
[----:B--2---:R-:W-:-:S06]  /*1300*/  IMAD.WIDE.U32 R96, R109, 0x10, R96 ;  /* 0x000000106d607825 */ /* 0x004fcc00078e0060 */
[----:B------:R-:W2:Y:S01]  /*1310*/  LDG.E.128 R96, desc[UR6][R96.64] ;  /* 0x0000000660607981 */ /* 0x000ea2000c1e1d00 */
[----:B------:R-:W-:Y:S01]  /*1320*/  ISETP.NE.U32.AND P0, PT, RZ, UR14, PT ;  /* 0x0000000eff007c0c */ /* 0x000fe2000bf05070 */
[C---:B0-----:R-:W-:Y:S01]  /*1330*/  IMAD.WIDE.U32 R112, R109.reuse, 0x8, R112 ;  /* 0x000000086d707825 */ /* 0x041fe200078e0070 */
[----:B------:R-:W-:Y:S02]  /*1340*/  ISETP.NE.U32.AND P1, PT, RZ, UR10, PT ;  /* 0x0000000aff007c0c */ /* 0x000fe4000bf25070 */
[----:B------:R-:W-:Y:S02]  /*1350*/  ISETP.NE.AND.EX P0, PT, RZ, UR15, PT, P0 ;  /* 0x0000000fff007c0c */ /* 0x000fe4000bf05300 */
[----:B------:R-:W-:Y:S01]  /*1360*/  ISETP.NE.AND.EX P1, PT, RZ, UR11, PT, P1 ;  /* 0x0000000bff007c0c */ /* 0x000fe2000bf25310 */
[----:B------:R-:W5:Y:S10]  /*1370*/  LDG.E.64 R112, desc[UR6][R112.64] ;  /* 0x0000000670707981 */ /* 0x000f74000c1e1b00 */
[----:B------:R-:W0:Y:S08]  /*1380*/  @P0 LDC.64 R122, c[0x0][0x438] ;  /* 0x00010e00ff7a0b82 */ /* 0x000e300000000a00 */
[----:B------:R-:W1:Y:S01]  /*1390*/  @P1 LDC.64 R124, c[0x0][0x3b8] ;  /* 0x0000ee00ff7c1b82 */ /* 0x000e620000000a00 */
[----:B------:R-:W-:Y:S01]  /*13a0*/  SHF.L.U32 R121, R140, 0x10, RZ ;  /* 0x000000108c797819 */ /* 0x000fe200000006ff */
[----:B0-----:R-:W-:-:S05]  /*13b0*/  @P0 IMAD.WIDE.U32 R122, R109, 0x10, R122 ;  /* 0x000000106d7a0825 */ /* 0x001fca00078e007a */
[----:B------:R0:W5:Y:S01]  /*13c0*/  @P0 LDG.E.128 R84, desc[UR6][R122.64] ;  /* 0x000000067a540981 */ /* 0x000162000c1e1d00 */
[----:B-1----:R-:W-:-:S05]  /*13d0*/  @P1 IMAD.WIDE.U32 R124, R109, 0x8, R124 ;  /* 0x000000086d7c1825 */ /* 0x002fca00078e007c */
[----:B------:R1:W5:Y:S01]  /*13e0*/  @P1 LDG.E.64 R160, desc[UR6][R124.64] ;  /* 0x000000067ca01981 */ /* 0x000362000c1e1b00 */
[----:B0-----:R-:W-:Y:S02]  /*13f0*/  SHF.L.U32 R123, R142, 0x10, RZ ;  /* 0x000000108e7b7819 */ /* 0x001fe400000006ff */
[----:B-1----:R-:W-:Y:S02]  /*1400*/  SHF.L.U32 R124, R143, 0x10, RZ ;  /* 0x000000108f7c7819 */ /* 0x002fe400000006ff */
[----:B------:R-:W-:Y:S01]  /*1410*/  SHF.L.U32 R125, R177, 0x10, RZ ;  /* 0x00000010b17d7819 */ /* 0x000fe200000006ff */
[----:B------:R-:W-:Y:S01]  /*1420*/  IMAD.U32 R131, R172, 0x10000, RZ ;  /* 0x00010000ac837824 */ /* 0x000fe200078e00ff */
[----:B------:R-:W-:Y:S02]  /*1430*/  SHF.L.U32 R122, R141, 0x10, RZ ;  /* 0x000000108d7a7819 */ /* 0x000fe400000006ff */
[----:B------:R-:W-:Y:S01]  /*1440*/  SHF.L.U32 R129, R173, 0x10, RZ ;  /* 0x00000010ad817819 */ /* 0x000fe200000006ff */
[----:B------:R-:W-:Y:S01]  /*1450*/  IMAD.U32 R185, R170, 0x10000, RZ ;  /* 0x00010000aab97824 */ /* 0x000fe200078e00ff */
[----:B------:R-:W-:-:S02]  /*1460*/  SHF.L.U32 R182, R171, 0x10, RZ ;  /* 0x00000010abb67819 */ /* 0x000fc400000006ff */
[C---:B---3--:R-:W-:Y:S01]  /*1470*/  PRMT R111, R101.reuse, 0x7632, R111 ;  /* 0x00007632656f7816 */ /* 0x048fe2000000006f */
[----:B------:R-:W-:Y:S01]  /*1480*/  IMAD.U32 R130, R102, 0x10000, RZ ;  /* 0x0001000066827824 */ /* 0x000fe200078e00ff */
[----:B------:R-:W-:Y:S01]  /*1490*/  SHF.L.U32 R133, R101, 0x10, RZ ;  /* 0x0000001065857819 */ /* 0x000fe200000006ff */
[----:B------:R-:W-:Y:S01]  /*14a0*/  IMAD.U32 R101, R80, 0x10000, RZ ;  /* 0x0001000050657824 */ /* 0x000fe200078e00ff */
[C---:B------:R-:W-:Y:S02]  /*14b0*/  PRMT R132, R103.reuse, 0x7632, R132 ;  /* 0x0000763267847816 */ /* 0x040fe40000000084 */
[----:B------:R-:W-:Y:S02]  /*14c0*/  SHF.L.U32 R179, R103, 0x10, RZ ;  /* 0x0000001067b37819 */ /* 0x000fe400000006ff */
[----:B------:R-:W-:Y:S01]  /*14d0*/  PRMT R127, R102, 0x7632, R127 ;  /* 0x00007632667f7816 */ /* 0x000fe2000000007f */
[----:B----4-:R-:W-:Y:S01]  /*14e0*/  IMAD.U32 R103, R104, 0x10000, RZ ;  /* 0x0001000068677824 */ /* 0x010fe200078e00ff */
[C---:B------:R-:W-:Y:S01]  /*14f0*/  PRMT R128, R106.reuse, 0x7632, R128 ;  /* 0x000076326a807816 */ /* 0x040fe20000000080 */
[----:B------:R-:W-:Y:S01]  /*1500*/  IMAD.U32 R159, R106, 0x10000, RZ ;  /* 0x000100006a9f7824 */ /* 0x000fe200078e00ff */
[----:B------:R-:W-:Y:S01]  /*1510*/  PRMT R102, R104, 0x7632, R102 ;  /* 0x0000763268667816 */ /* 0x000fe20000000066 */
[----:B------:R-:W-:Y:S01]  /*1520*/  IMAD.U32 R106, R82, 0x10000, RZ ;  /* 0x00010000526a7824 */ /* 0x000fe200078e00ff */
[----:B------:R-:W-:-:S02]  /*1530*/  PRMT R181, R107, 0x7632, R181 ;  /* 0x000076326bb57816 */ /* 0x000fc400000000b5 */
[----:B------:R-:W-:Y:S01]  /*1540*/  SHF.L.U32 R183, R107, 0x10, RZ ;  /* 0x000000106bb77819 */ /* 0x000fe200000006ff */
[----:B------:R-:W-:Y:S01]  /*1550*/  IMAD.U32 R107, R83, 0x10000, RZ ;  /* 0x00010000536b7824 */ /* 0x000fe200078e00ff */
[C---:B------:R-:W-:Y:S01]  /*1560*/  PRMT R109, R100.reuse, 0x7632, R109 ;  /* 0x00007632646d7816 */ /* 0x040fe2000000006d */
[----:B------:R-:W-:Y:S02]  /*1570*/  IMAD.U32 R100, R100, 0x10000, RZ ;  /* 0x0001000064647824 */ /* 0x000fe400078e00ff */
[----:B------:R-:W-:Y:S01]  /*1580*/  FMUL.FTZ R104, R101, R103 ;  /* 0x0000006765687220 */ /* 0x000fe20000410000 */
[----:B------:R-:W-:Y:S01]  /*1590*/  FMUL.FTZ R106, R106, R159 ;  /* 0x0000009f6a6a7220 */ /* 0x000fe20000410000 */
[----:B------:R-:W-:Y:S01]  /*15a0*/  SHF.L.U32 R102, R102, 0x10, RZ ;  /* 0x0000001066667819 */ /* 0x000fe200000006ff */
[----:B------:R-:W-:Y:S01]  /*15b0*/  IMAD.U32 R101, R176, 0x10000, RZ ;  /* 0x00010000b0657824 */ /* 0x000fe200078e00ff */
[----:B------:R-:W-:Y:S01]  /*15c0*/  PRMT R126, R105, 0x7632, R126 ;  /* 0x00007632697e7816 */ /* 0x000fe2000000007e */
[----:B------:R-:W-:Y:S01]  /*15d0*/  FMUL.FTZ R107, R107, R183 ;  /* 0x000000b76b6b7220 */ /* 0x000fe20000410000 */
[----:B------:R-:W-:Y:S01]  /*15e0*/  FFMA.FTZ R121, R121, R100, R104 ;  /* 0x0000006479797223 */ /* 0x000fe20000010068 */
[----:B------:R-:W-:Y:S01]  /*15f0*/  FFMA.FTZ R123, R123, R130, R106 ;  /* 0x000000827b7b7223 */ /* 0x000fe2000001006a */
[----:B------:R-:W-:Y:S01]  /*1600*/  SHF.L.U32 R104, R109, 0x10, RZ ;  /* 0x000000106d687819 */ /* 0x000fe200000006ff */
[----:B------:R-:W-:Y:S01]  /*1610*/  FMUL.FTZ R106, R101, R102 ;  /* 0x00000066656a7220 */ /* 0x000fe20000410000 */
[----:B------:R-:W-:Y:S01]  /*1620*/  SHF.L.U32 R135, R105, 0x10, RZ ;  /* 0x0000001069877819 */ /* 0x000fe200000006ff */
[----:B------:R-:W-:-:S02]  /*1630*/  IMAD.U32 R105, R81, 0x10000, RZ ;  /* 0x0001000051697824 */ /* 0x000fc400078e00ff */
[----:B------:R-:W-:Y:S01]  /*1640*/  FFMA.FTZ R124, R124, R179, R107 ;  /* 0x000000b37c7c7223 */ /* 0x000fe2000001006b */
[----:B------:R-:W-:Y:S02]  /*1650*/  IMAD.U32 R107, R174, 0x10000, RZ ;  /* 0x00010000ae6b7824 */ /* 0x000fe400078e00ff */
[----:B------:R-:W-:Y:S01]  /*1660*/  IMAD.U32 R136, R126, 0x10000, RZ ;  /* 0x000100007e887824 */ /* 0x000fe200078e00ff */
[----:B------:R-:W-:Y:S01]  /*1670*/  SHF.L.U32 R180, R128, 0x10, RZ ;  /* 0x0000001080b47819 */ /* 0x000fe200000006ff */
[--C-:B------:R-:W-:Y:S01]  /*1680*/  FFMA.FTZ R125, R125, R104, R106.reuse ;  /* 0x000000687d7d7223 */ /* 0x100fe2000001006a */
[----:B------:R-:W-:Y:S01]  /*1690*/  FMUL.FTZ R105, R105, R135 ;  /* 0x0000008769697220 */ /* 0x000fe20000410000 */
[C---:B--2---:R-:W-:Y:S01]  /*16a0*/  PRMT R106, R98.reuse, 0x7632, R106 ;  /* 0x00007632626a7816 */ /* 0x044fe2000000006a */
[----:B------:R-:W-:Y:S02]  /*16b0*/  IMAD.U32 R109, R98, 0x10000, RZ ;  /* 0x00010000626d7824 */ /* 0x000fe400078e00ff */
[----:B------:R-:W-:Y:S01]  /*16c0*/  FMUL.FTZ R126, R107, R136 ;  /* 0x000000886b7e7220 */ /* 0x000fe20000410000 */
[----:B------:R-:W-:-:S02]  /*16d0*/  PRMT R98, R99, 0x7632, R98 ;  /* 0x0000763263627816 */ /* 0x000fc40000000062 */
[----:B------:R-:W-:Y:S01]  /*16e0*/  SHF.L.U32 R107, R97, 0x10, RZ ;  /* 0x00000010616b7819 */ /* 0x000fe200000006ff */
[----:B------:R-:W-:Y:S01]  /*16f0*/  FFMA.FTZ R122, R122, R133, R105 ;  /* 0x000000857a7a7223 */ /* 0x000fe20000010069 */
[----:B------:R-:W-:Y:S01]  /*1700*/  FMUL.FTZ R128, R131, R180 ;  /* 0x000000b483807220 */ /* 0x000fe20000410000 */
[----:B------:R-:W-:Y:S01]  /*1710*/  SHF.L.U32 R105, R175, 0x10, RZ ;  /* 0x00000010af697819 */ /* 0x000fe200000006ff */
[----:B------:R-:W-:Y:S01]  /*1720*/  IMAD.U32 R134, R111, 0x10000, RZ ;  /* 0x000100006f867824 */ /* 0x000fe200078e00ff */
[----:B------:R-:W-:Y:S01]  /*1730*/  SHF.L.U32 R131, R98, 0x10, RZ ;  /* 0x0000001062837819 */ /* 0x000fe200000006ff */
[----:B------:R-:W-:Y:S01]  /*1740*/  FADD.FTZ R107, -R108, R107 ;  /* 0x0000006b6c6b7221 */ /* 0x000fe20000010100 */
[C---:B------:R-:W-:Y:S02]  /*1750*/  SHF.L.U32 R101, R96.reuse, 0x10, RZ ;  /* 0x0000001060657819 */ /* 0x040fe400000006ff */
[----:B------:R-:W-:Y:S01]  /*1760*/  PRMT R96, R96, 0x7632, R96 ;  /* 0x0000763260607816 */ /* 0x000fe20000000060 */
[----:B------:R-:W-:Y:S01]  /*1770*/  FFMA.FTZ R126, R105, R134, R126 ;  /* 0x00000086697e7223 */ /* 0x000fe2000001007e */
[----:B------:R-:W-:Y:S01]  /*1780*/  SHF.L.U32 R186, R181, 0x10, RZ ;  /* 0x00000010b5ba7819 */ /* 0x000fe200000006ff */
[----:B------:R-:W-:Y:S01]  /*1790*/  FADD.FTZ R181, -R108, R131 ;  /* 0x000000836cb57221 */ /* 0x000fe20000010100 */
[----:B------:R-:W-:Y:S01]  /*17a0*/  PRMT R105, R97, 0x7632, R105 ;  /* 0x0000763261697816 */ /* 0x000fe20000000069 */
[----:B-----5:R-:W-:Y:S01]  /*17b0*/  FMUL.FTZ R131, R120, R107 ;  /* 0x0000006b78837220 */ /* 0x020fe20000410000 */
[----:B------:R-:W-:Y:S01]  /*17c0*/  SHF.L.U32 R178, R127, 0x10, RZ ;  /* 0x000000107fb27819 */ /* 0x000fe200000006ff */
[----:B------:R-:W-:Y:S01]  /*17d0*/  FADD.FTZ R109, -R108, R109 ;  /* 0x0000006d6c6d7221 */ /* 0x000fe20000010100 */
[----:B------:R-:W-:Y:S01]  /*17e0*/  SHF.L.U32 R97, R96, 0x10, RZ ;  /* 0x0000001060617819 */ /* 0x000fe200000006ff */
[----:B------:R-:W-:Y:S01]  /*17f0*/  FADD.FTZ R101, -R108, R101 ;  /* 0x000000656c657221 */ /* 0x000fe20000010100 */
[----:B------:R-:W-:Y:S01]  /*1800*/  FADD.FTZ R46, R46, R133 ;  /* 0x000000852e2e7221 */ /* 0x000fe20000010000 */
[----:B------:R-:W-:Y:S01]  /*1810*/  FFMA.FTZ R62, R131, R133, R62 ;  /* 0x00000085833e7223 */ /* 0x000fe2000001003e */
[----:B------:R-:W-:Y:S01]  /*1820*/  FMUL.FTZ R133, R120, R109 ;  /* 0x0000006d78857220 */ /* 0x000fe20000410000 */
[----:B------:R-:W-:Y:S01]  /*1830*/  FFMA.FTZ R127, R129, R178, R128 ;  /* 0x000000b2817f7223 */ /* 0x000fe20000010080 */
[----:B------:R-:W-:Y:S01]  /*1840*/  FADD.FTZ R97, -R108, R97 ;  /* 0x000000616c617221 */ /* 0x000fe20000010100 */
[----:B------:R-:W-:Y:S01]  /*1850*/  FMUL.FTZ R129, R120, R101 ;  /* 0x0000006578817220 */ /* 0x000fe20000410000 */
[----:B------:R-:W-:Y:S01]  /*1860*/  SHF.L.U32 R111, R99, 0x10, RZ ;  /* 0x00000010636f7819 */ /* 0x000fe200000006ff */
[----:B------:R-:W-:Y:S01]  /*1870*/  FADD.FTZ R40, R40, R130 ;  /* 0x0000008228287221 */ /* 0x000fe20000010000 */
[----:B------:R-:W-:Y:S01]  /*1880*/  SHF.L.U32 R99, R106, 0x10, RZ ;  /* 0x000000106a637819 */ /* 0x000fe200000006ff */
[----:B------:R-:W-:Y:S01]  /*1890*/  FFMA.FTZ R56, R133, R130, R56 ;  /* 0x0000008285387223 */ /* 0x000fe20000010038 */
[----:B------:R-:W-:Y:S01]  /*18a0*/  FMUL.FTZ R130, R120, R97 ;  /* 0x0000006178827220 */ /* 0x000fe20000410000 */
[----:B------:R-:W-:-:S02]  /*18b0*/  IMAD.U32 R105, R105, 0x10000, RZ ;  /* 0x0001000069697824 */ /* 0x000fc400078e00ff */
[----:B------:R-:W-:Y:S01]  /*18c0*/  FADD.FTZ R158, R158, R121 ;  /* 0x000000799e9e7221 */ /* 0x000fe20000010000 */
[----:B------:R-:W-:Y:S01]  /*18d0*/  FFMA.FTZ R97, R129, R121, R110 ;  /* 0x0000007981617223 */ /* 0x000fe2000001006e */
[C---:B------:R-:W-:Y:S01]  /*18e0*/  FADD.FTZ R101, -R108.reuse, R99 ;  /* 0x000000636c657221 */ /* 0x040fe20000010100 */
[----:B------:R-:W-:Y:S01]  /*18f0*/  FADD.FTZ R105, -R108, R105 ;  /* 0x000000696c697221 */ /* 0x000fe20000010100 */
[----:B------:R-:W-:Y:S01]  /*1900*/  FADD.FTZ R99, R158, R125 ;  /* 0x0000007d9e637221 */ /* 0x000fe20000010000 */
[----:B------:R-:W-:Y:S01]  /*1910*/  FFMA.FTZ R96, R130, R125, R97 ;  /* 0x0000007d82607223 */ /* 0x000fe20000010061 */
[----:B------:R-:W-:Y:S02]  /*1920*/  IMAD.U32 R184, R132, 0x10000, RZ ;  /* 0x0001000084b87824 */ /* 0x000fe400078e00ff */
[----:B------:R-:W-:Y:S01]  /*1930*/  FMUL.FTZ R132, R120, R105 ;  /* 0x0000006978847220 */ /* 0x000fe20000410000 */
[----:B------:R-:W-:Y:S01]  /*1940*/  FADD.FTZ R99, R99, R122 ;  /* 0x0000007a63637221 */ /* 0x000fe20000010000 */
[----:B------:R-:W-:-:S03]  /*1950*/  FFMA.FTZ R97, R131, R122, R96 ;  /* 0x0000007a83617223 */ /* 0x000fc60000010060 */
[----:B------:R-:W-:Y:S01]  /*1960*/  FADD.FTZ R96, R99, R126 ;  /* 0x0000007e63607221 */ /* 0x000fe20000010000 */
[C---:B------:R-:W-:Y:S01]  /*1970*/  FFMA.FTZ R98, R132.reuse, R126, R97 ;  /* 0x0000007e84627223 */ /* 0x040fe20000010061 */
[----:B------:R-:W-:Y:S01]  /*1980*/  FADD.FTZ R47, R47, R134 ;  /* 0x000000862f2f7221 */ /* 0x000fe20000010000 */
[----:B------:R-:W-:Y:S01]  /*1990*/  FFMA.FTZ R63, R132, R134, R63 ;  /* 0x00000086843f7223 */ /* 0x000fe2000001003f */
[----:B------:R-:W-:Y:S01]  /*19a0*/  FADD.FTZ R111, -R108, R111 ;  /* 0x0000006f6c6f7221 */ /* 0x000fe20000010100 */
[----:B------:R-:W-:Y:S01]  /*19b0*/  FMUL.FTZ R134, R120, R101 ;  /* 0x0000006578867220 */ /* 0x000fe20000410000 */
[----:B------:R-:W-:Y:S01]  /*19c0*/  FADD.FTZ R96, R96, R123 ;  /* 0x0000007b60607221 */ /* 0x000fe20000010000 */
[----:B------:R-:W-:Y:S01]  /*19d0*/  FFMA.FTZ R98, R133, R123, R98 ;  /* 0x0000007b85627223 */ /* 0x000fe20000010062 */
[----:B------:R-:W-:Y:S01]  /*19e0*/  FADD.FTZ R14, R14, R135 ;  /* 0x000000870e0e7221 */ /* 0x000fe20000010000 */
[----:B------:R-:W-:Y:S01]  /*19f0*/  FFMA.FTZ R30, R131, R135, R30 ;  /* 0x00000087831e7223 */ /* 0x000fe2000001001e */
[----:B------:R-:W-:Y:S01]  /*1a00*/  FMUL.FTZ R185, R185, R186 ;  /* 0x000000bab9b97220 */ /* 0x000fe20000410000 */
[----:B------:R-:W-:Y:S01]  /*1a10*/  FMUL.FTZ R135, R120, R111 ;  /* 0x0000006f78877220 */ /* 0x000fe20000410000 */
[----:B------:R-:W-:Y:S01]  /*1a20*/  FADD.FTZ R97, R96, R127 ;  /* 0x0000007f60617221 */ /* 0x000fe20000010000 */
[----:B------:R-:W-:Y:S01]  /*1a30*/  FFMA.FTZ R98, R134, R127, R98 ;  /* 0x0000007f86627223 */ /* 0x000fe20000010062 */
[----:B------:R-:W-:Y:S01]  /*1a40*/  FADD.FTZ R15, R15, R136 ;  /* 0x000000880f0f7221 */ /* 0x000fe20000010000 */
[----:B------:R-:W-:Y:S01]  /*1a50*/  FFMA.FTZ R31, R132, R136, R31 ;  /* 0x00000088841f7223 */ /* 0x000fe2000001001f */
[----:B------:R-:W-:Y:S01]  /*1a60*/  FFMA.FTZ R128, R182, R184, R185 ;  /* 0x000000b8b6807223 */ /* 0x000fe200000100b9 */
[----:B------:R-:W-:Y:S01]  /*1a70*/  FMUL.FTZ R136, R120, R181 ;  /* 0x000000b578887220 */ /* 0x000fe20000410000 */
        /* <DEDUP_REMOVED lines=23> */
[C---:B------:R-:W-:Y:S01]  /*1bf0*/  FFMA.FTZ R27, R136.reuse, R186, R27 ;  /* 0x000000ba881b7223 */ /* 0x040fe2000001001b */
[----:B------:R-:W-:Y:S01]  /*1c00*/  FADD.FTZ R158, R97, R128 ;  /* 0x00000080619e7221 */ /* 0x000fe20000010000 */
[----:B------:R-:W-:-:S07]  /*1c10*/  FFMA.FTZ R110, R136, R128, R99 ;  /* 0x00000080886e7223 */ /* 0x000fce0000010063 */
.L_x_106:
[----:B------:R-:W-:Y:S05]  /*1c20*/  BSYNC.RECONVERGENT B0 ;  /* 0x0000000000007941 */ /* 0x000fea0003800200 */
.L_x_105:
[----:B------:R-:W0:Y:S01]  /*1c30*/  SHFL.DOWN PT, R97, R158, 0x10, 0x1f ;  /* 0x0a001f009e617f89 */ /* 0x000e2200000e0000 */
[----:B------:R-:W-:Y:S01]  /*1c40*/  LOP3.LUT P1, RZ, R0, 0x1f, RZ, 0xc0, !PT ;  /* 0x0000001f00ff7812 */ /* 0x000fe2000782c0ff */
[----:B------:R-:W-:Y:S01]  /*1c50*/  BSSY.RECONVERGENT B0, `(.L_x_107) ;  /* 0x00002a6000007945 */ /* 0x000fe20003800200 */
[----:B------:R-:W-:Y:S01]  /*1c60*/  PLOP3.LUT P0, PT, PT, PT, PT, 0x80, 0x8 ;  /* 0x000000000008781c */ /* 0x000fe20003f0f070 */
[----:B------:R-:W1:Y:S01]  /*1c70*/  SHFL.DOWN PT, R99, R110, 0x10, 0x1f ;  /* 0x0a001f006e637f89 */ /* 0x000e6200000e0000 */
[----:B------:R-:W-:Y:S01]  /*1c80*/  ISETP.NE.AND P4, PT, RZ, UR9, PT ;  /* 0x00000009ff007c0c */ /* 0x000fe2000bf85270 */
[----:B------:R-:W2:Y:S08]  /*1c90*/  S2R R105, SR_CgaCtaId ;  /* 0x0000000000697919 */ /* 0x000eb00000008800 */
[----:B------:R-:W-:Y:S01]  /*1ca0*/  @!P1 PLOP3.LUT P0, PT, P3, PT, PT, 0x80, 0x8 ;  /* 0x000000000008981c */ /* 0x000fe20001f0f070 */
        /* <DEDUP_REMOVED lines=9> */
[----:B------:R-:W-:Y:S01]  /*1d40*/  MOV R96, 0x400 ;  /* 0x0000040000607802 */ /* 0x000fe20000000f00 */
[----:B-1----:R-:W-:-:S03]  /*1d50*/  FADD.FTZ R103, R98, R103 ;  /* 0x0000006762677221 */ /* 0x002fc60000010000 */
[----:B------:R-:W0:Y:S01]  /*1d60*/  SHFL.DOWN PT, R100, R101, 0x2, 0x1f ;  /* 0x08401f0065647f89 */ /* 0x000e2200000e0000 */
[----:B--2---:R-:W-:-:S03]  /*1d70*/  LEA R108, R105, R96, 0x18 ;  /* 0x00000060696c7211 */ /* 0x004fc600078ec0ff */
[----:B------:R-:W1:Y:S01]  /*1d80*/  SHFL.DOWN PT, R102, R103, 0x2, 0x1f ;  /* 0x08401f0067667f89 */ /* 0x000e6200000e0000 */
[C---:B------:R-:W-:Y:S01]  /*1d90*/  IADD3 R104, PT, PT, R108.reuse, 0x4060, RZ ;  /* 0x000040606c687810 */ /* 0x040fe20007ffe0ff */
[C---:B------:R-:W-:Y:S01]  /*1da0*/  VIADD R98, R108.reuse, 0x4040 ;  /* 0x000040406c627836 */ /* 0x040fe20000000000 */
[C---:B------:R-:W-:Y:S01]  /*1db0*/  @!P3 IADD3 R104, PT, PT, R108.reuse, 0x4020, RZ ;  /* 0x000040206c68b810 */ /* 0x040fe20007ffe0ff */
[C---:B------:R-:W-:Y:S01]  /*1dc0*/  VIADD R109, R108.reuse, 0x4070 ;  /* 0x000040706c6d7836 */ /* 0x040fe20000000000 */
[C---:B------:R-:W-:Y:S02]  /*1dd0*/  @!P3 IADD3 R109, PT, PT, R108.reuse, 0x4030, RZ ;  /* 0x000040306c6db810 */ /* 0x040fe40007ffe0ff */
[----:B------:R-:W-:Y:S02]  /*1de0*/  @!P1 MOV R96, R98 ;  /* 0x0000006200609202 */ /* 0x000fe40000000f00 */
[C---:B------:R-:W-:Y:S02]  /*1df0*/  @!P0 IADD3 R96, PT, PT, R108.reuse, 0x4000, RZ ;  /* 0x000040006c608810 */ /* 0x040fe40007ffe0ff */
[----:B------:R-:W-:-:S03]  /*1e00*/  @!P3 IADD3 R98, PT, PT, R108, 0x4000, RZ ;  /* 0x000040006c62b810 */ /* 0x000fc60007ffe0ff */
[----:B------:R-:W-:Y:S02]  /*1e10*/  @!P1 IMAD R158, R117, 0x8, R96 ;  /* 0x00000008759e9824 */ /* 0x000fe400078e0260 */
[----:B0-----:R-:W-:Y:S01]  /*1e20*/  FADD.FTZ R100, R101, R100 ;  /* 0x0000006465647221 */ /* 0x001fe20000010000 */
[----:B-1----:R-:W-:-:S04]  /*1e30*/  FADD.FTZ R102, R103, R102 ;  /* 0x0000006667667221 */ /* 0x002fc80000010000 */
[----:B------:R-:W0:Y:S04]  /*1e40*/  SHFL.DOWN PT, R97, R100, 0x1, 0x1f ;  /* 0x08201f0064617f89 */ /* 0x000e2800000e0000 */
[----:B------:R-:W1:Y:S01]  /*1e50*/  SHFL.DOWN PT, R99, R102, 0x1, 0x1f ;  /* 0x08201f0066637f89 */ /* 0x000e6200000e0000 */
[----:B0-----:R-:W-:Y:S01]  /*1e60*/  FADD.FTZ R178, R100, R97 ;  /* 0x0000006164b27221 */ /* 0x001fe20000010000 */
[C---:B------:R-:W-:Y:S01]  /*1e70*/  IADD3 R100, PT, PT, R108.reuse, 0x4050, RZ ;  /* 0x000040506c647810 */ /* 0x040fe20007ffe0ff */
[----:B------:R-:W-:Y:S02]  /*1e80*/  @!P3 VIADD R100, R108, 0x4010 ;  /* 0x000040106c64b836 */ /* 0x000fe40000000000 */
[----:B-1----:R-:W-:-:S05]  /*1e90*/  FADD.FTZ R179, R102, R99 ;  /* 0x0000006366b37221 */ /* 0x002fca0000010000 */
[----:B------:R0:W-:Y:S01]  /*1ea0*/  @!P1 STS.64 [R158], R178 ;  /* 0x000000b29e009388 */ /* 0x0001e20000000a00 */
[----:B------:R-:W-:Y:S01]  /*1eb0*/  BAR.SYNC.DEFER_BLOCKING 0x0 ;  /* 0x0000000000007b1d */ /* 0x000fe20000010000 */
[----:B------:R-:W-:-:S07]  /*1ec0*/  ISETP.GE.U32.AND P1, PT, R2, 0x100, PT ;  /* 0x000001000200780c */ /* 0x000fce0003f26070 */
[----:B0-----:R-:W0:Y:S01]  /*1ed0*/  LDC.64 R158, c[0x0][0x380] ;  /* 0x0000e000ff9e7b82 */ /* 0x001e220000000a00 */
[----:B------:R-:W1:Y:S04]  /*1ee0*/  LDS.128 R96, [R98] ;  /* 0x0000000062607984 */ /* 0x000e680000000c00 */
[----:B------:R-:W2:Y:S04]  /*1ef0*/  LDS.128 R100, [R100] ;  /* 0x0000000064647984 */ /* 0x000ea80000000c00 */
[----:B------:R-:W3:Y:S01]  /*1f00*/  LDS.128 R104, [R104] ;  /* 0x0000000068687984 */ /* 0x000ee20000000c00 */
[----:B0-----:R-:W-:-:S03]  /*1f10*/  IADD3 R119, PT, PT, R119, R158, RZ ;  /* 0x0000009e77777210 */ /* 0x001fc60007ffe0ff */
[----:B------:R-:W0:Y:S01]  /*1f20*/  LDS.128 R108, [R109] ;  /* 0x000000006d6c7984 */ /* 0x000e220000000c00 */
[----:B------:R-:W-:Y:S02]  /*1f30*/  ISETP.GE.AND P0, PT, R119, R159, PT ;  /* 0x0000009f7700720c */ /* 0x000fe40003f06270 */
[----:B------:R-:W-:Y:S02]  /*1f40*/  PRMT R159, R5, 0x7632, R159 ;  /* 0x00007632059f7816 */ /* 0x000fe4000000009f */
[----:B------:R-:W-:Y:S01]  /*1f50*/  P2R R158, PR, RZ, 0x1 ;  /* 0x00000001ff9e7803 */ /* 0x000fe20000000000 */
[----:B-1----:R-:W-:Y:S01]  /*1f60*/  FADD.FTZ R179, RZ, R96 ;  /* 0x00000060ffb37221 */ /* 0x002fe20000010000 */
[--C-:B------:R-:W-:Y:S01]  /*1f70*/  FADD.FTZ R96, RZ, R97.reuse ;  /* 0x00000061ff607221 */ /* 0x100fe20000010000 */
[----:B------:R-:W-:Y:S02]  /*1f80*/  PRMT R97, R7, 0x7632, R97 ;  /* 0x0000763207617816 */ /* 0x000fe40000000061 */
[----:B------:R-:W-:Y:S01]  /*1f90*/  FADD.FTZ R179, R98, R179 ;  /* 0x000000b362b37221 */ /* 0x000fe20000010000 */
[----:B------:R-:W-:Y:S01]  /*1fa0*/  FADD.FTZ R96, R99, R96 ;  /* 0x0000006063607221 */ /* 0x000fe20000010000 */
[----:B------:R-:W-:-:S02]  /*1fb0*/  PRMT R98, R6, 0x7632, R98 ;  /* 0x0000763206627816 */ /* 0x000fc40000000062 */
[----:B--2---:R-:W-:Y:S01]  /*1fc0*/  FADD.FTZ R179, R179, R100 ;  /* 0x00000064b3b37221 */ /* 0x004fe20000010000 */
[----:B------:R-:W-:Y:S01]  /*1fd0*/  FADD.FTZ R96, R96, R101 ;  /* 0x0000006560607221 */ /* 0x000fe20000010000 */
[----:B------:R-:W-:Y:S02]  /*1fe0*/  PRMT R99, R5, 0x7632, R99 ;  /* 0x0000763205637816 */ /* 0x000fe40000000063 */
[----:B------:R-:W-:Y:S01]  /*1ff0*/  FADD.FTZ R179, R102, R179 ;  /* 0x000000b366b37221 */ /* 0x000fe20000010000 */
[----:B------:R-:W-:Y:S01]  /*2000*/  FADD.FTZ R96, R103, R96 ;  /* 0x0000006067607221 */ /* 0x000fe20000010000 */
[----:B------:R-:W-:Y:S02]  /*2010*/  PRMT R100, R87, 0x7632, R100 ;  /* 0x0000763257647816 */ /* 0x000fe40000000064 */
[----:B---3--:R-:W-:Y:S01]  /*2020*/  FADD.FTZ R179, R179, R104 ;  /* 0x00000068b3b37221 */ /* 0x008fe20000010000 */
[----:B------:R-:W-:Y:S01]  /*2030*/  FADD.FTZ R96, R96, R105 ;  /* 0x0000006960607221 */ /* 0x000fe20000010000 */
[----:B------:R-:W-:-:S02]  /*2040*/  PRMT R101, R86, 0x7632, R101 ;  /* 0x0000763256657816 */ /* 0x000fc40000000065 */
[----:B------:R-:W-:Y:S01]  /*2050*/  FADD.FTZ R179, R106, R179 ;  /* 0x000000b36ab37221 */ /* 0x000fe20000010000 */
[----:B------:R-:W-:Y:S01]  /*2060*/  FADD.FTZ R96, R107, R96 ;  /* 0x000000606b607221 */ /* 0x000fe20000010000 */
[----:B------:R-:W-:Y:S02]  /*2070*/  PRMT R107, R6, 0x7632, R107 ;  /* 0x00007632066b7816 */ /* 0x000fe4000000006b */
[----:B0-----:R-:W-:Y:S01]  /*2080*/  FADD.FTZ R179, R179, R108 ;  /* 0x0000006cb3b37221 */ /* 0x001fe20000010000 */
[----:B------:R-:W-:Y:S01]  /*2090*/  FADD.FTZ R96, R96, R109 ;  /* 0x0000006d60607221 */ /* 0x000fe20000010000 */
[----:B------:R-:W-:Y:S02]  /*20a0*/  PRMT R106, R4, 0x7632, R106 ;  /* 0x00007632046a7816 */ /* 0x000fe4000000006a */
[----:B------:R-:W-:Y:S01]  /*20b0*/  FADD.FTZ R110, R110, R179 ;  /* 0x000000b36e6e7221 */ /* 0x000fe20000010000 */
[----:B------:R-:W-:Y:S01]  /*20c0*/  FADD.FTZ R104, R111, R96 ;  /* 0x000000606f687221 */ /* 0x000fe20000010000 */
[----:B------:R-:W-:-:S02]  /*20d0*/  PRMT R111, R7, 0x7632, R111 ;  /* 0x00007632076f7816 */ /* 0x000fc4000000006f */
[----:B------:R-:W-:Y:S01]  /*20e0*/  FMUL.FTZ R105, R110, UR12 ;  /* 0x0000000c6e697c20 */ /* 0x000fe20008410000 */
[----:B------:R-:W-:Y:S01]  /*20f0*/  PRMT R96, R4, 0x7632, R96 ;  /* 0x0000763204607816 */ /* 0x000fe20000000060 */
[----:B------:R-:W-:Y:S01]  /*2100*/  FMUL.FTZ R104, R104, UR12 ;  /* 0x0000000c68687c20 */ /* 0x000fe20008410000 */
[----:B------:R-:W-:Y:S02]  /*2110*/  PRMT R102, R85, 0x7632, R102 ;  /* 0x0000763255667816 */ /* 0x000fe40000000066 */
[----:B------:R-:W-:Y:S02]  /*2120*/  PRMT R103, R84, 0x7632, R103 ;  /* 0x0000763254677816 */ /* 0x000fe40000000067 */
[----:B------:R-:W-:Y:S01]  /*2130*/  FSEL R105, R105, RZ, !P4 ;  /* 0x000000ff69697208 */ /* 0x000fe20006000000 */
[----:B------:R-:W-:Y:S06]  /*2140*/  @!P1 BRA `(.L_x_108) ;  /* 0x0000002400589947 */ /* 0x000fec0003800000 */
[----:B------:R-:W-:-:S04]  /*2150*/  UISETP.NE.U32.AND UP0, UPT, UR10, URZ, UPT ;  /* 0x000000ff0a00728c */ /* 0x000fc8000bf05070 */
[----:B------:R-:W-:-:S09]  /*2160*/  UISETP.NE.AND.EX UP0, UPT, UR11, URZ, UPT, UP0 ;  /* 0x000000ff0b00728c */ /* 0x000fd2000bf05300 */
[----:B------:R-:W-:Y:S05]  /*2170*/  BRA.U UP0, `(.L_x_109) ;  /* 0x0000000d00e47547 */ /* 0x000fea000b800000 */
        /* <DEDUP_REMOVED lines=8> */
[-C--:B------:R-:W-:Y:S01]  /*2200*/  FFMA.FTZ R107, R156, R104.reuse, R105 ;  /* 0x000000689c6b7223 */ /* 0x080fe20000010069 */
[----:B------:R-:W-:Y:S01]  /*2210*/  LOP3.LUT P5, RZ, R115, 0xff0000, RZ, 0xc0, !PT ;  /* 0x00ff000073ff7812 */ /* 0x000fe200078ac0ff */
[----:B------:R-:W-:Y:S01]  /*2220*/  FADD.FTZ R99, R144, -R97 ;  /* 0x8000006190637221 */ /* 0x000fe20000010000 */
[----:B------:R-:W-:Y:S01]  /*2230*/  FADD.FTZ R97, R139, -R96 ;  /* 0x800000608b617221 */ /* 0x000fe20000010000 */
[----:B------:R-:W-:Y:S01]  /*2240*/  FADD.FTZ R107, R148, -R107 ;  /* 0x8000006b946b7221 */ /* 0x000fe20000010000 */
[----:B------:R-:W-:Y:S01]  /*2250*/  ISETP.GE.U32.AND P0, PT, R114, RZ, PT ;  /* 0x000000ff7200720c */ /* 0x000fe20003f06070 */
[C---:B-----5:R-:W-:Y:S01]  /*2260*/  FMUL.FTZ R99, R120.reuse, R99 ;  /* 0x0000006378637220 */ /* 0x060fe20000410000 */
[C---:B------:R-:W-:Y:S01]  /*2270*/  FMUL.FTZ R97, R120.reuse, R97 ;  /* 0x0000006178617220 */ /* 0x040fe20000410000 */
[----:B------:R-:W-:Y:S01]  /*2280*/  FMUL.FTZ R107, R120, R107 ;  /* 0x0000006b786b7220 */ /* 0x000fe20000410000 */
[----:B------:R-:W-:Y:S01]  /*2290*/  ISETP.GE.U32.AND.EX P0, PT, R115, 0x1000000, PT, P0 ;  /* 0x010000007300780c */ /* 0x000fe20003f06100 */
[----:B------:R-:W-:Y:S01]  /*22a0*/  FMUL.FTZ R99, R99, UR13 ;  /* 0x0000000d63637c20 */ /* 0x000fe20008410000 */
[----:B------:R-:W-:Y:S01]  /*22b0*/  FMUL.FTZ R97, R97, UR13 ;  /* 0x0000000d61617c20 */ /* 0x000fe20008410000 */
[----:B------:R-:W-:Y:S01]  /*22c0*/  FMUL.FTZ R107, R107, UR13 ;  /* 0x0000000d6b6b7c20 */ /* 0x000fe20008410000 */
[-CC-:B------:R-:W-:Y:S01]  /*22d0*/  FFMA.FTZ R96, R154, R104.reuse, R105.reuse ;  /* 0x000000689a607223 */ /* 0x180fe20000010069 */
[----:B------:R-:W-:Y:S01]  /*22e0*/  FFMA.FTZ R98, R149, R104, R105 ;  /* 0x0000006895627223 */ /* 0x000fe20000010069 */
[----:B------:R-:W-:-:S02]  /*22f0*/  FSEL R110, R99, RZ, P5 ;  /* 0x000000ff636e7208 */ /* 0x000fc40002800000 */
[----:B------:R-:W-:Y:S01]  /*2300*/  LOP3.LUT P5, RZ, R115, 0xff, RZ, 0xc0, !PT ;  /* 0x000000ff73ff7812 */ /* 0x000fe200078ac0ff */
[----:B------:R-:W-:Y:S01]  /*2310*/  FADD.FTZ R99, R137, -R98 ;  /* 0x8000006289637221 */ /* 0x000fe20000010000 */
[----:B------:R-:W-:Y:S01]  /*2320*/  FSEL R159, R107, RZ, P0 ;  /* 0x000000ff6b9f7208 */ /* 0x000fe20000000000 */
[-CC-:B------:R-:W-:Y:S01]  /*2330*/  FFMA.FTZ R107, R152, R104.reuse, R105.reuse ;  /* 0x00000068986b7223 */ /* 0x180fe20000010069 */
[----:B------:R-:W-:Y:S01]  /*2340*/  FSEL R108, R97, RZ, P5 ;  /* 0x000000ff616c7208 */ /* 0x000fe20002800000 */
[----:B------:R-:W-:Y:S01]  /*2350*/  FADD.FTZ R97, R147, -R96 ;  /* 0x8000006093617221 */ /* 0x000fe20000010000 */
[-C--:B------:R-:W-:Y:S01]  /*2360*/  FFMA.FTZ R96, R150, R104.reuse, R105 ;  /* 0x0000006896607223 */ /* 0x080fe20000010069 */
[----:B------:R-:W-:Y:S01]  /*2370*/  FADD.FTZ R107, R146, -R107 ;  /* 0x8000006b926b7221 */ /* 0x000fe20000010000 */
[----:B------:R-:W-:Y:S01]  /*2380*/  LOP3.LUT P0, RZ, R115, 0xff00, RZ, 0xc0, !PT ;  /* 0x0000ff0073ff7812 */ /* 0x000fe2000780c0ff */
[C---:B------:R-:W-:Y:S01]  /*2390*/  FMUL.FTZ R106, R120.reuse, R97 ;  /* 0x00000061786a7220 */ /* 0x040fe20000410000 */
[----:B------:R-:W-:Y:S01]  /*23a0*/  FFMA.FTZ R97, R3, R104, R105 ;  /* 0x0000006803617223 */ /* 0x000fe20000010069 */
[C---:B------:R-:W-:Y:S01]  /*23b0*/  FMUL.FTZ R98, R120.reuse, R99 ;  /* 0x0000006378627220 */ /* 0x040fe20000410000 */
[----:B------:R-:W-:Y:S01]  /*23c0*/  FMUL.FTZ R107, R120, R107 ;  /* 0x0000006b786b7220 */ /* 0x000fe20000410000 */
[----:B------:R-:W-:Y:S01]  /*23d0*/  FMUL.FTZ R106, R106, UR13 ;  /* 0x0000000d6a6a7c20 */ /* 0x000fe20008410000 */
[----:B------:R-:W-:Y:S01]  /*23e0*/  FADD.FTZ R99, R145, -R96 ;  /* 0x8000006091637221 */ /* 0x000fe20000010000 */
[----:B------:R-:W-:Y:S01]  /*23f0*/  FADD.FTZ R97, R138, -R97 ;  /* 0x800000618a617221 */ /* 0x000fe20000010000 */
[----:B------:R-:W-:Y:S01]  /*2400*/  FMUL.FTZ R98, R98, UR13 ;  /* 0x0000000d62627c20 */ /* 0x000fe20008410000 */
[----:B------:R-:W-:Y:S01]  /*2410*/  FMUL.FTZ R107, R107, UR13 ;  /* 0x0000000d6b6b7c20 */ /* 0x000fe20008410000 */
[----:B------:R-:W-:Y:S01]  /*2420*/  FSEL R111, R106, RZ, P0 ;  /* 0x000000ff6a6f7208 */ /* 0x000fe20000000000 */
[----:B------:R-:W-:Y:S01]  /*2430*/  FMUL.FTZ R99, R120, R99 ;  /* 0x0000006378637220 */ /* 0x000fe20000410000 */
[----:B------:R-:W-:Y:S01]  /*2440*/  LOP3.LUT P5, RZ, R114, 0xff0000, RZ, 0xc0, !PT ;  /* 0x00ff000072ff7812 */ /* 0x000fe200078ac0ff */
[----:B------:R-:W-:Y:S01]  /*2450*/  FMUL.FTZ R97, R120, R97 ;  /* 0x0000006178617220 */ /* 0x000fe20000410000 */
[----:B------:R-:W-:Y:S01]  /*2460*/  LOP3.LUT P0, RZ, R114, 0xff000000, RZ, 0xc0, !PT ;  /* 0xff00000072ff7812 */ /* 0x000fe2000780c0ff */
[----:B------:R-:W-:Y:S01]  /*2470*/  FMUL.FTZ R99, R99, UR13 ;  /* 0x0000000d63637c20 */ /* 0x000fe20008410000 */
[----:B------:R-:W-:Y:S01]  /*2480*/  FSEL R106, R98, RZ, P5 ;  /* 0x000000ff626a7208 */ /* 0x000fe20002800000 */
[----:B------:R-:W-:Y:S01]  /*2490*/  FMUL.FTZ R97, R97, UR13 ;  /* 0x0000000d61617c20 */ /* 0x000fe20008410000 */
[----:B------:R-:W-:-:S02]  /*24a0*/  FSEL R109, R107, RZ, P0 ;  /* 0x000000ff6b6d7208 */ /* 0x000fc40000000000 */
[C---:B------:R-:W-:Y:S02]  /*24b0*/  LOP3.LUT P5, RZ, R114.reuse, 0xff00, RZ, 0xc0, !PT ;  /* 0x0000ff0072ff7812 */ /* 0x040fe400078ac0ff */
[----:B------:R-:W-:Y:S02]  /*24c0*/  LOP3.LUT P0, RZ, R114, 0xff, RZ, 0xc0, !PT ;  /* 0x000000ff72ff7812 */ /* 0x000fe4000780c0ff */
[----:B------:R-:W-:Y:S02]  /*24d0*/  FSEL R107, R99, RZ, P5 ;  /* 0x000000ff636b7208 */ /* 0x000fe40002800000 */
[----:B------:R-:W-:Y:S02]  /*24e0*/  FSEL R96, R97, RZ, P0 ;  /* 0x000000ff61607208 */ /* 0x000fe40000000000 */
[----:B------:R-:W-:Y:S02]  /*24f0*/  F2FP.BF16.F32.PACK_AB R99, R159, R110 ;  /* 0x0000006e9f63723e */ /* 0x000fe400000010ff */
[----:B------:R-:W-:-:S02]  /*2500*/  F2FP.BF16.F32.PACK_AB R98, R111, R108 ;  /* 0x0000006c6f62723e */ /* 0x000fc400000010ff */
[----:B------:R-:W-:Y:S02]  /*2510*/  F2FP.BF16.F32.PACK_AB R97, R109, R106 ;  /* 0x0000006a6d61723e */ /* 0x000fe400000010ff */
[----:B------:R-:W-:Y:S01]  /*2520*/  F2FP.BF16.F32.PACK_AB R96, R107, R96 ;  /* 0x000000606b60723e */ /* 0x000fe200000010ff */
[----:B------:R-:W-:Y:S06]  /*2530*/  BRA `(.L_x_112) ;  /* 0x0000002000247947 */ /* 0x000fec0003800000 */
.L_x_111:
[-CC-:B------:R-:W-:Y:S01]  /*2540*/  FFMA.FTZ R89, R153, R104.reuse, R105.reuse ;  /* 0x0000006899597223 */ /* 0x180fe20000010069 */
[-CC-:B------:R-:W-:Y:S01]  /*2550*/  FFMA.FTZ R91, R156, R104.reuse, R105.reuse ;  /* 0x000000689c5b7223 */ /* 0x180fe20000010069 */
[-C--:B------:R-:W-:Y:S01]  /*2560*/  FFMA.FTZ R88, R151, R104.reuse, R105 ;  /* 0x0000006897587223 */ /* 0x080fe20000010069 */
[----:B------:R-:W-:Y:S01]  /*2570*/  LOP3.LUT P5, RZ, R115, 0xff0000, RZ, 0xc0, !PT ;  /* 0x00ff000073ff7812 */ /* 0x000fe200078ac0ff */
[----:B------:R-:W-:Y:S01]  /*2580*/  FADD.FTZ R89, R144, -R89 ;  /* 0x8000005990597221 */ /* 0x000fe20000010000 */
[----:B------:R-:W-:Y:S01]  /*2590*/  FADD.FTZ R97, R148, -R91 ;  /* 0x8000005b94617221 */ /* 0x000fe20000010000 */
[----:B------:R-:W-:Y:S01]  /*25a0*/  ISETP.GE.U32.AND P0, PT, R114, RZ, PT ;  /* 0x000000ff7200720c */ /* 0x000fe20003f06070 */
[-CC-:B------:R-:W-:Y:S01]  /*25b0*/  FFMA.FTZ R99, R152, R104.reuse, R105.reuse ;  /* 0x0000006898637223 */ /* 0x180fe20000010069 */
[C---:B-----5:R-:W-:Y:S01]  /*25c0*/  FMUL.FTZ R91, R120.reuse, R89 ;  /* 0x00000059785b7220 */ /* 0x060fe20000410000 */
[----:B------:R-:W-:Y:S01]  /*25d0*/  FMUL.FTZ R96, R120, R97 ;  /* 0x0000006178607220 */ /* 0x000fe20000410000 */
[----:B------:R-:W-:Y:S01]  /*25e0*/  FADD.FTZ R89, R139, -R88 ;  /* 0x800000588b597221 */ /* 0x000fe20000010000 */
[----:B------:R-:W-:Y:S01]  /*25f0*/  ISETP.GE.U32.AND.EX P0, PT, R115, 0x1000000, PT, P0 ;  /* 0x010000007300780c */ /* 0x000fe20003f06100 */
[----:B------:R-:W-:Y:S01]  /*2600*/  FMUL.FTZ R88, R91, UR13 ;  /* 0x0000000d5b587c20 */ /* 0x000fe20008410000 */
[C---:B------:R-:W-:Y:S01]  /*2610*/  FMUL.FTZ R97, R96.reuse, UR13 ;  /* 0x0000000d60617c20 */ /* 0x040fe20008410000 */
[----:B------:R-:W-:Y:S01]  /*2620*/  F2FP.BF16.F32.PACK_AB R91, R96, R91 ;  /* 0x0000005b605b723e */ /* 0x000fe200000010ff */
[----:B------:R-:W-:Y:S01]  /*2630*/  FMUL.FTZ R90, R120, R89 ;  /* 0x00000059785a7220 */ /* 0x000fe20000410000 */
[-CC-:B------:R-:W-:Y:S01]  /*2640*/  FFMA.FTZ R96, R154, R104.reuse, R105.reuse ;  /* 0x000000689a607223 */ /* 0x180fe20000010069 */
[----:B------:R-:W-:Y:S01]  /*2650*/  FSEL R159, R88, RZ, P5 ;  /* 0x000000ff589f7208 */ /* 0x000fe20002800000 */
[----:B------:R-:W-:Y:S01]  /*2660*/  FFMA.FTZ R88, R149, R104, R105 ;  /* 0x0000006895587223 */ /* 0x000fe20000010069 */
[----:B------:R-:W-:Y:S01]  /*2670*/  FMUL.FTZ R89, R90, UR13 ;  /* 0x0000000d5a597c20 */ /* 0x000fe20008410000 */
[----:B------:R-:W-:Y:S01]  /*2680*/  FADD.FTZ R107, R147, -R96 ;  /* 0x80000060936b7221 */ /* 0x000fe20000010000 */
[----:B------:R-:W-:-:S02]  /*2690*/  LOP3.LUT P5, RZ, R115, 0xff, RZ, 0xc0, !PT ;  /* 0x000000ff73ff7812 */ /* 0x000fc400078ac0ff */
[----:B------:R-:W-:Y:S01]  /*26a0*/  FSEL R178, R97, RZ, P0 ;  /* 0x000000ff61b27208 */ /* 0x000fe20000000000 */
[----:B------:R-:W-:Y:S01]  /*26b0*/  FMUL.FTZ R109, R120, R107 ;  /* 0x0000006b786d7220 */ /* 0x000fe20000410000 */
[----:B------:R-:W-:Y:S01]  /*26c0*/  FSEL R110, R89, RZ, P5 ;  /* 0x000000ff596e7208 */ /* 0x000fe20002800000 */
[----:B------:R-:W-:Y:S01]  /*26d0*/  FADD.FTZ R97, R137, -R88 ;  /* 0x8000005889617221 */ /* 0x000fe20000010000 */
[-C--:B------:R-:W-:Y:S01]  /*26e0*/  FFMA.FTZ R89, R3, R104.reuse, R105 ;  /* 0x0000006803597223 */ /* 0x080fe20000010069 */
[----:B------:R-:W-:Y:S01]  /*26f0*/  FADD.FTZ R107, R146, -R99 ;  /* 0x80000063926b7221 */ /* 0x000fe20000010000 */
[----:B------:R-:W-:Y:S01]  /*2700*/  FFMA.FTZ R88, R150, R104, R105 ;  /* 0x0000006896587223 */ /* 0x000fe20000010069 */
[C---:B------:R-:W-:Y:S01]  /*2710*/  F2FP.BF16.F32.PACK_AB R90, R109.reuse, R90 ;  /* 0x0000005a6d5a723e */ /* 0x040fe200000010ff */
[----:B------:R-:W-:Y:S01]  /*2720*/  FMUL.FTZ R99, R120, R97 ;  /* 0x0000006178637220 */ /* 0x000fe20000410000 */
[----:B------:R-:W-:Y:S01]  /*2730*/  FMUL.FTZ R109, R109, UR13 ;  /* 0x0000000d6d6d7c20 */ /* 0x000fe20008410000 */
[----:B------:R-:W-:Y:S01]  /*2740*/  FADD.FTZ R89, R138, -R89 ;  /* 0x800000598a597221 */ /* 0x000fe20000010000 */
[----:B------:R-:W-:Y:S01]  /*2750*/  LOP3.LUT P0, RZ, R115, 0xff00, RZ, 0xc0, !PT ;  /* 0x0000ff0073ff7812 */ /* 0x000fe2000780c0ff */
[C---:B------:R-:W-:Y:S01]  /*2760*/  FMUL.FTZ R108, R120.reuse, R107 ;  /* 0x0000006b786c7220 */ /* 0x040fe20000410000 */
[----:B------:R-:W-:Y:S01]  /*2770*/  FADD.FTZ R97, R145, -R88 ;  /* 0x8000005891617221 */ /* 0x000fe20000010000 */
[----:B------:R-:W-:Y:S01]  /*2780*/  FMUL.FTZ R96, R99, UR13 ;  /* 0x0000000d63607c20 */ /* 0x000fe20008410000 */
[----:B------:R-:W-:Y:S01]  /*2790*/  FMUL.FTZ R88, R120, R89 ;  /* 0x0000005978587220 */ /* 0x000fe20000410000 */
[----:B------:R-:W-:Y:S01]  /*27a0*/  LOP3.LUT P5, RZ, R114, 0xff0000, RZ, 0xc0, !PT ;  /* 0x00ff000072ff7812 */ /* 0x000fe200078ac0ff */
[----:B------:R-:W-:Y:S01]  /*27b0*/  FMUL.FTZ R89, R108, UR13 ;  /* 0x0000000d6c597c20 */ /* 0x000fe20008410000 */
[----:B------:R-:W-:Y:S01]  /*27c0*/  FSEL R111, R109, RZ, P0 ;  /* 0x000000ff6d6f7208 */ /* 0x000fe20000000000 */
[----:B------:R-:W-:Y:S01]  /*27d0*/  FMUL.FTZ R97, R120, R97 ;  /* 0x0000006178617220 */ /* 0x000fe20000410000 */
[----:B------:R-:W-:-:S02]  /*27e0*/  LOP3.LUT P0, RZ, R114, 0xff000000, RZ, 0xc0, !PT ;  /* 0xff00000072ff7812 */ /* 0x000fc4000780c0ff */
[----:B------:R-:W-:Y:S01]  /*27f0*/  FSEL R106, R96, RZ, P5 ;  /* 0x000000ff606a7208 */ /* 0x000fe20002800000 */
[----:B------:R-:W-:Y:S01]  /*2800*/  FMUL.FTZ R96, R88, UR13 ;  /* 0x0000000d58607c20 */ /* 0x000fe20008410000 */
[----:B------:R-:W-:Y:S01]  /*2810*/  FMUL.FTZ R98, R97, UR13 ;  /* 0x0000000d61627c20 */ /* 0x000fe20008410000 */
[----:B------:R-:W-:Y:S02]  /*2820*/  FSEL R109, R89, RZ, P0 ;  /* 0x000000ff596d7208 */ /* 0x000fe40000000000 */
[C---:B------:R-:W-:Y:S02]  /*2830*/  LOP3.LUT P5, RZ, R114.reuse, 0xff, RZ, 0xc0, !PT ;  /* 0x000000ff72ff7812 */ /* 0x040fe400078ac0ff */
[----:B------:R-:W-:Y:S02]  /*2840*/  LOP3.LUT P0, RZ, R114, 0xff00, RZ, 0xc0, !PT ;  /* 0x0000ff0072ff7812 */ /* 0x000fe4000780c0ff */
[----:B------:R-:W-:Y:S02]  /*2850*/  FSEL R96, R96, RZ, P5 ;  /* 0x000000ff60607208 */ /* 0x000fe40002800000 */
[----:B------:R-:W-:-:S02]  /*2860*/  FSEL R107, R98, RZ, P0 ;  /* 0x000000ff626b7208 */ /* 0x000fc40000000000 */
[----:B------:R-:W-:Y:S02]  /*2870*/  F2FP.BF16.F32.PACK_AB R89, R108, R99 ;  /* 0x000000636c59723e */ /* 0x000fe400000010ff */
[----:B------:R-:W-:Y:S02]  /*2880*/  F2FP.BF16.F32.PACK_AB R88, R97, R88 ;  /* 0x000000586158723e */ /* 0x000fe400000010ff */
[----:B------:R-:W-:Y:S02]  /*2890*/  F2FP.BF16.F32.PACK_AB R99, R178, R159 ;  /* 0x0000009fb263723e */ /* 0x000fe400000010ff */
[----:B------:R-:W-:Y:S02]  /*28a0*/  F2FP.BF16.F32.PACK_AB R98, R111, R110 ;  /* 0x0000006e6f62723e */ /* 0x000fe400000010ff */
[----:B------:R-:W-:Y:S02]  /*28b0*/  F2FP.BF16.F32.PACK_AB R97, R109, R106 ;  /* 0x0000006a6d61723e */ /* 0x000fe400000010ff */
[----:B------:R-:W-:Y:S01]  /*28c0*/  F2FP.BF16.F32.PACK_AB R96, R107, R96 ;  /* 0x000000606b60723e */ /* 0x000fe200000010ff */
[----:B------:R-:W-:Y:S06]  /*28d0*/  BRA `(.L_x_112) ;  /* 0x0000001c003c7947 */ /* 0x000fec0003800000 */
.L_x_110:
[----:B------:R-:W-:-:S04]  /*28e0*/  UISETP.NE.U32.AND UP0, UPT, UR4, URZ, UPT ;  /* 0x000000ff0400728c */ /* 0x000fc8000bf05070 */
[----:B------:R-:W-:-:S09]  /*28f0*/  UISETP.NE.AND.EX UP0, UPT, UR5, URZ, UPT, UP0 ;  /* 0x000000ff0500728c */ /* 0x000fd2000bf05300 */
[----:B------:R-:W-:Y:S05]  /*2900*/  BRA.U UP0, `(.L_x_113) ;  /* 0x0000000100f87547 */ /* 0x000fea000b800000 */
[-CC-:B------:R-:W-:Y:S01]  /*2910*/  FFMA.FTZ R109, R153, R104.reuse, R105.reuse ;  /* 0x00000068996d7223 */ /* 0x180fe20000010069 */
[-CC-:B------:R-:W-:Y:S01]  /*2920*/  FFMA.FTZ R98, R151, R104.reuse, R105.reuse ;  /* 0x0000006897627223 */ /* 0x180fe20000010069 */
[----:B------:R-:W-:Y:S02]  /*2930*/  IMAD.U32 R99, R107, 0x10000, RZ ;  /* 0x000100006b637824 */ /* 0x000fe400078e00ff */
[-CC-:B------:R-:W-:Y:S01]  /*2940*/  FFMA.FTZ R179, R156, R104.reuse, R105.reuse ;  /* 0x000000689cb37223 */ /* 0x180fe20000010069 */
[----:B------:R-:W-:Y:S01]  /*2950*/  SHF.L.U32 R107, R7, 0x10, RZ ;  /* 0x00000010076b7819 */ /* 0x000fe200000006ff */
[----:B------:R-:W-:Y:S01]  /*2960*/  FFMA.FTZ R106, R154, R104, R105 ;  /* 0x000000689a6a7223 */ /* 0x000fe20000010069 */
[----:B------:R-:W-:Y:S02]  /*2970*/  IMAD.U32 R97, R6, 0x10000, RZ ;  /* 0x0001000006617824 */ /* 0x000fe400078e00ff */
[----:B------:R-:W-:Y:S01]  /*2980*/  FADD.FTZ R109, R144, -R109 ;  /* 0x8000006d906d7221 */ /* 0x000fe20000010000 */
[----:B------:R-:W-:Y:S01]  /*2990*/  FADD.FTZ R98, R139, -R98 ;  /* 0x800000628b627221 */ /* 0x000fe20000010000 */
[----:B------:R-:W-:Y:S01]  /*29a0*/  SHF.L.U32 R111, R111, 0x10, RZ ;  /* 0x000000106f6f7819 */ /* 0x000fe200000006ff */
[----:B------:R-:W-:Y:S01]  /*29b0*/  FADD.FTZ R110, R148, -R179 ;  /* 0x800000b3946e7221 */ /* 0x000fe20000010000 */
[----:B------:R-:W-:Y:S01]  /*29c0*/  FADD.FTZ R108, R147, -R106 ;  /* 0x8000006a936c7221 */ /* 0x000fe20000010000 */
[C---:B-----5:R-:W-:Y:S01]  /*29d0*/  FFMA.FTZ R109, R120.reuse, R109, R107 ;  /* 0x0000006d786d7223 */ /* 0x060fe2000001006b */
[C---:B------:R-:W-:Y:S01]  /*29e0*/  FFMA.FTZ R106, R120.reuse, R98, R97 ;  /* 0x00000062786a7223 */ /* 0x040fe20000010061 */
[----:B------:R-:W-:Y:S01]  /*29f0*/  SHF.L.U32 R107, R159, 0x10, RZ ;  /* 0x000000109f6b7819 */ /* 0x000fe200000006ff */
[----:B------:R-:W-:Y:S01]  /*2a00*/  FFMA.FTZ R98, R149, R104, R105 ;  /* 0x0000006895627223 */ /* 0x000fe20000010069 */
[C---:B------:R-:W-:Y:S01]  /*2a10*/  FFMA.FTZ R111, R120.reuse, R110, R111 ;  /* 0x0000006e786f7223 */ /* 0x040fe2000001006f */
[----:B------:R-:W-:Y:S01]  /*2a20*/  FFMA.FTZ R159, R3, R104, R105 ;  /* 0x00000068039f7223 */ /* 0x000fe20000010069 */
[----:B------:R-:W-:Y:S01]  /*2a30*/  FFMA.FTZ R108, R120, R108, R99 ;  /* 0x0000006c786c7223 */ /* 0x000fe20000010063 */
[----:B------:R-:W-:Y:S01]  /*2a40*/  ISETP.GE.U32.AND P0, PT, R114, RZ, PT ;  /* 0x000000ff7200720c */ /* 0x000fe20003f06070 */
[----:B------:R-:W-:Y:S01]  /*2a50*/  FFMA.FTZ R179, R152, R104, R105 ;  /* 0x0000006898b37223 */ /* 0x000fe20000010069 */
[----:B------:R-:W-:Y:S01]  /*2a60*/  SHF.L.U32 R99, R5, 0x10, RZ ;  /* 0x0000001005637819 */ /* 0x000fe200000006ff */
[----:B------:R-:W-:Y:S01]  /*2a70*/  FADD.FTZ R98, R137, -R98 ;  /* 0x8000006289627221 */ /* 0x000fe20000010000 */
[----:B------:R-:W-:-:S02]  /*2a80*/  IMAD.U32 R97, R4, 0x10000, RZ ;  /* 0x0001000004617824 */ /* 0x000fc400078e00ff */
[----:B------:R-:W-:Y:S01]  /*2a90*/  FADD.FTZ R110, R138, -R159 ;  /* 0x8000009f8a6e7221 */ /* 0x000fe20000010000 */
[----:B------:R-:W-:Y:S01]  /*2aa0*/  FMUL.FTZ R109, R109, UR13 ;  /* 0x0000000d6d6d7c20 */ /* 0x000fe20008410000 */
[----:B------:R-:W-:Y:S01]  /*2ab0*/  FMUL.FTZ R111, R111, UR13 ;  /* 0x0000000d6f6f7c20 */ /* 0x000fe20008410000 */
[C---:B------:R-:W-:Y:S01]  /*2ac0*/  LOP3.LUT P5, RZ, R115.reuse, 0xff0000, RZ, 0xc0, !PT ;  /* 0x00ff000073ff7812 */ /* 0x040fe200078ac0ff */
[----:B------:R-:W-:Y:S01]  /*2ad0*/  FADD.FTZ R180, R146, -R179 ;  /* 0x800000b392b47221 */ /* 0x000fe20000010000 */
[----:B------:R-:W-:Y:S01]  /*2ae0*/  ISETP.GE.U32.AND.EX P0, PT, R115, 0x1000000, PT, P0 ;  /* 0x010000007300780c */ /* 0x000fe20003f06100 */
[----:B------:R-:W-:Y:S01]  /*2af0*/  FFMA.FTZ R98, R120, R98, R99 ;  /* 0x0000006278627223 */ /* 0x000fe20000010063 */
[----:B------:R-:W-:Y:S01]  /*2b00*/  FFMA.FTZ R178, R150, R104, R105 ;  /* 0x0000006896b27223 */ /* 0x000fe20000010069 */
[----:B------:R-:W-:Y:S01]  /*2b10*/  FFMA.FTZ R97, R120, R110, R97 ;  /* 0x0000006e78617223 */ /* 0x000fe20000010061 */
[----:B------:R-:W-:Y:S01]  /*2b20*/  SHF.L.U32 R99, R96, 0x10, RZ ;  /* 0x0000001060637819 */ /* 0x000fe200000006ff */
[----:B------:R-:W-:Y:S01]  /*2b30*/  FMUL.FTZ R106, R106, UR13 ;  /* 0x0000000d6a6a7c20 */ /* 0x000fe20008410000 */
[----:B------:R-:W-:Y:S01]  /*2b40*/  FSEL R110, R109, RZ, P5 ;  /* 0x000000ff6d6e7208 */ /* 0x000fe20002800000 */
[----:B------:R-:W-:Y:S01]  /*2b50*/  FMUL.FTZ R96, R108, UR13 ;  /* 0x0000000d6c607c20 */ /* 0x000fe20008410000 */
[----:B------:R-:W-:Y:S01]  /*2b60*/  FSEL R159, R111, RZ, P0 ;  /* 0x000000ff6f9f7208 */ /* 0x000fe20000000000 */
[----:B------:R-:W-:Y:S01]  /*2b70*/  FFMA.FTZ R107, R120, R180, R107 ;  /* 0x000000b4786b7223 */ /* 0x000fe2000001006b */
[----:B------:R-:W-:Y:S01]  /*2b80*/  LOP3.LUT P5, RZ, R115, 0xff, RZ, 0xc0, !PT ;  /* 0x000000ff73ff7812 */ /* 0x000fe200078ac0ff */
[----:B------:R-:W-:Y:S01]  /*2b90*/  FADD.FTZ R178, R145, -R178 ;  /* 0x800000b291b27221 */ /* 0x000fe20000010000 */
[----:B------:R-:W-:Y:S01]  /*2ba0*/  LOP3.LUT P0, RZ, R115, 0xff00, RZ, 0xc0, !PT ;  /* 0x0000ff0073ff7812 */ /* 0x000fe2000780c0ff */
[----:B------:R-:W-:Y:S01]  /*2bb0*/  FMUL.FTZ R98, R98, UR13 ;  /* 0x0000000d62627c20 */ /* 0x000fe20008410000 */
[----:B------:R-:W-:Y:S01]  /*2bc0*/  FSEL R108, R106, RZ, P5 ;  /* 0x000000ff6a6c7208 */ /* 0x000fe20002800000 */
[----:B------:R-:W-:Y:S01]  /*2bd0*/  FMUL.FTZ R107, R107, UR13 ;  /* 0x0000000d6b6b7c20 */ /* 0x000fe20008410000 */
[----:B------:R-:W-:Y:S01]  /*2be0*/  FSEL R111, R96, RZ, P0 ;  /* 0x000000ff606f7208 */ /* 0x000fe20000000000 */
[----:B------:R-:W-:Y:S01]  /*2bf0*/  FFMA.FTZ R99, R120, R178, R99 ;  /* 0x000000b278637223 */ /* 0x000fe20000010063 */
[C---:B------:R-:W-:Y:S01]  /*2c00*/  LOP3.LUT P5, RZ, R114.reuse, 0xff0000, RZ, 0xc0, !PT ;  /* 0x00ff000072ff7812 */ /* 0x040fe200078ac0ff */
[----:B------:R-:W-:Y:S01]  /*2c10*/  FMUL.FTZ R97, R97, UR13 ;  /* 0x0000000d61617c20 */ /* 0x000fe20008410000 */
[----:B------:R-:W-:Y:S01]  /*2c20*/  LOP3.LUT P0, RZ, R114, 0xff000000, RZ, 0xc0, !PT ;  /* 0xff00000072ff7812 */ /* 0x000fe2000780c0ff */
[----:B------:R-:W-:Y:S01]  /*2c30*/  FMUL.FTZ R99, R99, UR13 ;  /* 0x0000000d63637c20 */ /* 0x000fe20008410000 */
[----:B------:R-:W-:-:S02]  /*2c40*/  FSEL R106, R98, RZ, P5 ;  /* 0x000000ff626a7208 */ /* 0x000fc40002800000 */
[----:B------:R-:W-:Y:S02]  /*2c50*/  FSEL R109, R107, RZ, P0 ;  /* 0x000000ff6b6d7208 */ /* 0x000fe40000000000 */
[C---:B------:R-:W-:Y:S02]  /*2c60*/  LOP3.LUT P5, RZ, R114.reuse, 0xff00, RZ, 0xc0, !PT ;  /* 0x0000ff0072ff7812 */ /* 0x040fe400078ac0ff */
[----:B------:R-:W-:Y:S02]  /*2c70*/  LOP3.LUT P0, RZ, R114, 0xff, RZ, 0xc0, !PT ;  /* 0x000000ff72ff7812 */ /* 0x000fe4000780c0ff */
[----:B------:R-:W-:Y:S02]  /*2c80*/  FSEL R107, R99, RZ, P5 ;  /* 0x000000ff636b7208 */ /* 0x000fe40002800000 */
[----:B------:R-:W-:Y:S02]  /*2c90*/  FSEL R96, R97, RZ, P0 ;  /* 0x000000ff61607208 */ /* 0x000fe40000000000 */
[----:B------:R-:W-:-:S02]  /*2ca0*/  F2FP.BF16.F32.PACK_AB R99, R159, R110 ;  /* 0x0000006e9f63723e */ /* 0x000fc400000010ff */
[----:B------:R-:W-:Y:S02]  /*2cb0*/  F2FP.BF16.F32.PACK_AB R98, R111, R108 ;  /* 0x0000006c6f62723e */ /* 0x000fe400000010ff */
[----:B------:R-:W-:Y:S02]  /*2cc0*/  F2FP.BF16.F32.PACK_AB R97, R109, R106 ;  /* 0x0000006a6d61723e */ /* 0x000fe400000010ff */
[----:B------:R-:W-:Y:S01]  /*2cd0*/  F2FP.BF16.F32.PACK_AB R96, R107, R96 ;  /* 0x000000606b60723e */ /* 0x000fe200000010ff */
[----:B------:R-:W-:Y:S06]  /*2ce0*/  BRA `(.L_x_112) ;  /* 0x0000001800387947 */ /* 0x000fec0003800000 */
.L_x_113:
[-CC-:B------:R-:W-:Y:S01]  /*2cf0*/  FFMA.FTZ R89, R153, R104.reuse, R105.reuse ;  /* 0x0000006899597223 */ /* 0x180fe20000010069 */
[----:B------:R-:W-:Y:S01]  /*2d00*/  SHF.L.U32 R107, R7, 0x10, RZ ;  /* 0x00000010076b7819 */ /* 0x000fe200000006ff */
[-C--:B------:R-:W-:Y:S01]  /*2d10*/  FFMA.FTZ R108, R154, R104.reuse, R105 ;  /* 0x000000689a6c7223 */ /* 0x080fe20000010069 */
[----:B------:R-:W-:Y:S01]  /*2d20*/  SHF.L.U32 R97, R97, 0x10, RZ ;  /* 0x0000001061617819 */ /* 0x000fe200000006ff */
[----:B------:R-:W-:Y:S01]  /*2d30*/  FADD.FTZ R91, R144, -R89 ;  /* 0x80000059905b7221 */ /* 0x000fe20000010000 */
[----:B------:R-:W-:Y:S02]  /*2d40*/  IMAD.U32 R89, R98, 0x10000, RZ ;  /* 0x0001000062597824 */ /* 0x000fe400078e00ff */
[-CC-:B------:R-:W-:Y:S01]  /*2d50*/  FFMA.FTZ R98, R151, R104.reuse, R105.reuse ;  /* 0x0000006897627223 */ /* 0x180fe20000010069 */
[-C--:B------:R-:W-:Y:S01]  /*2d60*/  FFMA.FTZ R88, R149, R104.reuse, R105 ;  /* 0x0000006895587223 */ /* 0x080fe20000010069 */
[----:B-----5:R-:W-:Y:S01]  /*2d70*/  FFMA.FTZ R178, R120, R91, R107 ;  /* 0x0000005b78b27223 */ /* 0x020fe2000001006b */
[----:B------:R-:W-:Y:S01]  /*2d80*/  FFMA.FTZ R91, R156, R104, R105 ;  /* 0x000000689c5b7223 */ /* 0x000fe20000010069 */
[----:B------:R-:W-:Y:S01]  /*2d90*/  FADD.FTZ R108, R147, -R108 ;  /* 0x8000006c936c7221 */ /* 0x000fe20000010000 */
[----:B------:R-:W-:Y:S01]  /*2da0*/  SHF.L.U32 R106, R6, 0x10, RZ ;  /* 0x00000010066a7819 */ /* 0x000fe200000006ff */
[----:B------:R-:W-:Y:S01]  /*2db0*/  FADD.FTZ R109, R139, -R98 ;  /* 0x800000628b6d7221 */ /* 0x000fe20000010000 */
[----:B------:R-:W-:Y:S01]  /*2dc0*/  FADD.FTZ R91, R148, -R91 ;  /* 0x8000005b945b7221 */ /* 0x000fe20000010000 */
[----:B------:R-:W-:Y:S01]  /*2dd0*/  FADD.FTZ R107, R137, -R88 ;  /* 0x80000058896b7221 */ /* 0x000fe20000010000 */
[----:B------:R-:W-:-:S02]  /*2de0*/  IMAD.U32 R90, R5, 0x10000, RZ ;  /* 0x00010000055a7824 */ /* 0x000fc400078e00ff */
[C---:B------:R-:W-:Y:S01]  /*2df0*/  FFMA.FTZ R88, R120.reuse, R108, R89 ;  /* 0x0000006c78587223 */ /* 0x040fe20000010059 */
[----:B------:R-:W-:Y:S01]  /*2e00*/  FFMA.FTZ R91, R120, R91, R97 ;  /* 0x0000005b785b7223 */ /* 0x000fe20000010061 */
[-CC-:B------:R-:W-:Y:S01]  /*2e10*/  FFMA.FTZ R97, R152, R104.reuse, R105.reuse ;  /* 0x0000006898617223 */ /* 0x180fe20000010069 */
[-CC-:B------:R-:W-:Y:S01]  /*2e20*/  FFMA.FTZ R89, R3, R104.reuse, R105.reuse ;  /* 0x0000006803597223 */ /* 0x180fe20000010069 */
[----:B------:R-:W-:Y:S01]  /*2e30*/  FFMA.FTZ R109, R120, R109, R106 ;  /* 0x0000006d786d7223 */ /* 0x000fe2000001006a */
[----:B------:R-:W-:Y:S01]  /*2e40*/  SHF.L.U32 R98, R96, 0x10, RZ ;  /* 0x0000001060627819 */ /* 0x000fe200000006ff */
[----:B------:R-:W-:Y:S01]  /*2e50*/  FFMA.FTZ R110, R120, R107, R90 ;  /* 0x0000006b786e7223 */ /* 0x000fe2000001005a */
[----:B------:R-:W-:Y:S01]  /*2e60*/  FFMA.FTZ R96, R150, R104, R105 ;  /* 0x0000006896607223 */ /* 0x000fe20000010069 */
[----:B------:R-:W-:Y:S01]  /*2e70*/  FADD.FTZ R106, R146, -R97 ;  /* 0x80000061926a7221 */ /* 0x000fe20000010000 */
[----:B------:R-:W-:Y:S02]  /*2e80*/  IMAD.U32 R90, R4, 0x10000, RZ ;  /* 0x00010000045a7824 */ /* 0x000fe400078e00ff */
[----:B------:R-:W-:Y:S01]  /*2e90*/  FADD.FTZ R97, R138, -R89 ;  /* 0x800000598a617221 */ /* 0x000fe20000010000 */
[----:B------:R-:W-:Y:S01]  /*2ea0*/  ISETP.GE.U32.AND P0, PT, R114, RZ, PT ;  /* 0x000000ff7200720c */ /* 0x000fe20003f06070 */
[----:B------:R-:W-:Y:S01]  /*2eb0*/  FADD.FTZ R107, R145, -R96 ;  /* 0x80000060916b7221 */ /* 0x000fe20000010000 */
[----:B------:R-:W-:Y:S01]  /*2ec0*/  SHF.L.U32 R99, R99, 0x10, RZ ;  /* 0x0000001063637819 */ /* 0x000fe200000006ff */
[C---:B------:R-:W-:Y:S01]  /*2ed0*/  FFMA.FTZ R96, R120.reuse, R97, R90 ;  /* 0x0000006178607223 */ /* 0x040fe2000001005a */
[----:B------:R-:W-:Y:S01]  /*2ee0*/  FMUL.FTZ R90, R91, UR13 ;  /* 0x0000000d5b5a7c20 */ /* 0x000fe20008410000 */
[----:B------:R-:W-:Y:S01]  /*2ef0*/  ISETP.GE.U32.AND.EX P0, PT, R115, 0x1000000, PT, P0 ;  /* 0x010000007300780c */ /* 0x000fe20003f06100 */
[----:B------:R-:W-:Y:S01]  /*2f00*/  FFMA.FTZ R107, R120, R107, R98 ;  /* 0x0000006b786b7223 */ /* 0x000fe20000010062 */
[----:B------:R-:W-:Y:S01]  /*2f10*/  F2FP.BF16.F32.PACK_AB R91, R91, R178 ;  /* 0x000000b25b5b723e */ /* 0x000fe200000010ff */
[----:B------:R-:W-:Y:S01]  /*2f20*/  FMUL.FTZ R178, R178, UR13 ;  /* 0x0000000db2b27c20 */ /* 0x000fe20008410000 */
[----:B------:R-:W-:Y:S01]  /*2f30*/  LOP3.LUT P5, RZ, R115, 0xff0000, RZ, 0xc0, !PT ;  /* 0x00ff000073ff7812 */ /* 0x000fe200078ac0ff */
[----:B------:R-:W-:Y:S01]  /*2f40*/  FFMA.FTZ R89, R120, R106, R99 ;  /* 0x0000006a78597223 */ /* 0x000fe20000010063 */
[----:B------:R-:W-:Y:S01]  /*2f50*/  FSEL R99, R90, RZ, P0 ;  /* 0x000000ff5a637208 */ /* 0x000fe20000000000 */
[----:B------:R-:W-:Y:S01]  /*2f60*/  FMUL.FTZ R98, R109, UR13 ;  /* 0x0000000d6d627c20 */ /* 0x000fe20008410000 */
[C---:B------:R-:W-:Y:S01]  /*2f70*/  F2FP.BF16.F32.PACK_AB R90, R88.reuse, R109 ;  /* 0x0000006d585a723e */ /* 0x040fe200000010ff */
[----:B------:R-:W-:Y:S01]  /*2f80*/  FMUL.FTZ R88, R88, UR13 ;  /* 0x0000000d58587c20 */ /* 0x000fe20008410000 */
[C---:B------:R-:W-:Y:S01]  /*2f90*/  LOP3.LUT P0, RZ, R115.reuse, 0xff, RZ, 0xc0, !PT ;  /* 0x000000ff73ff7812 */ /* 0x040fe2000780c0ff */
[----:B------:R-:W-:Y:S01]  /*2fa0*/  FMUL.FTZ R97, R110, UR13 ;  /* 0x0000000d6e617c20 */ /* 0x000fe20008410000 */
[----:B------:R-:W-:Y:S01]  /*2fb0*/  FSEL R180, R178, RZ, P5 ;  /* 0x000000ffb2b47208 */ /* 0x000fe20002800000 */
[----:B------:R-:W-:Y:S01]  /*2fc0*/  FMUL.FTZ R106, R96, UR13 ;  /* 0x0000000d606a7c20 */ /* 0x000fe20008410000 */
[----:B------:R-:W-:Y:S01]  /*2fd0*/  LOP3.LUT P5, RZ, R115, 0xff00, RZ, 0xc0, !PT ;  /* 0x0000ff0073ff7812 */ /* 0x000fe200078ac0ff */
[----:B------:R-:W-:Y:S01]  /*2fe0*/  FMUL.FTZ R108, R107, UR13 ;  /* 0x0000000d6b6c7c20 */ /* 0x000fe20008410000 */
[----:B------:R-:W-:-:S02]  /*2ff0*/  FSEL R109, R98, RZ, P0 ;  /* 0x000000ff626d7208 */ /* 0x000fc40000000000 */
[----:B------:R-:W-:Y:S01]  /*3000*/  FSEL R98, R88, RZ, P5 ;  /* 0x000000ff58627208 */ /* 0x000fe20002800000 */
[----:B------:R-:W-:Y:S01]  /*3010*/  FMUL.FTZ R88, R89, UR13 ;  /* 0x0000000d59587c20 */ /* 0x000fe20008410000 */
[C---:B------:R-:W-:Y:S02]  /*3020*/  LOP3.LUT P0, RZ, R114.reuse, 0xff0000, RZ, 0xc0, !PT ;  /* 0x00ff000072ff7812 */ /* 0x040fe4000780c0ff */
[----:B------:R-:W-:Y:S02]  /*3030*/  LOP3.LUT P5, RZ, R114, 0xff000000, RZ, 0xc0, !PT ;  /* 0xff00000072ff7812 */ /* 0x000fe400078ac0ff */
[----:B------:R-:W-:Y:S02]  /*3040*/  FSEL R178, R97, RZ, P0 ;  /* 0x000000ff61b27208 */ /* 0x000fe40000000000 */
[----:B------:R-:W-:Y:S02]  /*3050*/  FSEL R97, R88, RZ, P5 ;  /* 0x000000ff58617208 */ /* 0x000fe40002800000 */
[----:B------:R-:W-:-:S02]  /*3060*/  LOP3.LUT P0, RZ, R114, 0xff, RZ, 0xc0, !PT ;  /* 0x000000ff72ff7812 */ /* 0x000fc4000780c0ff */
[----:B------:R-:W-:Y:S02]  /*3070*/  LOP3.LUT P5, RZ, R114, 0xff00, RZ, 0xc0, !PT ;  /* 0x0000ff0072ff7812 */ /* 0x000fe400078ac0ff */
[----:B------:R-:W-:Y:S02]  /*3080*/  F2FP.BF16.F32.PACK_AB R88, R107, R96 ;  /* 0x000000606b58723e */ /* 0x000fe400000010ff */
[----:B------:R-:W-:Y:S02]  /*3090*/  FSEL R96, R106, RZ, P0 ;  /* 0x000000ff6a607208 */ /* 0x000fe40000000000 */
[----:B------:R-:W-:Y:S02]  /*30a0*/  FSEL R107, R108, RZ, P5 ;  /* 0x000000ff6c6b7208 */ /* 0x000fe40002800000 */
[----:B------:R-:W-:Y:S02]  /*30b0*/  F2FP.BF16.F32.PACK_AB R89, R89, R110 ;  /* 0x0000006e5959723e */ /* 0x000fe400000010ff */
[----:B------:R-:W-:-:S02]  /*30c0*/  F2FP.BF16.F32.PACK_AB R99, R99, R180 ;  /* 0x000000b46363723e */ /* 0x000fc400000010ff */
[----:B------:R-:W-:Y:S02]  /*30d0*/  F2FP.BF16.F32.PACK_AB R98, R98, R109 ;  /* 0x0000006d6262723e */ /* 0x000fe400000010ff */
[----:B------:R-:W-:Y:S02]  /*30e0*/  F2FP.BF16.F32.PACK_AB R97, R97, R178 ;  /* 0x000000b26161723e */ /* 0x000fe400000010ff */
[----:B------:R-:W-:Y:S01]  /*30f0*/  F2FP.BF16.F32.PACK_AB R96, R107, R96 ;  /* 0x000000606b60723e */ /* 0x000fe200000010ff */
[----:B------:R-:W-:Y:S06]  /*3100*/  BRA `(.L_x_112) ;  /* 0x0000001400307947 */ /* 0x000fec0003800000 */
.L_x_109:
        /* <DEDUP_REMOVED lines=8> */
[----:B------:R-:W-:Y:S01]  /*3190*/  LOP3.LUT P5, RZ, R115, 0xff0000, RZ, 0xc0, !PT ;  /* 0x00ff000073ff7812 */ /* 0x000fe200078ac0ff */
[----:B------:R-:W-:Y:S01]  /*31a0*/  FFMA.FTZ R92, R151, R104, R105 ;  /* 0x00000068975c7223 */ /* 0x000fe20000010069 */
[----:B------:R-:W-:Y:S01]  /*31b0*/  FADD.FTZ R93, R144, -R93 ;  /* 0x8000005d905d7221 */ /* 0x000fe20000010000 */
[----:B------:R-:W-:Y:S01]  /*31c0*/  FADD.FTZ R95, R148, -R95 ;  /* 0x8000005f945f7221 */ /* 0x000fe20000010000 */
[----:B------:R-:W-:Y:S02]  /*31d0*/  LOP3.LUT P0, RZ, R163, 0xff0000, RZ, 0xc0, !PT ;  /* 0x00ff0000a3ff7812 */ /* 0x000fe4000780c0ff */
[C---:B-----5:R-:W-:Y:S01]  /*31e0*/  FMUL.FTZ R93, R120.reuse, R93 ;  /* 0x0000005d785d7220 */ /* 0x060fe20000410000 */
[----:B------:R-:W-:-:S03]  /*31f0*/  FMUL.FTZ R94, R120, R95 ;  /* 0x0000005f785e7220 */ /* 0x000fc60000410000 */
[----:B------:R-:W-:Y:S01]  /*3200*/  FMUL.FTZ R93, R93, UR13 ;  /* 0x0000000d5d5d7c20 */ /* 0x000fe20008410000 */
[----:B------:R-:W-:-:S04]  /*3210*/  FMUL.FTZ R94, R94, UR13 ;  /* 0x0000000d5e5e7c20 */ /* 0x000fc80008410000 */
[C---:B------:R-:W-:Y:S02]  /*3220*/  FSEL R99, R93.reuse, RZ, P5 ;  /* 0x000000ff5d637208 */ /* 0x040fe40002800000 */
[----:B------:R-:W-:Y:S01]  /*3230*/  FSEL R95, R93, RZ, P0 ;  /* 0x000000ff5d5f7208 */ /* 0x000fe20000000000 */
[----:B------:R-:W-:Y:S01]  /*3240*/  FADD.FTZ R93, R139, -R92 ;  /* 0x8000005c8b5d7221 */ /* 0x000fe20000010000 */
[----:B------:R-:W-:Y:S02]  /*3250*/  ISETP.GE.U32.AND P5, PT, R162, RZ, PT ;  /* 0x000000ffa200720c */ /* 0x000fe40003fa6070 */
[----:B------:R-:W-:Y:S01]  /*3260*/  ISETP.GE.U32.AND P0, PT, R114, RZ, PT ;  /* 0x000000ff7200720c */ /* 0x000fe20003f06070 */
[----:B------:R-:W-:Y:S01]  /*3270*/  FMUL.FTZ R93, R120, R93 ;  /* 0x0000005d785d7220 */ /* 0x000fe20000410000 */
[----:B------:R-:W-:Y:S02]  /*3280*/  ISETP.GE.U32.AND.EX P5, PT, R163, 0x1000000, PT, P5 ;  /* 0x01000000a300780c */ /* 0x000fe40003fa6150 */
[----:B------:R-:W-:-:S02]  /*3290*/  ISETP.GE.U32.AND.EX P0, PT, R115, 0x1000000, PT, P0 ;  /* 0x010000007300780c */ /* 0x000fc40003f06100 */
[C---:B------:R-:W-:Y:S02]  /*32a0*/  FSEL R92, R94.reuse, RZ, P5 ;  /* 0x000000ff5e5c7208 */ /* 0x040fe40002800000 */
[----:B------:R-:W-:Y:S01]  /*32b0*/  FSEL R96, R94, RZ, P0 ;  /* 0x000000ff5e607208 */ /* 0x000fe20000000000 */
[-CC-:B------:R-:W-:Y:S01]  /*32c0*/  FFMA.FTZ R94, R154, R104.reuse, R105.reuse ;  /* 0x000000689a5e7223 */ /* 0x180fe20000010069 */
[----:B------:R-:W-:Y:S01]  /*32d0*/  F2FP.BF16.F32.PACK_AB R95, R92, R95 ;  /* 0x0000005f5c5f723e */ /* 0x000fe200000010ff */
[-CC-:B------:R-:W-:Y:S01]  /*32e0*/  FFMA.FTZ R92, R149, R104.reuse, R105.reuse ;  /* 0x00000068955c7223 */ /* 0x180fe20000010069 */
[----:B------:R-:W-:Y:S01]  /*32f0*/  LOP3.LUT P0, RZ, R115, 0xff, RZ, 0xc0, !PT ;  /* 0x000000ff73ff7812 */ /* 0x000fe2000780c0ff */
[----:B------:R-:W-:Y:S01]  /*3300*/  FADD.FTZ R97, R147, -R94 ;  /* 0x8000005e93617221 */ /* 0x000fe20000010000 */
[----:B------:R-:W-:Y:S01]  /*3310*/  FMUL.FTZ R94, R93, UR13 ;  /* 0x0000000d5d5e7c20 */ /* 0x000fe20008410000 */
[----:B------:R-:W-:Y:S01]  /*3320*/  LOP3.LUT P5, RZ, R163, 0xff, RZ, 0xc0, !PT ;  /* 0x000000ffa3ff7812 */ /* 0x000fe200078ac0ff */
[----:B------:R-:W-:Y:S01]  /*3330*/  FADD.FTZ R93, R137, -R92 ;  /* 0x8000005c895d7221 */ /* 0x000fe20000010000 */
[----:B------:R-:W-:Y:S01]  /*3340*/  FMUL.FTZ R97, R120, R97 ;  /* 0x0000006178617220 */ /* 0x000fe20000410000 */
[-CC-:B------:R-:W-:Y:S01]  /*3350*/  FFMA.FTZ R92, R150, R104.reuse, R105.reuse ;  /* 0x00000068965c7223 */ /* 0x180fe20000010069 */
[----:B------:R-:W-:Y:S01]  /*3360*/  FSEL R110, R94, RZ, P0 ;  /* 0x000000ff5e6e7208 */ /* 0x000fe20000000000 */
[----:B------:R-:W-:Y:S01]  /*3370*/  FMUL.FTZ R93, R120, R93 ;  /* 0x0000005d785d7220 */ /* 0x000fe20000410000 */
[----:B------:R-:W-:Y:S01]  /*3380*/  FMUL.FTZ R98, R97, UR13 ;  /* 0x0000000d61627c20 */ /* 0x000fe20008410000 */
[----:B------:R-:W-:Y:S01]  /*3390*/  FFMA.FTZ R97, R152, R104, R105 ;  /* 0x0000006898617223 */ /* 0x000fe20000010069 */
[----:B------:R-:W-:-:S02]  /*33a0*/  FSEL R94, R94, RZ, P5 ;  /* 0x000000ff5e5e7208 */ /* 0x000fc40002800000 */
[----:B------:R-:W-:Y:S01]  /*33b0*/  LOP3.LUT P0, RZ, R115, 0xff00, RZ, 0xc0, !PT ;  /* 0x0000ff0073ff7812 */ /* 0x000fe2000780c0ff */
[----:B------:R-:W-:Y:S01]  /*33c0*/  FADD.FTZ R107, R146, -R97 ;  /* 0x80000061926b7221 */ /* 0x000fe20000010000 */
[----:B------:R-:W-:Y:S02]  /*33d0*/  LOP3.LUT P5, RZ, R163, 0xff00, RZ, 0xc0, !PT ;  /* 0x0000ff00a3ff7812 */ /* 0x000fe400078ac0ff */
[----:B------:R-:W-:Y:S01]  /*33e0*/  F2FP.BF16.F32.PACK_AB R99, R96, R99 ;  /* 0x000000636063723e */ /* 0x000fe200000010ff */
[----:B------:R-:W-:Y:S01]  /*33f0*/  FMUL.FTZ R96, R93, UR13 ;  /* 0x0000000d5d607c20 */ /* 0x000fe20008410000 */
[C---:B------:R-:W-:Y:S01]  /*3400*/  FSEL R159, R98.reuse, RZ, P0 ;  /* 0x000000ff629f7208 */ /* 0x040fe20000000000 */
[----:B------:R-:W-:Y:S01]  /*3410*/  FADD.FTZ R93, R145, -R92 ;  /* 0x8000005c915d7221 */ /* 0x000fe20000010000 */
[----:B------:R-:W-:Y:S01]  /*3420*/  FSEL R97, R98, RZ, P5 ;  /* 0x000000ff62617208 */ /* 0x000fe20002800000 */
[----:B------:R-:W-:Y:S01]  /*3430*/  FMUL.FTZ R98, R120, R107 ;  /* 0x0000006b78627220 */ /* 0x000fe20000410000 */
[----:B------:R-:W-:Y:S01]  /*3440*/  LOP3.LUT P0, RZ, R114, 0xff0000, RZ, 0xc0, !PT ;  /* 0x00ff000072ff7812 */ /* 0x000fe2000780c0ff */
[----:B------:R-:W-:Y:S01]  /*3450*/  FFMA.FTZ R107, R3, R104, R105 ;  /* 0x00000068036b7223 */ /* 0x000fe20000010069 */
[----:B------:R-:W-:Y:S01]  /*3460*/  LOP3.LUT P5, RZ, R162, 0xff0000, RZ, 0xc0, !PT ;  /* 0x00ff0000a2ff7812 */ /* 0x000fe200078ac0ff */
[----:B------:R-:W-:Y:S01]  /*3470*/  FMUL.FTZ R92, R120, R93 ;  /* 0x0000005d785c7220 */ /* 0x000fe20000410000 */
[----:B------:R-:W-:Y:S01]  /*3480*/  FSEL R108, R96, RZ, P0 ;  /* 0x000000ff606c7208 */ /* 0x000fe20000000000 */
[----:B------:R-:W-:Y:S01]  /*3490*/  FMUL.FTZ R98, R98, UR13 ;  /* 0x0000000d62627c20 */ /* 0x000fe20008410000 */
[----:B------:R-:W-:Y:S01]  /*34a0*/  LOP3.LUT P0, RZ, R114, 0xff000000, RZ, 0xc0, !PT ;  /* 0xff00000072ff7812 */ /* 0x000fe2000780c0ff */
[----:B------:R-:W-:Y:S01]  /*34b0*/  FADD.FTZ R107, R138, -R107 ;  /* 0x8000006b8a6b7221 */ /* 0x000fe20000010000 */
[----:B------:R-:W-:Y:S01]  /*34c0*/  FSEL R93, R96, RZ, P5 ;  /* 0x000000ff605d7208 */ /* 0x000fe20002800000 */
[----:B------:R-:W-:Y:S01]  /*34d0*/  FMUL.FTZ R92, R92, UR13 ;  /* 0x0000000d5c5c7c20 */ /* 0x000fe20008410000 */
[----:B------:R-:W-:Y:S01]  /*34e0*/  LOP3.LUT P5, RZ, R162, 0xff000000, RZ, 0xc0, !PT ;  /* 0xff000000a2ff7812 */ /* 0x000fe200078ac0ff */
[----:B------:R-:W-:Y:S01]  /*34f0*/  FMUL.FTZ R107, R120, R107 ;  /* 0x0000006b786b7220 */ /* 0x000fe20000410000 */
[----:B------:R-:W-:-:S02]  /*3500*/  FSEL R111, R98, RZ, P0 ;  /* 0x000000ff626f7208 */ /* 0x000fc40000000000 */
[----:B------:R-:W-:Y:S01]  /*3510*/  LOP3.LUT P0, RZ, R114, 0xff00, RZ, 0xc0, !PT ;  /* 0x0000ff0072ff7812 */ /* 0x000fe2000780c0ff */
[----:B------:R-:W-:Y:S01]  /*3520*/  FMUL.FTZ R106, R107, UR13 ;  /* 0x0000000d6b6a7c20 */ /* 0x000fe20008410000 */
[----:B------:R-:W-:Y:S02]  /*3530*/  FSEL R96, R98, RZ, P5 ;  /* 0x000000ff62607208 */ /* 0x000fe40002800000 */
[----:B------:R-:W-:Y:S02]  /*3540*/  LOP3.LUT P5, RZ, R162, 0xff00, RZ, 0xc0, !PT ;  /* 0x0000ff00a2ff7812 */ /* 0x000fe400078ac0ff */
[----:B------:R-:W-:Y:S02]  /*3550*/  FSEL R109, R92, RZ, P0 ;  /* 0x000000ff5c6d7208 */ /* 0x000fe40000000000 */
[----:B------:R-:W-:Y:S02]  /*3560*/  LOP3.LUT P0, RZ, R162, 0xff, RZ, 0xc0, !PT ;  /* 0x000000ffa2ff7812 */ /* 0x000fe4000780c0ff */
[----:B------:R-:W-:-:S02]  /*3570*/  FSEL R107, R92, RZ, P5 ;  /* 0x000000ff5c6b7208 */ /* 0x000fc40002800000 */
[----:B------:R-:W-:Y:S02]  /*3580*/  LOP3.LUT P5, RZ, R114, 0xff, RZ, 0xc0, !PT ;  /* 0x000000ff72ff7812 */ /* 0x000fe400078ac0ff */
[C---:B------:R-:W-:Y:S02]  /*3590*/  FSEL R92, R106.reuse, RZ, P0 ;  /* 0x000000ff6a5c7208 */ /* 0x040fe40000000000 */
[----:B------:R-:W-:Y:S02]  /*35a0*/  FSEL R106, R106, RZ, P5 ;  /* 0x000000ff6a6a7208 */ /* 0x000fe40002800000 */
[----:B------:R-:W-:Y:S02]  /*35b0*/  F2FP.BF16.F32.PACK_AB R94, R97, R94 ;  /* 0x0000005e615e723e */ /* 0x000fe400000010ff */
[----:B------:R-:W-:Y:S02]  /*35c0*/  F2FP.BF16.F32.PACK_AB R93, R96, R93 ;  /* 0x0000005d605d723e */ /* 0x000fe400000010ff */
[----:B------:R-:W-:-:S02]  /*35d0*/  F2FP.BF16.F32.PACK_AB R98, R159, R110 ;  /* 0x0000006e9f62723e */ /* 0x000fc400000010ff */
[----:B------:R-:W-:Y:S02]  /*35e0*/  F2FP.BF16.F32.PACK_AB R97, R111, R108 ;  /* 0x0000006c6f61723e */ /* 0x000fe400000010ff */
[----:B------:R-:W-:Y:S02]  /*35f0*/  F2FP.BF16.F32.PACK_AB R92, R107, R92 ;  /* 0x0000005c6b5c723e */ /* 0x000fe400000010ff */
[----:B------:R-:W-:Y:S01]  /*3600*/  F2FP.BF16.F32.PACK_AB R96, R109, R106 ;  /* 0x0000006a6d60723e */ /* 0x000fe200000010ff */
[----:B------:R-:W-:Y:S06]  /*3610*/  BRA `(.L_x_112) ;  /* 0x0000000c00ec7947 */ /* 0x000fec0003800000 */
.L_x_115:
[-CC-:B------:R-:W-:Y:S01]  /*3620*/  FFMA.FTZ R89, R153, R104.reuse, R105.reuse ;  /* 0x0000006899597223 */ /* 0x180fe20000010069 */
[----:B------:R-:W-:Y:S01]  /*3630*/  FFMA.FTZ R91, R156, R104, R105 ;  /* 0x000000689c5b7223 */ /* 0x000fe20000010069 */
[----:B------:R-:W-:Y:S02]  /*3640*/  LOP3.LUT P5, RZ, R115, 0xff0000, RZ, 0xc0, !PT ;  /* 0x00ff000073ff7812 */ /* 0x000fe400078ac0ff */
[----:B------:R-:W-:Y:S01]  /*3650*/  FADD.FTZ R89, R144, -R89 ;  /* 0x8000005990597221 */ /* 0x000fe20000010000 */
[----:B------:R-:W-:Y:S01]  /*3660*/  FADD.FTZ R91, R148, -R91 ;  /* 0x8000005b945b7221 */ /* 0x000fe20000010000 */
[----:B------:R-:W-:Y:S02]  /*3670*/  LOP3.LUT P0, RZ, R163, 0xff0000, RZ, 0xc0, !PT ;  /* 0x00ff0000a3ff7812 */ /* 0x000fe4000780c0ff */
[C---:B-----5:R-:W-:Y:S01]  /*3680*/  FMUL.FTZ R89, R120.reuse, R89 ;  /* 0x0000005978597220 */ /* 0x060fe20000410000 */
[----:B------:R-:W-:-:S03]  /*3690*/  FMUL.FTZ R90, R120, R91 ;  /* 0x0000005b785a7220 */ /* 0x000fc60000410000 */
[----:B------:R-:W-:Y:S01]  /*36a0*/  FMUL.FTZ R88, R89, UR13 ;  /* 0x0000000d59587c20 */ /* 0x000fe20008410000 */
[C---:B------:R-:W-:Y:S01]  /*36b0*/  FMUL.FTZ R92, R90.reuse, UR13 ;  /* 0x0000000d5a5c7c20 */ /* 0x040fe20008410000 */
[----:B------:R-:W-:-:S03]  /*36c0*/  F2FP.BF16.F32.PACK_AB R91, R90, R89 ;  /* 0x000000595a5b723e */ /* 0x000fc600000010ff */
[C---:B------:R-:W-:Y:S02]  /*36d0*/  FSEL R99, R88.reuse, RZ, P5 ;  /* 0x000000ff58637208 */ /* 0x040fe40002800000 */
[----:B------:R-:W-:Y:S01]  /*36e0*/  FSEL R95, R88, RZ, P0 ;  /* 0x000000ff585f7208 */ /* 0x000fe20000000000 */
[-CC-:B------:R-:W-:Y:S01]  /*36f0*/  FFMA.FTZ R88, R151, R104.reuse, R105.reuse ;  /* 0x0000006897587223 */ /* 0x180fe20000010069 */
[----:B------:R-:W-:Y:S02]  /*3700*/  ISETP.GE.U32.AND P5, PT, R162, RZ, PT ;  /* 0x000000ffa200720c */ /* 0x000fe40003fa6070 */
[----:B------:R-:W-:Y:S01]  /*3710*/  ISETP.GE.U32.AND P0, PT, R114, RZ, PT ;  /* 0x000000ff7200720c */ /* 0x000fe20003f06070 */
[----:B------:R-:W-:Y:S01]  /*3720*/  FADD.FTZ R89, R139, -R88 ;  /* 0x800000588b597221 */ /* 0x000fe20000010000 */
[-CC-:B------:R-:W-:Y:S01]  /*3730*/  FFMA.FTZ R88, R154, R104.reuse, R105.reuse ;  /* 0x000000689a587223 */ /* 0x180fe20000010069 */
[----:B------:R-:W-:Y:S02]  /*3740*/  ISETP.GE.U32.AND.EX P5, PT, R163, 0x1000000, PT, P5 ;  /* 0x01000000a300780c */ /* 0x000fe40003fa6150 */
[----:B------:R-:W-:Y:S01]  /*3750*/  ISETP.GE.U32.AND.EX P0, PT, R115, 0x1000000, PT, P0 ;  /* 0x010000007300780c */ /* 0x000fe20003f06100 */
[----:B------:R-:W-:Y:S01]  /*3760*/  FMUL.FTZ R90, R120, R89 ;  /* 0x00000059785a7220 */ /* 0x000fe20000410000 */
[----:B------:R-:W-:Y:S01]  /*3770*/  FADD.FTZ R89, R147, -R88 ;  /* 0x8000005893597221 */ /* 0x000fe20000010000 */
[C---:B------:R-:W-:Y:S01]  /*3780*/  FSEL R94, R92.reuse, RZ, P5 ;  /* 0x000000ff5c5e7208 */ /* 0x040fe20002800000 */
[--C-:B------:R-:W-:Y:S01]  /*3790*/  FFMA.FTZ R88, R149, R104, R105.reuse ;  /* 0x0000006895587223 */ /* 0x100fe20000010069 */
[----:B------:R-:W-:Y:S01]  /*37a0*/  FSEL R92, R92, RZ, P0 ;  /* 0x000000ff5c5c7208 */ /* 0x000fe20000000000 */
[----:B------:R-:W-:Y:S01]  /*37b0*/  FMUL.FTZ R93, R120, R89 ;  /* 0x00000059785d7220 */ /* 0x000fe20000410000 */
[----:B------:R-:W-:Y:S01]  /*37c0*/  LOP3.LUT P0, RZ, R115, 0xff, RZ, 0xc0, !PT ;  /* 0x000000ff73ff7812 */ /* 0x000fe2000780c0ff */
[----:B------:R-:W-:Y:S01]  /*37d0*/  FADD.FTZ R89, R137, -R88 ;  /* 0x8000005889597221 */ /* 0x000fe20000010000 */
[----:B------:R-:W-:Y:S01]  /*37e0*/  F2FP.BF16.F32.PACK_AB R99, R92, R99 ;  /* 0x000000635c63723e */ /* 0x000fe200000010ff */
[----:B------:R-:W-:Y:S01]  /*37f0*/  FMUL.FTZ R92, R90, UR13 ;  /* 0x0000000d5a5c7c20 */ /* 0x000fe20008410000 */
[C---:B------:R-:W-:Y:S01]  /*3800*/  F2FP.BF16.F32.PACK_AB R90, R93.reuse, R90 ;  /* 0x0000005a5d5a723e */ /* 0x040fe200000010ff */
[----:B------:R-:W-:Y:S01]  /*3810*/  FMUL.FTZ R97, R93, UR13 ;  /* 0x0000000d5d617c20 */ /* 0x000fe20008410000 */
[----:B------:R-:W-:Y:S01]  /*3820*/  LOP3.LUT P5, RZ, R163, 0xff, RZ, 0xc0, !PT ;  /* 0x000000ffa3ff7812 */ /* 0x000fe200078ac0ff */
[-CC-:B------:R-:W-:Y:S01]  /*3830*/  FFMA.FTZ R93, R152, R104.reuse, R105.reuse ;  /* 0x00000068985d7223 */ /* 0x180fe20000010069 */
[----:B------:R-:W-:Y:S01]  /*3840*/  FSEL R98, R92, RZ, P0 ;  /* 0x000000ff5c627208 */ /* 0x000fe20000000000 */
[-C--:B------:R-:W-:Y:S01]  /*3850*/  FFMA.FTZ R88, R150, R104.reuse, R105 ;  /* 0x0000006896587223 */ /* 0x080fe20000010069 */
[----:B------:R-:W-:Y:S01]  /*3860*/  FSEL R96, R92, RZ, P5 ;  /* 0x000000ff5c607208 */ /* 0x000fe20002800000 */
[----:B------:R-:W-:Y:S01]  /*3870*/  FADD.FTZ R93, R146, -R93 ;  /* 0x8000005d925d7221 */ /* 0x000fe20000010000 */
[----:B------:R-:W-:Y:S01]  /*3880*/  LOP3.LUT P0, RZ, R115, 0xff00, RZ, 0xc0, !PT ;  /* 0x0000ff0073ff7812 */ /* 0x000fe2000780c0ff */
[----:B------:R-:W-:Y:S01]  /*3890*/  FMUL.FTZ R92, R120, R89 ;  /* 0x00000059785c7220 */ /* 0x000fe20000410000 */
[----:B------:R-:W-:Y:S01]  /*38a0*/  LOP3.LUT P5, RZ, R163, 0xff00, RZ, 0xc0, !PT ;  /* 0x0000ff00a3ff7812 */ /* 0x000fe200078ac0ff */
[----:B------:R-:W-:Y:S01]  /*38b0*/  FADD.FTZ R89, R145, -R88 ;  /* 0x8000005891597221 */ /* 0x000fe20000010000 */
[----:B------:R-:W-:Y:S01]  /*38c0*/  F2FP.BF16.F32.PACK_AB R95, R94, R95 ;  /* 0x0000005f5e5f723e */ /* 0x000fe200000010ff */
[----:B------:R-:W-:Y:S01]  /*38d0*/  FMUL.FTZ R107, R120, R93 ;  /* 0x0000005d786b7220 */ /* 0x000fe20000410000 */
[C---:B------:R-:W-:Y:S01]  /*38e0*/  FSEL R159, R97.reuse, RZ, P0 ;  /* 0x000000ff619f7208 */ /* 0x040fe20000000000 */
[----:B------:R-:W-:Y:S01]  /*38f0*/  FMUL.FTZ R94, R92, UR13 ;  /* 0x0000000d5c5e7c20 */ /* 0x000fe20008410000 */
[----:B------:R-:W-:Y:S01]  /*3900*/  FSEL R179, R97, RZ, P5 ;  /* 0x000000ff61b37208 */ /* 0x000fe20002800000 */
[----:B------:R-:W-:Y:S01]  /*3910*/  FFMA.FTZ R93, R3, R104, R105 ;  /* 0x00000068035d7223 */ /* 0x000fe20000010069 */
[----:B------:R-:W-:Y:S01]  /*3920*/  LOP3.LUT P0, RZ, R114, 0xff0000, RZ, 0xc0, !PT ;  /* 0x00ff000072ff7812 */ /* 0x000fe2000780c0ff */
[----:B------:R-:W-:Y:S01]  /*3930*/  FMUL.FTZ R88, R120, R89 ;  /* 0x0000005978587220 */ /* 0x000fe20000410000 */
[----:B------:R-:W-:Y:S01]  /*3940*/  LOP3.LUT P5, RZ, R162, 0xff0000, RZ, 0xc0, !PT ;  /* 0x00ff0000a2ff7812 */ /* 0x000fe200078ac0ff */
[----:B------:R-:W-:Y:S01]  /*3950*/  FADD.FTZ R93, R138, -R93 ;  /* 0x8000005d8a5d7221 */ /* 0x000fe20000010000 */
[C---:B------:R-:W-:Y:S01]  /*3960*/  F2FP.BF16.F32.PACK_AB R89, R107.reuse, R92 ;  /* 0x0000005c6b59723e */ /* 0x040fe200000010ff */
[----:B------:R-:W-:Y:S01]  /*3970*/  FMUL.FTZ R107, R107, UR13 ;  /* 0x0000000d6b6b7c20 */ /* 0x000fe20008410000 */
[----:B------:R-:W-:Y:S01]  /*3980*/  FSEL R97, R94, RZ, P0 ;  /* 0x000000ff5e617208 */ /* 0x000fe20000000000 */
[----:B------:R-:W-:Y:S01]  /*3990*/  FMUL.FTZ R93, R120, R93 ;  /* 0x0000005d785d7220 */ /* 0x000fe20000410000 */
[----:B------:R-:W-:Y:S01]  /*39a0*/  FSEL R106, R94, RZ, P5 ;  /* 0x000000ff5e6a7208 */ /* 0x000fe20002800000 */
[----:B------:R-:W-:Y:S01]  /*39b0*/  FMUL.FTZ R92, R88, UR13 ;  /* 0x0000000d585c7c20 */ /* 0x000fe20008410000 */
[----:B------:R-:W-:-:S02]  /*39c0*/  LOP3.LUT P0, RZ, R114, 0xff000000, RZ, 0xc0, !PT ;  /* 0xff00000072ff7812 */ /* 0x000fc4000780c0ff */
[----:B------:R-:W-:Y:S02]  /*39d0*/  LOP3.LUT P5, RZ, R162, 0xff000000, RZ, 0xc0, !PT ;  /* 0xff000000a2ff7812 */ /* 0x000fe400078ac0ff */
[C---:B------:R-:W-:Y:S02]  /*39e0*/  FSEL R108, R107.reuse, RZ, P0 ;  /* 0x000000ff6b6c7208 */ /* 0x040fe40000000000 */
[----:B------:R-:W-:Y:S02]  /*39f0*/  FSEL R111, R107, RZ, P5 ;  /* 0x000000ff6b6f7208 */ /* 0x000fe40002800000 */
[----:B------:R-:W-:Y:S02]  /*3a00*/  LOP3.LUT P0, RZ, R114, 0xff00, RZ, 0xc0, !PT ;  /* 0x0000ff0072ff7812 */ /* 0x000fe4000780c0ff */
[----:B------:R-:W-:Y:S02]  /*3a10*/  LOP3.LUT P5, RZ, R162, 0xff00, RZ, 0xc0, !PT ;  /* 0x0000ff00a2ff7812 */ /* 0x000fe400078ac0ff */
[----:B------:R-:W-:Y:S01]  /*3a20*/  F2FP.BF16.F32.PACK_AB R88, R88, R93 ;  /* 0x0000005d5858723e */ /* 0x000fe200000010ff */
[----:B------:R-:W-:Y:S01]  /*3a30*/  FMUL.FTZ R93, R93, UR13 ;  /* 0x0000000d5d5d7c20 */ /* 0x000fe20008410000 */
[----:B------:R-:W-:-:S02]  /*3a40*/  FSEL R107, R92, RZ, P0 ;  /* 0x000000ff5c6b7208 */ /* 0x000fc40000000000 */
[----:B------:R-:W-:Y:S02]  /*3a50*/  FSEL R109, R92, RZ, P5 ;  /* 0x000000ff5c6d7208 */ /* 0x000fe40002800000 */
[----:B------:R-:W-:Y:S02]  /*3a60*/  LOP3.LUT P0, RZ, R162, 0xff, RZ, 0xc0, !PT ;  /* 0x000000ffa2ff7812 */ /* 0x000fe4000780c0ff */
[----:B------:R-:W-:Y:S02]  /*3a70*/  LOP3.LUT P5, RZ, R114, 0xff, RZ, 0xc0, !PT ;  /* 0x000000ff72ff7812 */ /* 0x000fe400078ac0ff */
[----:B------:R-:W-:Y:S02]  /*3a80*/  F2FP.BF16.F32.PACK_AB R94, R179, R96 ;  /* 0x00000060b35e723e */ /* 0x000fe400000010ff */
[C---:B------:R-:W-:Y:S02]  /*3a90*/  FSEL R92, R93.reuse, RZ, P0 ;  /* 0x000000ff5d5c7208 */ /* 0x040fe40000000000 */
[----:B------:R-:W-:-:S02]  /*3aa0*/  FSEL R96, R93, RZ, P5 ;  /* 0x000000ff5d607208 */ /* 0x000fc40002800000 */
[----:B------:R-:W-:Y:S02]  /*3ab0*/  F2FP.BF16.F32.PACK_AB R98, R159, R98 ;  /* 0x000000629f62723e */ /* 0x000fe400000010ff */
[----:B------:R-:W-:Y:S02]  /*3ac0*/  F2FP.BF16.F32.PACK_AB R93, R111, R106 ;  /* 0x0000006a6f5d723e */ /* 0x000fe400000010ff */
[----:B------:R-:W-:Y:S02]  /*3ad0*/  F2FP.BF16.F32.PACK_AB R97, R108, R97 ;  /* 0x000000616c61723e */ /* 0x000fe400000010ff */
[----:B------:R-:W-:Y:S02]  /*3ae0*/  F2FP.BF16.F32.PACK_AB R92, R109, R92 ;  /* 0x0000005c6d5c723e */ /* 0x000fe400000010ff */
[----:B------:R-:W-:Y:S01]  /*3af0*/  F2FP.BF16.F32.PACK_AB R96, R107, R96 ;  /* 0x000000606b60723e */ /* 0x000fe200000010ff */
[----:B------:R-:W-:Y:S06]  /*3b00*/  BRA `(.L_x_112) ;  /* 0x0000000800b07947 */ /* 0x000fec0003800000 */
.L_x_114:
[----:B------:R-:W-:-:S04]  /*3b10*/  UISETP.NE.U32.AND UP0, UPT, UR4, URZ, UPT ;  /* 0x000000ff0400728c */ /* 0x000fc8000bf05070 */
[----:B------:R-:W-:-:S09]  /*3b20*/  UISETP.NE.AND.EX UP0, UPT, UR5, URZ, UPT, UP0 ;  /* 0x000000ff0500728c */ /* 0x000fd2000bf05300 */
[----:B------:R-:W-:Y:S05]  /*3b30*/  BRA.U UP0, `(.L_x_116) ;  /* 0x00000005004c7547 */ /* 0x000fea000b800000 */
[-CC-:B------:R-:W-:Y:S01]  /*3b40*/  FFMA.FTZ R93, R153, R104.reuse, R105.reuse ;  /* 0x00000068995d7223 */ /* 0x180fe20000010069 */
[-CC-:B------:R-:W-:Y:S01]  /*3b50*/  FFMA.FTZ R107, R156, R104.reuse, R105.reuse ;  /* 0x000000689c6b7223 */ /* 0x180fe20000010069 */
[-C--:B------:R-:W-:Y:S01]  /*3b60*/  FFMA.FTZ R92, R151, R104.reuse, R105 ;  /* 0x00000068975c7223 */ /* 0x080fe20000010069 */
[----:B------:R-:W-:Y:S01]  /*3b70*/  SHF.L.U32 R96, R97, 0x10, RZ ;  /* 0x0000001061607819 */ /* 0x000fe200000006ff */
[----:B------:R-:W-:Y:S01]  /*3b80*/  FADD.FTZ R95, R144, -R93 ;  /* 0x8000005d905f7221 */ /* 0x000fe20000010000 */
[----:B------:R-:W-:Y:S01]  /*3b90*/  FADD.FTZ R107, R148, -R107 ;  /* 0x8000006b946b7221 */ /* 0x000fe20000010000 */
[----:B------:R-:W-:Y:S02]  /*3ba0*/  IMAD.U32 R94, R6, 0x10000, RZ ;  /* 0x00010000065e7824 */ /* 0x000fe400078e00ff */
[----:B------:R-:W-:Y:S01]  /*3bb0*/  FADD.FTZ R93, R139, -R92 ;  /* 0x8000005c8b5d7221 */ /* 0x000fe20000010000 */
[----:B------:R-:W-:Y:S01]  /*3bc0*/  SHF.L.U32 R109, R98, 0x10, RZ ;  /* 0x00000010626d7819 */ /* 0x000fe200000006ff */
[C---:B-----5:R-:W-:Y:S01]  /*3bd0*/  FFMA.FTZ R111, R120.reuse, R107, R96 ;  /* 0x0000006b786f7223 */ /* 0x060fe20000010060 */
[----:B------:R-:W-:Y:S01]  /*3be0*/  SHF.L.U32 R97, R7, 0x10, RZ ;  /* 0x0000001007617819 */ /* 0x000fe200000006ff */
[----:B------:R-:W-:Y:S01]  /*3bf0*/  FFMA.FTZ R107, R120, R93, R94 ;  /* 0x0000005d786b7223 */ /* 0x000fe2000001005e */
[-CC-:B------:R-:W-:Y:S01]  /*3c00*/  FFMA.FTZ R93, R3, R104.reuse, R105.reuse ;  /* 0x00000068035d7223 */ /* 0x180fe20000010069 */
[-C--:B------:R-:W-:Y:S01]  /*3c10*/  FFMA.FTZ R98, R154, R104.reuse, R105 ;  /* 0x000000689a627223 */ /* 0x080fe20000010069 */
[----:B------:R-:W-:Y:S01]  /*3c20*/  SHF.L.U32 R92, R4, 0x10, RZ ;  /* 0x00000010045c7819 */ /* 0x000fe200000006ff */
[----:B------:R-:W-:Y:S01]  /*3c30*/  FFMA.FTZ R110, R120, R95, R97 ;  /* 0x0000005f786e7223 */ /* 0x000fe20000010061 */
[----:B------:R-:W-:Y:S01]  /*3c40*/  FADD.FTZ R93, R138, -R93 ;  /* 0x8000005d8a5d7221 */ /* 0x000fe20000010000 */
[----:B------:R-:W-:Y:S01]  /*3c50*/  SHF.L.U32 R108, R99, 0x10, RZ ;  /* 0x00000010636c7819 */ /* 0x000fe200000006ff */
[----:B------:R-:W-:Y:S01]  /*3c60*/  FADD.FTZ R99, R147, -R98 ;  /* 0x8000006293637221 */ /* 0x000fe20000010000 */
[----:B------:R-:W-:Y:S01]  /*3c70*/  ISETP.GE.U32.AND P0, PT, R162, RZ, PT ;  /* 0x000000ffa200720c */ /* 0x000fe20003f06070 */
[-CC-:B------:R-:W-:Y:S01]  /*3c80*/  FFMA.FTZ R94, R149, R104.reuse, R105.reuse ;  /* 0x00000068955e7223 */ /* 0x180fe20000010069 */
[----:B------:R-:W-:Y:S01]  /*3c90*/  FFMA.FTZ R98, R120, R93, R92 ;  /* 0x0000005d78627223 */ /* 0x000fe2000001005c */
[----:B------:R-:W-:Y:S01]  /*3ca0*/  FFMA.FTZ R92, R150, R104, R105 ;  /* 0x00000068965c7223 */ /* 0x000fe20000010069 */
[----:B------:R-:W-:Y:S01]  /*3cb0*/  FMUL.FTZ R111, R111, UR13 ;  /* 0x0000000d6f6f7c20 */ /* 0x000fe20008410000 */
[----:B------:R-:W-:Y:S01]  /*3cc0*/  ISETP.GE.U32.AND.EX P0, PT, R163, 0x1000000, PT, P0 ;  /* 0x01000000a300780c */ /* 0x000fe20003f06100 */
[----:B------:R-:W-:-:S02]  /*3cd0*/  IMAD.U32 R96, R5, 0x10000, RZ ;  /* 0x0001000005607824 */ /* 0x000fc400078e00ff */
[----:B------:R-:W-:Y:S01]  /*3ce0*/  FADD.FTZ R95, R137, -R94 ;  /* 0x8000005e895f7221 */ /* 0x000fe20000010000 */
[----:B------:R-:W-:Y:S01]  /*3cf0*/  FMUL.FTZ R110, R110, UR13 ;  /* 0x0000000d6e6e7c20 */ /* 0x000fe20008410000 */
[----:B------:R-:W-:Y:S01]  /*3d00*/  FFMA.FTZ R97, R152, R104, R105 ;  /* 0x0000006898617223 */ /* 0x000fe20000010069 */
[----:B------:R-:W-:Y:S01]  /*3d10*/  LOP3.LUT P5, RZ, R163, 0xff0000, RZ, 0xc0, !PT ;  /* 0x00ff0000a3ff7812 */ /* 0x000fe200078ac0ff */
[----:B------:R-:W-:Y:S01]  /*3d20*/  FADD.FTZ R94, R145, -R92 ;  /* 0x8000005c915e7221 */ /* 0x000fe20000010000 */
[----:B------:R-:W-:Y:S01]  /*3d30*/  FSEL R92, R111, RZ, P0 ;  /* 0x000000ff6f5c7208 */ /* 0x000fe20000000000 */
[----:B------:R-:W-:Y:S01]  /*3d40*/  FFMA.FTZ R96, R120, R95, R96 ;  /* 0x0000005f78607223 */ /* 0x000fe20000010060 */
[----:B------:R-:W-:Y:S01]  /*3d50*/  ISETP.GE.U32.AND P0, PT, R114, RZ, PT ;  /* 0x000000ff7200720c */ /* 0x000fe20003f06070 */
[----:B------:R-:W-:Y:S01]  /*3d60*/  FADD.FTZ R97, R146, -R97 ;  /* 0x8000006192617221 */ /* 0x000fe20000010000 */
[----:B------:R-:W-:Y:S01]  /*3d70*/  FSEL R95, R110, RZ, P5 ;  /* 0x000000ff6e5f7208 */ /* 0x000fe20002800000 */
[----:B------:R-:W-:Y:S01]  /*3d80*/  FMUL.FTZ R107, R107, UR13 ;  /* 0x0000000d6b6b7c20 */ /* 0x000fe20008410000 */
[C---:B------:R-:W-:Y:S01]  /*3d90*/  LOP3.LUT P5, RZ, R115.reuse, 0xff0000, RZ, 0xc0, !PT ;  /* 0x00ff000073ff7812 */ /* 0x040fe200078ac0ff */
[C---:B------:R-:W-:Y:S01]  /*3da0*/  FFMA.FTZ R97, R120.reuse, R97, R108 ;  /* 0x0000006178617223 */ /* 0x040fe2000001006c */
[----:B------:R-:W-:Y:S01]  /*3db0*/  ISETP.GE.U32.AND.EX P0, PT, R115, 0x1000000, PT, P0 ;  /* 0x010000007300780c */ /* 0x000fe20003f06100 */
[----:B------:R-:W-:Y:S01]  /*3dc0*/  FFMA.FTZ R99, R120, R99, R109 ;  /* 0x0000006378637223 */ /* 0x000fe2000001006d */
[----:B------:R-:W-:Y:S01]  /*3dd0*/  SHF.L.U32 R93, R106, 0x10, RZ ;  /* 0x000000106a5d7819 */ /* 0x000fe200000006ff */
[----:B------:R-:W-:Y:S01]  /*3de0*/  FMUL.FTZ R96, R96, UR13 ;  /* 0x0000000d60607c20 */ /* 0x000fe20008410000 */
[----:B------:R-:W-:Y:S01]  /*3df0*/  FSEL R108, R110, RZ, P5 ;  /* 0x000000ff6e6c7208 */ /* 0x000fe20002800000 */
[----:B------:R-:W-:Y:S01]  /*3e00*/  FMUL.FTZ R99, R99, UR13 ;  /* 0x0000000d63637c20 */ /* 0x000fe20008410000 */
[----:B------:R-:W-:Y:S01]  /*3e10*/  LOP3.LUT P5, RZ, R115, 0xff, RZ, 0xc0, !PT ;  /* 0x000000ff73ff7812 */ /* 0x000fe200078ac0ff */
[----:B------:R-:W-:Y:S01]  /*3e20*/  FFMA.FTZ R93, R120, R94, R93 ;  /* 0x0000005e785d7223 */ /* 0x000fe2000001005d */
[----:B------:R-:W-:Y:S01]  /*3e30*/  FSEL R179, R111, RZ, P0 ;  /* 0x000000ff6fb37208 */ /* 0x000fe20000000000 */
[----:B------:R-:W-:Y:S01]  /*3e40*/  FMUL.FTZ R106, R97, UR13 ;  /* 0x0000000d616a7c20 */ /* 0x000fe20008410000 */
[----:B------:R-:W-:Y:S01]  /*3e50*/  LOP3.LUT P0, RZ, R163, 0xff, RZ, 0xc0, !PT ;  /* 0x000000ffa3ff7812 */ /* 0x000fe2000780c0ff */
[----:B------:R-:W-:Y:S01]  /*3e60*/  FMUL.FTZ R93, R93, UR13 ;  /* 0x0000000d5d5d7c20 */ /* 0x000fe20008410000 */
[----:B------:R-:W-:-:S02]  /*3e70*/  F2FP.BF16.F32.PACK_AB R95, R92, R95 ;  /* 0x0000005f5c5f723e */ /* 0x000fc400000010ff */
[----:B------:R-:W-:Y:S02]  /*3e80*/  FSEL R92, R107, RZ, P5 ;  /* 0x000000ff6b5c7208 */ /* 0x000fe40002800000 */
[----:B------:R-:W-:Y:S02]  /*3e90*/  LOP3.LUT P5, RZ, R115, 0xff00, RZ, 0xc0, !PT ;  /* 0x0000ff0073ff7812 */ /* 0x000fe400078ac0ff */
[----:B------:R-:W-:Y:S02]  /*3ea0*/  FSEL R94, R107, RZ, P0 ;  /* 0x000000ff6b5e7208 */ /* 0x000fe40000000000 */
[----:B------:R-:W-:Y:S02]  /*3eb0*/  LOP3.LUT P0, RZ, R163, 0xff00, RZ, 0xc0, !PT ;  /* 0x0000ff00a3ff7812 */ /* 0x000fe4000780c0ff */
[----:B------:R-:W-:Y:S02]  /*3ec0*/  FSEL R159, R99, RZ, P5 ;  /* 0x000000ff639f7208 */ /* 0x000fe40002800000 */
[----:B------:R-:W-:-:S02]  /*3ed0*/  LOP3.LUT P5, RZ, R114, 0xff0000, RZ, 0xc0, !PT ;  /* 0x00ff000072ff7812 */ /* 0x000fc400078ac0ff */
[----:B------:R-:W-:Y:S02]  /*3ee0*/  FSEL R109, R99, RZ, P0 ;  /* 0x000000ff636d7208 */ /* 0x000fe40000000000 */
[----:B------:R-:W-:Y:S02]  /*3ef0*/  LOP3.LUT P0, RZ, R162, 0xff0000, RZ, 0xc0, !PT ;  /* 0x00ff0000a2ff7812 */ /* 0x000fe4000780c0ff */
[----:B------:R-:W-:Y:S02]  /*3f00*/  FSEL R110, R96, RZ, P5 ;  /* 0x000000ff606e7208 */ /* 0x000fe40002800000 */
[----:B------:R-:W-:Y:S02]  /*3f10*/  LOP3.LUT P5, RZ, R114, 0xff000000, RZ, 0xc0, !PT ;  /* 0xff00000072ff7812 */ /* 0x000fe400078ac0ff */
[----:B------:R-:W-:Y:S02]  /*3f20*/  FSEL R97, R96, RZ, P0 ;  /* 0x000000ff60617208 */ /* 0x000fe40000000000 */
[----:B------:R-:W-:-:S02]  /*3f30*/  LOP3.LUT P0, RZ, R162, 0xff000000, RZ, 0xc0, !PT ;  /* 0xff000000a2ff7812 */ /* 0x000fc4000780c0ff */
        /* <DEDUP_REMOVED lines=11> */
[----:B------:R-:W-:Y:S02]  /*3ff0*/  F2FP.BF16.F32.PACK_AB R98, R159, R92 ;  /* 0x0000005c9f62723e */ /* 0x000fe400000010ff */
[----:B------:R-:W-:-:S02]  /*4000*/  FSEL R92, R108, RZ, P5 ;  /* 0x000000ff6c5c7208 */ /* 0x000fc40002800000 */
[----:B------:R-:W-:Y:S02]  /*4010*/  FSEL R109, R108, RZ, P0 ;  /* 0x000000ff6c6d7208 */ /* 0x000fe40000000000 */
[----:B------:R-:W-:Y:S02]  /*4020*/  F2FP.BF16.F32.PACK_AB R93, R106, R97 ;  /* 0x000000616a5d723e */ /* 0x000fe400000010ff */
[----:B------:R-:W-:Y:S02]  /*4030*/  F2FP.BF16.F32.PACK_AB R97, R111, R110 ;  /* 0x0000006e6f61723e */ /* 0x000fe400000010ff */
[----:B------:R-:W-:Y:S02]  /*4040*/  F2FP.BF16.F32.PACK_AB R92, R107, R92 ;  /* 0x0000005c6b5c723e */ /* 0x000fe400000010ff */
[----:B------:R-:W-:Y:S01]  /*4050*/  F2FP.BF16.F32.PACK_AB R96, R96, R109 ;  /* 0x0000006d6060723e */ /* 0x000fe200000010ff */
[----:B------:R-:W-:Y:S06]  /*4060*/  BRA `(.L_x_112) ;  /* 0x0000000400587947 */ /* 0x000fec0003800000 */
.L_x_116:
[-CC-:B------:R-:W-:Y:S01]  /*4070*/  FFMA.FTZ R89, R153, R104.reuse, R105.reuse ;  /* 0x0000006899597223 */ /* 0x180fe20000010069 */
[-CC-:B------:R-:W-:Y:S01]  /*4080*/  FFMA.FTZ R95, R156, R104.reuse, R105.reuse ;  /* 0x000000689c5f7223 */ /* 0x180fe20000010069 */
[-C--:B------:R-:W-:Y:S01]  /*4090*/  FFMA.FTZ R88, R151, R104.reuse, R105 ;  /* 0x0000006897587223 */ /* 0x080fe20000010069 */
[----:B------:R-:W-:Y:S01]  /*40a0*/  IMAD.U32 R92, R97, 0x10000, RZ ;  /* 0x00010000615c7824 */ /* 0x000fe200078e00ff */
[----:B------:R-:W-:Y:S01]  /*40b0*/  SHF.L.U32 R90, R6, 0x10, RZ ;  /* 0x00000010065a7819 */ /* 0x000fe200000006ff */
[----:B------:R-:W-:Y:S01]  /*40c0*/  FADD.FTZ R91, R144, -R89 ;  /* 0x80000059905b7221 */ /* 0x000fe20000010000 */
[----:B------:R-:W-:Y:S01]  /*40d0*/  FADD.FTZ R95, R148, -R95 ;  /* 0x8000005f945f7221 */ /* 0x000fe20000010000 */
[----:B------:R-:W-:Y:S01]  /*40e0*/  FADD.FTZ R89, R139, -R88 ;  /* 0x800000588b597221 */ /* 0x000fe20000010000 */
[----:B------:R-:W-:Y:S01]  /*40f0*/  SHF.L.U32 R93, R7, 0x10, RZ ;  /* 0x00000010075d7819 */ /* 0x000fe200000006ff */
[-CC-:B------:R-:W-:Y:S01]  /*4100*/  FFMA.FTZ R94, R154, R104.reuse, R105.reuse ;  /* 0x000000689a5e7223 */ /* 0x180fe20000010069 */
[C---:B-----5:R-:W-:Y:S01]  /*4110*/  FFMA.FTZ R108, R120.reuse, R95, R92 ;  /* 0x0000005f786c7223 */ /* 0x060fe2000001005c */
[C---:B------:R-:W-:Y:S01]  /*4120*/  FFMA.FTZ R95, R120.reuse, R89, R90 ;  /* 0x00000059785f7223 */ /* 0x040fe2000001005a */
[-CC-:B------:R-:W-:Y:S01]  /*4130*/  FFMA.FTZ R90, R149, R104.reuse, R105.reuse ;  /* 0x00000068955a7223 */ /* 0x180fe20000010069 */
[----:B------:R-:W-:Y:S01]  /*4140*/  FFMA.FTZ R89, R3, R104, R105 ;  /* 0x0000006803597223 */ /* 0x000fe20000010069 */
[----:B------:R-:W-:Y:S01]  /*4150*/  FFMA.FTZ R107, R120, R91, R93 ;  /* 0x0000005b786b7223 */ /* 0x000fe2000001005d */
[----:B------:R-:W-:Y:S01]  /*4160*/  SHF.L.U32 R92, R5, 0x10, RZ ;  /* 0x00000010055c7819 */ /* 0x000fe200000006ff */
[----:B------:R-:W-:-:S02]  /*4170*/  IMAD.U32 R106, R99, 0x10000, RZ ;  /* 0x00010000636a7824 */ /* 0x000fc400078e00ff */
[----:B------:R-:W-:Y:S01]  /*4180*/  FADD.FTZ R91, R137, -R90 ;  /* 0x8000005a895b7221 */ /* 0x000fe20000010000 */
[----:B------:R-:W-:Y:S01]  /*4190*/  SHF.L.U32 R99, R98, 0x10, RZ ;  /* 0x0000001062637819 */ /* 0x000fe200000006ff */
[----:B------:R-:W-:Y:S02]  /*41a0*/  IMAD.U32 R88, R4, 0x10000, RZ ;  /* 0x0001000004587824 */ /* 0x000fe400078e00ff */
[----:B------:R-:W-:Y:S01]  /*41b0*/  FADD.FTZ R89, R138, -R89 ;  /* 0x800000598a597221 */ /* 0x000fe20000010000 */
[----:B------:R-:W-:Y:S01]  /*41c0*/  FADD.FTZ R97, R147, -R94 ;  /* 0x8000005e93617221 */ /* 0x000fe20000010000 */
[----:B------:R-:W-:Y:S01]  /*41d0*/  FMUL.FTZ R90, R107, UR13 ;  /* 0x0000000d6b5a7c20 */ /* 0x000fe20008410000 */
[----:B------:R-:W-:Y:S01]  /*41e0*/  LOP3.LUT P0, RZ, R115, 0xff0000, RZ, 0xc0, !PT ;  /* 0x00ff000073ff7812 */ /* 0x000fe2000780c0ff */
[----:B------:R-:W-:Y:S01]  /*41f0*/  FFMA.FTZ R94, R120, R91, R92 ;  /* 0x0000005b785e7223 */ /* 0x000fe2000001005c */
[----:B------:R-:W-:Y:S01]  /*4200*/  LOP3.LUT P5, RZ, R163, 0xff0000, RZ, 0xc0, !PT ;  /* 0x00ff0000a3ff7812 */ /* 0x000fe200078ac0ff */
[-C--:B------:R-:W-:Y:S01]  /*4210*/  FFMA.FTZ R93, R152, R104.reuse, R105 ;  /* 0x00000068985d7223 */ /* 0x080fe20000010069 */
[C---:B------:R-:W-:Y:S01]  /*4220*/  FFMA.FTZ R92, R120.reuse, R89, R88 ;  /* 0x00000059785c7223 */ /* 0x040fe20000010058 */
[----:B------:R-:W-:Y:S01]  /*4230*/  FFMA.FTZ R98, R120, R97, R99 ;  /* 0x0000006178627223 */ /* 0x000fe20000010063 */
[----:B------:R-:W-:Y:S01]  /*4240*/  SHF.L.U32 R91, R96, 0x10, RZ ;  /* 0x00000010605b7819 */ /* 0x000fe200000006ff */
[----:B------:R-:W-:Y:S01]  /*4250*/  FFMA.FTZ R88, R150, R104, R105 ;  /* 0x0000006896587223 */ /* 0x000fe20000010069 */
[----:B------:R-:W-:Y:S01]  /*4260*/  FSEL R99, R90, RZ, P0 ;  /* 0x000000ff5a637208 */ /* 0x000fe20000000000 */
[----:B------:R-:W-:Y:S01]  /*4270*/  FADD.FTZ R93, R146, -R93 ;  /* 0x8000005d925d7221 */ /* 0x000fe20000010000 */
[----:B------:R-:W-:Y:S01]  /*4280*/  FSEL R96, R90, RZ, P5 ;  /* 0x000000ff5a607208 */ /* 0x000fe20002800000 */
[----:B------:R-:W-:Y:S01]  /*4290*/  FADD.FTZ R89, R145, -R88 ;  /* 0x8000005891597221 */ /* 0x000fe20000010000 */
[----:B------:R-:W-:Y:S01]  /*42a0*/  ISETP.GE.U32.AND P0, PT, R114, RZ, PT ;  /* 0x000000ff7200720c */ /* 0x000fe20003f06070 */
[----:B------:R-:W-:Y:S01]  /*42b0*/  FMUL.FTZ R90, R108, UR13 ;  /* 0x0000000d6c5a7c20 */ /* 0x000fe20008410000 */
[----:B------:R-:W-:Y:S01]  /*42c0*/  ISETP.GE.U32.AND P5, PT, R162, RZ, PT ;  /* 0x000000ffa200720c */ /* 0x000fe20003fa6070 */
[C---:B------:R-:W-:Y:S01]  /*42d0*/  FFMA.FTZ R97, R120.reuse, R93, R106 ;  /* 0x0000005d78617223 */ /* 0x040fe2000001006a */
[----:B------:R-:W-:Y:S01]  /*42e0*/  ISETP.GE.U32.AND.EX P0, PT, R115, 0x1000000, PT, P0 ;  /* 0x010000007300780c */ /* 0x000fe20003f06100 */
[----:B------:R-:W-:Y:S01]  /*42f0*/  FFMA.FTZ R93, R120, R89, R91 ;  /* 0x00000059785d7223 */ /* 0x000fe2000001005b */
[----:B------:R-:W-:Y:S01]  /*4300*/  ISETP.GE.U32.AND.EX P5, PT, R163, 0x1000000, PT, P5 ;  /* 0x01000000a300780c */ /* 0x000fe20003fa6150 */
[----:B------:R-:W-:Y:S01]  /*4310*/  FMUL.FTZ R88, R95, UR13 ;  /* 0x0000000d5f587c20 */ /* 0x000fe20008410000 */
[----:B------:R-:W-:Y:S01]  /*4320*/  F2FP.BF16.F32.PACK_AB R91, R108, R107 ;  /* 0x0000006b6c5b723e */ /* 0x000fe200000010ff */
[----:B------:R-:W-:Y:S01]  /*4330*/  FMUL.FTZ R89, R98, UR13 ;  /* 0x0000000d62597c20 */ /* 0x000fe20008410000 */
[----:B------:R-:W-:-:S02]  /*4340*/  FSEL R178, R90, RZ, P0 ;  /* 0x000000ff5ab27208 */ /* 0x000fc40000000000 */
[----:B------:R-:W-:Y:S02]  /*4350*/  FSEL R107, R90, RZ, P5 ;  /* 0x000000ff5a6b7208 */ /* 0x000fe40002800000 */
[----:B------:R-:W-:Y:S02]  /*4360*/  LOP3.LUT P0, RZ, R115, 0xff, RZ, 0xc0, !PT ;  /* 0x000000ff73ff7812 */ /* 0x000fe4000780c0ff */
[----:B------:R-:W-:Y:S02]  /*4370*/  LOP3.LUT P5, RZ, R163, 0xff, RZ, 0xc0, !PT ;  /* 0x000000ffa3ff7812 */ /* 0x000fe400078ac0ff */
[----:B------:R-:W-:Y:S02]  /*4380*/  F2FP.BF16.F32.PACK_AB R90, R98, R95 ;  /* 0x0000005f625a723e */ /* 0x000fe400000010ff */
[----:B------:R-:W-:Y:S01]  /*4390*/  F2FP.BF16.F32.PACK_AB R95, R107, R96 ;  /* 0x000000606b5f723e */ /* 0x000fe200000010ff */
[----:B------:R-:W-:Y:S01]  /*43a0*/  FMUL.FTZ R96, R97, UR13 ;  /* 0x0000000d61607c20 */ /* 0x000fe20008410000 */
[----:B------:R-:W-:-:S02]  /*43b0*/  FSEL R98, R88, RZ, P0 ;  /* 0x000000ff58627208 */ /* 0x000fc40000000000 */
[----:B------:R-:W-:Y:S01]  /*43c0*/  FSEL R107, R88, RZ, P5 ;  /* 0x000000ff586b7208 */ /* 0x000fe20002800000 */
[----:B------:R-:W-:Y:S01]  /*43d0*/  FMUL.FTZ R88, R94, UR13 ;  /* 0x0000000d5e587c20 */ /* 0x000fe20008410000 */
[----:B------:R-:W-:Y:S02]  /*43e0*/  LOP3.LUT P0, RZ, R115, 0xff00, RZ, 0xc0, !PT ;  /* 0x0000ff0073ff7812 */ /* 0x000fe4000780c0ff */
[----:B------:R-:W-:Y:S02]  /*43f0*/  LOP3.LUT P5, RZ, R163, 0xff00, RZ, 0xc0, !PT ;  /* 0x0000ff00a3ff7812 */ /* 0x000fe400078ac0ff */
[C---:B------:R-:W-:Y:S02]  /*4400*/  FSEL R159, R89.reuse, RZ, P0 ;  /* 0x000000ff599f7208 */ /* 0x040fe40000000000 */
[----:B------:R-:W-:Y:S02]  /*4410*/  FSEL R110, R89, RZ, P5 ;  /* 0x000000ff596e7208 */ /* 0x000fe40002800000 */
[----:B------:R-:W-:-:S02]  /*4420*/  LOP3.LUT P0, RZ, R114, 0xff0000, RZ, 0xc0, !PT ;  /* 0x00ff000072ff7812 */ /* 0x000fc4000780c0ff */
[----:B------:R-:W-:Y:S02]  /*4430*/  LOP3.LUT P5, RZ, R162, 0xff0000, RZ, 0xc0, !PT ;  /* 0x00ff0000a2ff7812 */ /* 0x000fe400078ac0ff */
[----:B------:R-:W-:Y:S01]  /*4440*/  F2FP.BF16.F32.PACK_AB R89, R97, R94 ;  /* 0x0000005e6159723e */ /* 0x000fe200000010ff */
[----:B------:R-:W-:Y:S01]  /*4450*/  FMUL.FTZ R94, R93, UR13 ;  /* 0x0000000d5d5e7c20 */ /* 0x000fe20008410000 */
[C---:B------:R-:W-:Y:S02]  /*4460*/  FSEL R97, R88.reuse, RZ, P0 ;  /* 0x000000ff58617208 */ /* 0x040fe40000000000 */
[----:B------:R-:W-:Y:S02]  /*4470*/  FSEL R106, R88, RZ, P5 ;  /* 0x000000ff586a7208 */ /* 0x000fe40002800000 */
[----:B------:R-:W-:Y:S02]  /*4480*/  LOP3.LUT P0, RZ, R114, 0xff000000, RZ, 0xc0, !PT ;  /* 0xff00000072ff7812 */ /* 0x000fe4000780c0ff */
        /* <DEDUP_REMOVED lines=18> */
[----:B------:R-:W-:Y:S02]  /*45b0*/  F2FP.BF16.F32.PACK_AB R92, R92, R107 ;  /* 0x0000006b5c5c723e */ /* 0x000fe400000010ff */
[----:B------:R-:W-:-:S07]  /*45c0*/  F2FP.BF16.F32.PACK_AB R96, R109, R96 ;  /* 0x000000606d60723e */ /* 0x000fce00000010ff */
.L_x_112:
        /* <DEDUP_REMOVED lines=14> */
.L_x_108:
[----:B------:R-:W-:Y:S05]  /*46b0*/  BSYNC.RECONVERGENT B0 ;  /* 0x0000000000007941 */ /* 0x000fea0003800200 */
.L_x_107:
[----:B------:R-:W-:Y:S04]  /*46c0*/  BSSY.RECONVERGENT B0, `(.L_x_117) ;  /* 0x0000257000007945 */ /* 0x000fe80003800200 */
[----:B------:R-:W-:Y:S05]  /*46d0*/  @!P2 BRA `(.L_x_118) ;  /* 0x000000240054a947 */ /* 0x000fea0003800000 */
[----:B------:R-:W-:-:S04]  /*46e0*/  ISETP.NE.U32.AND P5, PT, RZ, UR10, PT ;  /* 0x0000000aff007c0c */ /* 0x000fc8000bfa5070 */
[----:B------:R-:W-:-:S13]  /*46f0*/  ISETP.NE.AND.EX P5, PT, RZ, UR11, PT, P5 ;  /* 0x0000000bff007c0c */ /* 0x000fda000bfa5350 */
        /* <DEDUP_REMOVED lines=8> */
[----:B0-----:R-:W-:Y:S01]  /*4780*/  FFMA.FTZ R89, R135, R104, R105 ;  /* 0x0000006887597223 */ /* 0x001fe20000010069 */
[----:B------:R-:W-:Y:S01]  /*4790*/  IMAD.U32 R91, R87, 0x10000, RZ ;  /* 0x00010000575b7824 */ /* 0x000fe200078e00ff */
[----:B------:R-:W-:Y:S01]  /*47a0*/  LOP3.LUT P0, RZ, R113, 0xff0000, RZ, 0xc0, !PT ;  /* 0x00ff000071ff7812 */ /* 0x000fe2000780c0ff */
[----:B------:R-:W-:Y:S02]  /*47b0*/  IMAD.U32 R101, R101, 0x10000, RZ ;  /* 0x0001000065657824 */ /* 0x000fe400078e00ff */
[----:B------:R-:W-:Y:S01]  /*47c0*/  FADD.FTZ R89, R124, -R89 ;  /* 0x800000597c597221 */ /* 0x000fe20000010000 */
[----:B------:R-:W-:-:S03]  /*47d0*/  IMAD.U32 R103, R103, 0x10000, RZ ;  /* 0x0001000067677824 */ /* 0x000fc600078e00ff */
[----:B-----5:R-:W-:Y:S01]  /*47e0*/  FFMA.FTZ R99, R120, R89, R91 ;  /* 0x0000005978637223 */ /* 0x020fe2000001005b */
[----:B------:R-:W-:Y:S01]  /*47f0*/  FFMA.FTZ R89, R136, R104, R105 ;  /* 0x0000006888597223 */ /* 0x000fe20000010069 */
[----:B------:R-:W-:Y:S02]  /*4800*/  SHF.L.U32 R91, R100, 0x10, RZ ;  /* 0x00000010645b7819 */ /* 0x000fe400000006ff */
[----:B------:R-:W-:Y:S01]  /*4810*/  FMUL.FTZ R88, R99, UR13 ;  /* 0x0000000d63587c20 */ /* 0x000fe20008410000 */
[----:B------:R-:W-:-:S04]  /*4820*/  FADD.FTZ R89, R128, -R89 ;  /* 0x8000005980597221 */ /* 0x000fc80000010000 */
[----:B------:R-:W-:Y:S01]  /*4830*/  FSEL R108, R88, RZ, P0 ;  /* 0x000000ff586c7208 */ /* 0x000fe20000000000 */
[----:B------:R-:W-:Y:S01]  /*4840*/  FFMA.FTZ R178, R120, R89, R91 ;  /* 0x0000005978b27223 */ /* 0x000fe2000001005b */
[----:B------:R-:W-:Y:S02]  /*4850*/  LOP3.LUT P0, RZ, R161, 0xff0000, RZ, 0xc0, !PT ;  /* 0x00ff0000a1ff7812 */ /* 0x000fe4000780c0ff */
[----:B------:R-:W-:Y:S02]  /*4860*/  SHF.L.U32 R91, R86, 0x10, RZ ;  /* 0x00000010565b7819 */ /* 0x000fe400000006ff */
[----:B------:R-:W-:Y:S01]  /*4870*/  FSEL R110, R88, RZ, P0 ;  /* 0x000000ff586e7208 */ /* 0x000fe20000000000 */
[----:B------:R-:W-:Y:S01]  /*4880*/  FMUL.FTZ R88, R178, UR13 ;  /* 0x0000000db2587c20 */ /* 0x000fe20008410000 */
[----:B------:R-:W-:-:S04]  /*4890*/  ISETP.GE.U32.AND P0, PT, R112, RZ, PT ;  /* 0x000000ff7000720c */ /* 0x000fc80003f06070 */
[----:B------:R-:W-:-:S04]  /*48a0*/  ISETP.GE.U32.AND.EX P0, PT, R113, 0x1000000, PT, P0 ;  /* 0x010000007100780c */ /* 0x000fc80003f06100 */
[----:B------:R-:W-:Y:S02]  /*48b0*/  FSEL R179, R88, RZ, P0 ;  /* 0x000000ff58b37208 */ /* 0x000fe40000000000 */
[----:B------:R-:W-:-:S04]  /*48c0*/  ISETP.GE.U32.AND P0, PT, R160, RZ, PT ;  /* 0x000000ffa000720c */ /* 0x000fc80003f06070 */
[----:B------:R-:W-:-:S04]  /*48d0*/  ISETP.GE.U32.AND.EX P0, PT, R161, 0x1000000, PT, P0 ;  /* 0x01000000a100780c */ /* 0x000fc80003f06100 */
[----:B------:R-:W-:Y:S01]  /*48e0*/  FSEL R181, R88, RZ, P0 ;  /* 0x000000ff58b57208 */ /* 0x000fe20000000000 */
[----:B------:R-:W-:Y:S01]  /*48f0*/  FFMA.FTZ R88, R133, R104, R105 ;  /* 0x0000006885587223 */ /* 0x000fe20000010069 */
[----:B------:R-:W-:-:S03]  /*4900*/  LOP3.LUT P0, RZ, R113, 0xff, RZ, 0xc0, !PT ;  /* 0x000000ff71ff7812 */ /* 0x000fc6000780c0ff */
[----:B------:R-:W-:-:S04]  /*4910*/  FADD.FTZ R89, R123, -R88 ;  /* 0x800000587b597221 */ /* 0x000fc80000010000 */
[----:B------:R-:W-:Y:S01]  /*4920*/  FFMA.FTZ R90, R120, R89, R91 ;  /* 0x00000059785a7223 */ /* 0x000fe2000001005b */
[----:B------:R-:W-:-:S03]  /*4930*/  SHF.L.U32 R91, R85, 0x10, RZ ;  /* 0x00000010555b7819 */ /* 0x000fc600000006ff */
[----:B------:R-:W-:-:S05]  /*4940*/  FMUL.FTZ R88, R90, UR13 ;  /* 0x0000000d5a587c20 */ /* 0x000fca0008410000 */
[----:B------:R-:W-:Y:S02]  /*4950*/  FSEL R98, R88, RZ, P0 ;  /* 0x000000ff58627208 */ /* 0x000fe40000000000 */
[----:B------:R-:W-:-:S04]  /*4960*/  LOP3.LUT P0, RZ, R161, 0xff, RZ, 0xc0, !PT ;  /* 0x000000ffa1ff7812 */ /* 0x000fc8000780c0ff */
[----:B------:R-:W-:Y:S01]  /*4970*/  FSEL R106, R88, RZ, P0 ;  /* 0x000000ff586a7208 */ /* 0x000fe20000000000 */
[----:B------:R-:W-:Y:S01]  /*4980*/  FFMA.FTZ R88, R134, R104, R105 ;  /* 0x0000006886587223 */ /* 0x000fe20000010069 */
[----:B------:R-:W-:-:S03]  /*4990*/  LOP3.LUT P0, RZ, R113, 0xff00, RZ, 0xc0, !PT ;  /* 0x0000ff0071ff7812 */ /* 0x000fc6000780c0ff */
[----:B------:R-:W-:-:S04]  /*49a0*/  FADD.FTZ R89, R127, -R88 ;  /* 0x800000587f597221 */ /* 0x000fc80000010000 */
[----:B------:R-:W-:Y:S01]  /*49b0*/  FFMA.FTZ R95, R120, R89, R101 ;  /* 0x00000059785f7223 */ /* 0x000fe20000010065 */
[----:B------:R-:W-:-:S03]  /*49c0*/  FFMA.FTZ R89, R131, R104, R105 ;  /* 0x0000006883597223 */ /* 0x000fc60000010069 */
[C---:B------:R-:W-:Y:S01]  /*49d0*/  FMUL.FTZ R88, R95.reuse, UR13 ;  /* 0x0000000d5f587c20 */ /* 0x040fe20008410000 */
[----:B------:R-:W-:Y:S01]  /*49e0*/  FADD.FTZ R89, R122, -R89 ;  /* 0x800000597a597221 */ /* 0x000fe20000010000 */
[----:B------:R-:W-:Y:S02]  /*49f0*/  F2FP.BF16.F32.PACK_AB R90, R95, R90 ;  /* 0x0000005a5f5a723e */ /* 0x000fe400000010ff */
[----:B------:R-:W-:Y:S01]  /*4a00*/  F2FP.BF16.F32.PACK_AB R95, R181, R110 ;  /* 0x0000006eb55f723e */ /* 0x000fe200000010ff */
[----:B------:R-:W-:Y:S01]  /*4a10*/  FFMA.FTZ R93, R120, R89, R91 ;  /* 0x00000059785d7223 */ /* 0x000fe2000001005b */
[----:B------:R-:W-:Y:S01]  /*4a20*/  FSEL R111, R88, RZ, P0 ;  /* 0x000000ff586f7208 */ /* 0x000fe20000000000 */
[----:B------:R-:W-:Y:S01]  /*4a30*/  FFMA.FTZ R89, R132, R104, R105 ;  /* 0x0000006884597223 */ /* 0x000fe20000010069 */
[----:B------:R-:W-:Y:S02]  /*4a40*/  LOP3.LUT P0, RZ, R161, 0xff00, RZ, 0xc0, !PT ;  /* 0x0000ff00a1ff7812 */ /* 0x000fe4000780c0ff */
[----:B------:R-:W-:Y:S01]  /*4a50*/  SHF.L.U32 R91, R102, 0x10, RZ ;  /* 0x00000010665b7819 */ /* 0x000fe200000006ff */
[----:B------:R-:W-:Y:S01]  /*4a60*/  FADD.FTZ R89, R126, -R89 ;  /* 0x800000597e597221 */ /* 0x000fe20000010000 */
[----:B------:R-:W-:Y:S01]  /*4a70*/  FSEL R159, R88, RZ, P0 ;  /* 0x000000ff589f7208 */ /* 0x000fe20000000000 */
[----:B------:R-:W-:Y:S01]  /*4a80*/  FMUL.FTZ R88, R93, UR13 ;  /* 0x0000000d5d587c20 */ /* 0x000fe20008410000 */
[----:B------:R-:W-:Y:S01]  /*4a90*/  LOP3.LUT P0, RZ, R112, 0xff0000, RZ, 0xc0, !PT ;  /* 0x00ff000070ff7812 */ /* 0x000fe2000780c0ff */
[----:B------:R-:W-:Y:S01]  /*4aa0*/  FFMA.FTZ R94, R120, R89, R91 ;  /* 0x00000059785e7223 */ /* 0x000fe2000001005b */
[----:B------:R-:W-:-:S02]  /*4ab0*/  SHF.L.U32 R91, R84, 0x10, RZ ;  /* 0x00000010545b7819 */ /* 0x000fc400000006ff */
[----:B------:R-:W-:Y:S02]  /*4ac0*/  FSEL R97, R88, RZ, P0 ;  /* 0x000000ff58617208 */ /* 0x000fe40000000000 */
[----:B------:R-:W-:Y:S02]  /*4ad0*/  LOP3.LUT P0, RZ, R160, 0xff0000, RZ, 0xc0, !PT ;  /* 0x00ff0000a0ff7812 */ /* 0x000fe4000780c0ff */
[----:B------:R-:W-:Y:S02]  /*4ae0*/  F2FP.BF16.F32.PACK_AB R98, R111, R98 ;  /* 0x000000626f62723e */ /* 0x000fe400000010ff */
[----:B------:R-:W-:Y:S01]  /*4af0*/  FSEL R100, R88, RZ, P0 ;  /* 0x000000ff58647208 */ /* 0x000fe20000000000 */
[----:B------:R-:W-:Y:S01]  /*4b00*/  FMUL.FTZ R88, R94, UR13 ;  /* 0x0000000d5e587c20 */ /* 0x000fe20008410000 */
[----:B------:R-:W-:-:S04]  /*4b10*/  LOP3.LUT P0, RZ, R112, 0xff000000, RZ, 0xc0, !PT ;  /* 0xff00000070ff7812 */ /* 0x000fc8000780c0ff */
[----:B------:R-:W-:Y:S02]  /*4b20*/  FSEL R102, R88, RZ, P0 ;  /* 0x000000ff58667208 */ /* 0x000fe40000000000 */
[----:B------:R-:W-:Y:S02]  /*4b30*/  LOP3.LUT P0, RZ, R160, 0xff000000, RZ, 0xc0, !PT ;  /* 0xff000000a0ff7812 */ /* 0x000fe4000780c0ff */
[----:B------:R-:W-:Y:S02]  /*4b40*/  F2FP.BF16.F32.PACK_AB R97, R102, R97 ;  /* 0x000000616661723e */ /* 0x000fe400000010ff */
[----:B------:R-:W-:Y:S01]  /*4b50*/  FSEL R109, R88, RZ, P0 ;  /* 0x000000ff586d7208 */ /* 0x000fe20000000000 */
[-CC-:B------:R-:W-:Y:S01]  /*4b60*/  FFMA.FTZ R88, R130, R104.reuse, R105.reuse ;  /* 0x0000006882587223 */ /* 0x180fe20000010069 */
[----:B------:R-:W-:Y:S01]  /*4b70*/  LOP3.LUT P0, RZ, R112, 0xff00, RZ, 0xc0, !PT ;  /* 0x0000ff0070ff7812 */ /* 0x000fe2000780c0ff */
[----:B------:R-:W-:Y:S02]  /*4b80*/  FFMA.FTZ R104, R129, R104, R105 ;  /* 0x0000006881687223 */ /* 0x000fe40000010069 */
[----:B------:R-:W-:-:S04]  /*4b90*/  FADD.FTZ R89, R125, -R88 ;  /* 0x800000587d597221 */ /* 0x000fc80000010000 */
[----:B------:R-:W-:Y:S01]  /*4ba0*/  FFMA.FTZ R103, R120, R89, R103 ;  /* 0x0000005978677223 */ /* 0x000fe20000010067 */
[----:B------:R-:W-:-:S03]  /*4bb0*/  FADD.FTZ R89, R121, -R104 ;  /* 0x8000006879597221 */ /* 0x000fc60000010000 */
[----:B------:R-:W-:-:S05]  /*4bc0*/  FMUL.FTZ R88, R103, UR13 ;  /* 0x0000000d67587c20 */ /* 0x000fca0008410000 */
[----:B------:R-:W-:Y:S02]  /*4bd0*/  FSEL R101, R88, RZ, P0 ;  /* 0x000000ff58657208 */ /* 0x000fe40000000000 */
[----:B------:R-:W-:-:S04]  /*4be0*/  LOP3.LUT P0, RZ, R160, 0xff00, RZ, 0xc0, !PT ;  /* 0x0000ff00a0ff7812 */ /* 0x000fc8000780c0ff */
[----:B------:R-:W-:Y:S01]  /*4bf0*/  FSEL R107, R88, RZ, P0 ;  /* 0x000000ff586b7208 */ /* 0x000fe20000000000 */
[----:B------:R-:W-:Y:S01]  /*4c00*/  FFMA.FTZ R88, R120, R89, R91 ;  /* 0x0000005978587223 */ /* 0x000fe2000001005b */
[----:B------:R-:W-:Y:S02]  /*4c10*/  LOP3.LUT P0, RZ, R112, 0xff, RZ, 0xc0, !PT ;  /* 0x000000ff70ff7812 */ /* 0x000fe4000780c0ff */
[----:B------:R-:W-:Y:S01]  /*4c20*/  F2FP.BF16.F32.PACK_AB R91, R178, R99 ;  /* 0x00000063b25b723e */ /* 0x000fe200000010ff */
[----:B------:R-:W-:Y:S01]  /*4c30*/  FMUL.FTZ R89, R88, UR13 ;  /* 0x0000000d58597c20 */ /* 0x000fe20008410000 */
[----:B------:R-:W-:Y:S02]  /*4c40*/  F2FP.BF16.F32.PACK_AB R88, R103, R88 ;  /* 0x000000586758723e */ /* 0x000fe400000010ff */
[----:B------:R-:W-:Y:S02]  /*4c50*/  F2FP.BF16.F32.PACK_AB R99, R179, R108 ;  /* 0x0000006cb363723e */ /* 0x000fe400000010ff */
[----:B------:R-:W-:-:S02]  /*4c60*/  FSEL R96, R89, RZ, P0 ;  /* 0x000000ff59607208 */ /* 0x000fc40000000000 */
[----:B------:R-:W-:Y:S02]  /*4c70*/  LOP3.LUT P0, RZ, R160, 0xff, RZ, 0xc0, !PT ;  /* 0x000000ffa0ff7812 */ /* 0x000fe4000780c0ff */
[----:B------:R-:W-:Y:S02]  /*4c80*/  F2FP.BF16.F32.PACK_AB R96, R101, R96 ;  /* 0x000000606560723e */ /* 0x000fe400000010ff */
[----:B------:R-:W-:Y:S02]  /*4c90*/  FSEL R92, R89, RZ, P0 ;  /* 0x000000ff595c7208 */ /* 0x000fe40000000000 */
[----:B------:R-:W-:Y:S02]  /*4ca0*/  F2FP.BF16.F32.PACK_AB R89, R94, R93 ;  /* 0x0000005d5e59723e */ /* 0x000fe400000010ff */
[----:B------:R-:W-:Y:S02]  /*4cb0*/  F2FP.BF16.F32.PACK_AB R94, R159, R106 ;  /* 0x0000006a9f5e723e */ /* 0x000fe400000010ff */
[----:B------:R-:W-:-:S02]  /*4cc0*/  F2FP.BF16.F32.PACK_AB R93, R109, R100 ;  /* 0x000000646d5d723e */ /* 0x000fc400000010ff */
[----:B------:R-:W-:Y:S01]  /*4cd0*/  F2FP.BF16.F32.PACK_AB R92, R107, R92 ;  /* 0x0000005c6b5c723e */ /* 0x000fe200000010ff */
[----:B------:R-:W-:Y:S06]  /*4ce0*/  BRA `(.L_x_122) ;  /* 0x0000001c00ac7947 */ /* 0x000fec0003800000 */
.L_x_121:
[-CC-:B0-----:R-:W-:Y:S01]  /*4cf0*/  FFMA.FTZ R93, R135, R104.reuse, R105.reuse ;  /* 0x00000068875d7223 */ /* 0x181fe20000010069 */
[----:B------:R-:W-:Y:S01]  /*4d00*/  SHF.L.U32 R95, R87, 0x10, RZ ;  /* 0x00000010575f7819 */ /* 0x000fe200000006ff */
[----:B------:R-:W-:Y:S01]  /*4d10*/  FFMA.FTZ R92, R133, R104, R105 ;  /* 0x00000068855c7223 */ /* 0x000fe20000010069 */
[----:B------:R-:W-:Y:S01]  /*4d20*/  LOP3.LUT P0, RZ, R113, 0xff0000, RZ, 0xc0, !PT ;  /* 0x00ff000071ff7812 */ /* 0x000fe2000780c0ff */
[----:B------:R-:W-:Y:S01]  /*4d30*/  FADD.FTZ R93, R124, -R93 ;  /* 0x8000005d7c5d7221 */ /* 0x000fe20000010000 */
[----:B------:R-:W-:Y:S02]  /*4d40*/  SHF.L.U32 R101, R101, 0x10, RZ ;  /* 0x0000001065657819 */ /* 0x000fe400000006ff */
[----:B------:R-:W-:Y:S01]  /*4d50*/  SHF.L.U32 R103, R103, 0x10, RZ ;  /* 0x0000001067677819 */ /* 0x000fe200000006ff */
[----:B-----5:R-:W-:Y:S01]  /*4d60*/  FFMA.FTZ R93, R120, R93, R95 ;  /* 0x0000005d785d7223 */ /* 0x020fe2000001005f */
[----:B------:R-:W-:-:S03]  /*4d70*/  IMAD.U32 R95, R100, 0x10000, RZ ;  /* 0x00010000645f7824 */ /* 0x000fc600078e00ff */
[----:B------:R-:W-:-:S05]  /*4d80*/  FMUL.FTZ R93, R93, UR13 ;  /* 0x0000000d5d5d7c20 */ /* 0x000fca0008410000 */
[----:B------:R-:W-:Y:S02]  /*4d90*/  FSEL R99, R93, RZ, P0 ;  /* 0x000000ff5d637208 */ /* 0x000fe40000000000 */
[----:B------:R-:W-:-:S04]  /*4da0*/  LOP3.LUT P0, RZ, R161, 0xff0000, RZ, 0xc0, !PT ;  /* 0x00ff0000a1ff7812 */ /* 0x000fc8000780c0ff */
[----:B------:R-:W-:Y:S01]  /*4db0*/  FSEL R106, R93, RZ, P0 ;  /* 0x000000ff5d6a7208 */ /* 0x000fe20000000000 */
[----:B------:R-:W-:Y:S01]  /*4dc0*/  FFMA.FTZ R93, R136, R104, R105 ;  /* 0x00000068885d7223 */ /* 0x000fe20000010069 */
[----:B------:R-:W-:-:S03]  /*4dd0*/  ISETP.GE.U32.AND P0, PT, R112, RZ, PT ;  /* 0x000000ff7000720c */ /* 0x000fc60003f06070 */
[----:B------:R-:W-:Y:S01]  /*4de0*/  FADD.FTZ R93, R128, -R93 ;  /* 0x8000005d805d7221 */ /* 0x000fe20000010000 */
[----:B------:R-:W-:-:S03]  /*4df0*/  ISETP.GE.U32.AND.EX P0, PT, R113, 0x1000000, PT, P0 ;  /* 0x010000007100780c */ /* 0x000fc60003f06100 */
[----:B------:R-:W-:Y:S01]  /*4e00*/  FFMA.FTZ R93, R120, R93, R95 ;  /* 0x0000005d785d7223 */ /* 0x000fe2000001005f */
[----:B------:R-:W-:-:S03]  /*4e10*/  SHF.L.U32 R95, R86, 0x10, RZ ;  /* 0x00000010565f7819 */ /* 0x000fc600000006ff */
[----:B------:R-:W-:-:S05]  /*4e20*/  FMUL.FTZ R93, R93, UR13 ;  /* 0x0000000d5d5d7c20 */ /* 0x000fca0008410000 */
[----:B------:R-:W-:Y:S02]  /*4e30*/  FSEL R108, R93, RZ, P0 ;  /* 0x000000ff5d6c7208 */ /* 0x000fe40000000000 */
[----:B------:R-:W-:Y:S02]  /*4e40*/  ISETP.GE.U32.AND P0, PT, R160, RZ, PT ;  /* 0x000000ffa000720c */ /* 0x000fe40003f06070 */
[----:B------:R-:W-:Y:S02]  /*4e50*/  F2FP.BF16.F32.PACK_AB R99, R108, R99 ;  /* 0x000000636c63723e */ /* 0x000fe400000010ff */
[----:B------:R-:W-:-:S04]  /*4e60*/  ISETP.GE.U32.AND.EX P0, PT, R161, 0x1000000, PT, P0 ;  /* 0x01000000a100780c */ /* 0x000fc80003f06100 */
[----:B------:R-:W-:Y:S01]  /*4e70*/  FSEL R159, R93, RZ, P0 ;  /* 0x000000ff5d9f7208 */ /* 0x000fe20000000000 */
[----:B------:R-:W-:Y:S01]  /*4e80*/  FADD.FTZ R93, R123, -R92 ;  /* 0x8000005c7b5d7221 */ /* 0x000fe20000010000 */
[----:B------:R-:W-:Y:S01]  /*4e90*/  LOP3.LUT P0, RZ, R113, 0xff, RZ, 0xc0, !PT ;  /* 0x000000ff71ff7812 */ /* 0x000fe2000780c0ff */
[----:B------:R-:W-:Y:S02]  /*4ea0*/  FFMA.FTZ R92, R134, R104, R105 ;  /* 0x00000068865c7223 */ /* 0x000fe40000010069 */
[----:B------:R-:W-:Y:S01]  /*4eb0*/  FFMA.FTZ R93, R120, R93, R95 ;  /* 0x0000005d785d7223 */ /* 0x000fe2000001005f */
[----:B------:R-:W-:-:S03]  /*4ec0*/  IMAD.U32 R95, R85, 0x10000, RZ ;  /* 0x00010000555f7824 */ /* 0x000fc600078e00ff */
[----:B------:R-:W-:-:S05]  /*4ed0*/  FMUL.FTZ R93, R93, UR13 ;  /* 0x0000000d5d5d7c20 */ /* 0x000fca0008410000 */
[----:B------:R-:W-:Y:S02]  /*4ee0*/  FSEL R98, R93, RZ, P0 ;  /* 0x000000ff5d627208 */ /* 0x000fe40000000000 */
[----:B------:R-:W-:-:S04]  /*4ef0*/  LOP3.LUT P0, RZ, R161, 0xff, RZ, 0xc0, !PT ;  /* 0x000000ffa1ff7812 */ /* 0x000fc8000780c0ff */
[----:B------:R-:W-:Y:S01]  /*4f00*/  FSEL R94, R93, RZ, P0 ;  /* 0x000000ff5d5e7208 */ /* 0x000fe20000000000 */
[----:B------:R-:W-:Y:S01]  /*4f10*/  FADD.FTZ R93, R127, -R92 ;  /* 0x8000005c7f5d7221 */ /* 0x000fe20000010000 */
[----:B------:R-:W-:Y:S01]  /*4f20*/  LOP3.LUT P0, RZ, R113, 0xff00, RZ, 0xc0, !PT ;  /* 0x0000ff0071ff7812 */ /* 0x000fe2000780c0ff */
[----:B------:R-:W-:Y:S02]  /*4f30*/  FFMA.FTZ R92, R130, R104, R105 ;  /* 0x00000068825c7223 */ /* 0x000fe40000010069 */
[----:B------:R-:W-:-:S04]  /*4f40*/  FFMA.FTZ R93, R120, R93, R101 ;  /* 0x0000005d785d7223 */ /* 0x000fc80000010065 */
[----:B------:R-:W-:-:S05]  /*4f50*/  FMUL.FTZ R93, R93, UR13 ;  /* 0x0000000d5d5d7c20 */ /* 0x000fca0008410000 */
[----:B------:R-:W-:Y:S02]  /*4f60*/  FSEL R109, R93, RZ, P0 ;  /* 0x000000ff5d6d7208 */ /* 0x000fe40000000000 */
[----:B------:R-:W-:Y:S02]  /*4f70*/  LOP3.LUT P0, RZ, R161, 0xff00, RZ, 0xc0, !PT ;  /* 0x0000ff00a1ff7812 */ /* 0x000fe4000780c0ff */
[----:B------:R-:W-:Y:S02]  /*4f80*/  F2FP.BF16.F32.PACK_AB R98, R109, R98 ;  /* 0x000000626d62723e */ /* 0x000fe400000010ff */
[----:B------:R-:W-:Y:S01]  /*4f90*/  FSEL R111, R93, RZ, P0 ;  /* 0x000000ff5d6f7208 */ /* 0x000fe20000000000 */
[----:B------:R-:W-:Y:S01]  /*4fa0*/  FFMA.FTZ R93, R131, R104, R105 ;  /* 0x00000068835d7223 */ /* 0x000fe20000010069 */
[----:B------:R-:W-:Y:S02]  /*4fb0*/  LOP3.LUT P0, RZ, R112, 0xff0000, RZ, 0xc0, !PT ;  /* 0x00ff000070ff7812 */ /* 0x000fe4000780c0ff */
[----:B------:R-:W-:Y:S01]  /*4fc0*/  F2FP.BF16.F32.PACK_AB R94, R111, R94 ;  /* 0x0000005e6f5e723e */ /* 0x000fe200000010ff */
[----:B------:R-:W-:-:S04]  /*4fd0*/  FADD.FTZ R93, R122, -R93 ;  /* 0x8000005d7a5d7221 */ /* 0x000fc80000010000 */
[----:B------:R-:W-:Y:S01]  /*4fe0*/  FFMA.FTZ R93, R120, R93, R95 ;  /* 0x0000005d785d7223 */ /* 0x000fe2000001005f */
[----:B------:R-:W-:-:S03]  /*4ff0*/  SHF.L.U32 R95, R102, 0x10, RZ ;  /* 0x00000010665f7819 */ /* 0x000fc600000006ff */
[----:B------:R-:W-:-:S05]  /*5000*/  FMUL.FTZ R93, R93, UR13 ;  /* 0x0000000d5d5d7c20 */ /* 0x000fca0008410000 */
[----:B------:R-:W-:Y:S02]  /*5010*/  FSEL R97, R93, RZ, P0 ;  /* 0x000000ff5d617208 */ /* 0x000fe40000000000 */
[----:B------:R-:W-:-:S04]  /*5020*/  LOP3.LUT P0, RZ, R160, 0xff0000, RZ, 0xc0, !PT ;  /* 0x00ff0000a0ff7812 */ /* 0x000fc8000780c0ff */
[----:B------:R-:W-:Y:S01]  /*5030*/  FSEL R100, R93, RZ, P0 ;  /* 0x000000ff5d647208 */ /* 0x000fe20000000000 */
[-CC-:B------:R-:W-:Y:S01]  /*5040*/  FFMA.FTZ R93, R132, R104.reuse, R105.reuse ;  /* 0x00000068845d7223 */ /* 0x180fe20000010069 */
[----:B------:R-:W-:Y:S01]  /*5050*/  LOP3.LUT P0, RZ, R112, 0xff000000, RZ, 0xc0, !PT ;  /* 0xff00000070ff7812 */ /* 0x000fe2000780c0ff */
[----:B------:R-:W-:Y:S02]  /*5060*/  FFMA.FTZ R104, R129, R104, R105 ;  /* 0x0000006881687223 */ /* 0x000fe40000010069 */
[----:B------:R-:W-:-:S04]  /*5070*/  FADD.FTZ R93, R126, -R93 ;  /* 0x8000005d7e5d7221 */ /* 0x000fc80000010000 */
[----:B------:R-:W-:Y:S01]  /*5080*/  FFMA.FTZ R93, R120, R93, R95 ;  /* 0x0000005d785d7223 */ /* 0x000fe2000001005f */
[----:B------:R-:W-:-:S03]  /*5090*/  IMAD.U32 R95, R84, 0x10000, RZ ;  /* 0x00010000545f7824 */ /* 0x000fc600078e00ff */
[----:B------:R-:W-:-:S05]  /*50a0*/  FMUL.FTZ R93, R93, UR13 ;  /* 0x0000000d5d5d7c20 */ /* 0x000fca0008410000 */
[C---:B------:R-:W-:Y:S02]  /*50b0*/  FSEL R102, R93.reuse, RZ, P0 ;  /* 0x000000ff5d667208 */ /* 0x040fe40000000000 */
[----:B------:R-:W-:Y:S02]  /*50c0*/  LOP3.LUT P0, RZ, R160, 0xff000000, RZ, 0xc0, !PT ;  /* 0xff000000a0ff7812 */ /* 0x000fe4000780c0ff */
[----:B------:R-:W-:Y:S02]  /*50d0*/  F2FP.BF16.F32.PACK_AB R97, R102, R97 ;  /* 0x000000616661723e */ /* 0x000fe400000010ff */
[----:B------:R-:W-:Y:S01]  /*50e0*/  FSEL R107, R93, RZ, P0 ;  /* 0x000000ff5d6b7208 */ /* 0x000fe20000000000 */
[----:B------:R-:W-:Y:S01]  /*50f0*/  FADD.FTZ R93, R125, -R92 ;  /* 0x8000005c7d5d7221 */ /* 0x000fe20000010000 */
[----:B------:R-:W-:-:S03]  /*5100*/  LOP3.LUT P0, RZ, R112, 0xff00, RZ, 0xc0, !PT ;  /* 0x0000ff0070ff7812 */ /* 0x000fc6000780c0ff */
[----:B------:R-:W-:-:S04]  /*5110*/  FFMA.FTZ R93, R120, R93, R103 ;  /* 0x0000005d785d7223 */ /* 0x000fc80000010067 */
[----:B------:R-:W-:-:S05]  /*5120*/  FMUL.FTZ R93, R93, UR13 ;  /* 0x0000000d5d5d7c20 */ /* 0x000fca0008410000 */
[----:B------:R-:W-:Y:S02]  /*5130*/  FSEL R101, R93, RZ, P0 ;  /* 0x000000ff5d657208 */ /* 0x000fe40000000000 */
[----:B------:R-:W-:-:S04]  /*5140*/  LOP3.LUT P0, RZ, R160, 0xff00, RZ, 0xc0, !PT ;  /* 0x0000ff00a0ff7812 */ /* 0x000fc8000780c0ff */
[----:B------:R-:W-:Y:S01]  /*5150*/  FSEL R103, R93, RZ, P0 ;  /* 0x000000ff5d677208 */ /* 0x000fe20000000000 */
[----:B------:R-:W-:Y:S01]  /*5160*/  FADD.FTZ R93, R121, -R104 ;  /* 0x80000068795d7221 */ /* 0x000fe20000010000 */
[----:B------:R-:W-:-:S03]  /*5170*/  LOP3.LUT P0, RZ, R112, 0xff, RZ, 0xc0, !PT ;  /* 0x000000ff70ff7812 */ /* 0x000fc6000780c0ff */
[----:B------:R-:W-:Y:S01]  /*5180*/  FFMA.FTZ R93, R120, R93, R95 ;  /* 0x0000005d785d7223 */ /* 0x000fe2000001005f */
[----:B------:R-:W-:-:S03]  /*5190*/  F2FP.BF16.F32.PACK_AB R95, R159, R106 ;  /* 0x0000006a9f5f723e */ /* 0x000fc600000010ff */
[----:B------:R-:W-:-:S05]  /*51a0*/  FMUL.FTZ R93, R93, UR13 ;  /* 0x0000000d5d5d7c20 */ /* 0x000fca0008410000 */
[----:B------:R-:W-:Y:S02]  /*51b0*/  FSEL R96, R93, RZ, P0 ;  /* 0x000000ff5d607208 */ /* 0x000fe40000000000 */
[----:B------:R-:W-:Y:S02]  /*51c0*/  LOP3.LUT P0, RZ, R160, 0xff, RZ, 0xc0, !PT ;  /* 0x000000ffa0ff7812 */ /* 0x000fe4000780c0ff */
[----:B------:R-:W-:Y:S02]  /*51d0*/  F2FP.BF16.F32.PACK_AB R96, R101, R96 ;  /* 0x000000606560723e */ /* 0x000fe400000010ff */
[----:B------:R-:W-:Y:S02]  /*51e0*/  FSEL R92, R93, RZ, P0 ;  /* 0x000000ff5d5c7208 */ /* 0x000fe40000000000 */
[----:B------:R-:W-:Y:S02]  /*51f0*/  F2FP.BF16.F32.PACK_AB R93, R107, R100 ;  /* 0x000000646b5d723e */ /* 0x000fe400000010ff */
[----:B------:R-:W-:Y:S01]  /*5200*/  F2FP.BF16.F32.PACK_AB R92, R103, R92 ;  /* 0x0000005c675c723e */ /* 0x000fe200000010ff */
[----:B------:R-:W-:Y:S06]  /*5210*/  BRA `(.L_x_122) ;  /* 0x0000001800607947 */ /* 0x000fec0003800000 */
.L_x_120:
[----:B0-----:R-:W0:Y:S02]  /*5220*/  LDC.64 R92, c[0x0][0x478] ;  /* 0x00011e00ff5c7b82 */ /* 0x001e240000000a00 */
[----:B0-----:R-:W-:-:S04]  /*5230*/  ISETP.NE.U32.AND P6, PT, R92, RZ, PT ;  /* 0x000000ff5c00720c */ /* 0x001fc80003fc5070 */
[----:B------:R-:W-:-:S13]  /*5240*/  ISETP.NE.AND.EX P6, PT, R93, RZ, PT, P6 ;  /* 0x000000ff5d00720c */ /* 0x000fda0003fc5360 */
[----:B------:R-:W-:Y:S05]  /*5250*/  @!P6 BRA `(.L_x_123) ;  /* 0x00000004003ce947 */ /* 0x000fea0003800000 */
[----:B------:R-:W-:Y:S01]  /*5260*/  FFMA.FTZ R89, R136, R104, R105 ;  /* 0x0000006888597223 */ /* 0x000fe20000010069 */
[----:B------:R-:W-:-:S03]  /*5270*/  ISETP.GE.U32.AND P0, PT, R112, RZ, PT ;  /* 0x000000ff7000720c */ /* 0x000fc60003f06070 */
[----:B------:R-:W-:Y:S01]  /*5280*/  FADD.FTZ R89, R128, -R89 ;  /* 0x8000005980597221 */ /* 0x000fe20000010000 */
[----:B------:R-:W-:-:S03]  /*5290*/  ISETP.GE.U32.AND.EX P0, PT, R113, 0x1000000, PT, P0 ;  /* 0x010000007100780c */ /* 0x000fc60003f06100 */
[----:B-----5:R-:W-:Y:S01]  /*52a0*/  FMUL.FTZ R178, R120, R89 ;  /* 0x0000005978b27220 */ /* 0x020fe20000410000 */
[----:B------:R-:W-:-:S03]  /*52b0*/  FFMA.FTZ R89, R135, R104, R105 ;  /* 0x0000006887597223 */ /* 0x000fc60000010069 */
[----:B------:R-:W-:Y:S01]  /*52c0*/  FMUL.FTZ R88, R178, UR13 ;  /* 0x0000000db2587c20 */ /* 0x000fe20008410000 */
[----:B------:R-:W-:-:S04]  /*52d0*/  FADD.FTZ R89, R124, -R89 ;  /* 0x800000597c597221 */ /* 0x000fc80000010000 */
[----:B------:R-:W-:Y:S01]  /*52e0*/  FSEL R159, R88, RZ, P0 ;  /* 0x000000ff589f7208 */ /* 0x000fe20000000000 */
[----:B------:R-:W-:Y:S01]  /*52f0*/  FMUL.FTZ R91, R120, R89 ;  /* 0x00000059785b7220 */ /* 0x000fe20000410000 */
[----:B------:R-:W-:-:S04]  /*5300*/  ISETP.GE.U32.AND P0, PT, R160, RZ, PT ;  /* 0x000000ffa000720c */ /* 0x000fc80003f06070 */
[----:B------:R-:W-:-:S04]  /*5310*/  ISETP.GE.U32.AND.EX P0, PT, R161, 0x1000000, PT, P0 ;  /* 0x01000000a100780c */ /* 0x000fc80003f06100 */
[----:B------:R-:W-:Y:S01]  /*5320*/  FSEL R179, R88, RZ, P0 ;  /* 0x000000ff58b37208 */ /* 0x000fe20000000000 */
[----:B------:R-:W-:Y:S01]  /*5330*/  FMUL.FTZ R88, R91, UR13 ;  /* 0x0000000d5b587c20 */ /* 0x000fe20008410000 */
[----:B------:R-:W-:Y:S02]  /*5340*/  LOP3.LUT P0, RZ, R113, 0xff0000, RZ, 0xc0, !PT ;  /* 0x00ff000071ff7812 */ /* 0x000fe4000780c0ff */
[----:B------:R-:W-:Y:S02]  /*5350*/  F2FP.BF16.F32.PACK_AB R91, R178, R91 ;  /* 0x0000005bb25b723e */ /* 0x000fe400000010ff */
[----:B------:R-:W-:Y:S02]  /*5360*/  FSEL R108, R88, RZ, P0 ;  /* 0x000000ff586c7208 */ /* 0x000fe40000000000 */
[----:B------:R-:W-:-:S04]  /*5370*/  LOP3.LUT P0, RZ, R161, 0xff0000, RZ, 0xc0, !PT ;  /* 0x00ff0000a1ff7812 */ /* 0x000fc8000780c0ff */
[----:B------:R-:W-:Y:S01]  /*5380*/  FSEL R110, R88, RZ, P0 ;  /* 0x000000ff586e7208 */ /* 0x000fe20000000000 */
[----:B------:R-:W-:Y:S01]  /*5390*/  FFMA.FTZ R88, R133, R104, R105 ;  /* 0x0000006885587223 */ /* 0x000fe20000010069 */
[----:B------:R-:W-:-:S03]  /*53a0*/  LOP3.LUT P0, RZ, R113, 0xff, RZ, 0xc0, !PT ;  /* 0x000000ff71ff7812 */ /* 0x000fc6000780c0ff */
[----:B------:R-:W-:-:S04]  /*53b0*/  FADD.FTZ R89, R123, -R88 ;  /* 0x800000587b597221 */ /* 0x000fc80000010000 */
[----:B------:R-:W-:Y:S01]  /*53c0*/  FMUL.FTZ R90, R120, R89 ;  /* 0x00000059785a7220 */ /* 0x000fe20000410000 */
[----:B------:R-:W-:-:S03]  /*53d0*/  FFMA.FTZ R89, R131, R104, R105 ;  /* 0x0000006883597223 */ /* 0x000fc60000010069 */
[----:B------:R-:W-:Y:S01]  /*53e0*/  FMUL.FTZ R88, R90, UR13 ;  /* 0x0000000d5a587c20 */ /* 0x000fe20008410000 */
[----:B------:R-:W-:-:S04]  /*53f0*/  FADD.FTZ R89, R122, -R89 ;  /* 0x800000597a597221 */ /* 0x000fc80000010000 */
[----:B------:R-:W-:Y:S01]  /*5400*/  FSEL R98, R88, RZ, P0 ;  /* 0x000000ff58627208 */ /* 0x000fe20000000000 */
[----:B------:R-:W-:Y:S01]  /*5410*/  FMUL.FTZ R94, R120, R89 ;  /* 0x00000059785e7220 */ /* 0x000fe20000410000 */
[----:B------:R-:W-:Y:S01]  /*5420*/  LOP3.LUT P0, RZ, R161, 0xff, RZ, 0xc0, !PT ;  /* 0x000000ffa1ff7812 */ /* 0x000fe2000780c0ff */
[----:B------:R-:W-:-:S03]  /*5430*/  FFMA.FTZ R89, R132, R104, R105 ;  /* 0x0000006884597223 */ /* 0x000fc60000010069 */
[----:B------:R-:W-:Y:S01]  /*5440*/  FSEL R106, R88, RZ, P0 ;  /* 0x000000ff586a7208 */ /* 0x000fe20000000000 */
[----:B------:R-:W-:Y:S01]  /*5450*/  FFMA.FTZ R88, R134, R104, R105 ;  /* 0x0000006886587223 */ /* 0x000fe20000010069 */
[----:B------:R-:W-:Y:S01]  /*5460*/  LOP3.LUT P0, RZ, R113, 0xff00, RZ, 0xc0, !PT ;  /* 0x0000ff0071ff7812 */ /* 0x000fe2000780c0ff */
[----:B------:R-:W-:Y:S02]  /*5470*/  FADD.FTZ R89, R126, -R89 ;  /* 0x800000597e597221 */ /* 0x000fe40000010000 */
[----:B------:R-:W-:Y:S02]  /*5480*/  FADD.FTZ R99, R127, -R88 ;  /* 0x800000587f637221 */ /* 0x000fe40000010000 */
[C---:B------:R-:W-:Y:S02]  /*5490*/  FMUL.FTZ R95, R120.reuse, R89 ;  /* 0x00000059785f7220 */ /* 0x040fe40000410000 */
[----:B------:R-:W-:-:S04]  /*54a0*/  FMUL.FTZ R99, R120, R99 ;  /* 0x0000006378637220 */ /* 0x000fc80000410000 */
[C---:B------:R-:W-:Y:S01]  /*54b0*/  FMUL.FTZ R88, R99.reuse, UR13 ;  /* 0x0000000d63587c20 */ /* 0x040fe20008410000 */
[----:B------:R-:W-:Y:S02]  /*54c0*/  F2FP.BF16.F32.PACK_AB R90, R99, R90 ;  /* 0x0000005a635a723e */ /* 0x000fe400000010ff */
[----:B------:R-:W-:Y:S02]  /*54d0*/  F2FP.BF16.F32.PACK_AB R99, R159, R108 ;  /* 0x0000006c9f63723e */ /* 0x000fe400000010ff */
[C---:B------:R-:W-:Y:S02]  /*54e0*/  FSEL R109, R88.reuse, RZ, P0 ;  /* 0x000000ff586d7208 */ /* 0x040fe40000000000 */
[----:B------:R-:W-:Y:S02]  /*54f0*/  LOP3.LUT P0, RZ, R161, 0xff00, RZ, 0xc0, !PT ;  /* 0x0000ff00a1ff7812 */ /* 0x000fe4000780c0ff */
[----:B------:R-:W-:Y:S02]  /*5500*/  F2FP.BF16.F32.PACK_AB R98, R109, R98 ;  /* 0x000000626d62723e */ /* 0x000fe400000010ff */
[----:B------:R-:W-:Y:S01]  /*5510*/  FSEL R111, R88, RZ, P0 ;  /* 0x000000ff586f7208 */ /* 0x000fe20000000000 */
[----:B------:R-:W-:Y:S01]  /*5520*/  FMUL.FTZ R88, R94, UR13 ;  /* 0x0000000d5e587c20 */ /* 0x000fe20008410000 */
[----:B------:R-:W-:-:S04]  /*5530*/  LOP3.LUT P0, RZ, R112, 0xff0000, RZ, 0xc0, !PT ;  /* 0x00ff000070ff7812 */ /* 0x000fc8000780c0ff */
[----:B------:R-:W-:Y:S02]  /*5540*/  FSEL R97, R88, RZ, P0 ;  /* 0x000000ff58617208 */ /* 0x000fe40000000000 */
[----:B------:R-:W-:-:S04]  /*5550*/  LOP3.LUT P0, RZ, R160, 0xff0000, RZ, 0xc0, !PT ;  /* 0x00ff0000a0ff7812 */ /* 0x000fc8000780c0ff */
        /* <DEDUP_REMOVED lines=10> */
[----:B------:R-:W-:-:S02]  /*5600*/  FADD.FTZ R93, R125, -R88 ;  /* 0x800000587d5d7221 */ /* 0x000fc40000010000 */
[----:B------:R-:W-:Y:S02]  /*5610*/  FADD.FTZ R89, R121, -R104 ;  /* 0x8000006879597221 */ /* 0x000fe40000010000 */
[----:B------:R-:W-:-:S04]  /*5620*/  FMUL.FTZ R93, R120, R93 ;  /* 0x0000005d785d7220 */ /* 0x000fc80000410000 */
[----:B------:R-:W-:-:S05]  /*5630*/  FMUL.FTZ R88, R93, UR13 ;  /* 0x0000000d5d587c20 */ /* 0x000fca0008410000 */
[----:B------:R-:W-:Y:S02]  /*5640*/  FSEL R101, R88, RZ, P0 ;  /* 0x000000ff58657208 */ /* 0x000fe40000000000 */
[----:B------:R-:W-:-:S04]  /*5650*/  LOP3.LUT P0, RZ, R160, 0xff00, RZ, 0xc0, !PT ;  /* 0x0000ff00a0ff7812 */ /* 0x000fc8000780c0ff */
[----:B------:R-:W-:Y:S01]  /*5660*/  FSEL R103, R88, RZ, P0 ;  /* 0x000000ff58677208 */ /* 0x000fe20000000000 */
[----:B------:R-:W-:Y:S01]  /*5670*/  FMUL.FTZ R88, R120, R89 ;  /* 0x0000005978587220 */ /* 0x000fe20000410000 */
[----:B------:R-:W-:-:S03]  /*5680*/  LOP3.LUT P0, RZ, R112, 0xff, RZ, 0xc0, !PT ;  /* 0x000000ff70ff7812 */ /* 0x000fc6000780c0ff */
[----:B------:R-:W-:Y:S01]  /*5690*/  FMUL.FTZ R89, R88, UR13 ;  /* 0x0000000d58597c20 */ /* 0x000fe20008410000 */
[----:B------:R-:W-:Y:S02]  /*56a0*/  F2FP.BF16.F32.PACK_AB R88, R93, R88 ;  /* 0x000000585d58723e */ /* 0x000fe400000010ff */
[----:B------:R-:W-:Y:S02]  /*56b0*/  F2FP.BF16.F32.PACK_AB R93, R107, R100 ;  /* 0x000000646b5d723e */ /* 0x000fe400000010ff */
[----:B------:R-:W-:Y:S02]  /*56c0*/  FSEL R96, R89, RZ, P0 ;  /* 0x000000ff59607208 */ /* 0x000fe40000000000 */
[----:B------:R-:W-:Y:S02]  /*56d0*/  LOP3.LUT P0, RZ, R160, 0xff, RZ, 0xc0, !PT ;  /* 0x000000ffa0ff7812 */ /* 0x000fe4000780c0ff */
[----:B------:R-:W-:Y:S02]  /*56e0*/  F2FP.BF16.F32.PACK_AB R96, R101, R96 ;  /* 0x000000606560723e */ /* 0x000fe400000010ff */
[----:B------:R-:W-:-:S02]  /*56f0*/  FSEL R92, R89, RZ, P0 ;  /* 0x000000ff595c7208 */ /* 0x000fc40000000000 */
[----:B------:R-:W-:Y:S02]  /*5700*/  F2FP.BF16.F32.PACK_AB R89, R95, R94 ;  /* 0x0000005e5f59723e */ /* 0x000fe400000010ff */
[----:B------:R-:W-:Y:S02]  /*5710*/  F2FP.BF16.F32.PACK_AB R95, R179, R110 ;  /* 0x0000006eb35f723e */ /* 0x000fe400000010ff */
[----:B------:R-:W-:Y:S02]  /*5720*/  F2FP.BF16.F32.PACK_AB R94, R111, R106 ;  /* 0x0000006a6f5e723e */ /* 0x000fe400000010ff */
[----:B------:R-:W-:Y:S01]  /*5730*/  F2FP.BF16.F32.PACK_AB R92, R103, R92 ;  /* 0x0000005c675c723e */ /* 0x000fe200000010ff */
[----:B------:R-:W-:Y:S06]  /*5740*/  BRA `(.L_x_122) ;  /* 0x0000001400147947 */ /* 0x000fec0003800000 */
.L_x_123:
[-CC-:B------:R-:W-:Y:S01]  /*5750*/  FFMA.FTZ R93, R135, R104.reuse, R105.reuse ;  /* 0x00000068875d7223 */ /* 0x180fe20000010069 */
[----:B------:R-:W-:Y:S01]  /*5760*/  LOP3.LUT P0, RZ, R113, 0xff0000, RZ, 0xc0, !PT ;  /* 0x00ff000071ff7812 */ /* 0x000fe2000780c0ff */
[----:B------:R-:W-:Y:S02]  /*5770*/  FFMA.FTZ R92, R133, R104, R105 ;  /* 0x00000068855c7223 */ /* 0x000fe40000010069 */
[----:B------:R-:W-:-:S04]  /*5780*/  FADD.FTZ R93, R124, -R93 ;  /* 0x8000005d7c5d7221 */ /* 0x000fc80000010000 */
[----:B-----5:R-:W-:-:S04]  /*5790*/  FMUL.FTZ R93, R120, R93 ;  /* 0x0000005d785d7220 */ /* 0x020fc80000410000 */
        /* <DEDUP_REMOVED lines=8> */
[----:B------:R-:W-:-:S04]  /*5820*/  FMUL.FTZ R93, R120, R93 ;  /* 0x0000005d785d7220 */ /* 0x000fc80000410000 */
        /* <DEDUP_REMOVED lines=8> */
[----:B------:R-:W-:Y:S01]  /*58b0*/  FFMA.FTZ R92, R134, R104, R105 ;  /* 0x00000068865c7223 */ /* 0x000fe20000010069 */
[----:B------:R-:W-:Y:S01]  /*58c0*/  F2FP.BF16.F32.PACK_AB R95, R108, R95 ;  /* 0x0000005f6c5f723e */ /* 0x000fe200000010ff */
[----:B------:R-:W-:-:S04]  /*58d0*/  FMUL.FTZ R93, R120, R93 ;  /* 0x0000005d785d7220 */ /* 0x000fc80000410000 */
[----:B------:R-:W-:-:S05]  /*58e0*/  FMUL.FTZ R93, R93, UR13 ;  /* 0x0000000d5d5d7c20 */ /* 0x000fca0008410000 */
[----:B------:R-:W-:Y:S02]  /*58f0*/  FSEL R98, R93, RZ, P0 ;  /* 0x000000ff5d627208 */ /* 0x000fe40000000000 */
[----:B------:R-:W-:-:S04]  /*5900*/  LOP3.LUT P0, RZ, R161, 0xff, RZ, 0xc0, !PT ;  /* 0x000000ffa1ff7812 */ /* 0x000fc8000780c0ff */
[----:B------:R-:W-:Y:S01]  /*5910*/  FSEL R94, R93, RZ, P0 ;  /* 0x000000ff5d5e7208 */ /* 0x000fe20000000000 */
[----:B------:R-:W-:Y:S01]  /*5920*/  FADD.FTZ R93, R127, -R92 ;  /* 0x8000005c7f5d7221 */ /* 0x000fe20000010000 */
[----:B------:R-:W-:Y:S01]  /*5930*/  LOP3.LUT P0, RZ, R113, 0xff00, RZ, 0xc0, !PT ;  /* 0x0000ff0071ff7812 */ /* 0x000fe2000780c0ff */
[----:B------:R-:W-:Y:S02]  /*5940*/  FFMA.FTZ R92, R130, R104, R105 ;  /* 0x00000068825c7223 */ /* 0x000fe40000010069 */
[----:B------:R-:W-:-:S04]  /*5950*/  FMUL.FTZ R93, R120, R93 ;  /* 0x0000005d785d7220 */ /* 0x000fc80000410000 */
        /* <DEDUP_REMOVED lines=9> */
[----:B------:R-:W-:-:S04]  /*59f0*/  FMUL.FTZ R93, R120, R93 ;  /* 0x0000005d785d7220 */ /* 0x000fc80000410000 */
        /* <DEDUP_REMOVED lines=8> */
[----:B------:R-:W-:-:S04]  /*5a80*/  FMUL.FTZ R93, R120, R93 ;  /* 0x0000005d785d7220 */ /* 0x000fc80000410000 */
[----:B------:R-:W-:-:S05]  /*5a90*/  FMUL.FTZ R93, R93, UR13 ;  /* 0x0000000d5d5d7c20 */ /* 0x000fca0008410000 */
[C---:B------:R-:W-:Y:S02]  /*5aa0*/  FSEL R102, R93.reuse, RZ, P0 ;  /* 0x000000ff5d667208 */ /* 0x040fe40000000000 */
[----:B------:R-:W-:Y:S02]  /*5ab0*/  LOP3.LUT P0, RZ, R160, 0xff000000, RZ, 0xc0, !PT ;  /* 0xff000000a0ff7812 */ /* 0x000fe4000780c0ff */
[----:B------:R-:W-:Y:S02]  /*5ac0*/  F2FP.BF16.F32.PACK_AB R97, R102, R97 ;  /* 0x000000616661723e */ /* 0x000fe400000010ff */
[----:B------:R-:W-:Y:S01]  /*5ad0*/  FSEL R107, R93, RZ, P0 ;  /* 0x000000ff5d6b7208 */ /* 0x000fe20000000000 */
[----:B------:R-:W-:Y:S01]  /*5ae0*/  FADD.FTZ R93, R125, -R92 ;  /* 0x8000005c7d5d7221 */ /* 0x000fe20000010000 */
[----:B------:R-:W-:-:S03]  /*5af0*/  LOP3.LUT P0, RZ, R112, 0xff00, RZ, 0xc0, !PT ;  /* 0x0000ff0070ff7812 */ /* 0x000fc6000780c0ff */
[----:B------:R-:W-:-:S04]  /*5b00*/  FMUL.FTZ R93, R120, R93 ;  /* 0x0000005d785d7220 */ /* 0x000fc80000410000 */
[----:B------:R-:W-:-:S05]  /*5b10*/  FMUL.FTZ R93, R93, UR13 ;  /* 0x0000000d5d5d7c20 */ /* 0x000fca0008410000 */
[----:B------:R-:W-:Y:S02]  /*5b20*/  FSEL R101, R93, RZ, P0 ;  /* 0x000000ff5d657208 */ /* 0x000fe40000000000 */
[----:B------:R-:W-:-:S04]  /*5b30*/  LOP3.LUT P0, RZ, R160, 0xff00, RZ, 0xc0, !PT ;  /* 0x0000ff00a0ff7812 */ /* 0x000fc8000780c0ff */
[----:B------:R-:W-:Y:S01]  /*5b40*/  FSEL R103, R93, RZ, P0 ;  /* 0x000000ff5d677208 */ /* 0x000fe20000000000 */
[----:B------:R-:W-:Y:S01]  /*5b50*/  FADD.FTZ R93, R121, -R104 ;  /* 0x80000068795d7221 */ /* 0x000fe20000010000 */
[----:B------:R-:W-:-:S03]  /*5b60*/  LOP3.LUT P0, RZ, R112, 0xff, RZ, 0xc0, !PT ;  /* 0x000000ff70ff7812 */ /* 0x000fc6000780c0ff */
[----:B------:R-:W-:-:S04]  /*5b70*/  FMUL.FTZ R93, R120, R93 ;  /* 0x0000005d785d7220 */ /* 0x000fc80000410000 */
        /* <DEDUP_REMOVED lines=8> */
.L_x_119:
[----:B------:R-:W-:-:S04]  /*5c00*/  UISETP.NE.U32.AND UP0, UPT, UR14, URZ, UPT ;  /* 0x000000ff0e00728c */ /* 0x000fc8000bf05070 */
[----:B------:R-:W-:-:S09]  /*5c10*/  UISETP.NE.AND.EX UP0, UPT, UR15, URZ, UPT, UP0 ;  /* 0x000000ff0f00728c */ /* 0x000fd2000bf05300 */
[----:B------:R-:W-:Y:S05]  /*5c20*/  BRA.U !UP0, `(.L_x_124) ;  /* 0x0000000908107547 */ /* 0x000fea000b800000 */
[----:B0-----:R-:W0:Y:S02]  /*5c30*/  LDC.64 R96, c[0x0][0x478] ;  /* 0x00011e00ff607b82 */ /* 0x001e240000000a00 */
[----:B0-----:R-:W-:-:S04]  /*5c40*/  ISETP.NE.U32.AND P6, PT, R96, RZ, PT ;  /* 0x000000ff6000720c */ /* 0x001fc80003fc5070 */
[----:B------:R-:W-:-:S13]  /*5c50*/  ISETP.NE.AND.EX P6, PT, R97, RZ, PT, P6 ;  /* 0x000000ff6100720c */ /* 0x000fda0003fc5360 */
[----:B------:R-:W-:Y:S05]  /*5c60*/  @!P6 BRA `(.L_x_125) ;  /* 0x000000040008e947 */ /* 0x000fea0003800000 */
[-C--:B------:R-:W-:Y:S01]  /*5c70*/  FFMA.FTZ R89, R136, R104.reuse, R105 ;  /* 0x0000006888597223 */ /* 0x080fe20000010069 */
[----:B------:R-:W-:Y:S02]  /*5c80*/  SHF.L.U32 R91, R100, 0x10, RZ ;  /* 0x00000010645b7819 */ /* 0x000fe400000006ff */
[----:B------:R-:W-:Y:S01]  /*5c90*/  ISETP.GE.U32.AND P0, PT, R112, RZ, PT ;  /* 0x000000ff7000720c */ /* 0x000fe20003f06070 */
[----:B------:R-:W-:Y:S01]  /*5ca0*/  FADD.FTZ R89, R128, -R89 ;  /* 0x8000005980597221 */ /* 0x000fe20000010000 */
[----:B------:R-:W-:Y:S02]  /*5cb0*/  SHF.L.U32 R101, R101, 0x10, RZ ;  /* 0x0000001065657819 */ /* 0x000fe400000006ff */
[----:B------:R-:W-:Y:S01]  /*5cc0*/  ISETP.GE.U32.AND.EX P0, PT, R113, 0x1000000, PT, P0 ;  /* 0x010000007100780c */ /* 0x000fe20003f06100 */
[----:B-----5:R-:W-:Y:S01]  /*5cd0*/  FFMA.FTZ R111, R120, R89, R91 ;  /* 0x00000059786f7223 */ /* 0x020fe2000001005b */
[----:B------:R-:W-:Y:S01]  /*5ce0*/  FFMA.FTZ R89, R135, R104, R105 ;  /* 0x0000006887597223 */ /* 0x000fe20000010069 */
[----:B------:R-:W-:-:S02]  /*5cf0*/  SHF.L.U32 R91, R87, 0x10, RZ ;  /* 0x00000010575b7819 */ /* 0x000fc400000006ff */
[----:B------:R-:W-:Y:S01]  /*5d00*/  FMUL.FTZ R88, R111, UR13 ;  /* 0x0000000d6f587c20 */ /* 0x000fe20008410000 */
[----:B------:R-:W-:Y:S01]  /*5d10*/  FADD.FTZ R89, R124, -R89 ;  /* 0x800000597c597221 */ /* 0x000fe20000010000 */
[----:B------:R-:W-:-:S03]  /*5d20*/  SHF.L.U32 R103, R103, 0x10, RZ ;  /* 0x0000001067677819 */ /* 0x000fc600000006ff */
[----:B------:R-:W-:Y:S01]  /*5d30*/  FFMA.FTZ R108, R120, R89, R91 ;  /* 0x00000059786c7223 */ /* 0x000fe2000001005b */
[----:B------:R-:W-:Y:S01]  /*5d40*/  FSEL R159, R88, RZ, P0 ;  /* 0x000000ff589f7208 */ /* 0x000fe20000000000 */
[----:B------:R-:W-:Y:S01]  /*5d50*/  IMAD.U32 R91, R86, 0x10000, RZ ;  /* 0x00010000565b7824 */ /* 0x000fe200078e00ff */
[----:B------:R-:W-:Y:S01]  /*5d60*/  LOP3.LUT P0, RZ, R113, 0xff0000, RZ, 0xc0, !PT ;  /* 0x00ff000071ff7812 */ /* 0x000fe2000780c0ff */
[----:B------:R-:W-:-:S05]  /*5d70*/  FMUL.FTZ R88, R108, UR13 ;  /* 0x0000000d6c587c20 */ /* 0x000fca0008410000 */
[----:B------:R-:W-:Y:S01]  /*5d80*/  FSEL R110, R88, RZ, P0 ;  /* 0x000000ff586e7208 */ /* 0x000fe20000000000 */
[----:B------:R-:W-:Y:S01]  /*5d90*/  FFMA.FTZ R88, R133, R104, R105 ;  /* 0x0000006885587223 */ /* 0x000fe20000010069 */
[----:B------:R-:W-:-:S03]  /*5da0*/  LOP3.LUT P0, RZ, R113, 0xff, RZ, 0xc0, !PT ;  /* 0x000000ff71ff7812 */ /* 0x000fc6000780c0ff */
[----:B------:R-:W-:-:S04]  /*5db0*/  FADD.FTZ R89, R123, -R88 ;  /* 0x800000587b597221 */ /* 0x000fc80000010000 */
[----:B------:R-:W-:Y:S01]  /*5dc0*/  FFMA.FTZ R90, R120, R89, R91 ;  /* 0x00000059785a7223 */ /* 0x000fe2000001005b */
[----:B------:R-:W-:-:S03]  /*5dd0*/  SHF.L.U32 R91, R85, 0x10, RZ ;  /* 0x00000010555b7819 */ /* 0x000fc600000006ff */
[----:B------:R-:W-:-:S05]  /*5de0*/  FMUL.FTZ R88, R90, UR13 ;  /* 0x0000000d5a587c20 */ /* 0x000fca0008410000 */
        /* <DEDUP_REMOVED lines=11> */
[----:B------:R-:W-:Y:S01]  /*5ea0*/  FFMA.FTZ R89, R132, R104, R105 ;  /* 0x0000006884597223 */ /* 0x000fe20000010069 */
[----:B------:R-:W-:Y:S01]  /*5eb0*/  IMAD.U32 R91, R102, 0x10000, RZ ;  /* 0x00010000665b7824 */ /* 0x000fe200078e00ff */
[----:B------:R-:W-:Y:S01]  /*5ec0*/  FSEL R109, R88, RZ, P0 ;  /* 0x000000ff586d7208 */ /* 0x000fe20000000000 */
[----:B------:R-:W-:Y:S01]  /*5ed0*/  FMUL.FTZ R88, R97, UR13 ;  /* 0x0000000d61587c20 */ /* 0x000fe20008410000 */
[----:B------:R-:W-:Y:S01]  /*5ee0*/  FADD.FTZ R89, R126, -R89 ;  /* 0x800000597e597221 */ /* 0x000fe20000010000 */
[----:B------:R-:W-:-:S03]  /*5ef0*/  LOP3.LUT P0, RZ, R112, 0xff0000, RZ, 0xc0, !PT ;  /* 0x00ff000070ff7812 */ /* 0x000fc6000780c0ff */
[----:B------:R-:W-:Y:S01]  /*5f00*/  FFMA.FTZ R98, R120, R89, R91 ;  /* 0x0000005978627223 */ /* 0x000fe2000001005b */
[----:B------:R-:W-:Y:S02]  /*5f10*/  FSEL R100, R88, RZ, P0 ;  /* 0x000000ff58647208 */ /* 0x000fe40000000000 */
[----:B------:R-:W-:Y:S01]  /*5f20*/  LOP3.LUT P0, RZ, R112, 0xff000000, RZ, 0xc0, !PT ;  /* 0xff00000070ff7812 */ /* 0x000fe2000780c0ff */
[----:B------:R-:W-:Y:S01]  /*5f30*/  FMUL.FTZ R88, R98, UR13 ;  /* 0x0000000d62587c20 */ /* 0x000fe20008410000 */
[----:B------:R-:W-:-:S04]  /*5f40*/  SHF.L.U32 R91, R84, 0x10, RZ ;  /* 0x00000010545b7819 */ /* 0x000fc800000006ff */
[----:B------:R-:W-:Y:S01]  /*5f50*/  FSEL R107, R88, RZ, P0 ;  /* 0x000000ff586b7208 */ /* 0x000fe20000000000 */
[-CC-:B------:R-:W-:Y:S01]  /*5f60*/  FFMA.FTZ R88, R129, R104.reuse, R105.reuse ;  /* 0x0000006881587223 */ /* 0x180fe20000010069 */
[----:B------:R-:W-:Y:S01]  /*5f70*/  LOP3.LUT P0, RZ, R112, 0xff, RZ, 0xc0, !PT ;  /* 0x000000ff70ff7812 */ /* 0x000fe2000780c0ff */
[----:B------:R-:W-:Y:S02]  /*5f80*/  FFMA.FTZ R104, R130, R104, R105 ;  /* 0x0000006882687223 */ /* 0x000fe40000010069 */
[----:B------:R-:W-:-:S04]  /*5f90*/  FADD.FTZ R89, R121, -R88 ;  /* 0x8000005879597221 */ /* 0x000fc80000010000 */
[----:B------:R-:W-:Y:S01]  /*5fa0*/  FFMA.FTZ R88, R120, R89, R91 ;  /* 0x0000005978587223 */ /* 0x000fe2000001005b */
[----:B------:R-:W-:-:S03]  /*5fb0*/  F2FP.BF16.F32.PACK_AB R91, R111, R108 ;  /* 0x0000006c6f5b723e */ /* 0x000fc600000010ff */
[----:B------:R-:W-:-:S05]  /*5fc0*/  FMUL.FTZ R89, R88, UR13 ;  /* 0x0000000d58597c20 */ /* 0x000fca0008410000 */
[----:B------:R-:W-:Y:S01]  /*5fd0*/  FSEL R96, R89, RZ, P0 ;  /* 0x000000ff59607208 */ /* 0x000fe20000000000 */
[----:B------:R-:W-:Y:S01]  /*5fe0*/  FADD.FTZ R89, R125, -R104 ;  /* 0x800000687d597221 */ /* 0x000fe20000010000 */
[----:B------:R-:W-:-:S03]  /*5ff0*/  LOP3.LUT P0, RZ, R112, 0xff00, RZ, 0xc0, !PT ;  /* 0x0000ff0070ff7812 */ /* 0x000fc6000780c0ff */
[----:B------:R-:W-:-:S04]  /*6000*/  FFMA.FTZ R103, R120, R89, R103 ;  /* 0x0000005978677223 */ /* 0x000fc80000010067 */
[C---:B------:R-:W-:Y:S01]  /*6010*/  FMUL.FTZ R89, R103.reuse, UR13 ;  /* 0x0000000d67597c20 */ /* 0x040fe20008410000 */
[----:B------:R-:W-:-:S04]  /*6020*/  F2FP.BF16.F32.PACK_AB R88, R103, R88 ;  /* 0x000000586758723e */ /* 0x000fc800000010ff */
[----:B------:R-:W-:Y:S02]  /*6030*/  FSEL R101, R89, RZ, P0 ;  /* 0x000000ff59657208 */ /* 0x000fe40000000000 */
[----:B------:R-:W-:Y:S02]  /*6040*/  F2FP.BF16.F32.PACK_AB R89, R98, R97 ;  /* 0x000000616259723e */ /* 0x000fe400000010ff */
[----:B------:R-:W-:Y:S02]  /*6050*/  F2FP.BF16.F32.PACK_AB R98, R109, R106 ;  /* 0x0000006a6d62723e */ /* 0x000fe400000010ff */
[----:B------:R-:W-:Y:S02]  /*6060*/  F2FP.BF16.F32.PACK_AB R97, R107, R100 ;  /* 0x000000646b61723e */ /* 0x000fe400000010ff */
[----:B------:R-:W-:Y:S01]  /*6070*/  F2FP.BF16.F32.PACK_AB R96, R101, R96 ;  /* 0x000000606560723e */ /* 0x000fe200000010ff */
[----:B------:R-:W-:Y:S06]  /*6080*/  BRA `(.L_x_122) ;  /* 0x0000000800c47947 */ /* 0x000fec0003800000 */
.L_x_125:
[-CC-:B------:R-:W-:Y:S01]  /*6090*/  FFMA.FTZ R97, R135, R104.reuse, R105.reuse ;  /* 0x0000006887617223 */ /* 0x180fe20000010069 */
[----:B------:R-:W-:Y:S01]  /*60a0*/  IMAD.U32 R99, R87, 0x10000, RZ ;  /* 0x0001000057637824 */ /* 0x000fe200078e00ff */
[----:B------:R-:W-:Y:S01]  /*60b0*/  LOP3.LUT P0, RZ, R113, 0xff0000, RZ, 0xc0, !PT ;  /* 0x00ff000071ff7812 */ /* 0x000fe2000780c0ff */
[----:B------:R-:W-:Y:S01]  /*60c0*/  FFMA.FTZ R96, R133, R104, R105 ;  /* 0x0000006885607223 */ /* 0x000fe20000010069 */
[----:B------:R-:W-:Y:S01]  /*60d0*/  FADD.FTZ R97, R124, -R97 ;  /* 0x800000617c617221 */ /* 0x000fe20000010000 */
[----:B------:R-:W-:Y:S02]  /*60e0*/  IMAD.U32 R101, R101, 0x10000, RZ ;  /* 0x0001000065657824 */ /* 0x000fe400078e00ff */
[----:B------:R-:W-:Y:S02]  /*60f0*/  IMAD.U32 R103, R103, 0x10000, RZ ;  /* 0x0001000067677824 */ /* 0x000fe400078e00ff */
[----:B-----5:R-:W-:Y:S01]  /*6100*/  FFMA.FTZ R97, R120, R97, R99 ;  /* 0x0000006178617223 */ /* 0x020fe20000010063 */
[----:B------:R-:W-:-:S03]  /*6110*/  SHF.L.U32 R99, R100, 0x10, RZ ;  /* 0x0000001064637819 */ /* 0x000fc600000006ff */
[----:B------:R-:W-:-:S05]  /*6120*/  FMUL.FTZ R97, R97, UR13 ;  /* 0x0000000d61617c20 */ /* 0x000fca0008410000 */
        /* <DEDUP_REMOVED lines=8> */
[----:B------:R-:W-:Y:S01]  /*61b0*/  FSEL R111, R97, RZ, P0 ;  /* 0x000000ff616f7208 */ /* 0x000fe20000000000 */
[----:B------:R-:W-:Y:S01]  /*61c0*/  FADD.FTZ R97, R123, -R96 ;  /* 0x800000607b617221 */ /* 0x000fe20000010000 */
[----:B------:R-:W-:Y:S01]  /*61d0*/  LOP3.LUT P0, RZ, R113, 0xff, RZ, 0xc0, !PT ;  /* 0x000000ff71ff7812 */ /* 0x000fe2000780c0ff */
[----:B------:R-:W-:Y:S02]  /*61e0*/  FFMA.FTZ R96, R134, R104, R105 ;  /* 0x0000006886607223 */ /* 0x000fe40000010069 */
[----:B------:R-:W-:Y:S01]  /*61f0*/  FFMA.FTZ R97, R120, R97, R99 ;  /* 0x0000006178617223 */ /* 0x000fe20000010063 */
[----:B------:R-:W-:-:S03]  /*6200*/  SHF.L.U32 R99, R85, 0x10, RZ ;  /* 0x0000001055637819 */ /* 0x000fc600000006ff */
[----:B------:R-:W-:-:S05]  /*6210*/  FMUL.FTZ R97, R97, UR13 ;  /* 0x0000000d61617c20 */ /* 0x000fca0008410000 */
[----:B------:R-:W-:Y:S01]  /*6220*/  FSEL R98, R97, RZ, P0 ;  /* 0x000000ff61627208 */ /* 0x000fe20000000000 */
[----:B------:R-:W-:Y:S01]  /*6230*/  FADD.FTZ R97, R127, -R96 ;  /* 0x800000607f617221 */ /* 0x000fe20000010000 */
[----:B------:R-:W-:Y:S01]  /*6240*/  LOP3.LUT P0, RZ, R113, 0xff00, RZ, 0xc0, !PT ;  /* 0x0000ff0071ff7812 */ /* 0x000fe2000780c0ff */
[----:B------:R-:W-:Y:S02]  /*6250*/  FFMA.FTZ R96, R130, R104, R105 ;  /* 0x0000006882607223 */ /* 0x000fe40000010069 */
[----:B------:R-:W-:-:S04]  /*6260*/  FFMA.FTZ R97, R120, R97, R101 ;  /* 0x0000006178617223 */ /* 0x000fc80000010065 */
[----:B------:R-:W-:-:S05]  /*6270*/  FMUL.FTZ R97, R97, UR13 ;  /* 0x0000000d61617c20 */ /* 0x000fca0008410000 */
        /* <DEDUP_REMOVED lines=8> */
[----:B------:R-:W-:Y:S01]  /*6300*/  FSEL R100, R97, RZ, P0 ;  /* 0x000000ff61647208 */ /* 0x000fe20000000000 */
[-CC-:B------:R-:W-:Y:S01]  /*6310*/  FFMA.FTZ R97, R132, R104.reuse, R105.reuse ;  /* 0x0000006884617223 */ /* 0x180fe20000010069 */
[----:B------:R-:W-:Y:S01]  /*6320*/  LOP3.LUT P0, RZ, R112, 0xff000000, RZ, 0xc0, !PT ;  /* 0xff00000070ff7812 */ /* 0x000fe2000780c0ff */
[----:B------:R-:W-:Y:S02]  /*6330*/  FFMA.FTZ R104, R129, R104, R105 ;  /* 0x0000006881687223 */ /* 0x000fe40000010069 */
[----:B------:R-:W-:-:S04]  /*6340*/  FADD.FTZ R97, R126, -R97 ;  /* 0x800000617e617221 */ /* 0x000fc80000010000 */
[----:B------:R-:W-:Y:S01]  /*6350*/  FFMA.FTZ R97, R120, R97, R99 ;  /* 0x0000006178617223 */ /* 0x000fe20000010063 */
[----:B------:R-:W-:-:S03]  /*6360*/  SHF.L.U32 R99, R84, 0x10, RZ ;  /* 0x0000001054637819 */ /* 0x000fc600000006ff */
[----:B------:R-:W-:-:S05]  /*6370*/  FMUL.FTZ R97, R97, UR13 ;  /* 0x0000000d61617c20 */ /* 0x000fca0008410000 */
[----:B------:R-:W-:Y:S01]  /*6380*/  FSEL R107, R97, RZ, P0 ;  /* 0x000000ff616b7208 */ /* 0x000fe20000000000 */
[----:B------:R-:W-:Y:S01]  /*6390*/  FADD.FTZ R97, R125, -R96 ;  /* 0x800000607d617221 */ /* 0x000fe20000010000 */
[----:B------:R-:W-:-:S03]  /*63a0*/  LOP3.LUT P0, RZ, R112, 0xff00, RZ, 0xc0, !PT ;  /* 0x0000ff0070ff7812 */ /* 0x000fc6000780c0ff */
[----:B------:R-:W-:-:S04]  /*63b0*/  FFMA.FTZ R97, R120, R97, R103 ;  /* 0x0000006178617223 */ /* 0x000fc80000010067 */
[----:B------:R-:W-:-:S05]  /*63c0*/  FMUL.FTZ R97, R97, UR13 ;  /* 0x0000000d61617c20 */ /* 0x000fca0008410000 */
[----:B------:R-:W-:Y:S01]  /*63d0*/  FSEL R101, R97, RZ, P0 ;  /* 0x000000ff61657208 */ /* 0x000fe20000000000 */
[----:B------:R-:W-:Y:S01]  /*63e0*/  FADD.FTZ R97, R121, -R104 ;  /* 0x8000006879617221 */ /* 0x000fe20000010000 */
[----:B------:R-:W-:-:S03]  /*63f0*/  LOP3.LUT P0, RZ, R112, 0xff, RZ, 0xc0, !PT ;  /* 0x000000ff70ff7812 */ /* 0x000fc6000780c0ff */
[----:B------:R-:W-:Y:S01]  /*6400*/  FFMA.FTZ R97, R120, R97, R99 ;  /* 0x0000006178617223 */ /* 0x000fe20000010063 */
[----:B------:R-:W-:-:S03]  /*6410*/  F2FP.BF16.F32.PACK_AB R99, R111, R106 ;  /* 0x0000006a6f63723e */ /* 0x000fc600000010ff */
[----:B------:R-:W-:-:S05]  /*6420*/  FMUL.FTZ R97, R97, UR13 ;  /* 0x0000000d61617c20 */ /* 0x000fca0008410000 */
[----:B------:R-:W-:Y:S02]  /*6430*/  FSEL R96, R97, RZ, P0 ;  /* 0x000000ff61607208 */ /* 0x000fe40000000000 */
[----:B------:R-:W-:Y:S02]  /*6440*/  F2FP.BF16.F32.PACK_AB R97, R107, R100 ;  /* 0x000000646b61723e */ /* 0x000fe400000010ff */
[----:B------:R-:W-:Y:S01]  /*6450*/  F2FP.BF16.F32.PACK_AB R96, R101, R96 ;  /* 0x000000606560723e */ /* 0x000fe200000010ff */
[----:B------:R-:W-:Y:S06]  /*6460*/  BRA `(.L_x_122) ;  /* 0x0000000400cc7947 */ /* 0x000fec0003800000 */
.L_x_124:
        /* <DEDUP_REMOVED lines=12> */
[----:B------:R-:W-:Y:S01]  /*6530*/  FMUL.FTZ R91, R120, R89 ;  /* 0x00000059785b7220 */ /* 0x000fe20000410000 */
[----:B------:R-:W-:Y:S02]  /*6540*/  FSEL R111, R88, RZ, P0 ;  /* 0x000000ff586f7208 */ /* 0x000fe40000000000 */
[----:B------:R-:W-:Y:S01]  /*6550*/  LOP3.LUT P0, RZ, R113, 0xff0000, RZ, 0xc0, !PT ;  /* 0x00ff000071ff7812 */ /* 0x000fe2000780c0ff */
[----:B------:R-:W-:Y:S01]  /*6560*/  FMUL.FTZ R88, R91, UR13 ;  /* 0x0000000d5b587c20 */ /* 0x000fe20008410000 */
[----:B------:R-:W-:-:S04]  /*6570*/  F2FP.BF16.F32.PACK_AB R91, R108, R91 ;  /* 0x0000005b6c5b723e */ /* 0x000fc800000010ff */
[----:B------:R-:W-:Y:S01]  /*6580*/  FSEL R106, R88, RZ, P0 ;  /* 0x000000ff586a7208 */ /* 0x000fe20000000000 */
[----:B------:R-:W-:Y:S01]  /*6590*/  FFMA.FTZ R88, R133, R104, R105 ;  /* 0x0000006885587223 */ /* 0x000fe20000010069 */
[----:B------:R-:W-:-:S03]  /*65a0*/  LOP3.LUT P0, RZ, R113, 0xff, RZ, 0xc0, !PT ;  /* 0x000000ff71ff7812 */ /* 0x000fc6000780c0ff */
[----:B------:R-:W-:-:S04]  /*65b0*/  FADD.FTZ R89, R123, -R88 ;  /* 0x800000587b597221 */ /* 0x000fc80000010000 */
[----:B------:R-:W-:-:S04]  /*65c0*/  FMUL.FTZ R90, R120, R89 ;  /* 0x00000059785a7220 */ /* 0x000fc80000410000 */
[----:B------:R-:W-:-:S05]  /*65d0*/  FMUL.FTZ R88, R90, UR13 ;  /* 0x0000000d5a587c20 */ /* 0x000fca0008410000 */
[----:B------:R-:W-:Y:S01]  /*65e0*/  FSEL R102, R88, RZ, P0 ;  /* 0x000000ff58667208 */ /* 0x000fe20000000000 */
[----:B------:R-:W-:Y:S01]  /*65f0*/  FFMA.FTZ R88, R134, R104, R105 ;  /* 0x0000006886587223 */ /* 0x000fe20000010069 */
[----:B------:R-:W-:-:S03]  /*6600*/  LOP3.LUT P0, RZ, R113, 0xff00, RZ, 0xc0, !PT ;  /* 0x0000ff0071ff7812 */ /* 0x000fc6000780c0ff */
[----:B------:R-:W-:-:S04]  /*6610*/  FADD.FTZ R89, R127, -R88 ;  /* 0x800000587f597221 */ /* 0x000fc80000010000 */
[----:B------:R-:W-:Y:S01]  /*6620*/  FMUL.FTZ R107, R120, R89 ;  /* 0x00000059786b7220 */ /* 0x000fe20000410000 */
[----:B------:R-:W-:-:S03]  /*6630*/  FFMA.FTZ R89, R131, R104, R105 ;  /* 0x0000006883597223 */ /* 0x000fc60000010069 */
[C---:B------:R-:W-:Y:S01]  /*6640*/  FMUL.FTZ R88, R107.reuse, UR13 ;  /* 0x0000000d6b587c20 */ /* 0x040fe20008410000 */
[----:B------:R-:W-:Y:S01]  /*6650*/  FADD.FTZ R89, R122, -R89 ;  /* 0x800000597a597221 */ /* 0x000fe20000010000 */
[----:B------:R-:W-:-:S03]  /*6660*/  F2FP.BF16.F32.PACK_AB R90, R107, R90 ;  /* 0x0000005a6b5a723e */ /* 0x000fc600000010ff */
[----:B------:R-:W-:Y:S01]  /*6670*/  FMUL.FTZ R98, R120, R89 ;  /* 0x0000005978627220 */ /* 0x000fe20000410000 */
[----:B------:R-:W-:Y:S01]  /*6680*/  FFMA.FTZ R89, R132, R104, R105 ;  /* 0x0000006884597223 */ /* 0x000fe20000010069 */
[----:B------:R-:W-:Y:S02]  /*6690*/  FSEL R109, R88, RZ, P0 ;  /* 0x000000ff586d7208 */ /* 0x000fe40000000000 */
[----:B------:R-:W-:Y:S01]  /*66a0*/  FMUL.FTZ R88, R98, UR13 ;  /* 0x0000000d62587c20 */ /* 0x000fe20008410000 */
[----:B------:R-:W-:Y:S01]  /*66b0*/  FADD.FTZ R89, R126, -R89 ;  /* 0x800000597e597221 */ /* 0x000fe20000010000 */
[----:B------:R-:W-:-:S03]  /*66c0*/  LOP3.LUT P0, RZ, R112, 0xff0000, RZ, 0xc0, !PT ;  /* 0x00ff000070ff7812 */ /* 0x000fc6000780c0ff */
[----:B------:R-:W-:Y:S01]  /*66d0*/  FMUL.FTZ R99, R120, R89 ;  /* 0x0000005978637220 */ /* 0x000fe20000410000 */
[----:B------:R-:W-:Y:S02]  /*66e0*/  FSEL R100, R88, RZ, P0 ;  /* 0x000000ff58647208 */ /* 0x000fe40000000000 */
[----:B------:R-:W-:Y:S01]  /*66f0*/  LOP3.LUT P0, RZ, R112, 0xff000000, RZ, 0xc0, !PT ;  /* 0xff00000070ff7812 */ /* 0x000fe2000780c0ff */
[----:B------:R-:W-:-:S05]  /*6700*/  FMUL.FTZ R88, R99, UR13 ;  /* 0x0000000d63587c20 */ /* 0x000fca0008410000 */
[----:B------:R-:W-:Y:S01]  /*6710*/  FSEL R103, R88, RZ, P0 ;  /* 0x000000ff58677208 */ /* 0x000fe20000000000 */
[-CC-:B------:R-:W-:Y:S01]  /*6720*/  FFMA.FTZ R88, R129, R104.reuse, R105.reuse ;  /* 0x0000006881587223 */ /* 0x180fe20000010069 */
[----:B------:R-:W-:Y:S01]  /*6730*/  LOP3.LUT P0, RZ, R112, 0xff, RZ, 0xc0, !PT ;  /* 0x000000ff70ff7812 */ /* 0x000fe2000780c0ff */
[----:B------:R-:W-:Y:S02]  /*6740*/  FFMA.FTZ R104, R130, R104, R105 ;  /* 0x0000006882687223 */ /* 0x000fe40000010069 */
[----:B------:R-:W-:-:S04]  /*6750*/  FADD.FTZ R89, R121, -R88 ;  /* 0x8000005879597221 */ /* 0x000fc80000010000 */
[----:B------:R-:W-:-:S04]  /*6760*/  FMUL.FTZ R88, R120, R89 ;  /* 0x0000005978587220 */ /* 0x000fc80000410000 */
[----:B------:R-:W-:-:S05]  /*6770*/  FMUL.FTZ R89, R88, UR13 ;  /* 0x0000000d58597c20 */ /* 0x000fca0008410000 */
[----:B------:R-:W-:Y:S01]  /*6780*/  FSEL R96, R89, RZ, P0 ;  /* 0x000000ff59607208 */ /* 0x000fe20000000000 */
[----:B------:R-:W-:Y:S01]  /*6790*/  FADD.FTZ R89, R125, -R104 ;  /* 0x800000687d597221 */ /* 0x000fe20000010000 */
[----:B------:R-:W-:-:S03]  /*67a0*/  LOP3.LUT P0, RZ, R112, 0xff00, RZ, 0xc0, !PT ;  /* 0x0000ff0070ff7812 */ /* 0x000fc6000780c0ff */
[----:B------:R-:W-:-:S04]  /*67b0*/  FMUL.FTZ R97, R120, R89 ;  /* 0x0000005978617220 */ /* 0x000fc80000410000 */
[C---:B------:R-:W-:Y:S01]  /*67c0*/  FMUL.FTZ R89, R97.reuse, UR13 ;  /* 0x0000000d61597c20 */ /* 0x040fe20008410000 */
[----:B------:R-:W-:Y:S02]  /*67d0*/  F2FP.BF16.F32.PACK_AB R88, R97, R88 ;  /* 0x000000586158723e */ /* 0x000fe400000010ff */
[----:B------:R-:W-:Y:S02]  /*67e0*/  F2FP.BF16.F32.PACK_AB R97, R103, R100 ;  /* 0x000000646761723e */ /* 0x000fe400000010ff */
[----:B------:R-:W-:Y:S02]  /*67f0*/  FSEL R101, R89, RZ, P0 ;  /* 0x000000ff59657208 */ /* 0x000fe40000000000 */
[----:B------:R-:W-:Y:S02]  /*6800*/  F2FP.BF16.F32.PACK_AB R89, R99, R98 ;  /* 0x000000626359723e */ /* 0x000fe400000010ff */
[----:B------:R-:W-:Y:S02]  /*6810*/  F2FP.BF16.F32.PACK_AB R99, R111, R106 ;  /* 0x0000006a6f63723e */ /* 0x000fe400000010ff */
[----:B------:R-:W-:-:S02]  /*6820*/  F2FP.BF16.F32.PACK_AB R98, R109, R102 ;  /* 0x000000666d62723e */ /* 0x000fc400000010ff */
[----:B------:R-:W-:Y:S01]  /*6830*/  F2FP.BF16.F32.PACK_AB R96, R101, R96 ;  /* 0x000000606560723e */ /* 0x000fe200000010ff */
[----:B------:R-:W-:Y:S06]  /*6840*/  BRA `(.L_x_122) ;  /* 0x0000000000d47947 */ /* 0x000fec0003800000 */
.L_x_126:
[-CC-:B------:R-:W-:Y:S01]  /*6850*/  FFMA.FTZ R97, R135, R104.reuse, R105.reuse ;  /* 0x0000006887617223 */ /* 0x180fe20000010069 */
[----:B------:R-:W-:Y:S01]  /*6860*/  LOP3.LUT P0, RZ, R113, 0xff0000, RZ, 0xc0, !PT ;  /* 0x00ff000071ff7812 */ /* 0x000fe2000780c0ff */
[----:B------:R-:W-:Y:S02]  /*6870*/  FFMA.FTZ R96, R133, R104, R105 ;  /* 0x0000006885607223 */ /* 0x000fe40000010069 */
[----:B------:R-:W-:-:S04]  /*6880*/  FADD.FTZ R97, R124, -R97 ;  /* 0x800000617c617221 */ /* 0x000fc80000010000 */
[----:B-----5:R-:W-:-:S04]  /*6890*/  FMUL.FTZ R97, R120, R97 ;  /* 0x0000006178617220 */ /* 0x020fc80000410000 */
[----:B------:R-:W-:-:S05]  /*68a0*/  FMUL.FTZ R97, R97, UR13 ;  /* 0x0000000d61617c20 */ /* 0x000fca0008410000 */
[----:B------:R-:W-:Y:S01]  /*68b0*/  FSEL R99, R97, RZ, P0 ;  /* 0x000000ff61637208 */ /* 0x000fe20000000000 */
[----:B------:R-:W-:Y:S01]  /*68c0*/  FFMA.FTZ R97, R136, R104, R105 ;  /* 0x0000006888617223 */ /* 0x000fe20000010069 */
[----:B------:R-:W-:-:S03]  /*68d0*/  ISETP.GE.U32.AND P0, PT, R112, RZ, PT ;  /* 0x000000ff7000720c */ /* 0x000fc60003f06070 */
[----:B------:R-:W-:Y:S01]  /*68e0*/  FADD.FTZ R97, R128, -R97 ;  /* 0x8000006180617221 */ /* 0x000fe20000010000 */
[----:B------:R-:W-:-:S03]  /*68f0*/  ISETP.GE.U32.AND.EX P0, PT, R113, 0x1000000, PT, P0 ;  /* 0x010000007100780c */ /* 0x000fc60003f06100 */
[----:B------:R-:W-:-:S04]  /*6900*/  FMUL.FTZ R97, R120, R97 ;  /* 0x0000006178617220 */ /* 0x000fc80000410000 */
[----:B------:R-:W-:-:S05]  /*6910*/  FMUL.FTZ R97, R97, UR13 ;  /* 0x0000000d61617c20 */ /* 0x000fca0008410000 */
[----:B------:R-:W-:Y:S01]  /*6920*/  FSEL R102, R97, RZ, P0 ;  /* 0x000000ff61667208 */ /* 0x000fe20000000000 */
[----:B------:R-:W-:Y:S01]  /*6930*/  FADD.FTZ R97, R123, -R96 ;  /* 0x800000607b617221 */ /* 0x000fe20000010000 */
[----:B------:R-:W-:Y:S01]  /*6940*/  LOP3.LUT P0, RZ, R113, 0xff, RZ, 0xc0, !PT ;  /* 0x000000ff71ff7812 */ /* 0x000fe2000780c0ff */
[----:B------:R-:W-:Y:S01]  /*6950*/  FFMA.FTZ R96, R134, R104, R105 ;  /* 0x0000006886607223 */ /* 0x000fe20000010069 */
[----:B------:R-:W-:Y:S01]  /*6960*/  F2FP.BF16.F32.PACK_AB R99, R102, R99 ;  /* 0x000000636663723e */ /* 0x000fe200000010ff */
[----:B------:R-:W-:-:S04]  /*6970*/  FMUL.FTZ R97, R120, R97 ;  /* 0x0000006178617220 */ /* 0x000fc80000410000 */
[----:B------:R-:W-:-:S05]  /*6980*/  FMUL.FTZ R97, R97, UR13 ;  /* 0x0000000d61617c20 */ /* 0x000fca0008410000 */
[----:B------:R-:W-:Y:S01]  /*6990*/  FSEL R98, R97, RZ, P0 ;  /* 0x000000ff61627208 */ /* 0x000fe20000000000 */
[----:B------:R-:W-:Y:S01]  /*69a0*/  FADD.FTZ R97, R127, -R96 ;  /* 0x800000607f617221 */ /* 0x000fe20000010000 */
[----:B------:R-:W-:Y:S01]  /*69b0*/  LOP3.LUT P0, RZ, R113, 0xff00, RZ, 0xc0, !PT ;  /* 0x0000ff0071ff7812 */ /* 0x000fe2000780c0ff */
[----:B------:R-:W-:Y:S02]  /*69c0*/  FFMA.FTZ R96, R130, R104, R105 ;  /* 0x0000006882607223 */ /* 0x000fe40000010069 */
[----:B------:R-:W-:-:S04]  /*69d0*/  FMUL.FTZ R97, R120, R97 ;  /* 0x0000006178617220 */ /* 0x000fc80000410000 */
[----:B------:R-:W-:-:S05]  /*69e0*/  FMUL.FTZ R97, R97, UR13 ;  /* 0x0000000d61617c20 */ /* 0x000fca0008410000 */
[----:B------:R-:W-:Y:S01]  /*69f0*/  FSEL R107, R97, RZ, P0 ;  /* 0x000000ff616b7208 */ /* 0x000fe20000000000 */
[----:B------:R-:W-:Y:S01]  /*6a00*/  FFMA.FTZ R97, R131, R104, R105 ;  /* 0x0000006883617223 */ /* 0x000fe20000010069 */
[----:B------:R-:W-:Y:S02]  /*6a10*/  LOP3.LUT P0, RZ, R112, 0xff0000, RZ, 0xc0, !PT ;  /* 0x00ff000070ff7812 */ /* 0x000fe4000780c0ff */
[----:B------:R-:W-:Y:S01]  /*6a20*/  F2FP.BF16.F32.PACK_AB R98, R107, R98 ;  /* 0x000000626b62723e */ /* 0x000fe200000010ff */
[----:B------:R-:W-:-:S04]  /*6a30*/  FADD.FTZ R97, R122, -R97 ;  /* 0x800000617a617221 */ /* 0x000fc80000010000 */
[----:B------:R-:W-:-:S04]  /*6a40*/  FMUL.FTZ R97, R120, R97 ;  /* 0x0000006178617220 */ /* 0x000fc80000410000 */
        /* <DEDUP_REMOVED lines=12> */
[----:B------:R-:W-:-:S05]  /*6b10*/  FMUL.FTZ R97, R97, UR13 ;  /* 0x0000000d61617c20 */ /* 0x000fca0008410000 */
[----:B------:R-:W-:Y:S01]  /*6b20*/  FSEL R101, R97, RZ, P0 ;  /* 0x000000ff61657208 */ /* 0x000fe20000000000 */
[----:B------:R-:W-:Y:S01]  /*6b30*/  FADD.FTZ R97, R121, -R104 ;  /* 0x8000006879617221 */ /* 0x000fe20000010000 */
[----:B------:R-:W-:-:S03]  /*6b40*/  LOP3.LUT P0, RZ, R112, 0xff, RZ, 0xc0, !PT ;  /* 0x000000ff70ff7812 */ /* 0x000fc6000780c0ff */
[----:B------:R-:W-:-:S04]  /*6b50*/  FMUL.FTZ R97, R120, R97 ;  /* 0x0000006178617220 */ /* 0x000fc80000410000 */
[----:B------:R-:W-:-:S05]  /*6b60*/  FMUL.FTZ R97, R97, UR13 ;  /* 0x0000000d61617c20 */ /* 0x000fca0008410000 */
[----:B------:R-:W-:Y:S02]  /*6b70*/  FSEL R96, R97, RZ, P0 ;  /* 0x000000ff61607208 */ /* 0x000fe40000000000 */
[----:B------:R-:W-:Y:S02]  /*6b80*/  F2FP.BF16.F32.PACK_AB R97, R103, R100 ;  /* 0x000000646761723e */ /* 0x000fe400000010ff */
[----:B------:R-:W-:-:S07]  /*6b90*/  F2FP.BF16.F32.PACK_AB R96, R101, R96 ;  /* 0x000000606560723e */ /* 0x000fce00000010ff */
.L_x_122:
        /* <DEDUP_REMOVED lines=9> */
.L_x_118:
[----:B------:R-:W-:Y:S05]  /*6c30*/  BSYNC.RECONVERGENT B0 ;  /* 0x0000000000007941 */ /* 0x000fea0003800200 */
.L_x_117:
[----:B------:R-:W-:Y:S02]  /*6c40*/  ISETP.NE.AND P0, PT, R158, RZ, PT ;  /* 0x000000ff9e00720c */ /* 0x000fe40003f05270 */
[----:B------:R-:W-:-:S11]  /*6c50*/  PLOP3.LUT P3, PT, P3, PT, PT, 0x8, 0x80 ;  /* 0x000000000080781c */ /* 0x000fd60001f6e170 */
[----:B------:R-:W-:Y:S05]  /*6c60*/  @!P0 BRA `(.L_x_127) ;  /* 0xffffff9800c48947 */ /* 0x000fea000383ffff */
.L_x_102:
[----:B------:R-:W-:Y:S01]  /*6c70*/  IMAD R3, R116, UR8, RZ ;  /* 0x0000000874037c24 */ /* 0x000fe2000f8e02ff */
[----:B------:R-:W-:Y:S04]  /*6c80*/  BSSY.RECONVERGENT B0, `(.L_x_128) ;  /* 0x0000014000007945 */ /* 0x000fe80003800200 */
[----:B-----5:R-:W-:Y:S01]  /*6c90*/  LEA.HI R75, R3, R0, RZ, 0x1d ;  /* 0x00000000034b7211 */ /* 0x020fe200078fe8ff */
[----:B------:R-:W-:Y:S06]  /*6ca0*/  @!P1 BRA `(.L_x_129) ;  /* 0x0000000000449947 */ /* 0x000fec0003800000 */
[----:B------:R-:W1:Y:S08]  /*6cb0*/  LDC.64 R2, c[0x0][0x440] ;  /* 0x00011000ff027b82 */ /* 0x000e700000000a00 */
[----:B------:R-:W2:Y:S08]  /*6cc0*/  LDC.64 R4, c[0x0][0x448] ;  /* 0x00011200ff047b82 */ /* 0x000eb00000000a00 */
[----:B------:R-:W4:Y:S08]  /*6cd0*/  LDC.64 R6, c[0x0][0x450] ;  /* 0x00011400ff067b82 */ /* 0x000f300000000a00 */
[----:B------:R-:W5:Y:S01]  /*6ce0*/  LDC.64 R72, c[0x0][0x458] ;  /* 0x00011600ff487b82 */ /* 0x000f620000000a00 */
        /* <DEDUP_REMOVED lines=8> */
[C---:B-----5:R-:W-:Y:S01]  /*6d70*/  IMAD.WIDE.U32 R72, R75.reuse, 0x20, R72 ;  /* 0x000000204b487825 */ /* 0x060fe200078e0048 */
[----:B------:R-:W-:Y:S02]  /*6d80*/  IADD3 R75, PT, PT, R75, 0x100, RZ ;  /* 0x000001004b4b7810 */ /* 0x000fe40007ffe0ff */
[----:B------:R1:W-:Y:S04]  /*6d90*/  STG.E.128 desc[UR6][R6.64+0x10], R16 ;  /* 0x0000101006007986 */ /* 0x0003e8000c101d06 */
[----:B------:R1:W-:Y:S04]  /*6da0*/  STG.E.128 desc[UR6][R72.64], R36 ;  /* 0x0000002448007986 */ /* 0x0003e8000c101d06 */
[----:B------:R1:W-:Y:S02]  /*6db0*/  STG.E.128 desc[UR6][R72.64+0x10], R32 ;  /* 0x0000102048007986 */ /* 0x0003e4000c101d06 */
.L_x_129:
[----:B------:R-:W-:Y:S05]  /*6dc0*/  BSYNC.RECONVERGENT B0 ;  /* 0x0000000000007941 */ /* 0x000fea0003800200 */
.L_x_128:
[----:B------:R-:W-:Y:S05]  /*6dd0*/  @!P2 EXIT ;  /* 0x000000000000a94d */ /* 0x000fea0003800000 */
[----:B-1----:R-:W1:Y:S08]  /*6de0*/  LDC.64 R2, c[0x0][0x440] ;  /* 0x00011000ff027b82 */ /* 0x002e700000000a00 */
[----:B------:R-:W2:Y:S08]  /*6df0*/  LDC.64 R4, c[0x0][0x448] ;  /* 0x00011200ff047b82 */ /* 0x000eb00000000a00 */
[----:B------:R-:W4:Y:S08]  /*6e00*/  LDC.64 R6, c[0x0][0x450] ;  /* 0x00011400ff067b82 */ /* 0x000f300000000a00 */
[----:B------:R-:W5:Y:S01]  /*6e10*/  LDC.64 R16, c[0x0][0x458] ;  /* 0x00011600ff107b82 */ /* 0x000f620000000a00 */
        /* <DEDUP_REMOVED lines=8> */
[----:B-----5:R-:W-:-:S03]  /*6ea0*/  IMAD.WIDE.U32 R16, R75, 0x20, R16 ;  /* 0x000000204b107825 */ /* 0x020fc600078e0010 */
[----:B------:R-:W-:Y:S04]  /*6eb0*/  STG.E.128 desc[UR6][R6.64+0x10], R8 ;  /* 0x0000100806007986 */ /* 0x000fe8000c101d06 */
[----:B------:R-:W-:Y:S04]  /*6ec0*/  STG.E.128 desc[UR6][R16.64], R28 ;  /* 0x0000001c10007986 */ /* 0x000fe8000c101d06 */
[----:B------:R-:W-:Y:S01]  /*6ed0*/  STG.E.128 desc[UR6][R16.64+0x10], R24 ;  /* 0x0000101810007986 */ /* 0x000fe2000c101d06 */
[----:B------:R-:W-:Y:S05]  /*6ee0*/  EXIT ;  /* 0x000000000000794d */ /* 0x000fea0003800000 */
.L_x_130:
        /* <DEDUP_REMOVED lines=9> */
.L_x_2784:


//--------------------- .text._ZN10layer_norm31ln_parallel_residual_bwd_kernelINS_13Kernel_traitsI13__nv_bfloat16S2_S2_S2_fjLj4096ELj1ELj1ELj8ELj16ENS_18Kernel_traits_baseILj4096ES2_S2_S2_S2_fjLj256EEEEELb1ELb0ELb1EEEvNS_9BwdParamsE --------------------------
	.section	.text._ZN10layer_norm31ln_parallel_residual_bwd_kernelINS_13Kernel_traitsI13__nv_bfloat16S2_S2_S2_fjLj4096ELj1ELj1ELj8ELj16ENS_18Kernel_traits_baseILj4096ES2_S2_S2_S2_fjLj256EEEEELb1ELb0ELb1EEEvNS_9BwdParamsE,"ax",@progbits
	.align	128
        .global         _ZN10layer_norm31ln_parallel_residual_bwd_kernelINS_13Kernel_traitsI13__nv_bfloat16S2_S2_S2_fjLj4096ELj1ELj1ELj8ELj16ENS_18Kernel_traits_baseILj4096ES2_S2_S2_S2_fjLj256EEEEELb1ELb0ELb1EEEvNS_9BwdParamsE
        .type           _ZN10layer_norm31ln_parallel_residual_bwd_kernelINS_13Kernel_traitsI13__nv_bfloat16S2_S2_S2_fjLj4096ELj1ELj1ELj8ELj16ENS_18Kernel_traits_baseILj4096ES2_S2_S2_S2_fjLj256EEEEELb1ELb0ELb1EEEvNS_9BwdParamsE,@function
        .size           _ZN10layer_norm31ln_parallel_residual_bwd_kernelINS_13Kernel_traitsI13__nv_bfloat16S2_S2_S2_fjLj4096ELj1ELj1ELj8ELj16ENS_18Kernel_traits_baseILj4096ES2_S2_S2_S2_fjLj256EEEEELb1ELb0ELb1EEEvNS_9BwdParamsE,(.L_x_2785 - _ZN10layer_norm31ln_parallel_residual_bwd_kernelINS_13Kernel_traitsI13__nv_bfloat16S2_S2_S2_fjLj4096ELj1ELj1ELj8ELj16ENS_18Kernel_traits_baseILj4096ES2_S2_S2_S2_fjLj256EEEEELb1ELb0ELb1EEEvNS_9BwdParamsE)
        .other          _ZN10layer_norm31ln_parallel_residual_bwd_kernelINS_13Kernel_traitsI13__nv_bfloat16S2_S2_S2_fjLj4096ELj1ELj1ELj8ELj16ENS_18Kernel_traits_baseILj4096ES2_S2_S2_S2_fjLj256EEEEELb1ELb0ELb1EEEvNS_9BwdParamsE,@"STO_CUDA_ENTRY STV_DEFAULT"
_ZN10layer_norm31ln_parallel_residual_bwd_kernelINS_13Kernel_traitsI13__nv_bfloat16S2_S2_S2_fjLj4096ELj1ELj1ELj8ELj16ENS_18Kernel_traits_baseILj4096ES2_S2_S2_S2_fjLj256EEEEELb1ELb0ELb1EEEvNS_9BwdParamsE:
.text._ZN10layer_norm31ln_parallel_residual_bwd_kernelINS_13Kernel_traitsI13__nv_bfloat16S2_S2_S2_fjLj4096ELj1ELj1ELj8ELj16ENS_18Kernel_traits_baseILj4096ES2_S2_S2_S2_fjLj256EEEEELb1ELb0ELb1EEEvNS_9BwdParamsE:
        /* <DEDUP_REMOVED lines=42> */
[----:B------:R-:W-:-:S02]  /*02a0*/  PLOP3.LUT P3, PT, PT, PT, PT, 0x8, 0x80 ;  /* 0x000000000080781c */ /* 0x000fc40003f6e170 */
[----:B------:R-:W-:Y:S02]  /*02b0*/  CS2R R96, SRZ ;  /* 0x0000000000607805 */ /* 0x000fe4000001ff00 */
[----:B------:R-:W-:Y:S02]  /*02c0*/  SHF.R.U32.HI R126, RZ, 0x5, R44 ;  /* 0x00000005ff7e7819 */ /* 0x000fe4000001162c */
        /* <DEDUP_REMOVED lines=35> */
[----:B------:R-:W-:Y:S01]  /*0500*/  CS2R R62, SRZ ;  /* 0x00000000003e7805 */ /* 0x000fe2000001ff00 */
[----:B------:R-:W-:Y:S01]  /*0510*/  IMAD.MOV.U32 R127, RZ, RZ, RZ ;  /* 0x000000ffff7f7224 */ /* 0x000fe200078e00ff */
[----:B------:R-:W-:Y:S01]  /*0520*/  MOV R144, UR7 ;  /* 0x0000000700907c02 */ /* 0x000fe20008000f00 */
[----:B------:R-:W0:Y:S01]  /*0530*/  LDCU.U8 UR10, c[0x0][0x410] ;  /* 0x00008200ff0a77ac */ /* 0x000e220008000000 */
[----:B------:R-:W1:Y:S01]  /*0540*/  LDCU UR6, c[0x0][0x408] ;  /* 0x00008100ff0677ac */ /* 0x000e620008000800 */
[----:B------:R-:W0:Y:S01]  /*0550*/  LDCU UR11, c[0x0][0x388] ;  /* 0x00007100ff0b77ac */ /* 0x000e220008000800 */
[----:B------:R-:W0:Y:S01]  /*0560*/  LDCU UR16, c[0x0][0x400] ;  /* 0x00008000ff1077ac */ /* 0x000e220008000800 */
[----:B------:R-:W0:Y:S01]  /*0570*/  LDCU.64 UR4, c[0x0][0x478] ;  /* 0x00008f00ff0477ac */ /* 0x000e220008000a00 */
[----:B------:R-:W0:Y:S01]  /*0580*/  LDCU.64 UR12, c[0x0][0x438] ;  /* 0x00008700ff0c77ac */ /* 0x000e220008000a00 */
[----:B------:R-:W0:Y:S01]  /*0590*/  LDCU.64 UR14, c[0x0][0x470] ;  /* 0x00008e00ff0e77ac */ /* 0x000e220008000a00 */
[----:B---3--:R-:W-:-:S02]  /*05a0*/  PRMT R128, R108, 0x7632, R128 ;  /* 0x000076326c807816 */ /* 0x008fc40000000080 */
[----:B------:R-:W-:Y:S02]  /*05b0*/  PRMT R130, R110, 0x7632, R130 ;  /* 0x000076326e827816 */ /* 0x000fe40000000082 */
[----:B--2---:R-:W-:Y:S02]  /*05c0*/  PRMT R136, R116, 0x7632, R136 ;  /* 0x0000763274887816 */ /* 0x004fe40000000088 */
[----:B------:R-:W-:Y:S02]  /*05d0*/  PRMT R138, R118, 0x7632, R138 ;  /* 0x00007632768a7816 */ /* 0x000fe4000000008a */
[----:B----4-:R-:W-:Y:S02]  /*05e0*/  PRMT R132, R112, 0x7632, R132 ;  /* 0x0000763270847816 */ /* 0x010fe40000000084 */
[----:B------:R-:W-:Y:S02]  /*05f0*/  PRMT R134, R114, 0x7632, R134 ;  /* 0x0000763272867816 */ /* 0x000fe40000000086 */
[----:B-----5:R-:W-:-:S02]  /*0600*/  PRMT R140, R8, 0x7632, R140 ;  /* 0x00007632088c7816 */ /* 0x020fc4000000008c */
[----:B------:R-:W-:Y:S02]  /*0610*/  PRMT R142, R10, 0x7632, R142 ;  /* 0x000076320a8e7816 */ /* 0x000fe4000000008e */
[----:B------:R-:W-:Y:S02]  /*0620*/  PRMT R129, R109, 0x7632, R129 ;  /* 0x000076326d817816 */ /* 0x000fe40000000081 */
[----:B------:R-:W-:Y:S02]  /*0630*/  PRMT R131, R111, 0x7632, R131 ;  /* 0x000076326f837816 */ /* 0x000fe40000000083 */
[----:B------:R-:W-:Y:S02]  /*0640*/  PRMT R133, R113, 0x7632, R133 ;  /* 0x0000763271857816 */ /* 0x000fe40000000085 */
[----:B------:R-:W-:Y:S02]  /*0650*/  PRMT R135, R115, 0x7632, R135 ;  /* 0x0000763273877816 */ /* 0x000fe40000000087 */
[----:B------:R-:W-:-:S02]  /*0660*/  PRMT R137, R117, 0x7632, R137 ;  /* 0x0000763275897816 */ /* 0x000fc40000000089 */
[----:B------:R-:W-:Y:S02]  /*0670*/  PRMT R139, R119, 0x7632, R139 ;  /* 0x00007632778b7816 */ /* 0x000fe4000000008b */
[----:B------:R-:W-:Y:S02]  /*0680*/  PRMT R141, R9, 0x7632, R141 ;  /* 0x00007632098d7816 */ /* 0x000fe4000000008d */
[----:B------:R-:W-:Y:S01]  /*0690*/  PRMT R143, R11, 0x7632, R143 ;  /* 0x000076320b8f7816 */ /* 0x000fe2000000008f */
[----:B------:R-:W-:Y:S01]  /*06a0*/  IMAD.U32 R109, R109, 0x10000, RZ ;  /* 0x000100006d6d7824 */ /* 0x000fe200078e00ff */
[----:B------:R-:W-:Y:S01]  /*06b0*/  SHF.L.U32 R108, R108, 0x10, RZ ;  /* 0x000000106c6c7819 */ /* 0x000fe200000006ff */
        /* <DEDUP_REMOVED lines=29> */
[----:B01----:R-:W-:-:S07]  /*0890*/  SHF.L.U32 R143, R143, 0x10, RZ ;  /* 0x000000108f8f7819 */ /* 0x003fce00000006ff */
.L_x_148:
[----:B------:R-:W-:Y:S01]  /*08a0*/  IMAD R0, R144, UR11, RZ ;  /* 0x0000000b90007c24 */ /* 0x000fe2000f8e02ff */
[----:B0-----:R-:W0:Y:S04]  /*08b0*/  LDC.64 R24, c[0x0][0x3a8] ;  /* 0x0000ea00ff187b82 */ /* 0x001e280000000a00 */
[----:B------:R-:W-:-:S04]  /*08c0*/  SHF.R.S32.HI R21, RZ, 0x1f, R0 ;  /* 0x0000001fff157819 */ /* 0x000fc80000011400 */
[----:B------:R-:W-:Y:S01]  /*08d0*/  LEA.HI R147, R21, R0, RZ, 0x3 ;  /* 0x0000000015937211 */ /* 0x000fe200078f18ff */
[----:B------:R-:W1:Y:S03]  /*08e0*/  LDC.64 R22, c[0x0][0x428] ;  /* 0x00010a00ff167b82 */ /* 0x000e660000000a00 */
[----:B------:R-:W-:-:S05]  /*08f0*/  LEA.HI.SX32 R147, R147, R44, 0x1d ;  /* 0x0000002c93937211 */ /* 0x000fca00078feaff */
[----:B------:R-:W2:Y:S01]  /*0900*/  LDC.64 R20, c[0x0][0x430] ;  /* 0x00010c00ff147b82 */ /* 0x000ea20000000a00 */
[----:B0-----:R-:W-:-:S07]  /*0910*/  IMAD.WIDE.U32 R28, R147, 0x10, R24 ;  /* 0x00000010931c7825 */ /* 0x001fce00078e0018 */
[----:B------:R-:W0:Y:S01]  /*0920*/  LDC.64 R148, c[0x0][0x3c0] ;  /* 0x0000f000ff947b82 */ /* 0x000e220000000a00 */
[C---:B------:R-:W-:Y:S01]  /*0930*/  VIADD R145, R147.reuse, 0x100 ;  /* 0x0000010093917836 */ /* 0x040fe20000000000 */
[----:B------:R-:W3:Y:S01]  /*0940*/  LDG.E.128 R28, desc[UR8][R28.64] ;  /* 0x000000081c1c7981 */ /* 0x000ee2000c1e1d00 */
[----:B-1----:R-:W-:-:S05]  /*0950*/  IMAD.WIDE.U32 R32, R147, 0x10, R22 ;  /* 0x0000001093207825 */ /* 0x002fca00078e0016 */
[----:B------:R-:W1:Y:S01]  /*0960*/  LDC.64 R150, c[0x0][0x3c8] ;  /* 0x0000f200ff967b82 */ /* 0x000e620000000a00 */
[----:B------:R-:W4:Y:S01]  /*0970*/  LDG.E.128 R32, desc[UR8][R32.64] ;  /* 0x0000000820207981 */ /* 0x000f22000c1e1d00 */
[----:B--2---:R-:W-:-:S06]  /*0980*/  IMAD.WIDE.U32 R36, R147, 0x10, R20 ;  /* 0x0000001093247825 */ /* 0x004fcc00078e0014 */
[----:B------:R-:W2:Y:S01]  /*0990*/  LDG.E.128 R36, desc[UR8][R36.64] ;  /* 0x0000000824247981 */ /* 0x000ea2000c1e1d00 */
[----:B------:R-:W-:-:S04]  /*09a0*/  IMAD.WIDE.U32 R40, R145, 0x10, R24 ;  /* 0x0000001091287825 */ /* 0x000fc800078e0018 */
[C---:B0-----:R-:W-:Y:S02]  /*09b0*/  IMAD.WIDE R148, R144.reuse, 0x4, R148 ;  /* 0x0000000490947825 */ /* 0x041fe400078e0294 */
[----:B------:R-:W2:Y:S02]  /*09c0*/  LDG.E.128 R40, desc[UR8][R40.64] ;  /* 0x0000000828287981 */ /* 0x000ea4000c1e1d00 */
[C---:B------:R-:W-:Y:S02]  /*09d0*/  IMAD.WIDE.U32 R24, R145.reuse, 0x10, R22 ;  /* 0x0000001091187825 */ /* 0x040fe400078e0016 */
[----:B------:R0:W2:Y:S02]  /*09e0*/  LDG.E R0, desc[UR8][R148.64] ;  /* 0x0000000894007981 */ /* 0x0000a4000c1e1900 */
[----:B------:R-:W-:Y:S02]  /*09f0*/  IMAD.WIDE.U32 R20, R145, 0x10, R20 ;  /* 0x0000001091147825 */ /* 0x000fe400078e0014 */
[----:B------:R-:W2:Y:S04]  /*0a00*/  LDG.E.128 R24, desc[UR8][R24.64] ;  /* 0x0000000818187981 */ /* 0x000ea8000c1e1d00 */
[----:B------:R-:W2:Y:S01]  /*0a10*/  LDG.E.128 R20, desc[UR8][R20.64] ;  /* 0x0000000814147981 */ /* 0x000ea2000c1e1d00 */
[----:B-1----:R-:W-:-:S05]  /*0a20*/  IMAD.WIDE R150, R144, 0x4, R150 ;  /* 0x0000000490967825 */ /* 0x002fca00078e0296 */
[----:B------:R2:W2:Y:S01]  /*0a30*/  LDG.E R146, desc[UR8][R150.64] ;  /* 0x0000000896927981 */ /* 0x0004a2000c1e1900 */
[----:B------:R-:W-:Y:S02]  /*0a40*/  ISETP.NE.U32.AND P1, PT, RZ, UR14, PT ;  /* 0x0000000eff007c0c */ /* 0x000fe4000bf25070 */
[----:B------:R-:W-:Y:S02]  /*0a50*/  ISETP.NE.U32.AND P2, PT, RZ, UR12, PT ;  /* 0x0000000cff007c0c */ /* 0x000fe4000bf45070 */
[----:B------:R-:W-:Y:S02]  /*0a60*/  ISETP.NE.AND.EX P1, PT, RZ, UR15, PT, P1 ;  /* 0x0000000fff007c0c */ /* 0x000fe4000bf25310 */
[----:B------:R-:W-:Y:S02]  /*0a70*/  ISETP.NE.AND.EX P2, PT, RZ, UR13, PT, P2 ;  /* 0x0000000dff007c0c */ /* 0x000fe4000bf45320 */
[----:B------:R-:W-:Y:S01]  /*0a80*/  ISETP.NE.AND P5, PT, RZ, UR10, PT ;  /* 0x0000000aff007c0c */ /* 0x000fe2000bfa5270 */
[----:B------:R-:W1:Y:S01]  /*0a90*/  S2R R204, SR_CgaCtaId ;  /* 0x0000000000cc7919 */ /* 0x000e620000008800 */
[----:B------:R-:W-:-:S02]  /*0aa0*/  LOP3.LUT P4, RZ, R44, 0x1f, RZ, 0xc0, !PT ;  /* 0x0000001f2cff7812 */ /* 0x000fc4000788c0ff */
[----:B------:R-:W-:-:S11]  /*0ab0*/  PLOP3.LUT P0, PT, PT, PT, PT, 0x80, 0x8 ;  /* 0x000000000008781c */ /* 0x000fd60003f0f070 */
[----:B------:R-:W-:Y:S02]  /*0ac0*/  @!P4 PLOP3.LUT P0, PT, P3, PT, PT, 0x80, 0x8 ;  /* 0x000000000008c81c */ /* 0x000fe40001f0f070 */
[C---:B---3--:R-:W-:Y:S01]  /*0ad0*/  PRMT R155, R28.reuse, 0x7632, R155 ;  /* 0x000076321c9b7816 */ /* 0x048fe2000000009b */
[----:B------:R-:W-:Y:S01]  /*0ae0*/  IMAD.U32 R159, R29, 0x10000, RZ ;  /* 0x000100001d9f7824 */ /* 0x000fe200078e00ff */
[----:B------:R-:W-:Y:S01]  /*0af0*/  SHF.L.U32 R157, R28, 0x10, RZ ;  /* 0x000000101c9d7819 */ /* 0x000fe200000006ff */
[----:B------:R-:W-:Y:S01]  /*0b00*/  IMAD.U32 R167, R31, 0x10000, RZ ;  /* 0x000100001fa77824 */ /* 0x000fe200078e00ff */
[----:B------:R-:W-:Y:S02]  /*0b10*/  PRMT R158, R29, 0x7632, R158 ;  /* 0x000076321d9e7816 */ /* 0x000fe4000000009e */
[----:B------:R-:W3:Y:S01]  /*0b20*/  LDC.64 R28, c[0x0][0x3b0] ;  /* 0x0000ec00ff1c7b82 */ /* 0x000ee20000000a00 */
[----:B------:R-:W-:Y:S02]  /*0b30*/  PRMT R162, R31, 0x7632, R162 ;  /* 0x000076321fa27816 */ /* 0x000fe400000000a2 */
[C---:B----4-:R-:W-:Y:S01]  /*0b40*/  PRMT R164, R32.reuse, 0x7632, R164 ;  /* 0x0000763220a47816 */ /* 0x050fe200000000a4 */
[C---:B------:R-:W-:Y:S01]  /*0b50*/  IMAD.U32 R152, R33.reuse, 0x10000, RZ ;  /* 0x0001000021987824 */ /* 0x040fe200078e00ff */
[----:B0-----:R-:W-:Y:S01]  /*0b60*/  SHF.L.U32 R149, R32, 0x10, RZ ;  /* 0x0000001020957819 */ /* 0x001fe200000006ff */
[----:B------:R-:W-:Y:S01]  /*0b70*/  IMAD.U32 R158, R158, 0x10000, RZ ;  /* 0x000100009e9e7824 */ /* 0x000fe200078e00ff */
[----:B------:R-:W-:Y:S01]  /*0b80*/  PRMT R166, R33, 0x7632, R166 ;  /* 0x0000763221a67816 */ /* 0x000fe200000000a6 */
[----:B------:R-:W-:Y:S01]  /*0b90*/  IMAD.U32 R162, R162, 0x10000, RZ ;  /* 0x00010000a2a27824 */ /* 0x000fe200078e00ff */
[----:B------:R-:W0:Y:S01]  /*0ba0*/  @P2 LDC.64 R32, c[0x0][0x438] ;  /* 0x00010e00ff202b82 */ /* 0x000e220000000a00 */
[----:B------:R-:W-:Y:S01]  /*0bb0*/  PRMT R160, R30, 0x7632, R160 ;  /* 0x000076321ea07816 */ /* 0x000fe200000000a0 */
[----:B--2---:R-:W-:Y:S01]  /*0bc0*/  IMAD.U32 R150, R37, 0x10000, RZ ;  /* 0x0001000025967824 */ /* 0x004fe200078e00ff */
[C---:B------:R-:W-:Y:S01]  /*0bd0*/  PRMT R165, R36.reuse, 0x7632, R165 ;  /* 0x0000763224a57816 */ /* 0x040fe200000000a5 */
[----:B------:R-:W-:Y:S01]  /*0be0*/  IMAD.U32 R154, R39, 0x10000, RZ ;  /* 0x00010000279a7824 */ /* 0x000fe200078e00ff */
[----:B------:R-:W-:Y:S01]  /*0bf0*/  SHF.L.U32 R148, R36, 0x10, RZ ;  /* 0x0000001024947819 */ /* 0x000fe200000006ff */
[----:B------:R-:W-:Y:S01]  /*0c00*/  IMAD.U32 R156, R35, 0x10000, RZ ;  /* 0x00010000239c7824 */ /* 0x000fe200078e00ff */
[----:B------:R-:W-:-:S02]  /*0c10*/  PRMT R182, R37, 0x7632, R182 ;  /* 0x0000763225b67816 */ /* 0x000fc400000000b6 */
[----:B------:R-:W2:Y:S01]  /*0c20*/  @P1 LDC.64 R36, c[0x0][0x3b8] ;  /* 0x0000ee00ff241b82 */ /* 0x000ea20000000a00 */
[C---:B------:R-:W-:Y:S01]  /*0c30*/  SHF.L.U32 R175, R42.reuse, 0x10, RZ ;  /* 0x000000102aaf7819 */ /* 0x040fe200000006ff */
[----:B------:R-:W-:Y:S01]  /*0c40*/  IMAD.U32 R181, R41, 0x10000, RZ ;  /* 0x0001000029b57824 */ /* 0x000fe200078e00ff */
[----:B------:R-:W-:Y:S01]  /*0c50*/  PRMT R42, R42, 0x7632, R42 ;  /* 0x000076322a2a7816 */ /* 0x000fe2000000002a */
[----:B------:R-:W-:Y:S01]  /*0c60*/  IMAD.U32 R173, R43, 0x10000, RZ ;  /* 0x000100002bad7824 */ /* 0x000fe200078e00ff */
[----:B------:R-:W-:Y:S02]  /*0c70*/  PRMT R41, R41, 0x7632, R41 ;  /* 0x0000763229297816 */ /* 0x000fe40000000029 */
[----:B------:R-:W-:Y:S01]  /*0c80*/  FSEL R0, R0, RZ, !P5 ;  /* 0x000000ff00007208 */ /* 0x000fe20006800000 */
[----:B------:R-:W-:Y:S01]  /*0c90*/  IMAD.U32 R42, R42, 0x10000, RZ ;  /* 0x000100002a2a7824 */ /* 0x000fe200078e00ff */
[C---:B------:R-:W-:Y:S02]  /*0ca0*/  SHF.L.U32 R179, R40.reuse, 0x10, RZ ;  /* 0x0000001028b37819 */ /* 0x040fe400000006ff */
[----:B------:R-:W-:Y:S01]  /*0cb0*/  PRMT R40, R40, 0x7632, R40 ;  /* 0x0000763228287816 */ /* 0x000fe20000000028 */
[----:B------:R-:W-:Y:S01]  /*0cc0*/  FADD.FTZ R169, -R0, R159 ;  /* 0x0000009f00a97221 */ /* 0x000fe20000010100 */
[----:B------:R-:W-:Y:S01]  /*0cd0*/  SHF.L.U32 R161, R30, 0x10, RZ ;  /* 0x000000101ea17819 */ /* 0x000fe200000006ff */
[C---:B------:R-:W-:Y:S01]  /*0ce0*/  FADD.FTZ R183, -R0.reuse, R158 ;  /* 0x0000009e00b77221 */ /* 0x040fe20000010100 */
[----:B------:R-:W-:Y:S01]  /*0cf0*/  PRMT R43, R43, 0x7632, R43 ;  /* 0x000076322b2b7816 */ /* 0x000fe2000000002b */
[----:B------:R-:W4:Y:S01]  /*0d00*/  @P2 LDC.64 R30, c[0x0][0x438] ;  /* 0x00010e00ff1e2b82 */ /* 0x000f220000000a00 */
[----:B------:R-:W-:Y:S01]  /*0d10*/  SHF.L.U32 R41, R41, 0x10, RZ ;  /* 0x0000001029297819 */ /* 0x000fe200000006ff */
[----:B------:R-:W-:Y:S01]  /*0d20*/  FADD.FTZ R159, -R0, R42 ;  /* 0x0000002a009f7221 */ /* 0x000fe20000010100 */
[----:B------:R-:W-:Y:S01]  /*0d30*/  SHF.L.U32 R151, R38, 0x10, RZ ;  /* 0x0000001026977819 */ /* 0x000fe200000006ff */
[----:B------:R-:W-:Y:S01]  /*0d40*/  IMAD.U32 R158, R25, 0x10000, RZ ;  /* 0x00010000199e7824 */ /* 0x000fe200078e00ff */
[----:B------:R-:W-:Y:S01]  /*0d50*/  SHF.L.U32 R155, R155, 0x10, RZ ;  /* 0x000000109b9b7819 */ /* 0x000fe200000006ff */
[----:B------:R-:W-:Y:S01]  /*0d60*/  FADD.FTZ R187, -R0, R161 ;  /* 0x000000a100bb7221 */ /* 0x000fe20000010100 */
[----:B------:R-:W-:Y:S01]  /*0d70*/  SHF.L.U32 R40, R40, 0x10, RZ ;  /* 0x0000001028287819 */ /* 0x000fe200000006ff */
[C---:B------:R-:W-:Y:S01]  /*0d80*/  FADD.FTZ R191, -R0.reuse, R162 ;  /* 0x000000a200bf7221 */ /* 0x040fe20000010100 */
[----:B------:R-:W-:Y:S01]  /*0d90*/  PRMT R171, R35, 0x7632, R171 ;  /* 0x0000763223ab7816 */ /* 0x000fe200000000ab */
[----:B------:R-:W-:Y:S01]  /*0da0*/  FADD.FTZ R161, -R0, R41 ;  /* 0x0000002900a17221 */ /* 0x000fe20000010100 */
[----:B------:R-:W-:Y:S01]  /*0db0*/  SHF.L.U32 R43, R43, 0x10, RZ ;  /* 0x000000102b2b7819 */ /* 0x000fe200000006ff */
[----:B------:R-:W-:Y:S01]  /*0dc0*/  IMAD.U32 R162, R23, 0x10000, RZ ;  /* 0x0001000017a27824 */ /* 0x000fe200078e00ff */
[----:B------:R-:W-:Y:S01]  /*0dd0*/  SHF.L.U32 R42, R24, 0x10, RZ ;  /* 0x00000010182a7819 */ /* 0x000fe200000006ff */
[----:B------:R-:W-:Y:S01]  /*0de0*/  FADD.FTZ R189, -R0, R167 ;  /* 0x000000a700bd7221 */ /* 0x000fe20000010100 */
[----:B------:R-:W-:Y:S01]  /*0df0*/  PRMT R174, R24, 0x7632, R174 ;  /* 0x0000763218ae7816 */ /* 0x000fe200000000ae */
[----:B------:R-:W-:Y:S01]  /*0e00*/  FADD.FTZ R163, -R0, R157 ;  /* 0x0000009d00a37221 */ /* 0x000fe20000010100 */
[----:B------:R-:W-:Y:S01]  /*0e10*/  PRMT R184, R25, 0x7632, R184 ;  /* 0x0000763219b87816 */ /* 0x000fe200000000b8 */
[----:B--2---:R-:W-:Y:S01]  /*0e20*/  @P1 IMAD.WIDE.U32 R24, R147, 0x8, R36 ;  /* 0x0000000893181825 */ /* 0x004fe200078e0024 */
[----:B------:R-:W-:-:S03]  /*0e30*/  PRMT R170, R38, 0x7632, R170 ;  /* 0x0000763226aa7816 */ /* 0x000fc600000000aa */
[----:B------:R-:W-:Y:S01]  /*0e40*/  FADD.FTZ R177, -R0, R155 ;  /* 0x0000009b00b17221 */ /* 0x000fe20000010100 */
[----:B------:R-:W-:Y:S01]  /*0e50*/  PRMT R172, R39, 0x7632, R172 ;  /* 0x0000763227ac7816 */ /* 0x000fe200000000ac */
[----:B---3--:R-:W-:Y:S01]  /*0e60*/  IMAD.WIDE.U32 R38, R147, 0x8, R28 ;  /* 0x0000000893267825 */ /* 0x008fe200078e001c */
[----:B------:R-:W-:-:S03]  /*0e70*/  SHF.L.U32 R153, R34, 0x10, RZ ;  /* 0x0000001022997819 */ /* 0x000fc600000006ff */
[----:B------:R-:W-:Y:S01]  /*0e80*/  FADD.FTZ R167, -R0, R40 ;  /* 0x0000002800a77221 */ /* 0x000fe20000010100 */
[----:B------:R-:W-:Y:S01]  /*0e90*/  PRMT R186, R23, 0x7632, R186 ;  /* 0x0000763217ba7816 */ /* 0x000fe200000000ba */
[----:B------:R-:W-:Y:S01]  /*0ea0*/  IMAD.WIDE.U32 R36, R145, 0x8, R28 ;  /* 0x0000000891247825 */ /* 0x000fe200078e001c */
[----:B------:R-:W-:-:S03]  /*0eb0*/  SHF.L.U32 R41, R26, 0x10, RZ ;  /* 0x000000101a297819 */ /* 0x000fc600000006ff */
[----:B------:R-:W-:Y:S01]  /*0ec0*/  FMUL.FTZ R23, R114, R151 ;  /* 0x0000009772177220 */ /* 0x000fe20000410000 */
[----:B------:R-:W-:Y:S01]  /*0ed0*/  PRMT R197, R26, 0x7632, R197 ;  /* 0x000076321ac57816 */ /* 0x000fe200000000c5 */
[----:B------:R-:W-:Y:S01]  /*0ee0*/  FADD.FTZ R157, -R0, R43 ;  /* 0x0000002b009d7221 */ /* 0x000fe20000010100 */
[----:B------:R-:W-:Y:S01]  /*0ef0*/  SHF.L.U32 R28, R165, 0x10, RZ ;  /* 0x00000010a51c7819 */ /* 0x000fe200000006ff */
[----:B0-----:R-:W-:Y:S01]  /*0f00*/  @P2 IMAD.WIDE.U32 R32, R147, 0x10, R32 ;  /* 0x0000001093202825 */ /* 0x001fe200078e0020 */
[----:B------:R-:W-:-:S03]  /*0f10*/  SHF.L.U32 R160, R160, 0x10, RZ ;  /* 0x00000010a0a07819 */ /* 0x000fc600000006ff */
[----:B------:R-:W-:Y:S01]  /*0f20*/  FADD.FTZ R179, -R0, R179 ;  /* 0x000000b300b37221 */ /* 0x000fe20000010100 */
[----:B------:R-:W-:Y:S01]  /*0f30*/  SHF.L.U32 R26, R171, 0x10, RZ ;  /* 0x00000010ab1a7819 */ /* 0x000fe200000006ff */
[----:B------:R-:W-:Y:S01]  /*0f40*/  FMUL.FTZ R171, R112, R148 ;  /* 0x0000009470ab7220 */ /* 0x000fe20000410000 */
[C---:B------:R-:W-:Y:S01]  /*0f50*/  SHF.L.U32 R40, R27.reuse, 0x10, RZ ;  /* 0x000000101b287819 */ /* 0x040fe200000006ff */
[----:B------:R-:W-:Y:S01]  /*0f60*/  IMAD.U32 R43, R20, 0x10000, RZ ;  /* 0x00010000142b7824 */ /* 0x000fe200078e00ff */
[----:B------:R-:W-:Y:S01]  /*0f70*/  PRMT R195, R27, 0x7632, R195 ;  /* 0x000076321bc37816 */ /* 0x000fe200000000c3 */
[----:B------:R-:W-:Y:S01]  /*0f80*/  FADD.FTZ R185, -R0, R160 ;  /* 0x000000a000b97221 */ /* 0x000fe20000010100 */
[----:B------:R-:W-:Y:S01]  /*0f90*/  SHF.L.U32 R155, R22, 0x10, RZ ;  /* 0x00000010169b7819 */ /* 0x000fe200000006ff */
[----:B------:R-:W-:Y:S01]  /*0fa0*/  FADD.FTZ R181, -R0, R181 ;  /* 0x000000b500b57221 */ /* 0x000fe20000010100 */
[----:B------:R-:W-:Y:S01]  /*0fb0*/  PRMT R193, R22, 0x7632, R193 ;  /* 0x0000763216c17816 */ /* 0x000fe200000000c1 */
[----:B------:R-:W-:Y:S01]  /*0fc0*/  FADD.FTZ R175, -R0, R175 ;  /* 0x000000af00af7221 */ /* 0x000fe20000010100 */
[----:B------:R-:W-:Y:S01]  /*0fd0*/  PRMT R27, R20, 0x7632, R27 ;  /* 0x00007632141b7816 */ /* 0x000fe2000000001b */
[----:B------:R-:W-:Y:S01]  /*0fe0*/  FADD.FTZ R173, -R0, R173 ;  /* 0x000000ad00ad7221 */ /* 0x000fe20000010100 */
[----:B------:R-:W-:Y:S01]  /*0ff0*/  SHF.L.U32 R22, R166, 0x10, RZ ;  /* 0x00000010a6167819 */ /* 0x000fe200000006ff */
[----:B------:R-:W-:Y:S01]  /*1000*/  FFMA.FTZ R166, R110, R153, R23 ;  /* 0x000000996ea67223 */ /* 0x000fe20000010017 */
[----:B------:R-:W-:Y:S01]  /*1010*/  SHF.L.U32 R20, R164, 0x10, RZ ;  /* 0x00000010a4147819 */ /* 0x000fe200000006ff */
[----:B------:R-:W-:Y:S01]  /*1020*/  FMUL.FTZ R23, R132, R28 ;  /* 0x0000001c84177220 */ /* 0x000fe20000410000 */
[----:B------:R-:W-:Y:S01]  /*1030*/  FFMA.FTZ R171, R108, R149, R171 ;  /* 0x000000956cab7223 */ /* 0x000fe200000100ab */
[----:B------:R0:W2:Y:S01]  /*1040*/  @P2 LDG.E.128 R4, desc[UR8][R32.64] ;  /* 0x0000000820042981 */ /* 0x0000a2000c1e1d00 */
[----:B------:R-:W-:Y:S01]  /*1050*/  FMUL.FTZ R0, R146, R163 ;  /* 0x000000a392007220 */ /* 0x000fe20000410000 */
[----:B------:R-:W-:-:S02]  /*1060*/  IMAD.U32 R182, R182, 0x10000, RZ ;  /* 0x00010000b6b67824 */ /* 0x000fc400078e00ff */
[----:B------:R-:W-:Y:S01]  /*1070*/  FMUL.FTZ R164, R113, R150 ;  /* 0x0000009671a47220 */ /* 0x000fe20000410000 */
[----:B------:R3:W5:Y:S01]  /*1080*/  @P1 LDG.E.64 R120, desc[UR8][R24.64] ;  /* 0x0000000818781981 */ /* 0x000762000c1e1b00 */
[----:B------:R-:W-:Y:S01]  /*1090*/  PRMT R168, R34, 0x7632, R168 ;  /* 0x0000763222a87816 */ /* 0x000fe200000000a8 */
[----:B------:R-:W-:Y:S01]  /*10a0*/  FMUL.FTZ R177, R146, R177 ;  /* 0x000000b192b17220 */ /* 0x000fe20000410000 */
[----:B------:R-:W1:Y:S01]  /*10b0*/  @P1 LDC.64 R34, c[0x0][0x3b8] ;  /* 0x0000ee00ff221b82 */ /* 0x000e620000000a00 */
[----:B------:R-:W-:Y:S01]  /*10c0*/  SHF.L.U32 R29, R170, 0x10, RZ ;  /* 0x00000010aa1d7819 */ /* 0x000fe200000006ff */
[----:B----4-:R-:W-:Y:S01]  /*10d0*/  @P2 IMAD.WIDE.U32 R30, R145, 0x10, R30 ;  /* 0x00000010911e2825 */ /* 0x010fe200078e001e */
[----:B0-----:R-:W-:-:S03]  /*10e0*/  SHF.L.U32 R32, R172, 0x10, RZ ;  /* 0x00000010ac207819 */ /* 0x001fc600000006ff */
[----:B------:R-:W-:Y:S01]  /*10f0*/  FFMA.FTZ R172, R128, R20, R23 ;  /* 0x0000001480ac7223 */ /* 0x000fe20000010017 */
[----:B------:R-:W-:Y:S01]  /*1100*/  FADD.FTZ R23, RZ, R171 ;  /* 0x000000abff177221 */ /* 0x000fe20000010000 */
[----:B------:R-:W-:Y:S01]  /*1110*/  FMUL.FTZ R183, R146, R183 ;  /* 0x000000b792b77220 */ /* 0x000fe20000410000 */
[----:B---3--:R-:W-:Y:S01]  /*1120*/  FFMA.FTZ R24, R0, R171, RZ ;  /* 0x000000ab00187223 */ /* 0x008fe200000100ff */
[----:B------:R-:W-:Y:S01]  /*1130*/  FFMA.FTZ R164, R109, R152, R164 ;  /* 0x000000986da47223 */ /* 0x000fe200000100a4 */
[----:B------:R-:W-:Y:S01]  /*1140*/  FMUL.FTZ R178, R133, R182 ;  /* 0x000000b685b27220 */ /* 0x000fe20000410000 */
[----:B------:R-:W-:Y:S01]  /*1150*/  FADD.FTZ R23, R172, R23 ;  /* 0x00000017ac177221 */ /* 0x000fe20000010000 */
[----:B------:R-:W-:Y:S01]  /*1160*/  FMUL.FTZ R163, R146, R169 ;  /* 0x000000a992a37220 */ /* 0x000fe20000410000 */
[----:B------:R-:W-:Y:S01]  /*1170*/  FFMA.FTZ R24, R177, R172, R24 ;  /* 0x000000acb1187223 */ /* 0x000fe20000010018 */
[----:B------:R-:W-:Y:S01]  /*1180*/  FFMA.FTZ R178, R129, R22, R178 ;  /* 0x0000001681b27223 */ /* 0x000fe200000100b2 */
[----:B------:R-:W-:Y:S01]  /*1190*/  FADD.FTZ R23, R164, R23 ;  /* 0x00000017a4177221 */ /* 0x000fe20000010000 */
[----:B------:R-:W-:Y:S01]  /*11a0*/  SHF.L.U32 R160, R21, 0x10, RZ ;  /* 0x0000001015a07819 */ /* 0x000fe200000006ff */
[----:B------:R-:W-:Y:S01]  /*11b0*/  FFMA.FTZ R24, R163, R164, R24 ;  /* 0x000000a4a3187223 */ /* 0x000fe20000010018 */
[----:B------:R-:W-:Y:S01]  /*11c0*/  PRMT R188, R21, 0x7632, R188 ;  /* 0x0000763215bc7816 */ /* 0x000fe200000000bc */
[----:B------:R-:W-:-:S02]  /*11d0*/  IMAD.U32 R21, R168, 0x10000, RZ ;  /* 0x00010000a8157824 */ /* 0x000fc400078e00ff */
[----:B------:R-:W-:Y:S01]  /*11e0*/  FMUL.FTZ R25, R134, R29 ;  /* 0x0000001d86197220 */ /* 0x000fe20000410000 */
[----:B------:R-:W-:Y:S01]  /*11f0*/  FADD.FTZ R23, R178, R23 ;  /* 0x00000017b2177221 */ /* 0x000fe20000010000 */
[----:B------:R0:W3:Y:S01]  /*1200*/  @P2 LDG.E.128 R8, desc[UR8][R30.64] ;  /* 0x000000081e082981 */ /* 0x0000e2000c1e1d00 */
[----:B------:R-:W-:Y:S01]  /*1210*/  FMUL.FTZ R165, R146, R187 ;  /* 0x000000bb92a57220 */ /* 0x000fe20000410000 */
[----:B------:R-:W-:Y:S01]  /*1220*/  FFMA.FTZ R24, R183, R178, R24 ;  /* 0x000000b2b7187223 */ /* 0x000fe20000010018 */
[----:B------:R-:W-:Y:S01]  /*1230*/  FMUL.FTZ R168, R115, R154 ;  /* 0x0000009a73a87220 */ /* 0x000fe20000410000 */
[----:B------:R-:W-:Y:S01]  /*1240*/  FFMA.FTZ R190, R130, R21, R25 ;  /* 0x0000001582be7223 */ /* 0x000fe20000010019 */
[----:B------:R-:W-:Y:S01]  /*1250*/  FADD.FTZ R23, R166, R23 ;  /* 0x00000017a6177221 */ /* 0x000fe20000010000 */
[----:B------:R-:W-:Y:S01]  /*1260*/  FMUL.FTZ R185, R146, R185 ;  /* 0x000000b992b97220 */ /* 0x000fe20000410000 */
[----:B------:R-:W-:Y:S01]  /*1270*/  FFMA.FTZ R24, R165, R166, R24 ;  /* 0x000000a6a5187223 */ /* 0x000fe20000010018 */
[----:B------:R-:W-:Y:S01]  /*1280*/  FFMA.FTZ R168, R111, R156, R168 ;  /* 0x0000009c6fa87223 */ /* 0x000fe200000100a8 */
[----:B------:R-:W-:Y:S01]  /*1290*/  FMUL.FTZ R194, R135, R32 ;  /* 0x0000002087c27220 */ /* 0x000fe20000410000 */
[----:B------:R-:W-:Y:S01]  /*12a0*/  FADD.FTZ R23, R190, R23 ;  /* 0x00000017be177221 */ /* 0x000fe20000010000 */
[----:B------:R-:W-:Y:S01]  /*12b0*/  FMUL.FTZ R169, R146, R189 ;  /* 0x000000bd92a97220 */ /* 0x000fe20000410000 */
[----:B------:R-:W-:Y:S01]  /*12c0*/  FFMA.FTZ R24, R185, R190, R24 ;  /* 0x000000beb9187223 */ /* 0x000fe20000010018 */
[----:B------:R-:W-:Y:S01]  /*12d0*/  SHF.L.U32 R189, R27, 0x10, RZ ;  /* 0x000000101bbd7819 */ /* 0x000fe200000006ff */
[----:B------:R-:W-:Y:S01]  /*12e0*/  FMUL.FTZ R27, R122, R43 ;  /* 0x0000002b7a1b7220 */ /* 0x000fe20000410000 */
[----:B------:R-:W-:Y:S01]  /*12f0*/  FFMA.FTZ R194, R131, R26, R194 ;  /* 0x0000001a83c27223 */ /* 0x000fe200000100c2 */
[----:B------:R-:W-:Y:S01]  /*1300*/  FADD.FTZ R23, R168, R23 ;  /* 0x00000017a8177221 */ /* 0x000fe20000010000 */
[----:B------:R-:W-:Y:S01]  /*1310*/  FMUL.FTZ R191, R146, R191 ;  /* 0x000000bf92bf7220 */ /* 0x000fe20000410000 */
[----:B------:R-:W-:Y:S01]  /*1320*/  FFMA.FTZ R24, R169, R168, R24 ;  /* 0x000000a8a9187223 */ /* 0x000fe20000010018 */
[----:B-1----:R-:W-:-:S04]  /*1330*/  @P1 IMAD.WIDE.U32 R34, R145, 0x8, R34 ;  /* 0x0000000891221825 */ /* 0x002fc800078e0022 */
[----:B------:R-:W-:Y:S01]  /*1340*/  FMUL.FTZ R180, R146, R173 ;  /* 0x000000ad92b47220 */ /* 0x000fe20000410000 */
[----:B------:R-:W-:Y:S01]  /*1350*/  FFMA.FTZ R173, R116, R42, R27 ;  /* 0x0000002a74ad7223 */ /* 0x000fe2000001001b */
[----:B------:R-:W-:Y:S01]  /*1360*/  FMUL.FTZ R25, R140, R189 ;  /* 0x000000bd8c197220 */ /* 0x000fe20000410000 */
[----:B------:R-:W-:Y:S02]  /*1370*/  IMAD.U32 R187, R174, 0x10000, RZ ;  /* 0x00010000aebb7824 */ /* 0x000fe400078e00ff */
[----:B0-----:R-:W-:Y:S01]  /*1380*/  FADD.FTZ R30, R194, R23 ;  /* 0x00000017c21e7221 */ /* 0x001fe20000010000 */
[----:B------:R-:W-:Y:S01]  /*1390*/  FMUL.FTZ R170, R146, R179 ;  /* 0x000000b392aa7220 */ /* 0x000fe20000410000 */
[----:B------:R-:W-:Y:S01]  /*13a0*/  FFMA.FTZ R27, R191, R194, R24 ;  /* 0x000000c2bf1b7223 */ /* 0x000fe20000010018 */
[----:B------:R0:W5:Y:S01]  /*13b0*/  @P1 LDG.E.64 R2, desc[UR8][R34.64] ;  /* 0x0000000822021981 */ /* 0x000162000c1e1b00 */
[----:B------:R-:W-:Y:S01]  /*13c0*/  SHF.L.U32 R188, R188, 0x10, RZ ;  /* 0x00000010bcbc7819 */ /* 0x000fe200000006ff */
[----:B------:R-:W-:Y:S01]  /*13d0*/  FFMA.FTZ R192, R136, R187, R25 ;  /* 0x000000bb88c07223 */ /* 0x000fe20000010019 */
[----:B------:R-:W-:Y:S01]  /*13e0*/  FADD.FTZ R23, R173, R30 ;  /* 0x0000001ead177221 */ /* 0x000fe20000010000 */
[----:B------:R-:W-:Y:S01]  /*13f0*/  FMUL.FTZ R167, R146, R167 ;  /* 0x000000a792a77220 */ /* 0x000fe20000410000 */
[----:B------:R-:W-:Y:S01]  /*1400*/  FFMA.FTZ R24, R170, R173, R27 ;  /* 0x000000adaa187223 */ /* 0x000fe2000001001b */
[----:B------:R-:W-:Y:S01]  /*1410*/  SHF.L.U32 R184, R184, 0x10, RZ ;  /* 0x00000010b8b87819 */ /* 0x000fe200000006ff */
[C---:B------:R-:W-:Y:S01]  /*1420*/  FMUL.FTZ R176, R146.reuse, R175 ;  /* 0x000000af92b07220 */ /* 0x040fe20000410000 */
[----:B------:R-:W-:Y:S01]  /*1430*/  FMUL.FTZ R161, R146, R161 ;  /* 0x000000a192a17220 */ /* 0x000fe20000410000 */
[----:B------:R-:W-:Y:S01]  /*1440*/  SHF.L.U32 R186, R186, 0x10, RZ ;  /* 0x00000010baba7819 */ /* 0x000fe200000006ff */
[----:B0-----:R-:W-:Y:S01]  /*1450*/  FMUL.FTZ R34, R123, R160 ;  /* 0x000000a07b227220 */ /* 0x001fe20000410000 */
[----:B------:R-:W-:Y:S01]  /*1460*/  FMUL.FTZ R196, R141, R188 ;  /* 0x000000bc8dc47220 */ /* 0x000fe20000410000 */
[----:B------:R-:W-:Y:S01]  /*1470*/  FADD.FTZ R30, R23, R192 ;  /* 0x000000c0171e7221 */ /* 0x000fe20000010000 */
[----:B------:R-:W-:Y:S01]  /*1480*/  FMUL.FTZ R174, R146, R181 ;  /* 0x000000b592ae7220 */ /* 0x000fe20000410000 */
[----:B------:R-:W-:Y:S01]  /*1490*/  FFMA.FTZ R175, R117, R158, R34 ;  /* 0x0000009e75af7223 */ /* 0x000fe20000010022 */
[----:B------:R-:W-:Y:S01]  /*14a0*/  FFMA.FTZ R23, R167, R192, R24 ;  /* 0x000000c0a7177223 */ /* 0x000fe20000010018 */
[----:B------:R-:W-:-:S02]  /*14b0*/  IMAD.U32 R193, R193, 0x10000, RZ ;  /* 0x00010000c1c17824 */ /* 0x000fc400078e00ff */
[----:B------:R-:W-:Y:S01]  /*14c0*/  FMUL.FTZ R31, R124, R155 ;  /* 0x0000009b7c1f7220 */ /* 0x000fe20000410000 */
[----:B------:R-:W-:Y:S01]  /*14d0*/  FFMA.FTZ R196, R137, R184, R196 ;  /* 0x000000b889c47223 */ /* 0x000fe200000100c4 */
[----:B------:R-:W-:Y:S01]  /*14e0*/  FADD.FTZ R25, R30, R175 ;  /* 0x000000af1e197221 */ /* 0x000fe20000010000 */
[----:B------:R-:W-:Y:S01]  /*14f0*/  FFMA.FTZ R24, R174, R175, R23 ;  /* 0x000000afae187223 */ /* 0x000fe20000010017 */
[----:B------:R-:W-:Y:S01]  /*1500*/  SHF.L.U32 R197, R197, 0x10, RZ ;  /* 0x00000010c5c57819 */ /* 0x000fe200000006ff */
[----:B------:R-:W-:Y:S01]  /*1510*/  FFMA.FTZ R179, R118, R41, R31 ;  /* 0x0000002976b37223 */ /* 0x000fe2000001001f */
[----:B------:R-:W-:Y:S01]  /*1520*/  FMUL.FTZ R27, R142, R193 ;  /* 0x000000c18e1b7220 */ /* 0x000fe20000410000 */
[----:B------:R-:W-:Y:S01]  /*1530*/  FADD.FTZ R30, R25, R196 ;  /* 0x000000c4191e7221 */ /* 0x000fe20000010000 */
[----:B------:R-:W-:Y:S01]  /*1540*/  FFMA.FTZ R23, R161, R196, R24 ;  /* 0x000000c4a1177223 */ /* 0x000fe20000010018 */
[----:B------:R-:W-:Y:S01]  /*1550*/  FMUL.FTZ R200, R125, R162 ;  /* 0x000000a27dc87220 */ /* 0x000fe20000410000 */
[----:B------:R-:W-:Y:S01]  /*1560*/  FFMA.FTZ R198, R138, R197, R27 ;  /* 0x000000c58ac67223 */ /* 0x000fe2000001001b */
[----:B------:R-:W-:Y:S01]  /*1570*/  FADD.FTZ R25, R30, R179 ;  /* 0x000000b31e197221 */ /* 0x000fe20000010000 */
[----:B------:R-:W-:Y:S01]  /*1580*/  FMUL.FTZ R159, R146, R159 ;  /* 0x0000009f929f7220 */ /* 0x000fe20000410000 */
[----:B------:R-:W-:Y:S01]  /*1590*/  FFMA.FTZ R24, R176, R179, R23 ;  /* 0x000000b3b0187223 */ /* 0x000fe20000010017 */
[----:B------:R-:W-:Y:S01]  /*15a0*/  FFMA.FTZ R181, R119, R40, R200 ;  /* 0x0000002877b57223 */ /* 0x000fe200000100c8 */
[----:B------:R-:W-:-:S02]  /*15b0*/  IMAD.U32 R195, R195, 0x10000, RZ ;  /* 0x00010000c3c37824 */ /* 0x000fc400078e00ff */
[----:B------:R-:W-:Y:S01]  /*15c0*/  FMUL.FTZ R200, R143, R186 ;  /* 0x000000ba8fc87220 */ /* 0x000fe20000410000 */
[----:B------:R-:W-:Y:S01]  /*15d0*/  FADD.FTZ R30, R25, R198 ;  /* 0x000000c6191e7221 */ /* 0x000fe20000010000 */
[----:B------:R-:W-:Y:S01]  /*15e0*/  FFMA.FTZ R23, R159, R198, R24 ;  /* 0x000000c69f177223 */ /* 0x000fe20000010018 */
[----:B------:R-:W-:Y:S01]  /*15f0*/  FMUL.FTZ R157, R146, R157 ;  /* 0x0000009d929d7220 */ /* 0x000fe20000410000 */
[----:B------:R-:W-:Y:S01]  /*1600*/  FFMA.FTZ R200, R139, R195, R200 ;  /* 0x000000c38bc87223 */ /* 0x000fe200000100c8 */
[----:B------:R-:W-:Y:S01]  /*1610*/  FADD.FTZ R25, R30, R181 ;  /* 0x000000b51e197221 */ /* 0x000fe20000010000 */
[----:B------:R-:W-:Y:S01]  /*1620*/  FFMA.FTZ R24, R180, R181, R23 ;  /* 0x000000b5b4187223 */ /* 0x000fe20000010017 */
[----:B------:R-:W5:Y:S02]  /*1630*/  LDG.E.64 R38, desc[UR8][R38.64] ;  /* 0x0000000826267981 */ /* 0x000f64000c1e1b00 */
[----:B------:R-:W-:Y:S01]  /*1640*/  FADD.FTZ R25, R25, R200 ;  /* 0x000000c819197221 */ /* 0x000fe20000010000 */
[----:B------:R-:W-:Y:S01]  /*1650*/  FFMA.FTZ R24, R157, R200, R24 ;  /* 0x000000c89d187223 */ /* 0x000fe20000010018 */
[----:B------:R-:W5:Y:S04]  /*1660*/  LDG.E.64 R36, desc[UR8][R36.64] ;  /* 0x0000000824247981 */ /* 0x000f68000c1e1b00 */
        /* <DEDUP_REMOVED lines=14> */
[----:B------:R-:W-:-:S04]  /*1750*/  MOV R23, 0x400 ;  /* 0x0000040000177802 */ /* 0x000fc80000000f00 */
[----:B------:R-:W-:Y:S01]  /*1760*/  LEA R33, R204, R23, 0x18 ;  /* 0x00000017cc217211 */ /* 0x000fe200078ec0ff */
[----:B0-----:R-:W-:Y:S01]  /*1770*/  FADD.FTZ R25, R202, R25 ;  /* 0x00000019ca197221 */ /* 0x001fe20000010000 */
[----:B-1----:R-:W-:-:S04]  /*1780*/  FADD.FTZ R23, R31, R24 ;  /* 0x000000181f177221 */ /* 0x002fc80000010000 */
[----:B------:R-:W0:Y:S04]  /*1790*/  SHFL.DOWN PT, R24, R25, 0x1, 0x1f ;  /* 0x08201f0019187f89 */ /* 0x000e2800000e0000 */
[----:B------:R-:W1:Y:S01]  /*17a0*/  SHFL.DOWN PT, R30, R23, 0x1, 0x1f ;  /* 0x08201f00171e7f89 */ /* 0x000e6200000e0000 */
[----:B------:R-:W-:-:S05]  /*17b0*/  IADD3 R34, PT, PT, R33, 0x4040, RZ ;  /* 0x0000404021227810 */ /* 0x000fca0007ffe0ff */
[----:B------:R-:W-:Y:S01]  /*17c0*/  @!P4 IMAD.MOV.U32 R27, RZ, RZ, R34 ;  /* 0x000000ffff1bc224 */ /* 0x000fe200078e0022 */
[----:B------:R-:W-:-:S05]  /*17d0*/  @!P0 IADD3 R27, PT, PT, R33, 0x4000, RZ ;  /* 0x00004000211b8810 */ /* 0x000fca0007ffe0ff */
[----:B------:R-:W-:Y:S02]  /*17e0*/  @!P4 IMAD R27, R126, 0x8, R27 ;  /* 0x000000087e1bc824 */ /* 0x000fe400078e021b */
[----:B0-----:R-:W-:Y:S01]  /*17f0*/  FADD.FTZ R24, R25, R24 ;  /* 0x0000001819187221 */ /* 0x001fe20000010000 */
[----:B-1----:R-:W-:-:S05]  /*1800*/  FADD.FTZ R25, R23, R30 ;  /* 0x0000001e17197221 */ /* 0x002fca0000010000 */
[----:B------:R-:W-:Y:S01]  /*1810*/  @!P4 STS.64 [R27], R24 ;  /* 0x000000181b00c388 */ /* 0x000fe20000000a00 */
[----:B------:R-:W-:Y:S01]  /*1820*/  @!P3 IADD3 R34, PT, PT, R33, 0x4000, RZ ;  /* 0x000040002122b810 */ /* 0x000fe20007ffe0ff */
[----:B------:R-:W-:Y:S01]  /*1830*/  FADD.FTZ R103, R20, R103 ;  /* 0x0000006714677221 */ /* 0x000fe20000010000 */
[----:B------:R-:W-:Y:S01]  /*1840*/  FFMA.FTZ R104, R177, R20, R104 ;  /* 0x00000014b1687223 */ /* 0x000fe20000010068 */
[----:B------:R-:W-:Y:S01]  /*1850*/  FADD.FTZ R95, R22, R95 ;  /* 0x0000005f165f7221 */ /* 0x000fe20000010000 */
[----:B------:R-:W-:Y:S01]  /*1860*/  FFMA.FTZ R96, R183, R22, R96 ;  /* 0x00000016b7607223 */ /* 0x000fe20000010060 */
[----:B------:R-:W-:Y:S01]  /*1870*/  FADD.FTZ R87, R21, R87 ;  /* 0x0000005715577221 */ /* 0x000fe20000010000 */
[----:B------:R-:W-:Y:S01]  /*1880*/  FFMA.FTZ R88, R185, R21, R88 ;  /* 0x00000015b9587223 */ /* 0x000fe20000010058 */
[----:B------:R-:W-:Y:S01]  /*1890*/  BAR.SYNC.DEFER_BLOCKING 0x0 ;  /* 0x0000000000007b1d */ /* 0x000fe20000010000 */
[C---:B------:R-:W-:Y:S01]  /*18a0*/  VIADD R35, R33.reuse, 0x4050 ;  /* 0x0000405021237836 */ /* 0x040fe20000000000 */
[----:B------:R-:W-:Y:S01]  /*18b0*/  @!P3 IADD3 R35, PT, PT, R33, 0x4010, RZ ;  /* 0x000040102123b810 */ /* 0x000fe20007ffe0ff */
[----:B------:R-:W-:Y:S01]  /*18c0*/  FADD.FTZ R79, R26, R79 ;  /* 0x0000004f1a4f7221 */ /* 0x000fe20000010000 */
[----:B------:R-:W-:Y:S01]  /*18d0*/  FFMA.FTZ R80, R191, R26, R80 ;  /* 0x0000001abf507223 */ /* 0x000fe20000010050 */
[----:B------:R-:W-:-:S02]  /*18e0*/  IADD3 R31, PT, PT, R33, 0x4060, RZ ;  /* 0x00004060211f7810 */ /* 0x000fc40007ffe0ff */
[----:B------:R-:W-:Y:S01]  /*18f0*/  @!P3 IADD3 R31, PT, PT, R33, 0x4020, RZ ;  /* 0x00004020211fb810 */ /* 0x000fe20007ffe0ff */
[----:B------:R-:W-:Y:S01]  /*1900*/  FADD.FTZ R101, R28, R101 ;  /* 0x000000651c657221 */ /* 0x000fe20000010000 */
[----:B------:R-:W-:Y:S01]  /*1910*/  FFMA.FTZ R102, R177, R28, R102 ;  /* 0x0000001cb1667223 */ /* 0x000fe20000010066 */
[----:B------:R-:W0:Y:S04]  /*1920*/  LDS.128 R20, [R34] ;  /* 0x0000000022147984 */ /* 0x000e280000000c00 */
[----:B------:R-:W1:Y:S01]  /*1930*/  LDS.128 R24, [R35] ;  /* 0x0000000023187984 */ /* 0x000e620000000c00 */
[----:B------:R-:W-:Y:S01]  /*1940*/  FADD.FTZ R85, R29, R85 ;  /* 0x000000551d557221 */ /* 0x000fe20000010000 */
[----:B------:R-:W-:Y:S02]  /*1950*/  FFMA.FTZ R86, R185, R29, R86 ;  /* 0x0000001db9567223 */ /* 0x000fe40000010056 */
[----:B------:R-:W4:Y:S01]  /*1960*/  LDS.128 R28, [R31] ;  /* 0x000000001f1c7984 */ /* 0x000f220000000c00 */
[C---:B------:R-:W-:Y:S01]  /*1970*/  IADD3 R199, PT, PT, R33.reuse, 0x4070, RZ ;  /* 0x0000407021c77810 */ /* 0x040fe20007ffe0ff */
[----:B------:R-:W-:-:S02]  /*1980*/  @!P3 VIADD R199, R33, 0x4030 ;  /* 0x0000403021c7b836 */ /* 0x000fc40000000000 */
[----:B------:R-:W-:Y:S01]  /*1990*/  FADD.FTZ R77, R32, R77 ;  /* 0x0000004d204d7221 */ /* 0x000fe20000010000 */
[----:B------:R-:W-:Y:S02]  /*19a0*/  FFMA.FTZ R78, R191, R32, R78 ;  /* 0x00000020bf4e7223 */ /* 0x000fe4000001004e */
[----:B------:R-:W2:Y:S01]  /*19b0*/  LDS.128 R32, [R199] ;  /* 0x00000000c7207984 */ /* 0x000ea20000000c00 */
[----:B------:R-:W-:Y:S01]  /*19c0*/  FADD.FTZ R64, R43, R64 ;  /* 0x000000402b407221 */ /* 0x000fe20000010000 */
[----:B------:R-:W-:Y:S01]  /*19d0*/  FFMA.FTZ R45, R170, R43, R45 ;  /* 0x0000002baa2d7223 */ /* 0x000fe2000001002d */
[----:B------:R-:W-:Y:S01]  /*19e0*/  FADD.FTZ R68, R41, R68 ;  /* 0x0000004429447221 */ /* 0x000fe20000010000 */
[----:B------:R-:W-:Y:S01]  /*19f0*/  FFMA.FTZ R59, R176, R41, R59 ;  /* 0x00000029b03b7223 */ /* 0x000fe2000001003b */
[----:B------:R-:W-:Y:S01]  /*1a00*/  FADD.FTZ R53, R40, R53 ;  /* 0x0000003528357221 */ /* 0x000fe20000010000 */
[----:B------:R-:W-:Y:S02]  /*1a10*/  FFMA.FTZ R57, R180, R40, R57 ;  /* 0x00000028b4397223 */ /* 0x000fe40000010039 */
[----:B------:R-:W3:Y:S01]  /*1a20*/  LDC.64 R40, c[0x0][0x380] ;  /* 0x0000e000ff287b82 */ /* 0x000ee20000000a00 */
        /* <DEDUP_REMOVED lines=8> */
[----:B----4-:R-:W-:Y:S01]  /*1ab0*/  FADD.FTZ R43, R43, R28 ;  /* 0x0000001c2b2b7221 */ /* 0x010fe20000010000 */
[----:B------:R-:W-:Y:S01]  /*1ac0*/  FADD.FTZ R20, R20, R29 ;  /* 0x0000001d14147221 */ /* 0x000fe20000010000 */
[----:B------:R-:W-:Y:S02]  /*1ad0*/  UISETP.NE.U32.AND UP0, UPT, UR14, URZ, UPT ;  /* 0x000000ff0e00728c */ /* 0x000fe4000bf05070 */
[----:B------:R-:W-:Y:S01]  /*1ae0*/  FADD.FTZ R43, R30, R43 ;  /* 0x0000002b1e2b7221 */ /* 0x000fe20000010000 */
[----:B------:R-:W-:Y:S01]  /*1af0*/  FADD.FTZ R20, R31, R20 ;  /* 0x000000141f147221 */ /* 0x000fe20000010000 */
[----:B------:R-:W-:Y:S02]  /*1b00*/  UISETP.NE.AND.EX UP0, UPT, UR15, URZ, UPT, UP0 ;  /* 0x000000ff0f00728c */ /* 0x000fe4000bf05300 */
[----:B--2---:R-:W-:Y:S01]  /*1b10*/  FADD.FTZ R43, R43, R32 ;  /* 0x000000202b2b7221 */ /* 0x004fe20000010000 */
[----:B------:R-:W-:-:S03]  /*1b20*/  FADD.FTZ R20, R20, R33 ;  /* 0x0000002114147221 */ /* 0x000fc60000010000 */
[----:B------:R-:W-:Y:S01]  /*1b30*/  FADD.FTZ R34, R34, R43 ;  /* 0x0000002b22227221 */ /* 0x000fe20000010000 */
[----:B------:R-:W-:Y:S01]  /*1b40*/  FADD.FTZ R55, R42, R55 ;  /* 0x000000372a377221 */ /* 0x000fe20000010000 */
[----:B------:R-:W-:Y:S01]  /*1b50*/  FFMA.FTZ R63, R170, R42, R63 ;  /* 0x0000002aaa3f7223 */ /* 0x000fe2000001003f */
[----:B---3--:R-:W-:Y:S01]  /*1b60*/  IADD3 R144, PT, PT, R144, R40, RZ ;  /* 0x0000002890907210 */ /* 0x008fe20007ffe0ff */
[----:B------:R-:W-:Y:S01]  /*1b70*/  FMUL.FTZ R42, R34, UR16 ;  /* 0x00000010222a7c20 */ /* 0x000fe20008410000 */
[----:B------:R-:W-:Y:S01]  /*1b80*/  FADD.FTZ R20, R35, R20 ;  /* 0x0000001423147221 */ /* 0x000fe20000010000 */
        /* <DEDUP_REMOVED lines=42> */
[----:B------:R-:W-:Y:S01]  /*1e30*/  ISETP.GE.AND P4, PT, R144, R41, PT ;  /* 0x000000299000720c */ /* 0x000fe20003f86270 */
[----:B------:R-:W-:Y:S01]  /*1e40*/  FMUL.FTZ R40, R20, UR16 ;  /* 0x0000001014287c20 */ /* 0x000fe20008410000 */
[----:B------:R-:W-:-:S02]  /*1e50*/  PRMT R24, R7, 0x7632, R24 ;  /* 0x0000763207187816 */ /* 0x000fc40000000018 */
[C---:B------:R-:W-:Y:S02]  /*1e60*/  PRMT R25, R6.reuse, 0x7632, R25 ;  /* 0x0000763206197816 */ /* 0x040fe40000000019 */
[----:B------:R-:W-:Y:S02]  /*1e70*/  PRMT R21, R6, 0x7632, R21 ;  /* 0x0000763206157816 */ /* 0x000fe40000000015 */
[C---:B------:R-:W-:Y:S02]  /*1e80*/  PRMT R26, R5.reuse, 0x7632, R26 ;  /* 0x00007632051a7816 */ /* 0x040fe4000000001a */
[----:B------:R-:W-:Y:S02]  /*1e90*/  PRMT R22, R5, 0x7632, R22 ;  /* 0x0000763205167816 */ /* 0x000fe40000000016 */
[C---:B------:R-:W-:Y:S02]  /*1ea0*/  PRMT R27, R4.reuse, 0x7632, R27 ;  /* 0x00007632041b7816 */ /* 0x040fe4000000001b */
[----:B------:R-:W-:-:S02]  /*1eb0*/  PRMT R23, R4, 0x7632, R23 ;  /* 0x0000763204177816 */ /* 0x000fc40000000017 */
[----:B------:R-:W-:Y:S02]  /*1ec0*/  PRMT R32, R11, 0x7632, R32 ;  /* 0x000076320b207816 */ /* 0x000fe40000000020 */
[----:B------:R-:W-:Y:S02]  /*1ed0*/  PRMT R33, R10, 0x7632, R33 ;  /* 0x000076320a217816 */ /* 0x000fe40000000021 */
[----:B------:R-:W-:Y:S02]  /*1ee0*/  PRMT R34, R9, 0x7632, R34 ;  /* 0x0000763209227816 */ /* 0x000fe40000000022 */
[----:B------:R-:W-:Y:S02]  /*1ef0*/  PRMT R35, R8, 0x7632, R35 ;  /* 0x0000763208237816 */ /* 0x000fe40000000023 */
[----:B------:R-:W-:Y:S01]  /*1f00*/  FSEL R42, R42, RZ, !P5 ;  /* 0x000000ff2a2a7208 */ /* 0x000fe20006800000 */
[----:B------:R-:W-:Y:S06]  /*1f10*/  BRA.U UP0, `(.L_x_132) ;  /* 0x0000000d00e87547 */ /* 0x000fec000b800000 */
[----:B------:R-:W-:Y:S01]  /*1f20*/  UISETP.NE.U32.AND UP0, UPT, UR12, URZ, UPT ;  /* 0x000000ff0c00728c */ /* 0x000fe2000bf05070 */
[----:B------:R-:W-:-:S03]  /*1f30*/  PRMT R20, R7, 0x7632, R20 ;  /* 0x0000763207147816 */ /* 0x000fc60000000014 */
        /* <DEDUP_REMOVED lines=9> */
[----:B------:R-:W-:Y:S01]  /*1fd0*/  FADD.FTZ R169, R168, -R169 ;  /* 0x800000a9a8a97221 */ /* 0x000fe20000010000 */
[----:B------:R-:W-:Y:S01]  /*1fe0*/  FADD.FTZ R191, R194, -R191 ;  /* 0x800000bfc2bf7221 */ /* 0x000fe20000010000 */
[-CC-:B------:R-:W-:Y:S01]  /*1ff0*/  FFMA.FTZ R185, R185, R40.reuse, R42.reuse ;  /* 0x00000028b9b97223 */ /* 0x180fe2000001002a */
[----:B------:R-:W-:Y:S01]  /*2000*/  FADD.FTZ R163, R164, -R163 ;  /* 0x800000a3a4a37221 */ /* 0x000fe20000010000 */
[C---:B------:R-:W-:Y:S01]  /*2010*/  FMUL.FTZ R169, R146.reuse, R169 ;  /* 0x000000a992a97220 */ /* 0x040fe20000410000 */
[----:B------:R-:W-:Y:S01]  /*2020*/  FMUL.FTZ R191, R146, R191 ;  /* 0x000000bf92bf7220 */ /* 0x000fe20000410000 */
[----:B------:R-:W-:Y:S01]  /*2030*/  FADD.FTZ R165, R166, -R165 ;  /* 0x800000a5a6a57221 */ /* 0x000fe20000010000 */
[----:B------:R-:W-:Y:S01]  /*2040*/  FADD.FTZ R185, R190, -R185 ;  /* 0x800000b9beb97221 */ /* 0x000fe20000010000 */
[----:B-----5:R-:W-:Y:S01]  /*2050*/  ISETP.GE.U32.AND P0, PT, R38, RZ, PT ;  /* 0x000000ff2600720c */ /* 0x020fe20003f06070 */
[-CC-:B------:R-:W-:Y:S01]  /*2060*/  FFMA.FTZ R177, R177, R40.reuse, R42.reuse ;  /* 0x00000028b1b17223 */ /* 0x180fe2000001002a */
[-CC-:B------:R-:W-:Y:S01]  /*2070*/  FFMA.FTZ R183, R183, R40.reuse, R42.reuse ;  /* 0x00000028b7b77223 */ /* 0x180fe2000001002a */
[----:B------:R-:W-:Y:S01]  /*2080*/  FFMA.FTZ R0, R0, R40, R42 ;  /* 0x0000002800007223 */ /* 0x000fe2000001002a */
[----:B------:R-:W-:Y:S01]  /*2090*/  FMUL.FTZ R191, R191, UR6 ;  /* 0x00000006bfbf7c20 */ /* 0x000fe20008410000 */
[----:B------:R-:W-:Y:S01]  /*20a0*/  FMUL.FTZ R169, R169, UR6 ;  /* 0x00000006a9a97c20 */ /* 0x000fe20008410000 */
[C---:B------:R-:W-:Y:S01]  /*20b0*/  LOP3.LUT P5, RZ, R39.reuse, 0xff0000, RZ, 0xc0, !PT ;  /* 0x00ff000027ff7812 */ /* 0x040fe200078ac0ff */
[C---:B------:R-:W-:Y:S01]  /*20c0*/  FMUL.FTZ R165, R146.reuse, R165 ;  /* 0x000000a592a57220 */ /* 0x040fe20000410000 */
[----:B------:R-:W-:Y:S01]  /*20d0*/  ISETP.GE.U32.AND.EX P0, PT, R39, 0x1000000, PT, P0 ;  /* 0x010000002700780c */ /* 0x000fe20003f06100 */
[C---:B------:R-:W-:Y:S01]  /*20e0*/  FMUL.FTZ R185, R146.reuse, R185 ;  /* 0x000000b992b97220 */ /* 0x040fe20000410000 */
[----:B------:R-:W-:Y:S01]  /*20f0*/  FMUL.FTZ R163, R146, R163 ;  /* 0x000000a392a37220 */ /* 0x000fe20000410000 */
[----:B------:R-:W-:Y:S01]  /*2100*/  FADD.FTZ R177, R172, -R177 ;  /* 0x800000b1acb17221 */ /* 0x000fe20000010000 */
[----:B------:R-:W-:Y:S01]  /*2110*/  FADD.FTZ R183, R178, -R183 ;  /* 0x800000b7b2b77221 */ /* 0x000fe20000010000 */
[----:B------:R-:W-:Y:S01]  /*2120*/  FADD.FTZ R171, R171, -R0 ;  /* 0x80000000abab7221 */ /* 0x000fe20000010000 */
[----:B------:R-:W-:Y:S01]  /*2130*/  FMUL.FTZ R165, R165, UR6 ;  /* 0x00000006a5a57c20 */ /* 0x000fe20008410000 */
[----:B------:R-:W-:Y:S01]  /*2140*/  FSEL R24, R191, RZ, P0 ;  /* 0x000000ffbf187208 */ /* 0x000fe20000000000 */
[----:B------:R-:W-:Y:S01]  /*2150*/  FMUL.FTZ R185, R185, UR6 ;  /* 0x00000006b9b97c20 */ /* 0x000fe20008410000 */
[----:B------:R-:W-:Y:S01]  /*2160*/  FSEL R23, R169, RZ, P5 ;  /* 0x000000ffa9177208 */ /* 0x000fe20002800000 */
[----:B------:R-:W-:Y:S01]  /*2170*/  FMUL.FTZ R163, R163, UR6 ;  /* 0x00000006a3a37c20 */ /* 0x000fe20008410000 */
[C---:B------:R-:W-:Y:S01]  /*2180*/  LOP3.LUT P6, RZ, R39.reuse, 0xff, RZ, 0xc0, !PT ;  /* 0x000000ff27ff7812 */ /* 0x040fe200078cc0ff */
[C---:B------:R-:W-:Y:S01]  /*2190*/  FMUL.FTZ R177, R146.reuse, R177 ;  /* 0x000000b192b17220 */ /* 0x040fe20000410000 */
[----:B------:R-:W-:Y:S01]  /*21a0*/  LOP3.LUT P0, RZ, R39, 0xff00, RZ, 0xc0, !PT ;  /* 0x0000ff0027ff7812 */ /* 0x000fe2000780c0ff */
[----:B------:R-:W-:Y:S01]  /*21b0*/  FMUL.FTZ R183, R146, R183 ;  /* 0x000000b792b77220 */ /* 0x000fe20000410000 */
[----:B------:R-:W-:Y:S01]  /*21c0*/  LOP3.LUT P5, RZ, R38, 0xff0000, RZ, 0xc0, !PT ;  /* 0x00ff000026ff7812 */ /* 0x000fe200078ac0ff */
[----:B------:R-:W-:Y:S01]  /*21d0*/  FMUL.FTZ R171, R146, R171 ;  /* 0x000000ab92ab7220 */ /* 0x000fe20000410000 */
[----:B------:R-:W-:Y:S01]  /*21e0*/  FSEL R22, R165, RZ, P6 ;  /* 0x000000ffa5167208 */ /* 0x000fe20003000000 */
[----:B------:R-:W-:Y:S01]  /*21f0*/  FMUL.FTZ R177, R177, UR6 ;  /* 0x00000006b1b17c20 */ /* 0x000fe20008410000 */
[----:B------:R-:W-:Y:S01]  /*2200*/  FSEL R185, R185, RZ, P0 ;  /* 0x000000ffb9b97208 */ /* 0x000fe20000000000 */
[----:B------:R-:W-:Y:S01]  /*2210*/  FMUL.FTZ R183, R183, UR6 ;  /* 0x00000006b7b77c20 */ /* 0x000fe20008410000 */
[----:B------:R-:W-:Y:S01]  /*2220*/  FMUL.FTZ R171, R171, UR6 ;  /* 0x00000006abab7c20 */ /* 0x000fe20008410000 */
[----:B------:R-:W-:-:S02]  /*2230*/  FSEL R21, R163, RZ, P5 ;  /* 0x000000ffa3157208 */ /* 0x000fc40002800000 */
[C---:B------:R-:W-:Y:S02]  /*2240*/  LOP3.LUT P6, RZ, R38.reuse, 0xff000000, RZ, 0xc0, !PT ;  /* 0xff00000026ff7812 */ /* 0x040fe400078cc0ff */
[C---:B------:R-:W-:Y:S02]  /*2250*/  LOP3.LUT P0, RZ, R38.reuse, 0xff00, RZ, 0xc0, !PT ;  /* 0x0000ff0026ff7812 */ /* 0x040fe4000780c0ff */
[----:B------:R-:W-:Y:S02]  /*2260*/  LOP3.LUT P5, RZ, R38, 0xff, RZ, 0xc0, !PT ;  /* 0x000000ff26ff7812 */ /* 0x000fe400078ac0ff */
[----:B------:R-:W-:Y:S02]  /*2270*/  FSEL R0, R183, RZ, P6 ;  /* 0x000000ffb7007208 */ /* 0x000fe40003000000 */
[----:B------:R-:W-:Y:S02]  /*2280*/  FSEL R177, R177, RZ, P0 ;  /* 0x000000ffb1b17208 */ /* 0x000fe40000000000 */
[----:B------:R-:W-:-:S02]  /*2290*/  FSEL R20, R171, RZ, P5 ;  /* 0x000000ffab147208 */ /* 0x000fc40002800000 */
[----:B------:R-:W-:Y:S02]  /*22a0*/  F2FP.BF16.F32.PACK_AB R23, R24, R23 ;  /* 0x000000171817723e */ /* 0x000fe400000010ff */
[----:B------:R-:W-:Y:S02]  /*22b0*/  F2FP.BF16.F32.PACK_AB R22, R185, R22 ;  /* 0x00000016b916723e */ /* 0x000fe400000010ff */
[----:B------:R-:W-:Y:S02]  /*22c0*/  F2FP.BF16.F32.PACK_AB R21, R0, R21 ;  /* 0x000000150015723e */ /* 0x000fe400000010ff */
[----:B------:R-:W-:Y:S01]  /*22d0*/  F2FP.BF16.F32.PACK_AB R20, R177, R20 ;  /* 0x00000014b114723e */ /* 0x000fe200000010ff */
[----:B------:R-:W-:Y:S06]  /*22e0*/  BRA `(.L_x_135) ;  /* 0x0000002000247947 */ /* 0x000fec0003800000 */
.L_x_134:
[-CC-:B------:R-:W-:Y:S01]  /*22f0*/  FFMA.FTZ R191, R191, R40.reuse, R42.reuse ;  /* 0x00000028bfbf7223 */ /* 0x180fe2000001002a */
[-CC-:B------:R-:W-:Y:S01]  /*2300*/  FFMA.FTZ R169, R169, R40.reuse, R42.reuse ;  /* 0x00000028a9a97223 */ /* 0x180fe2000001002a */
[-CC-:B------:R-:W-:Y:S01]  /*2310*/  FFMA.FTZ R165, R165, R40.reuse, R42.reuse ;  /* 0x00000028a5a57223 */ /* 0x180fe2000001002a */
[----:B-----5:R-:W-:Y:S01]  /*2320*/  ISETP.GE.U32.AND P0, PT, R38, RZ, PT ;  /* 0x000000ff2600720c */ /* 0x020fe20003f06070 */
[----:B------:R-:W-:Y:S01]  /*2330*/  FADD.FTZ R191, R194, -R191 ;  /* 0x800000bfc2bf7221 */ /* 0x000fe20000010000 */
[----:B------:R-:W-:Y:S01]  /*2340*/  FADD.FTZ R169, R168, -R169 ;  /* 0x800000a9a8a97221 */ /* 0x000fe20000010000 */
[-CC-:B------:R-:W-:Y:S01]  /*2350*/  FFMA.FTZ R163, R163, R40.reuse, R42.reuse ;  /* 0x00000028a3a37223 */ /* 0x180fe2000001002a */
[----:B------:R-:W-:Y:S01]  /*2360*/  FADD.FTZ R165, R166, -R165 ;  /* 0x800000a5a6a57221 */ /* 0x000fe20000010000 */
[C---:B------:R-:W-:Y:S01]  /*2370*/  FMUL.FTZ R22, R146.reuse, R191 ;  /* 0x000000bf92167220 */ /* 0x040fe20000410000 */
[----:B------:R-:W-:Y:S01]  /*2380*/  FMUL.FTZ R169, R146, R169 ;  /* 0x000000a992a97220 */ /* 0x000fe20000410000 */
[----:B------:R-:W-:Y:S01]  /*2390*/  ISETP.GE.U32.AND.EX P0, PT, R39, 0x1000000, PT, P0 ;  /* 0x010000002700780c */ /* 0x000fe20003f06100 */
[-CC-:B------:R-:W-:Y:S01]  /*23a0*/  FFMA.FTZ R185, R185, R40.reuse, R42.reuse ;  /* 0x00000028b9b97223 */ /* 0x180fe2000001002a */
[----:B------:R-:W-:Y:S01]  /*23b0*/  FMUL.FTZ R13, R22, UR6 ;  /* 0x00000006160d7c20 */ /* 0x000fe20008410000 */
[----:B------:R-:W-:Y:S01]  /*23c0*/  FADD.FTZ R163, R164, -R163 ;  /* 0x800000a3a4a37221 */ /* 0x000fe20000010000 */
[----:B------:R-:W-:Y:S01]  /*23d0*/  FMUL.FTZ R12, R169, UR6 ;  /* 0x00000006a90c7c20 */ /* 0x000fe20008410000 */
[----:B------:R-:W-:Y:S01]  /*23e0*/  LOP3.LUT P5, RZ, R39, 0xff0000, RZ, 0xc0, !PT ;  /* 0x00ff000027ff7812 */ /* 0x000fe200078ac0ff */
[----:B------:R-:W-:Y:S01]  /*23f0*/  FMUL.FTZ R14, R146, R165 ;  /* 0x000000a5920e7220 */ /* 0x000fe20000410000 */
[----:B------:R-:W-:Y:S01]  /*2400*/  FSEL R29, R13, RZ, P0 ;  /* 0x000000ff0d1d7208 */ /* 0x000fe20000000000 */
[----:B------:R-:W-:Y:S01]  /*2410*/  FADD.FTZ R185, R190, -R185 ;  /* 0x800000b9beb97221 */ /* 0x000fe20000010000 */
[----:B------:R-:W-:Y:S01]  /*2420*/  FMUL.FTZ R13, R146, R163 ;  /* 0x000000a3920d7220 */ /* 0x000fe20000410000 */
[-CC-:B------:R-:W-:Y:S01]  /*2430*/  FFMA.FTZ R177, R177, R40.reuse, R42.reuse ;  /* 0x00000028b1b17223 */ /* 0x180fe2000001002a */
[-CC-:B------:R-:W-:Y:S01]  /*2440*/  FFMA.FTZ R183, R183, R40.reuse, R42.reuse ;  /* 0x00000028b7b77223 */ /* 0x180fe2000001002a */
[----:B------:R-:W-:Y:S01]  /*2450*/  FFMA.FTZ R0, R0, R40, R42 ;  /* 0x0000002800007223 */ /* 0x000fe2000001002a */
[----:B------:R-:W-:Y:S01]  /*2460*/  FMUL.FTZ R15, R14, UR6 ;  /* 0x000000060e0f7c20 */ /* 0x000fe20008410000 */
[----:B------:R-:W-:Y:S01]  /*2470*/  FSEL R28, R12, RZ, P5 ;  /* 0x000000ff0c1c7208 */ /* 0x000fe20002800000 */
[----:B------:R-:W-:Y:S01]  /*2480*/  FMUL.FTZ R185, R146, R185 ;  /* 0x000000b992b97220 */ /* 0x000fe20000410000 */
[----:B------:R-:W-:Y:S01]  /*2490*/  LOP3.LUT P6, RZ, R39, 0xff, RZ, 0xc0, !PT ;  /* 0x000000ff27ff7812 */ /* 0x000fe200078cc0ff */
[----:B------:R-:W-:Y:S01]  /*24a0*/  FMUL.FTZ R12, R13, UR6 ;  /* 0x000000060d0c7c20 */ /* 0x000fe20008410000 */
[----:B------:R-:W-:Y:S01]  /*24b0*/  LOP3.LUT P5, RZ, R38, 0xff0000, RZ, 0xc0, !PT ;  /* 0x00ff000026ff7812 */ /* 0x000fe200078ac0ff */
[----:B------:R-:W-:Y:S01]  /*24c0*/  FADD.FTZ R183, R178, -R183 ;  /* 0x800000b7b2b77221 */ /* 0x000fe20000010000 */
[----:B------:R-:W-:Y:S01]  /*24d0*/  FADD.FTZ R171, R171, -R0 ;  /* 0x80000000abab7221 */ /* 0x000fe20000010000 */
[----:B------:R-:W-:Y:S01]  /*24e0*/  FADD.FTZ R177, R172, -R177 ;  /* 0x800000b1acb17221 */ /* 0x000fe20000010000 */
[----:B------:R-:W-:Y:S01]  /*24f0*/  FMUL.FTZ R20, R185, UR6 ;  /* 0x00000006b9147c20 */ /* 0x000fe20008410000 */
[----:B------:R-:W-:-:S02]  /*2500*/  FSEL R26, R15, RZ, P6 ;  /* 0x000000ff0f1a7208 */ /* 0x000fc40003000000 */
[----:B------:R-:W-:Y:S01]  /*2510*/  LOP3.LUT P0, RZ, R39, 0xff00, RZ, 0xc0, !PT ;  /* 0x0000ff0027ff7812 */ /* 0x000fe2000780c0ff */
[----:B------:R-:W-:Y:S01]  /*2520*/  FMUL.FTZ R177, R146, R177 ;  /* 0x000000b192b17220 */ /* 0x000fe20000410000 */
[----:B------:R-:W-:Y:S01]  /*2530*/  FSEL R21, R12, RZ, P5 ;  /* 0x000000ff0c157208 */ /* 0x000fe20002800000 */
[----:B------:R-:W-:Y:S01]  /*2540*/  FMUL.FTZ R12, R146, R171 ;  /* 0x000000ab920c7220 */ /* 0x000fe20000410000 */
[----:B------:R-:W-:Y:S01]  /*2550*/  F2FP.BF16.F32.PACK_AB R15, R22, R169 ;  /* 0x000000a9160f723e */ /* 0x000fe200000010ff */
[----:B------:R-:W-:Y:S01]  /*2560*/  FMUL.FTZ R22, R146, R183 ;  /* 0x000000b792167220 */ /* 0x000fe20000410000 */
[----:B------:R-:W-:Y:S01]  /*2570*/  FSEL R27, R20, RZ, P0 ;  /* 0x000000ff141b7208 */ /* 0x000fe20000000000 */
[----:B------:R-:W-:Y:S01]  /*2580*/  FMUL.FTZ R0, R12, UR6 ;  /* 0x000000060c007c20 */ /* 0x000fe20008410000 */
[----:B------:R-:W-:Y:S01]  /*2590*/  FMUL.FTZ R20, R177, UR6 ;  /* 0x00000006b1147c20 */ /* 0x000fe20008410000 */
[----:B------:R-:W-:Y:S01]  /*25a0*/  FMUL.FTZ R23, R22, UR6 ;  /* 0x0000000616177c20 */ /* 0x000fe20008410000 */
[----:B------:R-:W-:-:S02]  /*25b0*/  LOP3.LUT P6, RZ, R38, 0xff000000, RZ, 0xc0, !PT ;  /* 0xff00000026ff7812 */ /* 0x000fc400078cc0ff */
[C---:B------:R-:W-:Y:S02]  /*25c0*/  LOP3.LUT P0, RZ, R38.reuse, 0xff, RZ, 0xc0, !PT ;  /* 0x000000ff26ff7812 */ /* 0x040fe4000780c0ff */
[----:B------:R-:W-:Y:S02]  /*25d0*/  LOP3.LUT P5, RZ, R38, 0xff00, RZ, 0xc0, !PT ;  /* 0x0000ff0026ff7812 */ /* 0x000fe400078ac0ff */
[----:B------:R-:W-:Y:S02]  /*25e0*/  FSEL R24, R23, RZ, P6 ;  /* 0x000000ff17187208 */ /* 0x000fe40003000000 */
[----:B------:R-:W-:Y:S02]  /*25f0*/  FSEL R0, R0, RZ, P0 ;  /* 0x000000ff00007208 */ /* 0x000fe40000000000 */
[----:B------:R-:W-:Y:S02]  /*2600*/  FSEL R25, R20, RZ, P5 ;  /* 0x000000ff14197208 */ /* 0x000fe40002800000 */
[----:B------:R-:W-:-:S02]  /*2610*/  F2FP.BF16.F32.PACK_AB R13, R22, R13 ;  /* 0x0000000d160d723e */ /* 0x000fc400000010ff */
[----:B------:R-:W-:Y:S02]  /*2620*/  F2FP.BF16.F32.PACK_AB R14, R185, R14 ;  /* 0x0000000eb90e723e */ /* 0x000fe400000010ff */
[----:B------:R-:W-:Y:S02]  /*2630*/  F2FP.BF16.F32.PACK_AB R12, R177, R12 ;  /* 0x0000000cb10c723e */ /* 0x000fe400000010ff */
[----:B------:R-:W-:Y:S02]  /*2640*/  F2FP.BF16.F32.PACK_AB R23, R29, R28 ;  /* 0x0000001c1d17723e */ /* 0x000fe400000010ff */
[----:B------:R-:W-:Y:S02]  /*2650*/  F2FP.BF16.F32.PACK_AB R22, R27, R26 ;  /* 0x0000001a1b16723e */ /* 0x000fe400000010ff */
[----:B------:R-:W-:Y:S02]  /*2660*/  F2FP.BF16.F32.PACK_AB R21, R24, R21 ;  /* 0x000000151815723e */ /* 0x000fe400000010ff */
[----:B------:R-:W-:Y:S01]  /*2670*/  F2FP.BF16.F32.PACK_AB R20, R25, R0 ;  /* 0x000000001914723e */ /* 0x000fe200000010ff */
[----:B------:R-:W-:Y:S06]  /*2680*/  BRA `(.L_x_135) ;  /* 0x0000001c003c7947 */ /* 0x000fec0003800000 */
.L_x_133:
[----:B------:R-:W-:-:S04]  /*2690*/  UISETP.NE.U32.AND UP0, UPT, UR4, URZ, UPT ;  /* 0x000000ff0400728c */ /* 0x000fc8000bf05070 */
[----:B------:R-:W-:-:S09]  /*26a0*/  UISETP.NE.AND.EX UP0, UPT, UR5, URZ, UPT, UP0 ;  /* 0x000000ff0500728c */ /* 0x000fd2000bf05300 */
[----:B------:R-:W-:Y:S05]  /*26b0*/  BRA.U UP0, `(.L_x_136) ;  /* 0x0000000100f87547 */ /* 0x000fea000b800000 */
[-CC-:B------:R-:W-:Y:S01]  /*26c0*/  FFMA.FTZ R191, R191, R40.reuse, R42.reuse ;  /* 0x00000028bfbf7223 */ /* 0x180fe2000001002a */
[-CC-:B------:R-:W-:Y:S01]  /*26d0*/  FFMA.FTZ R183, R183, R40.reuse, R42.reuse ;  /* 0x00000028b7b77223 */ /* 0x180fe2000001002a */
[-CC-:B------:R-:W-:Y:S01]  /*26e0*/  FFMA.FTZ R169, R169, R40.reuse, R42.reuse ;  /* 0x00000028a9a97223 */ /* 0x180fe2000001002a */
[----:B------:R-:W-:Y:S01]  /*26f0*/  SHF.L.U32 R31, R20, 0x10, RZ ;  /* 0x00000010141f7819 */ /* 0x000fe200000006ff */
[-CC-:B------:R-:W-:Y:S01]  /*2700*/  FFMA.FTZ R0, R0, R40.reuse, R42.reuse ;  /* 0x0000002800007223 */ /* 0x180fe2000001002a */
[----:B------:R-:W-:Y:S01]  /*2710*/  FADD.FTZ R191, R194, -R191 ;  /* 0x800000bfc2bf7221 */ /* 0x000fe20000010000 */
[-CC-:B------:R-:W-:Y:S01]  /*2720*/  FFMA.FTZ R185, R185, R40.reuse, R42.reuse ;  /* 0x00000028b9b97223 */ /* 0x180fe2000001002a */
[----:B------:R-:W-:Y:S01]  /*2730*/  FADD.FTZ R178, R178, -R183 ;  /* 0x800000b7b2b27221 */ /* 0x000fe20000010000 */
[----:B------:R-:W-:Y:S02]  /*2740*/  IMAD.U32 R25, R22, 0x10000, RZ ;  /* 0x0001000016197824 */ /* 0x000fe400078e00ff */
[----:B------:R-:W-:Y:S01]  /*2750*/  FFMA.FTZ R165, R165, R40, R42 ;  /* 0x00000028a5a57223 */ /* 0x000fe2000001002a */
[----:B------:R-:W-:Y:S01]  /*2760*/  FADD.FTZ R168, R168, -R169 ;  /* 0x800000a9a8a87221 */ /* 0x000fe20000010000 */
[----:B------:R-:W-:-:S02]  /*2770*/  IMAD.U32 R29, R7, 0x10000, RZ ;  /* 0x00010000071d7824 */ /* 0x000fc400078e00ff */
[----:B------:R-:W-:Y:S01]  /*2780*/  FFMA.FTZ R163, R163, R40, R42 ;  /* 0x00000028a3a37223 */ /* 0x000fe2000001002a */
[----:B------:R-:W-:Y:S01]  /*2790*/  SHF.L.U32 R21, R21, 0x10, RZ ;  /* 0x0000001015157819 */ /* 0x000fe200000006ff */
[----:B------:R-:W-:Y:S01]  /*27a0*/  FADD.FTZ R24, R171, -R0 ;  /* 0x80000000ab187221 */ /* 0x000fe20000010000 */
[----:B------:R-:W-:Y:S01]  /*27b0*/  FFMA.FTZ R31, R146, R191, R31 ;  /* 0x000000bf921f7223 */ /* 0x000fe2000001001f */
[----:B------:R-:W-:Y:S01]  /*27c0*/  FADD.FTZ R190, R190, -R185 ;  /* 0x800000b9bebe7221 */ /* 0x000fe20000010000 */
[----:B------:R-:W-:Y:S01]  /*27d0*/  FFMA.FTZ R0, R146, R178, R25 ;  /* 0x000000b292007223 */ /* 0x000fe20000010019 */
[----:B------:R-:W-:Y:S01]  /*27e0*/  SHF.L.U32 R27, R6, 0x10, RZ ;  /* 0x00000010061b7819 */ /* 0x000fe200000006ff */
[----:B------:R-:W-:Y:S01]  /*27f0*/  FADD.FTZ R166, R166, -R165 ;  /* 0x800000a5a6a67221 */ /* 0x000fe20000010000 */
[----:B-----5:R-:W-:Y:S01]  /*2800*/  ISETP.GE.U32.AND P0, PT, R38, RZ, PT ;  /* 0x000000ff2600720c */ /* 0x020fe20003f06070 */
[----:B------:R-:W-:Y:S01]  /*2810*/  FFMA.FTZ R29, R146, R168, R29 ;  /* 0x000000a8921d7223 */ /* 0x000fe2000001001d */
[----:B------:R-:W-:Y:S01]  /*2820*/  SHF.L.U32 R25, R5, 0x10, RZ ;  /* 0x0000001005197819 */ /* 0x000fe200000006ff */
[----:B------:R-:W-:Y:S01]  /*2830*/  FADD.FTZ R164, R164, -R163 ;  /* 0x800000a3a4a47221 */ /* 0x000fe20000010000 */
[----:B------:R-:W-:Y:S01]  /*2840*/  FFMA.FTZ R177, R177, R40, R42 ;  /* 0x00000028b1b17223 */ /* 0x000fe2000001002a */
[----:B------:R-:W-:Y:S01]  /*2850*/  FMUL.FTZ R31, R31, UR6 ;  /* 0x000000061f1f7c20 */ /* 0x000fe20008410000 */
[----:B------:R-:W-:Y:S01]  /*2860*/  FFMA.FTZ R22, R146, R190, R21 ;  /* 0x000000be92167223 */ /* 0x000fe20000010015 */
[----:B------:R-:W-:Y:S01]  /*2870*/  ISETP.GE.U32.AND.EX P0, PT, R39, 0x1000000, PT, P0 ;  /* 0x010000002700780c */ /* 0x000fe20003f06100 */
[----:B------:R-:W-:-:S02]  /*2880*/  IMAD.U32 R21, R4, 0x10000, RZ ;  /* 0x0001000004157824 */ /* 0x000fc400078e00ff */
[C---:B------:R-:W-:Y:S01]  /*2890*/  FFMA.FTZ R27, R146.reuse, R166, R27 ;  /* 0x000000a6921b7223 */ /* 0x040fe2000001001b */
[----:B------:R-:W-:Y:S01]  /*28a0*/  FMUL.FTZ R29, R29, UR6 ;  /* 0x000000061d1d7c20 */ /* 0x000fe20008410000 */
[----:B------:R-:W-:Y:S01]  /*28b0*/  SHF.L.U32 R23, R23, 0x10, RZ ;  /* 0x0000001017177819 */ /* 0x000fe200000006ff */
[----:B------:R-:W-:Y:S01]  /*28c0*/  FFMA.FTZ R25, R146, R164, R25 ;  /* 0x000000a492197223 */ /* 0x000fe20000010019 */
[----:B------:R-:W-:Y:S01]  /*28d0*/  LOP3.LUT P5, RZ, R39, 0xff0000, RZ, 0xc0, !PT ;  /* 0x00ff000027ff7812 */ /* 0x000fe200078ac0ff */
[----:B------:R-:W-:Y:S01]  /*28e0*/  FADD.FTZ R177, R172, -R177 ;  /* 0x800000b1acb17221 */ /* 0x000fe20000010000 */
[----:B------:R-:W-:Y:S01]  /*28f0*/  FSEL R31, R31, RZ, P0 ;  /* 0x000000ff1f1f7208 */ /* 0x000fe20000000000 */
[----:B------:R-:W-:Y:S01]  /*2900*/  FMUL.FTZ R20, R22, UR6 ;  /* 0x0000000616147c20 */ /* 0x000fe20008410000 */
[C---:B------:R-:W-:Y:S01]  /*2910*/  FFMA.FTZ R21, R146.reuse, R24, R21 ;  /* 0x0000001892157223 */ /* 0x040fe20000010015 */
[----:B------:R-:W-:Y:S01]  /*2920*/  FMUL.FTZ R27, R27, UR6 ;  /* 0x000000061b1b7c20 */ /* 0x000fe20008410000 */
[----:B------:R-:W-:Y:S01]  /*2930*/  LOP3.LUT P0, RZ, R39, 0xff00, RZ, 0xc0, !PT ;  /* 0x0000ff0027ff7812 */ /* 0x000fe2000780c0ff */
[----:B------:R-:W-:Y:S01]  /*2940*/  FMUL.FTZ R25, R25, UR6 ;  /* 0x0000000619197c20 */ /* 0x000fe20008410000 */
[----:B------:R-:W-:Y:S01]  /*2950*/  LOP3.LUT P6, RZ, R39, 0xff, RZ, 0xc0, !PT ;  /* 0x000000ff27ff7812 */ /* 0x000fe200078cc0ff */
[----:B------:R-:W-:Y:S01]  /*2960*/  FFMA.FTZ R23, R146, R177, R23 ;  /* 0x000000b192177223 */ /* 0x000fe20000010017 */
[----:B------:R-:W-:Y:S01]  /*2970*/  FSEL R24, R29, RZ, P5 ;  /* 0x000000ff1d187208 */ /* 0x000fe20002800000 */
[----:B------:R-:W-:Y:S01]  /*2980*/  FMUL.FTZ R21, R21, UR6 ;  /* 0x0000000615157c20 */ /* 0x000fe20008410000 */
[----:B------:R-:W-:Y:S01]  /*2990*/  LOP3.LUT P5, RZ, R38, 0xff0000, RZ, 0xc0, !PT ;  /* 0x00ff000026ff7812 */ /* 0x000fe200078ac0ff */
[----:B------:R-:W-:Y:S01]  /*29a0*/  FMUL.FTZ R23, R23, UR6 ;  /* 0x0000000617177c20 */ /* 0x000fe20008410000 */
[----:B------:R-:W-:Y:S01]  /*29b0*/  FSEL R29, R20, RZ, P0 ;  /* 0x000000ff141d7208 */ /* 0x000fe20000000000 */
[----:B------:R-:W-:Y:S01]  /*29c0*/  FMUL.FTZ R20, R0, UR6 ;  /* 0x0000000600147c20 */ /* 0x000fe20008410000 */
[----:B------:R-:W-:-:S02]  /*29d0*/  FSEL R22, R27, RZ, P6 ;  /* 0x000000ff1b167208 */ /* 0x000fc40003000000 */
[C---:B------:R-:W-:Y:S02]  /*29e0*/  LOP3.LUT P6, RZ, R38.reuse, 0xff000000, RZ, 0xc0, !PT ;  /* 0xff00000026ff7812 */ /* 0x040fe400078cc0ff */
[----:B------:R-:W-:Y:S02]  /*29f0*/  FSEL R0, R25, RZ, P5 ;  /* 0x000000ff19007208 */ /* 0x000fe40002800000 */
[C---:B------:R-:W-:Y:S02]  /*2a00*/  LOP3.LUT P0, RZ, R38.reuse, 0xff00, RZ, 0xc0, !PT ;  /* 0x0000ff0026ff7812 */ /* 0x040fe4000780c0ff */
[----:B------:R-:W-:Y:S02]  /*2a10*/  LOP3.LUT P5, RZ, R38, 0xff, RZ, 0xc0, !PT ;  /* 0x000000ff26ff7812 */ /* 0x000fe400078ac0ff */
[----:B------:R-:W-:Y:S02]  /*2a20*/  FSEL R27, R20, RZ, P6 ;  /* 0x000000ff141b7208 */ /* 0x000fe40003000000 */
[----:B------:R-:W-:-:S02]  /*2a30*/  FSEL R25, R23, RZ, P0 ;  /* 0x000000ff17197208 */ /* 0x000fc40000000000 */
[----:B------:R-:W-:Y:S02]  /*2a40*/  FSEL R20, R21, RZ, P5 ;  /* 0x000000ff15147208 */ /* 0x000fe40002800000 */
[----:B------:R-:W-:Y:S02]  /*2a50*/  F2FP.BF16.F32.PACK_AB R23, R31, R24 ;  /* 0x000000181f17723e */ /* 0x000fe400000010ff */
[----:B------:R-:W-:Y:S02]  /*2a60*/  F2FP.BF16.F32.PACK_AB R22, R29, R22 ;  /* 0x000000161d16723e */ /* 0x000fe400000010ff */
[----:B------:R-:W-:Y:S02]  /*2a70*/  F2FP.BF16.F32.PACK_AB R21, R27, R0 ;  /* 0x000000001b15723e */ /* 0x000fe400000010ff */
[----:B------:R-:W-:Y:S01]  /*2a80*/  F2FP.BF16.F32.PACK_AB R20, R25, R20 ;  /* 0x000000141914723e */ /* 0x000fe200000010ff */
[----:B------:R-:W-:Y:S06]  /*2a90*/  BRA `(.L_x_135) ;  /* 0x0000001800387947 */ /* 0x000fec0003800000 */
.L_x_136:
        /* <DEDUP_REMOVED lines=8> */
[-C--:B------:R-:W-:Y:S01]  /*2b20*/  FFMA.FTZ R163, R163, R40.reuse, R42 ;  /* 0x00000028a3a37223 */ /* 0x080fe2000001002a */
[----:B------:R-:W-:Y:S01]  /*2b30*/  SHF.L.U32 R13, R24, 0x10, RZ ;  /* 0x00000010180d7819 */ /* 0x000fe200000006ff */
[----:B------:R-:W-:Y:S01]  /*2b40*/  FFMA.FTZ R165, R146, R165, R12 ;  /* 0x000000a592a57223 */ /* 0x000fe2000001000c */
[----:B------:R-:W-:Y:S01]  /*2b50*/  FADD.FTZ R194, R194, -R191 ;  /* 0x800000bfc2c27221 */ /* 0x000fe20000010000 */
[----:B------:R-:W-:Y:S01]  /*2b60*/  FFMA.FTZ R185, R185, R40, R42 ;  /* 0x00000028b9b97223 */ /* 0x000fe2000001002a */
[----:B------:R-:W-:Y:S01]  /*2b70*/  FADD.FTZ R171, R171, -R0 ;  /* 0x80000000abab7221 */ /* 0x000fe20000010000 */
[----:B------:R-:W-:Y:S01]  /*2b80*/  FFMA.FTZ R28, R146, R169, R14 ;  /* 0x000000a9921c7223 */ /* 0x000fe2000001000e */
[----:B------:R-:W-:Y:S01]  /*2b90*/  SHF.L.U32 R0, R5, 0x10, RZ ;  /* 0x0000001005007819 */ /* 0x000fe200000006ff */
[----:B------:R-:W-:Y:S01]  /*2ba0*/  FADD.FTZ R163, R164, -R163 ;  /* 0x800000a3a4a37221 */ /* 0x000fe20000010000 */
[----:B------:R-:W-:Y:S01]  /*2bb0*/  FMUL.FTZ R12, R165, UR6 ;  /* 0x00000006a50c7c20 */ /* 0x000fe20008410000 */
[----:B------:R-:W-:Y:S01]  /*2bc0*/  SHF.L.U32 R21, R21, 0x10, RZ ;  /* 0x0000001015157819 */ /* 0x000fe200000006ff */
[----:B------:R-:W-:Y:S01]  /*2bd0*/  FFMA.FTZ R13, R146, R194, R13 ;  /* 0x000000c2920d7223 */ /* 0x000fe2000001000d */
[----:B-----5:R-:W-:Y:S01]  /*2be0*/  LOP3.LUT P5, RZ, R39, 0xff, RZ, 0xc0, !PT ;  /* 0x000000ff27ff7812 */ /* 0x020fe200078ac0ff */
[-CC-:B------:R-:W-:Y:S01]  /*2bf0*/  FFMA.FTZ R183, R183, R40.reuse, R42.reuse ;  /* 0x00000028b7b77223 */ /* 0x180fe2000001002a */
[----:B------:R-:W-:Y:S01]  /*2c00*/  FADD.FTZ R185, R190, -R185 ;  /* 0x800000b9beb97221 */ /* 0x000fe20000010000 */
[----:B------:R-:W-:Y:S01]  /*2c10*/  ISETP.GE.U32.AND P0, PT, R38, RZ, PT ;  /* 0x000000ff2600720c */ /* 0x000fe20003f06070 */
[----:B------:R-:W-:Y:S01]  /*2c20*/  FMUL.FTZ R14, R28, UR6 ;  /* 0x000000061c0e7c20 */ /* 0x000fe20008410000 */
[----:B------:R-:W-:Y:S01]  /*2c30*/  FFMA.FTZ R177, R177, R40, R42 ;  /* 0x00000028b1b17223 */ /* 0x000fe2000001002a */
[----:B------:R-:W-:Y:S01]  /*2c40*/  LOP3.LUT P6, RZ, R39, 0xff0000, RZ, 0xc0, !PT ;  /* 0x00ff000027ff7812 */ /* 0x000fe200078cc0ff */
[----:B------:R-:W-:Y:S01]  /*2c50*/  FFMA.FTZ R163, R146, R163, R0 ;  /* 0x000000a392a37223 */ /* 0x000fe20000010000 */
[----:B------:R-:W-:Y:S01]  /*2c60*/  SHF.L.U32 R22, R22, 0x10, RZ ;  /* 0x0000001016167819 */ /* 0x000fe200000006ff */
[----:B------:R-:W-:Y:S01]  /*2c70*/  FMUL.FTZ R0, R13, UR6 ;  /* 0x000000060d007c20 */ /* 0x000fe20008410000 */
[----:B------:R-:W-:Y:S01]  /*2c80*/  FSEL R26, R12, RZ, P5 ;  /* 0x000000ff0c1a7208 */ /* 0x000fe20002800000 */
[----:B------:R-:W-:Y:S01]  /*2c90*/  FADD.FTZ R183, R178, -R183 ;  /* 0x800000b7b2b77221 */ /* 0x000fe20000010000 */
[----:B------:R-:W-:Y:S01]  /*2ca0*/  FFMA.FTZ R20, R146, R185, R21 ;  /* 0x000000b992147223 */ /* 0x000fe20000010015 */
[----:B------:R-:W-:Y:S01]  /*2cb0*/  ISETP.GE.U32.AND.EX P0, PT, R39, 0x1000000, PT, P0 ;  /* 0x010000002700780c */ /* 0x000fe20003f06100 */
[----:B------:R-:W-:Y:S01]  /*2cc0*/  FADD.FTZ R177, R172, -R177 ;  /* 0x800000b1acb17221 */ /* 0x000fe20000010000 */
[----:B------:R-:W-:Y:S01]  /*2cd0*/  SHF.L.U32 R12, R4, 0x10, RZ ;  /* 0x00000010040c7819 */ /* 0x000fe200000006ff */
[----:B------:R-:W-:Y:S01]  /*2ce0*/  IMAD.U32 R23, R23, 0x10000, RZ ;  /* 0x0001000017177824 */ /* 0x000fe200078e00ff */
[----:B------:R-:W-:Y:S01]  /*2cf0*/  FSEL R31, R14, RZ, P6 ;  /* 0x000000ff0e1f7208 */ /* 0x000fe20003000000 */
[----:B------:R-:W-:Y:S01]  /*2d00*/  FMUL.FTZ R14, R163, UR6 ;  /* 0x00000006a30e7c20 */ /* 0x000fe20008410000 */
[----:B------:R-:W-:Y:S01]  /*2d10*/  LOP3.LUT P6, RZ, R38, 0xff0000, RZ, 0xc0, !PT ;  /* 0x00ff000026ff7812 */ /* 0x000fe200078cc0ff */
[----:B------:R-:W-:Y:S01]  /*2d20*/  FMUL.FTZ R15, R20, UR6 ;  /* 0x00000006140f7c20 */ /* 0x000fe20008410000 */
[----:B------:R-:W-:Y:S01]  /*2d30*/  FSEL R0, R0, RZ, P0 ;  /* 0x000000ff00007208 */ /* 0x000fe20000000000 */
[C---:B------:R-:W-:Y:S01]  /*2d40*/  FFMA.FTZ R22, R146.reuse, R183, R22 ;  /* 0x000000b792167223 */ /* 0x040fe20000010016 */
[----:B------:R-:W-:Y:S01]  /*2d50*/  LOP3.LUT P0, RZ, R39, 0xff00, RZ, 0xc0, !PT ;  /* 0x0000ff0027ff7812 */ /* 0x000fe2000780c0ff */
[C---:B------:R-:W-:Y:S01]  /*2d60*/  FFMA.FTZ R23, R146.reuse, R177, R23 ;  /* 0x000000b192177223 */ /* 0x040fe20000010017 */
[----:B------:R-:W-:Y:S01]  /*2d70*/  FFMA.FTZ R12, R146, R171, R12 ;  /* 0x000000ab920c7223 */ /* 0x000fe2000001000c */
[----:B------:R-:W-:Y:S01]  /*2d80*/  FSEL R24, R14, RZ, P6 ;  /* 0x000000ff0e187208 */ /* 0x000fe20003000000 */
[----:B------:R-:W-:Y:S01]  /*2d90*/  FMUL.FTZ R25, R22, UR6 ;  /* 0x0000000616197c20 */ /* 0x000fe20008410000 */
[----:B------:R-:W-:Y:S01]  /*2da0*/  F2FP.BF16.F32.PACK_AB R14, R20, R165 ;  /* 0x000000a5140e723e */ /* 0x000fe200000010ff */
[----:B------:R-:W-:Y:S01]  /*2db0*/  FMUL.FTZ R20, R12, UR6 ;  /* 0x000000060c147c20 */ /* 0x000fe20008410000 */
[----:B------:R-:W-:Y:S01]  /*2dc0*/  LOP3.LUT P5, RZ, R38, 0xff000000, RZ, 0xc0, !PT ;  /* 0xff00000026ff7812 */ /* 0x000fe200078ac0ff */
[----:B------:R-:W-:Y:S01]  /*2dd0*/  FMUL.FTZ R21, R23, UR6 ;  /* 0x0000000617157c20 */ /* 0x000fe20008410000 */
[----:B------:R-:W-:-:S02]  /*2de0*/  FSEL R29, R15, RZ, P0 ;  /* 0x000000ff0f1d7208 */ /* 0x000fc40000000000 */
        /* <DEDUP_REMOVED lines=13> */
.L_x_132:
        /* <DEDUP_REMOVED lines=12> */
[----:B------:R-:W-:Y:S01]  /*2f80*/  FADD.FTZ R165, R166, -R165 ;  /* 0x800000a5a6a57221 */ /* 0x000fe20000010000 */
[----:B-----5:R-:W-:Y:S01]  /*2f90*/  ISETP.GE.U32.AND P0, PT, R38, RZ, PT ;  /* 0x000000ff2600720c */ /* 0x020fe20003f06070 */
[C---:B------:R-:W-:Y:S01]  /*2fa0*/  FMUL.FTZ R169, R146.reuse, R169 ;  /* 0x000000a992a97220 */ /* 0x040fe20000410000 */
[C---:B------:R-:W-:Y:S01]  /*2fb0*/  FMUL.FTZ R191, R146.reuse, R191 ;  /* 0x000000bf92bf7220 */ /* 0x040fe20000410000 */
[----:B------:R-:W-:Y:S01]  /*2fc0*/  LOP3.LUT P5, RZ, R39, 0xff0000, RZ, 0xc0, !PT ;  /* 0x00ff000027ff7812 */ /* 0x000fe200078ac0ff */
[----:B------:R-:W-:Y:S01]  /*2fd0*/  FMUL.FTZ R165, R146, R165 ;  /* 0x000000a592a57220 */ /* 0x000fe20000410000 */
[----:B------:R-:W-:Y:S01]  /*2fe0*/  FMUL.FTZ R169, R169, UR6 ;  /* 0x00000006a9a97c20 */ /* 0x000fe20008410000 */
[----:B------:R-:W-:Y:S01]  /*2ff0*/  FMUL.FTZ R191, R191, UR6 ;  /* 0x00000006bfbf7c20 */ /* 0x000fe20008410000 */
[----:B------:R-:W-:Y:S01]  /*3000*/  FADD.FTZ R185, R190, -R185 ;  /* 0x800000b9beb97221 */ /* 0x000fe20000010000 */
[----:B------:R-:W-:Y:S01]  /*3010*/  ISETP.GE.U32.AND.EX P0, PT, R39, 0x1000000, PT, P0 ;  /* 0x010000002700780c */ /* 0x000fe20003f06100 */
[-CC-:B------:R-:W-:Y:S01]  /*3020*/  FFMA.FTZ R163, R163, R40.reuse, R42.reuse ;  /* 0x00000028a3a37223 */ /* 0x180fe2000001002a */
[-CC-:B------:R-:W-:Y:S01]  /*3030*/  FFMA.FTZ R183, R183, R40.reuse, R42.reuse ;  /* 0x00000028b7b77223 */ /* 0x180fe2000001002a */
[----:B------:R-:W-:Y:S01]  /*3040*/  FSEL R23, R169, RZ, P5 ;  /* 0x000000ffa9177208 */ /* 0x000fe20002800000 */
[----:B------:R-:W-:Y:S01]  /*3050*/  FMUL.FTZ R165, R165, UR6 ;  /* 0x00000006a5a57c20 */ /* 0x000fe20008410000 */
[----:B------:R-:W-:Y:S01]  /*3060*/  LOP3.LUT P6, RZ, R121, 0xff0000, RZ, 0xc0, !PT ;  /* 0x00ff000079ff7812 */ /* 0x000fe200078cc0ff */
[----:B------:R-:W-:Y:S01]  /*3070*/  FMUL.FTZ R185, R146, R185 ;  /* 0x000000b992b97220 */ /* 0x000fe20000410000 */
[----:B------:R-:W-:Y:S01]  /*3080*/  FSEL R20, R191, RZ, P0 ;  /* 0x000000ffbf147208 */ /* 0x000fe20000000000 */
[----:B------:R-:W-:Y:S01]  /*3090*/  FADD.FTZ R163, R164, -R163 ;  /* 0x800000a3a4a37221 */ /* 0x000fe20000010000 */
[----:B------:R-:W-:Y:S01]  /*30a0*/  LOP3.LUT P5, RZ, R39, 0xff, RZ, 0xc0, !PT ;  /* 0x000000ff27ff7812 */ /* 0x000fe200078ac0ff */
[----:B------:R-:W-:Y:S01]  /*30b0*/  FADD.FTZ R183, R178, -R183 ;  /* 0x800000b7b2b77221 */ /* 0x000fe20000010000 */
[----:B------:R-:W-:Y:S01]  /*30c0*/  ISETP.GE.U32.AND P0, PT, R120, RZ, PT ;  /* 0x000000ff7800720c */ /* 0x000fe20003f06070 */
[-CC-:B------:R-:W-:Y:S01]  /*30d0*/  FFMA.FTZ R177, R177, R40.reuse, R42.reuse ;  /* 0x00000028b1b17223 */ /* 0x180fe2000001002a */
[----:B------:R-:W-:Y:S01]  /*30e0*/  FSEL R19, R169, RZ, P6 ;  /* 0x000000ffa9137208 */ /* 0x000fe20003000000 */
[----:B------:R-:W-:Y:S01]  /*30f0*/  FMUL.FTZ R185, R185, UR6 ;  /* 0x00000006b9b97c20 */ /* 0x000fe20008410000 */
[----:B------:R-:W-:Y:S01]  /*3100*/  FSEL R22, R165, RZ, P5 ;  /* 0x000000ffa5167208 */ /* 0x000fe20002800000 */
[C---:B------:R-:W-:Y:S01]  /*3110*/  FMUL.FTZ R163, R146.reuse, R163 ;  /* 0x000000a392a37220 */ /* 0x040fe20000410000 */
[C---:B------:R-:W-:Y:S01]  /*3120*/  ISETP.GE.U32.AND.EX P0, PT, R121.reuse, 0x1000000, PT, P0 ;  /* 0x010000007900780c */ /* 0x040fe20003f06100 */
[----:B------:R-:W-:Y:S01]  /*3130*/  FMUL.FTZ R183, R146, R183 ;  /* 0x000000b792b77220 */ /* 0x000fe20000410000 */
[C---:B------:R-:W-:Y:S01]  /*3140*/  LOP3.LUT P6, RZ, R121.reuse, 0xff, RZ, 0xc0, !PT ;  /* 0x000000ff79ff7812 */ /* 0x040fe200078cc0ff */
[----:B------:R-:W-:Y:S01]  /*3150*/  FADD.FTZ R177, R172, -R177 ;  /* 0x800000b1acb17221 */ /* 0x000fe20000010000 */
[----:B------:R-:W-:Y:S01]  /*3160*/  LOP3.LUT P5, RZ, R121, 0xff00, RZ, 0xc0, !PT ;  /* 0x0000ff0079ff7812 */ /* 0x000fe200078ac0ff */
[----:B------:R-:W-:Y:S01]  /*3170*/  FFMA.FTZ R0, R0, R40, R42 ;  /* 0x0000002800007223 */ /* 0x000fe2000001002a */
[----:B------:R-:W-:Y:S01]  /*3180*/  FSEL R16, R191, RZ, P0 ;  /* 0x000000ffbf107208 */ /* 0x000fe20000000000 */
[----:B------:R-:W-:Y:S01]  /*3190*/  FMUL.FTZ R163, R163, UR6 ;  /* 0x00000006a3a37c20 */ /* 0x000fe20008410000 */
[----:B------:R-:W-:Y:S01]  /*31a0*/  FSEL R18, R165, RZ, P6 ;  /* 0x000000ffa5127208 */ /* 0x000fe20003000000 */
[----:B------:R-:W-:Y:S01]  /*31b0*/  FMUL.FTZ R183, R183, UR6 ;  /* 0x00000006b7b77c20 */ /* 0x000fe20008410000 */
[----:B------:R-:W-:Y:S01]  /*31c0*/  FSEL R21, R185, RZ, P5 ;  /* 0x000000ffb9157208 */ /* 0x000fe20002800000 */
[----:B------:R-:W-:Y:S01]  /*31d0*/  FMUL.FTZ R177, R146, R177 ;  /* 0x000000b192b17220 */ /* 0x000fe20000410000 */
[----:B------:R-:W-:Y:S01]  /*31e0*/  LOP3.LUT P0, RZ, R39, 0xff00, RZ, 0xc0, !PT ;  /* 0x0000ff0027ff7812 */ /* 0x000fe2000780c0ff */
[----:B------:R-:W-:Y:S01]  /*31f0*/  FADD.FTZ R171, R171, -R0 ;  /* 0x80000000abab7221 */ /* 0x000fe20000010000 */
[C---:B------:R-:W-:Y:S01]  /*3200*/  LOP3.LUT P6, RZ, R38.reuse, 0xff0000, RZ, 0xc0, !PT ;  /* 0x00ff000026ff7812 */ /* 0x040fe200078cc0ff */
[----:B------:R-:W-:Y:S01]  /*3210*/  FMUL.FTZ R177, R177, UR6 ;  /* 0x00000006b1b17c20 */ /* 0x000fe20008410000 */
[----:B------:R-:W-:Y:S01]  /*3220*/  LOP3.LUT P5, RZ, R38, 0xff000000, RZ, 0xc0, !PT ;  /* 0xff00000026ff7812 */ /* 0x000fe200078ac0ff */
[----:B------:R-:W-:Y:S01]  /*3230*/  FMUL.FTZ R171, R146, R171 ;  /* 0x000000ab92ab7220 */ /* 0x000fe20000410000 */
[----:B------:R-:W-:-:S02]  /*3240*/  FSEL R25, R185, RZ, P0 ;  /* 0x000000ffb9197208 */ /* 0x000fc40000000000 */
[----:B------:R-:W-:Y:S01]  /*3250*/  FSEL R24, R163, RZ, P6 ;  /* 0x000000ffa3187208 */ /* 0x000fe20003000000 */
[----:B------:R-:W-:Y:S01]  /*3260*/  FMUL.FTZ R171, R171, UR6 ;  /* 0x00000006abab7c20 */ /* 0x000fe20008410000 */
[----:B------:R-:W-:Y:S02]  /*3270*/  FSEL R29, R183, RZ, P5 ;  /* 0x000000ffb71d7208 */ /* 0x000fe40002800000 */
[----:B------:R-:W-:Y:S02]  /*3280*/  LOP3.LUT P0, RZ, R120, 0xff0000, RZ, 0xc0, !PT ;  /* 0x00ff000078ff7812 */ /* 0x000fe4000780c0ff */
[----:B------:R-:W-:Y:S02]  /*3290*/  LOP3.LUT P6, RZ, R38, 0xff00, RZ, 0xc0, !PT ;  /* 0x0000ff0026ff7812 */ /* 0x000fe400078cc0ff */
[----:B------:R-:W-:Y:S02]  /*32a0*/  LOP3.LUT P5, RZ, R120, 0xff000000, RZ, 0xc0, !PT ;  /* 0xff00000078ff7812 */ /* 0x000fe400078ac0ff */
[----:B------:R-:W-:-:S02]  /*32b0*/  FSEL R17, R163, RZ, P0 ;  /* 0x000000ffa3117208 */ /* 0x000fc40000000000 */
[----:B------:R-:W-:Y:S02]  /*32c0*/  FSEL R0, R183, RZ, P5 ;  /* 0x000000ffb7007208 */ /* 0x000fe40002800000 */
[----:B------:R-:W-:Y:S02]  /*32d0*/  FSEL R27, R177, RZ, P6 ;  /* 0x000000ffb11b7208 */ /* 0x000fe40003000000 */
[----:B------:R-:W-:Y:S02]  /*32e0*/  LOP3.LUT P0, RZ, R38, 0xff, RZ, 0xc0, !PT ;  /* 0x000000ff26ff7812 */ /* 0x000fe4000780c0ff */
[C---:B------:R-:W-:Y:S02]  /*32f0*/  LOP3.LUT P5, RZ, R120.reuse, 0xff00, RZ, 0xc0, !PT ;  /* 0x0000ff0078ff7812 */ /* 0x040fe400078ac0ff */
[----:B------:R-:W-:Y:S02]  /*3300*/  LOP3.LUT P6, RZ, R120, 0xff, RZ, 0xc0, !PT ;  /* 0x000000ff78ff7812 */ /* 0x000fe400078cc0ff */
[----:B------:R-:W-:-:S02]  /*3310*/  F2FP.BF16.F32.PACK_AB R19, R16, R19 ;  /* 0x000000131013723e */ /* 0x000fc400000010ff */
[----:B------:R-:W-:Y:S02]  /*3320*/  F2FP.BF16.F32.PACK_AB R23, R20, R23 ;  /* 0x000000171417723e */ /* 0x000fe400000010ff */
[----:B------:R-:W-:Y:S02]  /*3330*/  F2FP.BF16.F32.PACK_AB R22, R25, R22 ;  /* 0x000000161916723e */ /* 0x000fe400000010ff */
[----:B------:R-:W-:Y:S02]  /*3340*/  FSEL R25, R177, RZ, P5 ;  /* 0x000000ffb1197208 */ /* 0x000fe40002800000 */
[C---:B------:R-:W-:Y:S02]  /*3350*/  FSEL R16, R171.reuse, RZ, P6 ;  /* 0x000000ffab107208 */ /* 0x040fe40003000000 */
[----:B------:R-:W-:Y:S02]  /*3360*/  FSEL R20, R171, RZ, P0 ;  /* 0x000000ffab147208 */ /* 0x000fe40000000000 */
[----:B------:R-:W-:-:S02]  /*3370*/  F2FP.BF16.F32.PACK_AB R18, R21, R18 ;  /* 0x000000121512723e */ /* 0x000fc400000010ff */
[----:B------:R-:W-:Y:S02]  /*3380*/  F2FP.BF16.F32.PACK_AB R17, R0, R17 ;  /* 0x000000110011723e */ /* 0x000fe400000010ff */
[----:B------:R-:W-:Y:S02]  /*3390*/  F2FP.BF16.F32.PACK_AB R21, R29, R24 ;  /* 0x000000181d15723e */ /* 0x000fe400000010ff */
[----:B------:R-:W-:Y:S02]  /*33a0*/  F2FP.BF16.F32.PACK_AB R16, R25, R16 ;  /* 0x000000101910723e */ /* 0x000fe400000010ff */
[----:B------:R-:W-:Y:S01]  /*33b0*/  F2FP.BF16.F32.PACK_AB R20, R27, R20 ;  /* 0x000000141b14723e */ /* 0x000fe200000010ff */
[----:B------:R-:W-:Y:S06]  /*33c0*/  BRA `(.L_x_135) ;  /* 0x0000000c00ec7947 */ /* 0x000fec0003800000 */
.L_x_138:
[-CC-:B------:R-:W-:Y:S01]  /*33d0*/  FFMA.FTZ R169, R169, R40.reuse, R42.reuse ;  /* 0x00000028a9a97223 */ /* 0x180fe2000001002a */
[-CC-:B------:R-:W-:Y:S01]  /*33e0*/  FFMA.FTZ R191, R191, R40.reuse, R42.reuse ;  /* 0x00000028bfbf7223 */ /* 0x180fe2000001002a */
[-CC-:B------:R-:W-:Y:S01]  /*33f0*/  FFMA.FTZ R165, R165, R40.reuse, R42.reuse ;  /* 0x00000028a5a57223 */ /* 0x180fe2000001002a */
[----:B-----5:R-:W-:Y:S01]  /*3400*/  LOP3.LUT P5, RZ, R39, 0xff0000, RZ, 0xc0, !PT ;  /* 0x00ff000027ff7812 */ /* 0x020fe200078ac0ff */
[----:B------:R-:W-:Y:S01]  /*3410*/  FADD.FTZ R169, R168, -R169 ;  /* 0x800000a9a8a97221 */ /* 0x000fe20000010000 */
[----:B------:R-:W-:Y:S01]  /*3420*/  FADD.FTZ R191, R194, -R191 ;  /* 0x800000bfc2bf7221 */ /* 0x000fe20000010000 */
[-CC-:B------:R-:W-:Y:S01]  /*3430*/  FFMA.FTZ R185, R185, R40.reuse, R42.reuse ;  /* 0x00000028b9b97223 */ /* 0x180fe2000001002a */
[----:B------:R-:W-:Y:S01]  /*3440*/  FADD.FTZ R165, R166, -R165 ;  /* 0x800000a5a6a57221 */ /* 0x000fe20000010000 */
[C---:B------:R-:W-:Y:S01]  /*3450*/  FMUL.FTZ R169, R146.reuse, R169 ;  /* 0x000000a992a97220 */ /* 0x040fe20000410000 */
[----:B------:R-:W-:Y:S01]  /*3460*/  FMUL.FTZ R16, R146, R191 ;  /* 0x000000bf92107220 */ /* 0x000fe20000410000 */
[----:B------:R-:W-:Y:S01]  /*3470*/  ISETP.GE.U32.AND P0, PT, R38, RZ, PT ;  /* 0x000000ff2600720c */ /* 0x000fe20003f06070 */
[----:B------:R-:W-:Y:S01]  /*3480*/  FADD.FTZ R185, R190, -R185 ;  /* 0x800000b9beb97221 */ /* 0x000fe20000010000 */
[----:B------:R-:W-:Y:S01]  /*3490*/  FMUL.FTZ R12, R169, UR6 ;  /* 0x00000006a90c7c20 */ /* 0x000fe20008410000 */
[-CC-:B------:R-:W-:Y:S01]  /*34a0*/  FFMA.FTZ R163, R163, R40.reuse, R42.reuse ;  /* 0x00000028a3a37223 */ /* 0x180fe2000001002a */
[----:B------:R-:W-:Y:S01]  /*34b0*/  LOP3.LUT P6, RZ, R121, 0xff0000, RZ, 0xc0, !PT ;  /* 0x00ff000079ff7812 */ /* 0x000fe200078cc0ff */
[----:B------:R-:W-:Y:S01]  /*34c0*/  FMUL.FTZ R13, R16, UR6 ;  /* 0x00000006100d7c20 */ /* 0x000fe20008410000 */
[----:B------:R-:W-:Y:S01]  /*34d0*/  ISETP.GE.U32.AND.EX P0, PT, R39, 0x1000000, PT, P0 ;  /* 0x010000002700780c */ /* 0x000fe20003f06100 */
[----:B------:R-:W-:Y:S01]  /*34e0*/  FMUL.FTZ R14, R146, R165 ;  /* 0x000000a5920e7220 */ /* 0x000fe20000410000 */
[----:B------:R-:W-:Y:S01]  /*34f0*/  FSEL R23, R12, RZ, P5 ;  /* 0x000000ff0c177208 */ /* 0x000fe20002800000 */
[----:B------:R-:W-:Y:S01]  /*3500*/  FMUL.FTZ R185, R146, R185 ;  /* 0x000000b992b97220 */ /* 0x000fe20000410000 */
[----:B------:R-:W-:Y:S01]  /*3510*/  ISETP.GE.U32.AND P5, PT, R120, RZ, PT ;  /* 0x000000ff7800720c */ /* 0x000fe20003fa6070 */
[----:B------:R-:W-:Y:S01]  /*3520*/  FADD.FTZ R163, R164, -R163 ;  /* 0x800000a3a4a37221 */ /* 0x000fe20000010000 */
[----:B------:R-:W-:Y:S01]  /*3530*/  FSEL R19, R12, RZ, P6 ;  /* 0x000000ff0c137208 */ /* 0x000fe20003000000 */
[----:B------:R-:W-:Y:S01]  /*3540*/  FMUL.FTZ R12, R14, UR6 ;  /* 0x000000060e0c7c20 */ /* 0x000fe20008410000 */
[----:B------:R-:W-:Y:S01]  /*3550*/  ISETP.GE.U32.AND.EX P5, PT, R121, 0x1000000, PT, P5 ;  /* 0x010000007900780c */ /* 0x000fe20003fa6150 */
[----:B------:R-:W-:Y:S01]  /*3560*/  FMUL.FTZ R15, R185, UR6 ;  /* 0x00000006b90f7c20 */ /* 0x000fe20008410000 */
[----:B------:R-:W-:Y:S01]  /*3570*/  FSEL R20, R13, RZ, P0 ;  /* 0x000000ff0d147208 */ /* 0x000fe20000000000 */
[-CC-:B------:R-:W-:Y:S01]  /*3580*/  FFMA.FTZ R183, R183, R40.reuse, R42.reuse ;  /* 0x00000028b7b77223 */ /* 0x180fe2000001002a */
[----:B------:R-:W-:Y:S01]  /*3590*/  LOP3.LUT P6, RZ, R39, 0xff, RZ, 0xc0, !PT ;  /* 0x000000ff27ff7812 */ /* 0x000fe200078cc0ff */
[-CC-:B------:R-:W-:Y:S01]  /*35a0*/  FFMA.FTZ R177, R177, R40.reuse, R42.reuse ;  /* 0x00000028b1b17223 */ /* 0x180fe2000001002a */
[----:B------:R-:W-:Y:S01]  /*35b0*/  LOP3.LUT P0, RZ, R121, 0xff, RZ, 0xc0, !PT ;  /* 0x000000ff79ff7812 */ /* 0x000fe2000780c0ff */
[----:B------:R-:W-:Y:S01]  /*35c0*/  FADD.FTZ R183, R178, -R183 ;  /* 0x800000b7b2b77221 */ /* 0x000fe20000010000 */
[----:B------:R-:W-:Y:S01]  /*35d0*/  FSEL R24, R13, RZ, P5 ;  /* 0x000000ff0d187208 */ /* 0x000fe20002800000 */
[----:B------:R-:W-:Y:S01]  /*35e0*/  FMUL.FTZ R13, R146, R163 ;  /* 0x000000a3920d7220 */ /* 0x000fe20000410000 */
[----:B------:R-:W-:Y:S01]  /*35f0*/  LOP3.LUT P5, RZ, R39, 0xff00, RZ, 0xc0, !PT ;  /* 0x0000ff0027ff7812 */ /* 0x000fe200078ac0ff */
[----:B------:R-:W-:Y:S01]  /*3600*/  FFMA.FTZ R0, R0, R40, R42 ;  /* 0x0000002800007223 */ /* 0x000fe2000001002a */
[----:B------:R-:W-:Y:S01]  /*3610*/  FSEL R22, R12, RZ, P6 ;  /* 0x000000ff0c167208 */ /* 0x000fe20003000000 */
[----:B------:R-:W-:Y:S01]  /*3620*/  FADD.FTZ R177, R172, -R177 ;  /* 0x800000b1acb17221 */ /* 0x000fe20000010000 */
[----:B------:R-:W-:Y:S01]  /*3630*/  FSEL R18, R12, RZ, P0 ;  /* 0x000000ff0c127208 */ /* 0x000fe20000000000 */
[----:B------:R-:W-:Y:S01]  /*3640*/  FMUL.FTZ R12, R13, UR6 ;  /* 0x000000060d0c7c20 */ /* 0x000fe20008410000 */
[----:B------:R-:W-:Y:S01]  /*3650*/  FSEL R27, R15, RZ, P5 ;  /* 0x000000ff0f1b7208 */ /* 0x000fe20002800000 */
[----:B------:R-:W-:Y:S01]  /*3660*/  FADD.FTZ R171, R171, -R0 ;  /* 0x80000000abab7221 */ /* 0x000fe20000010000 */
[----:B------:R-:W-:-:S02]  /*3670*/  LOP3.LUT P0, RZ, R38, 0xff0000, RZ, 0xc0, !PT ;  /* 0x00ff000026ff7812 */ /* 0x000fc4000780c0ff */
[----:B------:R-:W-:Y:S01]  /*3680*/  LOP3.LUT P5, RZ, R120, 0xff0000, RZ, 0xc0, !PT ;  /* 0x00ff000078ff7812 */ /* 0x000fe200078ac0ff */
[----:B------:R-:W-:Y:S01]  /*3690*/  FMUL.FTZ R171, R146, R171 ;  /* 0x000000ab92ab7220 */ /* 0x000fe20000410000 */
[----:B------:R-:W-:Y:S02]  /*36a0*/  LOP3.LUT P6, RZ, R121, 0xff00, RZ, 0xc0, !PT ;  /* 0x0000ff0079ff7812 */ /* 0x000fe400078cc0ff */
[C---:B------:R-:W-:Y:S02]  /*36b0*/  FSEL R21, R12.reuse, RZ, P0 ;  /* 0x000000ff0c157208 */ /* 0x040fe40000000000 */
[----:B------:R-:W-:Y:S01]  /*36c0*/  FSEL R17, R12, RZ, P5 ;  /* 0x000000ff0c117208 */ /* 0x000fe20002800000 */
[----:B------:R-:W-:Y:S01]  /*36d0*/  FMUL.FTZ R12, R146, R183 ;  /* 0x000000b7920c7220 */ /* 0x000fe20000410000 */
[----:B------:R-:W-:Y:S02]  /*36e0*/  FSEL R29, R15, RZ, P6 ;  /* 0x000000ff0f1d7208 */ /* 0x000fe40003000000 */
[----:B------:R-:W-:Y:S01]  /*36f0*/  F2FP.BF16.F32.PACK_AB R15, R16, R169 ;  /* 0x000000a9100f723e */ /* 0x000fe200000010ff */
[C---:B------:R-:W-:Y:S01]  /*3700*/  FMUL.FTZ R16, R12.reuse, UR6 ;  /* 0x000000060c107c20 */ /* 0x040fe20008410000 */
[----:B------:R-:W-:Y:S01]  /*3710*/  F2FP.BF16.F32.PACK_AB R13, R12, R13 ;  /* 0x0000000d0c0d723e */ /* 0x000fe200000010ff */
[----:B------:R-:W-:Y:S01]  /*3720*/  FMUL.FTZ R12, R146, R177 ;  /* 0x000000b1920c7220 */ /* 0x000fe20000410000 */
[----:B------:R-:W-:-:S02]  /*3730*/  LOP3.LUT P6, RZ, R38, 0xff000000, RZ, 0xc0, !PT ;  /* 0xff00000026ff7812 */ /* 0x000fc400078cc0ff */
[----:B------:R-:W-:Y:S01]  /*3740*/  F2FP.BF16.F32.PACK_AB R19, R24, R19 ;  /* 0x000000131813723e */ /* 0x000fe200000010ff */
[----:B------:R-:W-:Y:S01]  /*3750*/  FMUL.FTZ R0, R12, UR6 ;  /* 0x000000060c007c20 */ /* 0x000fe20008410000 */
        /* <DEDUP_REMOVED lines=8> */
[C---:B------:R-:W-:Y:S02]  /*37e0*/  LOP3.LUT P6, RZ, R120.reuse, 0xff00, RZ, 0xc0, !PT ;  /* 0x0000ff0078ff7812 */ /* 0x040fe400078cc0ff */
[----:B------:R-:W-:Y:S02]  /*37f0*/  LOP3.LUT P0, RZ, R120, 0xff, RZ, 0xc0, !PT ;  /* 0x000000ff78ff7812 */ /* 0x000fe4000780c0ff */
[----:B------:R-:W-:Y:S02]  /*3800*/  F2FP.BF16.F32.PACK_AB R23, R20, R23 ;  /* 0x000000171417723e */ /* 0x000fe400000010ff */
[----:B------:R-:W-:-:S02]  /*3810*/  F2FP.BF16.F32.PACK_AB R22, R27, R22 ;  /* 0x000000161b16723e */ /* 0x000fc400000010ff */
[----:B------:R-:W-:Y:S02]  /*3820*/  FSEL R27, R0, RZ, P6 ;  /* 0x000000ff001b7208 */ /* 0x000fe40003000000 */
        /* <DEDUP_REMOVED lines=9> */
.L_x_137:
[----:B------:R-:W-:-:S04]  /*38c0*/  UISETP.NE.U32.AND UP0, UPT, UR4, URZ, UPT ;  /* 0x000000ff0400728c */ /* 0x000fc8000bf05070 */
[----:B------:R-:W-:-:S09]  /*38d0*/  UISETP.NE.AND.EX UP0, UPT, UR5, URZ, UPT, UP0 ;  /* 0x000000ff0500728c */ /* 0x000fd2000bf05300 */
[----:B------:R-:W-:Y:S05]  /*38e0*/  BRA.U UP0, `(.L_x_139) ;  /* 0x00000005004c7547 */ /* 0x000fea000b800000 */
[-CC-:B------:R-:W-:Y:S01]  /*38f0*/  FFMA.FTZ R169, R169, R40.reuse, R42.reuse ;  /* 0x00000028a9a97223 */ /* 0x180fe2000001002a */
[-CC-:B------:R-:W-:Y:S01]  /*3900*/  FFMA.FTZ R191, R191, R40.reuse, R42.reuse ;  /* 0x00000028bfbf7223 */ /* 0x180fe2000001002a */
[----:B------:R-:W-:Y:S01]  /*3910*/  SHF.L.U32 R24, R24, 0x10, RZ ;  /* 0x0000001018187819 */ /* 0x000fe200000006ff */
[----:B------:R-:W-:Y:S02]  /*3920*/  IMAD.U32 R18, R7, 0x10000, RZ ;  /* 0x0001000007127824 */ /* 0x000fe400078e00ff */
[----:B------:R-:W-:Y:S01]  /*3930*/  FADD.FTZ R169, R168, -R169 ;  /* 0x800000a9a8a97221 */ /* 0x000fe20000010000 */
[-C--:B------:R-:W-:Y:S01]  /*3940*/  FFMA.FTZ R165, R165, R40.reuse, R42 ;  /* 0x00000028a5a57223 */ /* 0x080fe2000001002a */
[----:B------:R-:W-:Y:S01]  /*3950*/  FADD.FTZ R191, R194, -R191 ;  /* 0x800000bfc2bf7221 */ /* 0x000fe20000010000 */
[----:B------:R-:W-:Y:S01]  /*3960*/  SHF.L.U32 R16, R6, 0x10, RZ ;  /* 0x0000001006107819 */ /* 0x000fe200000006ff */
[----:B------:R-:W-:Y:S01]  /*3970*/  FFMA.FTZ R18, R146, R169, R18 ;  /* 0x000000a992127223 */ /* 0x000fe20000010012 */
[----:B-----5:R-:W-:Y:S01]  /*3980*/  ISETP.GE.U32.AND P0, PT, R38, RZ, PT ;  /* 0x000000ff2600720c */ /* 0x020fe20003f06070 */
[----:B------:R-:W-:Y:S01]  /*3990*/  FADD.FTZ R165, R166, -R165 ;  /* 0x800000a5a6a57221 */ /* 0x000fe20000010000 */
[-C--:B------:R-:W-:Y:S01]  /*39a0*/  FFMA.FTZ R185, R185, R40.reuse, R42 ;  /* 0x00000028b9b97223 */ /* 0x080fe2000001002a */
[----:B------:R-:W-:Y:S01]  /*39b0*/  FFMA.FTZ R24, R146, R191, R24 ;  /* 0x000000bf92187223 */ /* 0x000fe20000010018 */
[-CC-:B------:R-:W-:Y:S01]  /*39c0*/  FFMA.FTZ R0, R0, R40.reuse, R42.reuse ;  /* 0x0000002800007223 */ /* 0x180fe2000001002a */
[-C--:B------:R-:W-:Y:S01]  /*39d0*/  FFMA.FTZ R163, R163, R40.reuse, R42 ;  /* 0x00000028a3a37223 */ /* 0x080fe2000001002a */
[----:B------:R-:W-:Y:S01]  /*39e0*/  SHF.L.U32 R21, R21, 0x10, RZ ;  /* 0x0000001015157819 */ /* 0x000fe200000006ff */
[----:B------:R-:W-:Y:S01]  /*39f0*/  FMUL.FTZ R18, R18, UR6 ;  /* 0x0000000612127c20 */ /* 0x000fe20008410000 */
[C---:B------:R-:W-:Y:S01]  /*3a00*/  ISETP.GE.U32.AND.EX P6, PT, R39.reuse, 0x1000000, PT, P0 ;  /* 0x010000002700780c */ /* 0x040fe20003fc6100 */
[----:B------:R-:W-:Y:S01]  /*3a10*/  FADD.FTZ R185, R190, -R185 ;  /* 0x800000b9beb97221 */ /* 0x000fe20000010000 */
[----:B------:R-:W-:Y:S01]  /*3a20*/  FFMA.FTZ R16, R146, R165, R16 ;  /* 0x000000a592107223 */ /* 0x000fe20000010010 */
[----:B------:R-:W-:Y:S01]  /*3a30*/  FMUL.FTZ R24, R24, UR6 ;  /* 0x0000000618187c20 */ /* 0x000fe20008410000 */
[----:B------:R-:W-:Y:S01]  /*3a40*/  LOP3.LUT P5, RZ, R39, 0xff0000, RZ, 0xc0, !PT ;  /* 0x00ff000027ff7812 */ /* 0x000fe200078ac0ff */
[----:B------:R-:W-:Y:S01]  /*3a50*/  FADD.FTZ R171, R171, -R0 ;  /* 0x80000000abab7221 */ /* 0x000fe20000010000 */
[----:B------:R-:W-:Y:S01]  /*3a60*/  ISETP.GE.U32.AND P0, PT, R120, RZ, PT ;  /* 0x000000ff7800720c */ /* 0x000fe20003f06070 */
[-C--:B------:R-:W-:Y:S01]  /*3a70*/  FFMA.FTZ R183, R183, R40.reuse, R42 ;  /* 0x00000028b7b77223 */ /* 0x080fe2000001002a */
[----:B------:R-:W-:Y:S01]  /*3a80*/  SHF.L.U32 R0, R5, 0x10, RZ ;  /* 0x0000001005007819 */ /* 0x000fe200000006ff */
[----:B------:R-:W-:Y:S01]  /*3a90*/  FADD.FTZ R163, R164, -R163 ;  /* 0x800000a3a4a37221 */ /* 0x000fe20000010000 */
[----:B------:R-:W-:Y:S01]  /*3aa0*/  FFMA.FTZ R21, R146, R185, R21 ;  /* 0x000000b992157223 */ /* 0x000fe20000010015 */
[----:B------:R-:W-:Y:S01]  /*3ab0*/  FSEL R26, R18, RZ, P5 ;  /* 0x000000ff121a7208 */ /* 0x000fe20002800000 */
[----:B------:R-:W-:Y:S01]  /*3ac0*/  FMUL.FTZ R16, R16, UR6 ;  /* 0x0000000610107c20 */ /* 0x000fe20008410000 */
[----:B------:R-:W-:Y:S01]  /*3ad0*/  ISETP.GE.U32.AND.EX P0, PT, R121, 0x1000000, PT, P0 ;  /* 0x010000007900780c */ /* 0x000fe20003f06100 */
[----:B------:R-:W-:Y:S01]  /*3ae0*/  FADD.FTZ R183, R178, -R183 ;  /* 0x800000b7b2b77221 */ /* 0x000fe20000010000 */
[----:B------:R-:W-:Y:S01]  /*3af0*/  FSEL R27, R24, RZ, P6 ;  /* 0x000000ff181b7208 */ /* 0x000fe20003000000 */
[----:B------:R-:W-:Y:S01]  /*3b00*/  IMAD.U32 R17, R22, 0x10000, RZ ;  /* 0x0001000016117824 */ /* 0x000fe200078e00ff */
[----:B------:R-:W-:Y:S01]  /*3b10*/  LOP3.LUT P5, RZ, R39, 0xff, RZ, 0xc0, !PT ;  /* 0x000000ff27ff7812 */ /* 0x000fe200078ac0ff */
[----:B------:R-:W-:Y:S01]  /*3b20*/  FFMA.FTZ R163, R146, R163, R0 ;  /* 0x000000a392a37223 */ /* 0x000fe20000010000 */
[----:B------:R-:W-:Y:S01]  /*3b30*/  LOP3.LUT P6, RZ, R121, 0xff0000, RZ, 0xc0, !PT ;  /* 0x00ff000079ff7812 */ /* 0x000fe200078cc0ff */
[----:B------:R-:W-:Y:S01]  /*3b40*/  FFMA.FTZ R177, R177, R40, R42 ;  /* 0x00000028b1b17223 */ /* 0x000fe2000001002a */
[----:B------:R-:W-:Y:S01]  /*3b50*/  FSEL R0, R24, RZ, P0 ;  /* 0x000000ff18007208 */ /* 0x000fe20000000000 */
[----:B------:R-:W-:Y:S01]  /*3b60*/  FMUL.FTZ R21, R21, UR6 ;  /* 0x0000000615157c20 */ /* 0x000fe20008410000 */
[----:B------:R-:W-:Y:S01]  /*3b70*/  LOP3.LUT P0, RZ, R39, 0xff00, RZ, 0xc0, !PT ;  /* 0x0000ff0027ff7812 */ /* 0x000fe2000780c0ff */
[----:B------:R-:W-:Y:S01]  /*3b80*/  FFMA.FTZ R17, R146, R183, R17 ;  /* 0x000000b792117223 */ /* 0x000fe20000010011 */
[----:B------:R-:W-:Y:S01]  /*3b90*/  FSEL R22, R16, RZ, P5 ;  /* 0x000000ff10167208 */ /* 0x000fe20002800000 */
[----:B------:R-:W-:Y:S01]  /*3ba0*/  FADD.FTZ R177, R172, -R177 ;  /* 0x800000b1acb17221 */ /* 0x000fe20000010000 */
[----:B------:R-:W-:Y:S01]  /*3bb0*/  FSEL R19, R18, RZ, P6 ;  /* 0x000000ff12137208 */ /* 0x000fe20003000000 */
[----:B------:R-:W-:Y:S01]  /*3bc0*/  IMAD.U32 R23, R23, 0x10000, RZ ;  /* 0x0001000017177824 */ /* 0x000fe200078e00ff */
[----:B------:R-:W-:Y:S01]  /*3bd0*/  LOP3.LUT P5, RZ, R121, 0xff00, RZ, 0xc0, !PT ;  /* 0x0000ff0079ff7812 */ /* 0x000fe200078ac0ff */
[----:B------:R-:W-:Y:S01]  /*3be0*/  FMUL.FTZ R20, R17, UR6 ;  /* 0x0000000611147c20 */ /* 0x000fe20008410000 */
[----:B------:R-:W-:Y:S01]  /*3bf0*/  LOP3.LUT P6, RZ, R121, 0xff, RZ, 0xc0, !PT ;  /* 0x000000ff79ff7812 */ /* 0x000fe200078cc0ff */
[----:B------:R-:W-:Y:S01]  /*3c00*/  FMUL.FTZ R163, R163, UR6 ;  /* 0x00000006a3a37c20 */ /* 0x000fe20008410000 */
[C---:B------:R-:W-:Y:S01]  /*3c10*/  FSEL R31, R21.reuse, RZ, P0 ;  /* 0x000000ff151f7208 */ /* 0x040fe20000000000 */
[----:B------:R-:W-:Y:S01]  /*3c20*/  FFMA.FTZ R23, R146, R177, R23 ;  /* 0x000000b192177223 */ /* 0x000fe20000010017 */
[----:B------:R-:W-:-:S02]  /*3c30*/  FSEL R21, R21, RZ, P5 ;  /* 0x000000ff15157208 */ /* 0x000fc40002800000 */
[----:B------:R-:W-:Y:S01]  /*3c40*/  FSEL R18, R16, RZ, P6 ;  /* 0x000000ff10127208 */ /* 0x000fe20003000000 */
[----:B------:R-:W-:Y:S01]  /*3c50*/  FMUL.FTZ R25, R23, UR6 ;  /* 0x0000000617197c20 */ /* 0x000fe20008410000 */
[C---:B------:R-:W-:Y:S02]  /*3c60*/  LOP3.LUT P5, RZ, R38.reuse, 0xff000000, RZ, 0xc0, !PT ;  /* 0xff00000026ff7812 */ /* 0x040fe400078ac0ff */
[----:B------:R-:W-:Y:S02]  /*3c70*/  LOP3.LUT P6, RZ, R38, 0xff0000, RZ, 0xc0, !PT ;  /* 0x00ff000026ff7812 */ /* 0x000fe400078cc0ff */
[----:B------:R-:W-:Y:S02]  /*3c80*/  SHF.L.U32 R16, R4, 0x10, RZ ;  /* 0x0000001004107819 */ /* 0x000fe400000006ff */
[----:B------:R-:W-:Y:S02]  /*3c90*/  FSEL R29, R20, RZ, P5 ;  /* 0x000000ff141d7208 */ /* 0x000fe40002800000 */
[----:B------:R-:W-:Y:S01]  /*3ca0*/  FSEL R24, R163, RZ, P6 ;  /* 0x000000ffa3187208 */ /* 0x000fe20003000000 */
[----:B------:R-:W-:Y:S01]  /*3cb0*/  FFMA.FTZ R16, R146, R171, R16 ;  /* 0x000000ab92107223 */ /* 0x000fe20000010010 */
[----:B------:R-:W-:-:S02]  /*3cc0*/  LOP3.LUT P5, RZ, R120, 0xff000000, RZ, 0xc0, !PT ;  /* 0xff00000078ff7812 */ /* 0x000fc400078ac0ff */
[----:B------:R-:W-:Y:S02]  /*3cd0*/  LOP3.LUT P6, RZ, R38, 0xff00, RZ, 0xc0, !PT ;  /* 0x0000ff0026ff7812 */ /* 0x000fe400078cc0ff */
[----:B------:R-:W-:Y:S02]  /*3ce0*/  LOP3.LUT P0, RZ, R120, 0xff0000, RZ, 0xc0, !PT ;  /* 0x00ff000078ff7812 */ /* 0x000fe4000780c0ff */
[----:B------:R-:W-:Y:S02]  /*3cf0*/  F2FP.BF16.F32.PACK_AB R19, R0, R19 ;  /* 0x000000130013723e */ /* 0x000fe400000010ff */
[----:B------:R-:W-:Y:S02]  /*3d00*/  F2FP.BF16.F32.PACK_AB R23, R27, R26 ;  /* 0x0000001a1b17723e */ /* 0x000fe400000010ff */
[----:B------:R-:W-:Y:S01]  /*3d10*/  FSEL R0, R20, RZ, P5 ;  /* 0x000000ff14007208 */ /* 0x000fe20002800000 */
[----:B------:R-:W-:Y:S01]  /*3d20*/  FMUL.FTZ R20, R16, UR6 ;  /* 0x0000000610147c20 */ /* 0x000fe20008410000 */
[----:B------:R-:W-:-:S02]  /*3d30*/  FSEL R27, R25, RZ, P6 ;  /* 0x000000ff191b7208 */ /* 0x000fc40003000000 */
[----:B------:R-:W-:Y:S02]  /*3d40*/  FSEL R17, R163, RZ, P0 ;  /* 0x000000ffa3117208 */ /* 0x000fe40000000000 */
[----:B------:R-:W-:Y:S02]  /*3d50*/  LOP3.LUT P6, RZ, R120, 0xff, RZ, 0xc0, !PT ;  /* 0x000000ff78ff7812 */ /* 0x000fe400078cc0ff */
[----:B------:R-:W-:Y:S02]  /*3d60*/  LOP3.LUT P0, RZ, R38, 0xff, RZ, 0xc0, !PT ;  /* 0x000000ff26ff7812 */ /* 0x000fe4000780c0ff */
[----:B------:R-:W-:Y:S02]  /*3d70*/  LOP3.LUT P5, RZ, R120, 0xff00, RZ, 0xc0, !PT ;  /* 0x0000ff0078ff7812 */ /* 0x000fe400078ac0ff */
[----:B------:R-:W-:Y:S02]  /*3d80*/  FSEL R16, R20, RZ, P6 ;  /* 0x000000ff14107208 */ /* 0x000fe40003000000 */
[----:B------:R-:W-:-:S02]  /*3d90*/  FSEL R25, R25, RZ, P5 ;  /* 0x000000ff19197208 */ /* 0x000fc40002800000 */
[----:B------:R-:W-:Y:S02]  /*3da0*/  FSEL R20, R20, RZ, P0 ;  /* 0x000000ff14147208 */ /* 0x000fe40000000000 */
[----:B------:R-:W-:Y:S02]  /*3db0*/  F2FP.BF16.F32.PACK_AB R18, R21, R18 ;  /* 0x000000121512723e */ /* 0x000fe400000010ff */
[----:B------:R-:W-:Y:S02]  /*3dc0*/  F2FP.BF16.F32.PACK_AB R22, R31, R22 ;  /* 0x000000161f16723e */ /* 0x000fe400000010ff */
[----:B------:R-:W-:Y:S02]  /*3dd0*/  F2FP.BF16.F32.PACK_AB R17, R0, R17 ;  /* 0x000000110011723e */ /* 0x000fe400000010ff */
[----:B------:R-:W-:Y:S02]  /*3de0*/  F2FP.BF16.F32.PACK_AB R21, R29, R24 ;  /* 0x000000181d15723e */ /* 0x000fe400000010ff */
[----:B------:R-:W-:-:S02]  /*3df0*/  F2FP.BF16.F32.PACK_AB R16, R25, R16 ;  /* 0x000000101910723e */ /* 0x000fc400000010ff */
[----:B------:R-:W-:Y:S01]  /*3e00*/  F2FP.BF16.F32.PACK_AB R20, R27, R20 ;  /* 0x000000141b14723e */ /* 0x000fe200000010ff */
[----:B------:R-:W-:Y:S06]  /*3e10*/  BRA `(.L_x_135) ;  /* 0x0000000400587947 */ /* 0x000fec0003800000 */
.L_x_139:
[-CC-:B------:R-:W-:Y:S01]  /*3e20*/  FFMA.FTZ R169, R169, R40.reuse, R42.reuse ;  /* 0x00000028a9a97223 */ /* 0x180fe2000001002a */
[-CC-:B------:R-:W-:Y:S01]  /*3e30*/  FFMA.FTZ R163, R163, R40.reuse, R42.reuse ;  /* 0x00000028a3a37223 */ /* 0x180fe2000001002a */
[----:B------:R-:W-:Y:S01]  /*3e40*/  SHF.L.U32 R18, R7, 0x10, RZ ;  /* 0x0000001007127819 */ /* 0x000fe200000006ff */
[-CC-:B------:R-:W-:Y:S01]  /*3e50*/  FFMA.FTZ R191, R191, R40.reuse, R42.reuse ;  /* 0x00000028bfbf7223 */ /* 0x180fe2000001002a */
[----:B------:R-:W-:Y:S01]  /*3e60*/  FADD.FTZ R169, R168, -R169 ;  /* 0x800000a9a8a97221 */ /* 0x000fe20000010000 */
[----:B------:R-:W-:Y:S01]  /*3e70*/  SHF.L.U32 R12, R5, 0x10, RZ ;  /* 0x00000010050c7819 */ /* 0x000fe200000006ff */
[----:B------:R-:W-:Y:S01]  /*3e80*/  FADD.FTZ R163, R164, -R163 ;  /* 0x800000a3a4a37221 */ /* 0x000fe20000010000 */
[-C--:B------:R-:W-:Y:S01]  /*3e90*/  FFMA.FTZ R165, R165, R40.reuse, R42 ;  /* 0x00000028a5a57223 */ /* 0x080fe2000001002a */
[----:B------:R-:W-:Y:S01]  /*3ea0*/  FFMA.FTZ R169, R146, R169, R18 ;  /* 0x000000a992a97223 */ /* 0x000fe20000010012 */
[----:B------:R-:W-:Y:S01]  /*3eb0*/  SHF.L.U32 R24, R24, 0x10, RZ ;  /* 0x0000001018187819 */ /* 0x000fe200000006ff */
[----:B------:R-:W-:Y:S01]  /*3ec0*/  FFMA.FTZ R163, R146, R163, R12 ;  /* 0x000000a392a37223 */ /* 0x000fe2000001000c */
[----:B------:R-:W-:Y:S01]  /*3ed0*/  FFMA.FTZ R185, R185, R40, R42 ;  /* 0x00000028b9b97223 */ /* 0x000fe2000001002a */
[----:B------:R-:W-:Y:S01]  /*3ee0*/  FADD.FTZ R191, R194, -R191 ;  /* 0x800000bfc2bf7221 */ /* 0x000fe20000010000 */
[----:B------:R-:W-:Y:S01]  /*3ef0*/  FMUL.FTZ R12, R169, UR6 ;  /* 0x00000006a90c7c20 */ /* 0x000fe20008410000 */
[----:B------:R-:W-:Y:S01]  /*3f00*/  FADD.FTZ R165, R166, -R165 ;  /* 0x800000a5a6a57221 */ /* 0x000fe20000010000 */
[----:B------:R-:W-:Y:S01]  /*3f10*/  IMAD.U32 R16, R6, 0x10000, RZ ;  /* 0x0001000006107824 */ /* 0x000fe200078e00ff */
[----:B-----5:R-:W-:Y:S01]  /*3f20*/  LOP3.LUT P5, RZ, R39, 0xff0000, RZ, 0xc0, !PT ;  /* 0x00ff000027ff7812 */ /* 0x020fe200078ac0ff */
[----:B------:R-:W-:Y:S01]  /*3f30*/  FADD.FTZ R14, R190, -R185 ;  /* 0x800000b9be0e7221 */ /* 0x000fe20000010000 */
[----:B------:R-:W-:-:S02]  /*3f40*/  IMAD.U32 R15, R25, 0x10000, RZ ;  /* 0x00010000190f7824 */ /* 0x000fc400078e00ff */
[C---:B------:R-:W-:Y:S01]  /*3f50*/  FFMA.FTZ R28, R146.reuse, R191, R24 ;  /* 0x000000bf921c7223 */ /* 0x040fe20000010018 */
[----:B------:R-:W-:Y:S01]  /*3f60*/  FFMA.FTZ R165, R146, R165, R16 ;  /* 0x000000a592a57223 */ /* 0x000fe20000010010 */
[----:B------:R-:W-:Y:S01]  /*3f70*/  ISETP.GE.U32.AND P0, PT, R38, RZ, PT ;  /* 0x000000ff2600720c */ /* 0x000fe20003f06070 */
[--C-:B------:R-:W-:Y:S01]  /*3f80*/  FFMA.FTZ R183, R183, R40, R42.reuse ;  /* 0x00000028b7b77223 */ /* 0x100fe2000001002a */
[----:B------:R-:W-:Y:S01]  /*3f90*/  LOP3.LUT P6, RZ, R121, 0xff0000, RZ, 0xc0, !PT ;  /* 0x00ff000079ff7812 */ /* 0x000fe200078cc0ff */
[----:B------:R-:W-:Y:S01]  /*3fa0*/  FFMA.FTZ R14, R146, R14, R15 ;  /* 0x0000000e920e7223 */ /* 0x000fe2000001000f */
[----:B------:R-:W-:Y:S01]  /*3fb0*/  FSEL R23, R12, RZ, P5 ;  /* 0x000000ff0c177208 */ /* 0x000fe20002800000 */
[----:B------:R-:W-:Y:S01]  /*3fc0*/  FMUL.FTZ R16, R28, UR6 ;  /* 0x000000061c107c20 */ /* 0x000fe20008410000 */
[----:B------:R-:W-:Y:S01]  /*3fd0*/  ISETP.GE.U32.AND P5, PT, R120, RZ, PT ;  /* 0x000000ff7800720c */ /* 0x000fe20003fa6070 */
[-CC-:B------:R-:W-:Y:S01]  /*3fe0*/  FFMA.FTZ R0, R0, R40.reuse, R42.reuse ;  /* 0x0000002800007223 */ /* 0x180fe2000001002a */
[----:B------:R-:W-:Y:S01]  /*3ff0*/  SHF.L.U32 R13, R26, 0x10, RZ ;  /* 0x000000101a0d7819 */ /* 0x000fe200000006ff */
[----:B------:R-:W-:Y:S01]  /*4000*/  FMUL.FTZ R15, R165, UR6 ;  /* 0x00000006a50f7c20 */ /* 0x000fe20008410000 */
[----:B------:R-:W-:Y:S01]  /*4010*/  ISETP.GE.U32.AND.EX P0, PT, R39, 0x1000000, PT, P0 ;  /* 0x010000002700780c */ /* 0x000fe20003f06100 */
[----:B------:R-:W-:Y:S01]  /*4020*/  FADD.FTZ R183, R178, -R183 ;  /* 0x800000b7b2b77221 */ /* 0x000fe20000010000 */
[----:B------:R-:W-:Y:S01]  /*4030*/  FSEL R19, R12, RZ, P6 ;  /* 0x000000ff0c137208 */ /* 0x000fe20003000000 */
[----:B------:R-:W-:Y:S01]  /*4040*/  FFMA.FTZ R177, R177, R40, R42 ;  /* 0x00000028b1b17223 */ /* 0x000fe2000001002a */
[----:B------:R-:W-:Y:S01]  /*4050*/  LOP3.LUT P6, RZ, R39, 0xff, RZ, 0xc0, !PT ;  /* 0x000000ff27ff7812 */ /* 0x000fe200078cc0ff */
[----:B------:R-:W-:Y:S01]  /*4060*/  FADD.FTZ R171, R171, -R0 ;  /* 0x80000000abab7221 */ /* 0x000fe20000010000 */
[C---:B------:R-:W-:Y:S01]  /*4070*/  ISETP.GE.U32.AND.EX P5, PT, R121.reuse, 0x1000000, PT, P5 ;  /* 0x010000007900780c */ /* 0x040fe20003fa6150 */
[----:B------:R-:W-:Y:S01]  /*4080*/  FFMA.FTZ R0, R146, R183, R13 ;  /* 0x000000b792007223 */ /* 0x000fe2000001000d */
[----:B------:R-:W-:Y:S01]  /*4090*/  FSEL R30, R16, RZ, P0 ;  /* 0x000000ff101e7208 */ /* 0x000fe20000000000 */
[----:B------:R-:W-:Y:S01]  /*40a0*/  FMUL.FTZ R12, R14, UR6 ;  /* 0x000000060e0c7c20 */ /* 0x000fe20008410000 */
[----:B------:R-:W-:Y:S01]  /*40b0*/  LOP3.LUT P0, RZ, R121, 0xff, RZ, 0xc0, !PT ;  /* 0x000000ff79ff7812 */ /* 0x000fe2000780c0ff */
[----:B------:R-:W-:Y:S01]  /*40c0*/  FADD.FTZ R177, R172, -R177 ;  /* 0x800000b1acb17221 */ /* 0x000fe20000010000 */
[----:B------:R-:W-:Y:S01]  /*40d0*/  FSEL R148, R16, RZ, P5 ;  /* 0x000000ff10947208 */ /* 0x000fe20002800000 */
[----:B------:R-:W-:Y:S01]  /*40e0*/  IMAD.U32 R20, R4, 0x10000, RZ ;  /* 0x0001000004147824 */ /* 0x000fe200078e00ff */
[----:B------:R-:W-:Y:S01]  /*40f0*/  FSEL R25, R15, RZ, P6 ;  /* 0x000000ff0f197208 */ /* 0x000fe20003000000 */
[----:B------:R-:W-:Y:S01]  /*4100*/  FMUL.FTZ R16, R0, UR6 ;  /* 0x0000000600107c20 */ /* 0x000fe20008410000 */
[----:B------:R-:W-:Y:S01]  /*4110*/  SHF.L.U32 R13, R27, 0x10, RZ ;  /* 0x000000101b0d7819 */ /* 0x000fe200000006ff */
[----:B------:R-:W-:Y:S01]  /*4120*/  FFMA.FTZ R171, R146, R171, R20 ;  /* 0x000000ab92ab7223 */ /* 0x000fe20000010014 */
[----:B------:R-:W-:-:S02]  /*4130*/  LOP3.LUT P5, RZ, R39, 0xff00, RZ, 0xc0, !PT ;  /* 0x0000ff0027ff7812 */ /* 0x000fc400078ac0ff */
[----:B------:R-:W-:Y:S02]  /*4140*/  LOP3.LUT P6, RZ, R121, 0xff00, RZ, 0xc0, !PT ;  /* 0x0000ff0079ff7812 */ /* 0x000fe400078cc0ff */
[----:B------:R-:W-:Y:S01]  /*4150*/  FSEL R27, R15, RZ, P0 ;  /* 0x000000ff0f1b7208 */ /* 0x000fe20000000000 */
[----:B------:R-:W-:Y:S01]  /*4160*/  FMUL.FTZ R15, R163, UR6 ;  /* 0x00000006a30f7c20 */ /* 0x000fe20008410000 */
[C---:B------:R-:W-:Y:S02]  /*4170*/  FSEL R22, R12.reuse, RZ, P5 ;  /* 0x000000ff0c167208 */ /* 0x040fe40002800000 */
[----:B------:R-:W-:Y:S01]  /*4180*/  FSEL R18, R12, RZ, P6 ;  /* 0x000000ff0c127208 */ /* 0x000fe20003000000 */
[----:B------:R-:W-:Y:S01]  /*4190*/  FFMA.FTZ R12, R146, R177, R13 ;  /* 0x000000b1920c7223 */ /* 0x000fe2000001000d */
[C---:B------:R-:W-:Y:S02]  /*41a0*/  LOP3.LUT P0, RZ, R38.reuse, 0xff0000, RZ, 0xc0, !PT ;  /* 0x00ff000026ff7812 */ /* 0x040fe4000780c0ff */
[----:B------:R-:W-:-:S02]  /*41b0*/  LOP3.LUT P6, RZ, R38, 0xff000000, RZ, 0xc0, !PT ;  /* 0xff00000026ff7812 */ /* 0x000fc400078cc0ff */
[----:B------:R-:W-:Y:S01]  /*41c0*/  F2FP.BF16.F32.PACK_AB R13, R0, R163 ;  /* 0x000000a3000d723e */ /* 0x000fe200000010ff */
[----:B------:R-:W-:Y:S01]  /*41d0*/  FMUL.FTZ R0, R12, UR6 ;  /* 0x000000060c007c20 */ /* 0x000fe20008410000 */
[----:B------:R-:W-:Y:S02]  /*41e0*/  FSEL R24, R15, RZ, P0 ;  /* 0x000000ff0f187208 */ /* 0x000fe40000000000 */
[----:B------:R-:W-:Y:S02]  /*41f0*/  LOP3.LUT P0, RZ, R38, 0xff00, RZ, 0xc0, !PT ;  /* 0x0000ff0026ff7812 */ /* 0x000fe4000780c0ff */
[----:B------:R-:W-:Y:S02]  /*4200*/  FSEL R21, R16, RZ, P6 ;  /* 0x000000ff10157208 */ /* 0x000fe40003000000 */
[C---:B------:R-:W-:Y:S02]  /*4210*/  LOP3.LUT P5, RZ, R120.reuse, 0xff0000, RZ, 0xc0, !PT ;  /* 0x00ff000078ff7812 */ /* 0x040fe400078ac0ff */
[----:B------:R-:W-:-:S02]  /*4220*/  LOP3.LUT P6, RZ, R120, 0xff000000, RZ, 0xc0, !PT ;  /* 0xff00000078ff7812 */ /* 0x000fc400078cc0ff */
[----:B------:R-:W-:Y:S01]  /*4230*/  F2FP.BF16.F32.PACK_AB R12, R12, R171 ;  /* 0x000000ab0c0c723e */ /* 0x000fe200000010ff */
[----:B------:R-:W-:Y:S01]  /*4240*/  FMUL.FTZ R171, R171, UR6 ;  /* 0x00000006abab7c20 */ /* 0x000fe20008410000 */
[----:B------:R-:W-:Y:S02]  /*4250*/  FSEL R20, R0, RZ, P0 ;  /* 0x000000ff00147208 */ /* 0x000fe40000000000 */
[----:B------:R-:W-:Y:S02]  /*4260*/  FSEL R26, R15, RZ, P5 ;  /* 0x000000ff0f1a7208 */ /* 0x000fe40002800000 */
[----:B------:R-:W-:Y:S02]  /*4270*/  FSEL R17, R16, RZ, P6 ;  /* 0x000000ff10117208 */ /* 0x000fe40003000000 */
[----:B------:R-:W-:Y:S02]  /*4280*/  LOP3.LUT P0, RZ, R120, 0xff, RZ, 0xc0, !PT ;  /* 0x000000ff78ff7812 */ /* 0x000fe4000780c0ff */
[----:B------:R-:W-:-:S02]  /*4290*/  LOP3.LUT P5, RZ, R38, 0xff, RZ, 0xc0, !PT ;  /* 0x000000ff26ff7812 */ /* 0x000fc400078ac0ff */
[----:B------:R-:W-:Y:S02]  /*42a0*/  LOP3.LUT P6, RZ, R120, 0xff00, RZ, 0xc0, !PT ;  /* 0x0000ff0078ff7812 */ /* 0x000fe400078cc0ff */
[----:B------:R-:W-:Y:S02]  /*42b0*/  F2FP.BF16.F32.PACK_AB R22, R22, R25 ;  /* 0x000000191616723e */ /* 0x000fe400000010ff */
[C---:B------:R-:W-:Y:S02]  /*42c0*/  FSEL R25, R171.reuse, RZ, P0 ;  /* 0x000000ffab197208 */ /* 0x040fe40000000000 */
        /* <DEDUP_REMOVED lines=8> */
[----:B------:R-:W-:-:S02]  /*4350*/  F2FP.BF16.F32.PACK_AB R21, R21, R24 ;  /* 0x000000181515723e */ /* 0x000fc400000010ff */
[----:B------:R-:W-:Y:S02]  /*4360*/  F2FP.BF16.F32.PACK_AB R16, R16, R25 ;  /* 0x000000191010723e */ /* 0x000fe400000010ff */
[----:B------:R-:W-:-:S07]  /*4370*/  F2FP.BF16.F32.PACK_AB R20, R20, R171 ;  /* 0x000000ab1414723e */ /* 0x000fce00000010ff */
.L_x_135:
[----:B------:R-:W-:Y:S01]  /*4380*/  ISETP.NE.U32.AND P0, PT, RZ, UR4, PT ;  /* 0x00000004ff007c0c */ /* 0x000fe2000bf05070 */
[----:B------:R-:W0:Y:S03]  /*4390*/  LDC.64 R24, c[0x0][0x468] ;  /* 0x00011a00ff187b82 */ /* 0x000e260000000a00 */
[----:B------:R-:W-:-:S05]  /*43a0*/  ISETP.NE.AND.EX P0, PT, RZ, UR5, PT, P0 ;  /* 0x00000005ff007c0c */ /* 0x000fca000bf05300 */
[----:B------:R-:W1:Y:S08]  /*43b0*/  @P1 LDC.64 R26, c[0x0][0x470] ;  /* 0x00011c00ff1a1b82 */ /* 0x000e700000000a00 */
[----:B------:R-:W2:Y:S01]  /*43c0*/  @P0 LDC.64 R28, c[0x0][0x478] ;  /* 0x00011e00ff1c0b82 */ /* 0x000ea20000000a00 */
[----:B0-----:R-:W-:-:S04]  /*43d0*/  IMAD.WIDE.U32 R30, R147, 0x10, R24 ;  /* 0x00000010931e7825 */ /* 0x001fc800078e0018 */
[----:B-1----:R-:W-:-:S04]  /*43e0*/  @P1 IMAD.WIDE.U32 R26, R147, 0x10, R26 ;  /* 0x00000010931a1825 */ /* 0x002fc800078e001a */
[----:B--2---:R-:W-:-:S05]  /*43f0*/  @P0 IMAD.WIDE.U32 R28, R147, 0x10, R28 ;  /* 0x00000010931c0825 */ /* 0x004fca00078e001c */
[----:B------:R0:W-:Y:S04]  /*4400*/  @P0 STG.E.128 desc[UR8][R28.64], R12 ;  /* 0x0000000c1c000986 */ /* 0x0001e8000c101d08 */
[----:B------:R0:W-:Y:S04]  /*4410*/  STG.E.128 desc[UR8][R30.64], R20 ;  /* 0x000000141e007986 */ /* 0x0001e8000c101d08 */
[----:B------:R0:W-:Y:S01]  /*4420*/  @P1 STG.E.128 desc[UR8][R26.64], R16 ;  /* 0x000000101a001986 */ /* 0x0001e2000c101d08 */
[----:B------:R-:W-:Y:S05]  /*4430*/  @!P1 BRA `(.L_x_140) ;  /* 0x00000014001c9947 */ /* 0x000fea0003800000 */
[----:B------:R-:W-:Y:S05]  /*4440*/  @!P2 BRA `(.L_x_141) ;  /* 0x0000000800aca947 */ /* 0x000fea0003800000 */
[----:B------:R-:W-:Y:S05]  /*4450*/  @!P0 BRA `(.L_x_142) ;  /* 0x00000004005c8947 */ /* 0x000fea0003800000 */
[-CC-:B------:R-:W-:Y:S01]  /*4460*/  FFMA.FTZ R180, R180, R40.reuse, R42.reuse ;  /* 0x00000028b4b47223 */ /* 0x180fe2000001002a */
[-CC-:B------:R-:W-:Y:S01]  /*4470*/  FFMA.FTZ R161, R161, R40.reuse, R42.reuse ;  /* 0x00000028a1a17223 */ /* 0x180fe2000001002a */
[-C--:B------:R-:W-:Y:S01]  /*4480*/  FFMA.FTZ R174, R174, R40.reuse, R42 ;  /* 0x00000028aeae7223 */ /* 0x080fe2000001002a */
[----:B0-----:R-:W-:Y:S02]  /*4490*/  IMAD.U32 R14, R11, 0x10000, RZ ;  /* 0x000100000b0e7824 */ /* 0x001fe400078e00ff */
[----:B------:R-:W-:Y:S01]  /*44a0*/  FADD.FTZ R181, R181, -R180 ;  /* 0x800000b4b5b57221 */ /* 0x000fe20000010000 */
[----:B------:R-:W-:Y:S01]  /*44b0*/  SHF.L.U32 R13, R34, 0x10, RZ ;  /* 0x00000010220d7819 */ /* 0x000fe200000006ff */
[----:B------:R-:W-:Y:S01]  /*44c0*/  FADD.FTZ R161, R196, -R161 ;  /* 0x800000a1c4a17221 */ /* 0x000fe20000010000 */
[----:B------:R-:W-:Y:S01]  /*44d0*/  FADD.FTZ R175, R175, -R174 ;  /* 0x800000aeafaf7221 */ /* 0x000fe20000010000 */
[----:B------:R-:W-:Y:S02]  /*44e0*/  IMAD.U32 R0, R9, 0x10000, RZ ;  /* 0x0001000009007824 */ /* 0x000fe400078e00ff */
[C---:B------:R-:W-:Y:S01]  /*44f0*/  FFMA.FTZ R181, R146.reuse, R181, R14 ;  /* 0x000000b592b57223 */ /* 0x040fe2000001000e */
[-C--:B------:R-:W-:Y:S01]  /*4500*/  FFMA.FTZ R157, R157, R40.reuse, R42 ;  /* 0x000000289d9d7223 */ /* 0x080fe2000001002a */
[C---:B------:R-:W-:Y:S01]  /*4510*/  FFMA.FTZ R16, R146.reuse, R161, R13 ;  /* 0x000000a192107223 */ /* 0x040fe2000001000d */
[----:B------:R-:W-:Y:S01]  /*4520*/  FFMA.FTZ R13, R146, R175, R0 ;  /* 0x000000af920d7223 */ /* 0x000fe20000010000 */
[-CC-:B------:R-:W-:Y:S01]  /*4530*/  FFMA.FTZ R176, R176, R40.reuse, R42.reuse ;  /* 0x00000028b0b07223 */ /* 0x180fe2000001002a */
[----:B------:R-:W-:Y:S01]  /*4540*/  SHF.L.U32 R32, R32, 0x10, RZ ;  /* 0x0000001020207819 */ /* 0x000fe200000006ff */
[----:B------:R-:W-:Y:S01]  /*4550*/  FMUL.FTZ R0, R181, UR6 ;  /* 0x00000006b5007c20 */ /* 0x000fe20008410000 */
[----:B------:R-:W-:Y:S01]  /*4560*/  FADD.FTZ R157, R200, -R157 ;  /* 0x8000009dc89d7221 */ /* 0x000fe20000010000 */
[----:B------:R-:W-:Y:S01]  /*4570*/  LOP3.LUT P5, RZ, R37, 0xff0000, RZ, 0xc0, !PT ;  /* 0x00ff000025ff7812 */ /* 0x000fe200078ac0ff */
[-C--:B------:R-:W-:Y:S01]  /*4580*/  FFMA.FTZ R159, R159, R40.reuse, R42 ;  /* 0x000000289f9f7223 */ /* 0x080fe2000001002a */
[----:B------:R-:W-:Y:S01]  /*4590*/  SHF.L.U32 R12, R10, 0x10, RZ ;  /* 0x000000100a0c7819 */ /* 0x000fe200000006ff */
[----:B------:R-:W-:Y:S01]  /*45a0*/  FADD.FTZ R179, R179, -R176 ;  /* 0x800000b0b3b37221 */ /* 0x000fe20000010000 */
[----:B------:R-:W-:Y:S01]  /*45b0*/  SHF.L.U32 R33, R33, 0x10, RZ ;  /* 0x0000001021217819 */ /* 0x000fe200000006ff */
[----:B------:R-:W-:Y:S01]  /*45c0*/  FFMA.FTZ R32, R146, R157, R32 ;  /* 0x0000009d92207223 */ /* 0x000fe20000010020 */
[----:B------:R-:W-:Y:S01]  /*45d0*/  FSEL R23, R0, RZ, P5 ;  /* 0x000000ff00177208 */ /* 0x000fe20002800000 */
[----:B------:R-:W-:Y:S01]  /*45e0*/  FADD.FTZ R159, R198, -R159 ;  /* 0x8000009fc69f7221 */ /* 0x000fe20000010000 */
[----:B------:R-:W-:Y:S01]  /*45f0*/  ISETP.GE.U32.AND P2, PT, R36, RZ, PT ;  /* 0x000000ff2400720c */ /* 0x000fe20003f46070 */
[----:B------:R-:W-:Y:S01]  /*4600*/  FFMA.FTZ R14, R146, R179, R12 ;  /* 0x000000b3920e7223 */ /* 0x000fe2000001000c */
[----:B------:R-:W-:Y:S01]  /*4610*/  ISETP.GE.U32.AND P5, PT, R2, RZ, PT ;  /* 0x000000ff0200720c */ /* 0x000fe20003fa6070 */
[----:B------:R-:W-:Y:S01]  /*4620*/  FMUL.FTZ R12, R32, UR6 ;  /* 0x00000006200c7c20 */ /* 0x000fe20008410000 */
[----:B------:R-:W-:Y:S01]  /*4630*/  LOP3.LUT P6, RZ, R3, 0xff0000, RZ, 0xc0, !PT ;  /* 0x00ff000003ff7812 */ /* 0x000fe200078cc0ff */
[----:B------:R-:W-:Y:S01]  /*4640*/  FFMA.FTZ R33, R146, R159, R33 ;  /* 0x0000009f92217223 */ /* 0x000fe20000010021 */
[----:B------:R-:W-:Y:S01]  /*4650*/  ISETP.GE.U32.AND.EX P2, PT, R37, 0x1000000, PT, P2 ;  /* 0x010000002500780c */ /* 0x000fe20003f46120 */
[-CC-:B------:R-:W-:Y:S01]  /*4660*/  FFMA.FTZ R167, R167, R40.reuse, R42.reuse ;  /* 0x00000028a7a77223 */ /* 0x180fe2000001002a */
[----:B------:R-:W-:Y:S01]  /*4670*/  ISETP.GE.U32.AND.EX P5, PT, R3, 0x1000000, PT, P5 ;  /* 0x010000000300780c */ /* 0x000fe20003fa6150 */
[----:B------:R-:W-:Y:S01]  /*4680*/  FMUL.FTZ R15, R33, UR6 ;  /* 0x00000006210f7c20 */ /* 0x000fe20008410000 */
[----:B------:R-:W-:Y:S01]  /*4690*/  FSEL R19, R0, RZ, P6 ;  /* 0x000000ff00137208 */ /* 0x000fe20003000000 */
[----:B------:R-:W-:Y:S01]  /*46a0*/  FMUL.FTZ R0, R14, UR6 ;  /* 0x000000060e007c20 */ /* 0x000fe20008410000 */
[----:B------:R-:W-:Y:S01]  /*46b0*/  FSEL R20, R12, RZ, P2 ;  /* 0x000000ff0c147208 */ /* 0x000fe20001000000 */
[----:B------:R-:W-:Y:S01]  /*46c0*/  FFMA.FTZ R40, R170, R40, R42 ;  /* 0x00000028aa287223 */ /* 0x000fe2000001002a */
[----:B------:R-:W-:Y:S01]  /*46d0*/  FSEL R28, R12, RZ, P5 ;  /* 0x000000ff0c1c7208 */ /* 0x000fe20002800000 */
[----:B------:R-:W-:Y:S01]  /*46e0*/  FMUL.FTZ R12, R13, UR6 ;  /* 0x000000060d0c7c20 */ /* 0x000fe20008410000 */
[----:B------:R-:W-:Y:S01]  /*46f0*/  LOP3.LUT P2, RZ, R3, 0xff, RZ, 0xc0, !PT ;  /* 0x000000ff03ff7812 */ /* 0x000fe2000784c0ff */
[----:B------:R-:W-:Y:S01]  /*4700*/  FADD.FTZ R167, R192, -R167 ;  /* 0x800000a7c0a77221 */ /* 0x000fe20000010000 */
[----:B------:R-:W-:Y:S01]  /*4710*/  LOP3.LUT P5, RZ, R37, 0xff00, RZ, 0xc0, !PT ;  /* 0x0000ff0025ff7812 */ /* 0x000fe200078ac0ff */
[----:B------:R-:W-:Y:S01]  /*4720*/  FADD.FTZ R173, R173, -R40 ;  /* 0x80000028adad7221 */ /* 0x000fe20000010000 */
[----:B------:R-:W-:-:S02]  /*4730*/  LOP3.LUT P6, RZ, R37, 0xff, RZ, 0xc0, !PT ;  /* 0x000000ff25ff7812 */ /* 0x000fc400078cc0ff */
[C---:B------:R-:W-:Y:S02]  /*4740*/  FSEL R18, R0.reuse, RZ, P2 ;  /* 0x000000ff00127208 */ /* 0x040fe40001000000 */
[----:B------:R-:W-:Y:S02]  /*4750*/  FSEL R29, R15, RZ, P5 ;  /* 0x000000ff0f1d7208 */ /* 0x000fe40002800000 */
[----:B------:R-:W-:Y:S02]  /*4760*/  FSEL R22, R0, RZ, P6 ;  /* 0x000000ff00167208 */ /* 0x000fe40003000000 */
[----:B------:R-:W-:Y:S02]  /*4770*/  LOP3.LUT P2, RZ, R36, 0xff0000, RZ, 0xc0, !PT ;  /* 0x00ff000024ff7812 */ /* 0x000fe4000784c0ff */
[----:B------:R-:W-:Y:S02]  /*4780*/  LOP3.LUT P5, RZ, R2, 0xff0000, RZ, 0xc0, !PT ;  /* 0x00ff000002ff7812 */ /* 0x000fe400078ac0ff */
[----:B------:R-:W-:-:S02]  /*4790*/  LOP3.LUT P6, RZ, R3, 0xff00, RZ, 0xc0, !PT ;  /* 0x0000ff0003ff7812 */ /* 0x000fc400078cc0ff */
[----:B------:R-:W-:Y:S02]  /*47a0*/  SHF.L.U32 R35, R35, 0x10, RZ ;  /* 0x0000001023237819 */ /* 0x000fe400000006ff */
[C---:B------:R-:W-:Y:S02]  /*47b0*/  FSEL R21, R12.reuse, RZ, P2 ;  /* 0x000000ff0c157208 */ /* 0x040fe40001000000 */
[----:B------:R-:W-:Y:S01]  /*47c0*/  FSEL R17, R12, RZ, P5 ;  /* 0x000000ff0c117208 */ /* 0x000fe20002800000 */
[----:B------:R-:W-:Y:S01]  /*47d0*/  FMUL.FTZ R12, R16, UR6 ;  /* 0x00000006100c7c20 */ /* 0x000fe20008410000 */
[----:B------:R-:W-:Y:S01]  /*47e0*/  FSEL R31, R15, RZ, P6 ;  /* 0x000000ff0f1f7208 */ /* 0x000fe20003000000 */
[----:B------:R-:W-:Y:S01]  /*47f0*/  FFMA.FTZ R35, R146, R167, R35 ;  /* 0x000000a792237223 */ /* 0x000fe20000010023 */
[----:B------:R-:W-:Y:S02]  /*4800*/  LOP3.LUT P6, RZ, R36, 0xff000000, RZ, 0xc0, !PT ;  /* 0xff00000024ff7812 */ /* 0x000fe400078cc0ff */
[----:B------:R-:W-:-:S02]  /*4810*/  SHF.L.U32 R0, R8, 0x10, RZ ;  /* 0x0000001008007819 */ /* 0x000fc400000006ff */
[----:B------:R-:W-:Y:S02]  /*4820*/  FSEL R26, R12, RZ, P6 ;  /* 0x000000ff0c1a7208 */ /* 0x000fe40003000000 */
[----:B------:R-:W-:Y:S01]  /*4830*/  F2FP.BF16.F32.PACK_AB R13, R16, R13 ;  /* 0x0000000d100d723e */ /* 0x000fe200000010ff */
[----:B------:R-:W-:Y:S01]  /*4840*/  FFMA.FTZ R0, R146, R173, R0 ;  /* 0x000000ad92007223 */ /* 0x000fe20000010000 */
[----:B------:R-:W-:Y:S01]  /*4850*/  LOP3.LUT P6, RZ, R2, 0xff000000, RZ, 0xc0, !PT ;  /* 0xff00000002ff7812 */ /* 0x000fe200078cc0ff */
[----:B------:R-:W-:Y:S01]  /*4860*/  FMUL.FTZ R16, R35, UR6 ;  /* 0x0000000623107c20 */ /* 0x000fe20008410000 */
[----:B------:R-:W-:Y:S02]  /*4870*/  LOP3.LUT P2, RZ, R36, 0xff00, RZ, 0xc0, !PT ;  /* 0x0000ff0024ff7812 */ /* 0x000fe4000784c0ff */
[----:B------:R-:W-:Y:S02]  /*4880*/  F2FP.BF16.F32.PACK_AB R19, R28, R19 ;  /* 0x000000131c13723e */ /* 0x000fe400000010ff */
[----:B------:R-:W-:-:S02]  /*4890*/  FSEL R28, R12, RZ, P6 ;  /* 0x000000ff0c1c7208 */ /* 0x000fc40003000000 */
[----:B------:R-:W-:Y:S01]  /*48a0*/  F2FP.BF16.F32.PACK_AB R12, R35, R0 ;  /* 0x00000000230c723e */ /* 0x000fe200000010ff */
[----:B------:R-:W-:Y:S01]  /*48b0*/  FMUL.FTZ R0, R0, UR6 ;  /* 0x0000000600007c20 */ /* 0x000fe20008410000 */
[----:B------:R-:W-:Y:S02]  /*48c0*/  LOP3.LUT P6, RZ, R2, 0xff00, RZ, 0xc0, !PT ;  /* 0x0000ff0002ff7812 */ /* 0x000fe400078cc0ff */
[----:B------:R-:W-:Y:S02]  /*48d0*/  FSEL R27, R16, RZ, P2 ;  /* 0x000000ff101b7208 */ /* 0x000fe40001000000 */
[----:B------:R-:W-:Y:S02]  /*48e0*/  LOP3.LUT P5, RZ, R36, 0xff, RZ, 0xc0, !PT ;  /* 0x000000ff24ff7812 */ /* 0x000fe400078ac0ff */
[----:B------:R-:W-:Y:S02]  /*48f0*/  LOP3.LUT P2, RZ, R2, 0xff, RZ, 0xc0, !PT ;  /* 0x000000ff02ff7812 */ /* 0x000fe4000784c0ff */
[----:B------:R-:W-:-:S02]  /*4900*/  F2FP.BF16.F32.PACK_AB R22, R29, R22 ;  /* 0x000000161d16723e */ /* 0x000fc400000010ff */
[----:B------:R-:W-:Y:S02]  /*4910*/  F2FP.BF16.F32.PACK_AB R23, R20, R23 ;  /* 0x000000171417723e */ /* 0x000fe400000010ff */
[----:B------:R-:W-:Y:S02]  /*4920*/  FSEL R29, R16, RZ, P6 ;  /* 0x000000ff101d7208 */ /* 0x000fe40003000000 */
[C---:B------:R-:W-:Y:S02]  /*4930*/  FSEL R16, R0.reuse, RZ, P2 ;  /* 0x000000ff00107208 */ /* 0x040fe40001000000 */
[----:B------:R-:W-:Y:S02]  /*4940*/  FSEL R20, R0, RZ, P5 ;  /* 0x000000ff00147208 */ /* 0x000fe40002800000 */
[----:B------:R-:W-:Y:S02]  /*4950*/  F2FP.BF16.F32.PACK_AB R15, R32, R181 ;  /* 0x000000b5200f723e */ /* 0x000fe400000010ff */
[----:B------:R-:W-:-:S02]  /*4960*/  F2FP.BF16.F32.PACK_AB R14, R33, R14 ;  /* 0x0000000e210e723e */ /* 0x000fc400000010ff */
[----:B------:R-:W-:Y:S02]  /*4970*/  F2FP.BF16.F32.PACK_AB R18, R31, R18 ;  /* 0x000000121f12723e */ /* 0x000fe400000010ff */
[----:B------:R-:W-:Y:S02]  /*4980*/  F2FP.BF16.F32.PACK_AB R17, R28, R17 ;  /* 0x000000111c11723e */ /* 0x000fe400000010ff */
[----:B------:R-:W-:Y:S02]  /*4990*/  F2FP.BF16.F32.PACK_AB R21, R26, R21 ;  /* 0x000000151a15723e */ /* 0x000fe400000010ff */
[----:B------:R-:W-:Y:S02]  /*49a0*/  F2FP.BF16.F32.PACK_AB R16, R29, R16 ;  /* 0x000000101d10723e */ /* 0x000fe400000010ff */
[----:B------:R-:W-:Y:S01]  /*49b0*/  F2FP.BF16.F32.PACK_AB R20, R27, R20 ;  /* 0x000000141b14723e */ /* 0x000fe200000010ff */
[----:B------:R-:W-:Y:S06]  /*49c0*/  BRA `(.L_x_143) ;  /* 0x0000001c00807947 */ /* 0x000fec0003800000 */
.L_x_142:
[-CC-:B------:R-:W-:Y:S01]  /*49d0*/  FFMA.FTZ R157, R157, R40.reuse, R42.reuse ;  /* 0x000000289d9d7223 */ /* 0x180fe2000001002a */
[-C--:B------:R-:W-:Y:S01]  /*49e0*/  FFMA.FTZ R180, R180, R40.reuse, R42 ;  /* 0x00000028b4b47223 */ /* 0x080fe2000001002a */
[----:B------:R-:W-:Y:S01]  /*49f0*/  SHF.L.U32 R32, R32, 0x10, RZ ;  /* 0x0000001020207819 */ /* 0x000fe200000006ff */
[----:B0-----:R-:W-:Y:S02]  /*4a00*/  IMAD.U32 R18, R11, 0x10000, RZ ;  /* 0x000100000b127824 */ /* 0x001fe400078e00ff */
[----:B------:R-:W-:Y:S01]  /*4a10*/  FADD.FTZ R157, R200, -R157 ;  /* 0x8000009dc89d7221 */ /* 0x000fe20000010000 */
[----:B------:R-:W-:Y:S01]  /*4a20*/  FADD.FTZ R181, R181, -R180 ;  /* 0x800000b4b5b57221 */ /* 0x000fe20000010000 */
[-C--:B------:R-:W-:Y:S01]  /*4a30*/  FFMA.FTZ R176, R176, R40.reuse, R42 ;  /* 0x00000028b0b07223 */ /* 0x080fe2000001002a */
[----:B------:R-:W-:Y:S01]  /*4a40*/  SHF.L.U32 R16, R10, 0x10, RZ ;  /* 0x000000100a107819 */ /* 0x000fe200000006ff */
[C---:B------:R-:W-:Y:S01]  /*4a50*/  FFMA.FTZ R32, R146.reuse, R157, R32 ;  /* 0x0000009d92207223 */ /* 0x040fe20000010020 */
[----:B------:R-:W-:Y:S01]  /*4a60*/  FFMA.FTZ R18, R146, R181, R18 ;  /* 0x000000b592127223 */ /* 0x000fe20000010012 */
[----:B------:R-:W-:Y:S01]  /*4a70*/  ISETP.GE.U32.AND P2, PT, R36, RZ, PT ;  /* 0x000000ff2400720c */ /* 0x000fe20003f46070 */
[-C--:B------:R-:W-:Y:S01]  /*4a80*/  FFMA.FTZ R159, R159, R40.reuse, R42 ;  /* 0x000000289f9f7223 */ /* 0x080fe2000001002a */
[----:B------:R-:W-:Y:S01]  /*4a90*/  FADD.FTZ R179, R179, -R176 ;  /* 0x800000b0b3b37221 */ /* 0x000fe20000010000 */
[----:B------:R-:W-:Y:S01]  /*4aa0*/  FMUL.FTZ R32, R32, UR6 ;  /* 0x0000000620207c20 */ /* 0x000fe20008410000 */
[----:B------:R-:W-:Y:S01]  /*4ab0*/  SHF.L.U32 R33, R33, 0x10, RZ ;  /* 0x0000001021217819 */ /* 0x000fe200000006ff */
[----:B------:R-:W-:Y:S01]  /*4ac0*/  FMUL.FTZ R18, R18, UR6 ;  /* 0x0000000612127c20 */ /* 0x000fe20008410000 */
[C---:B------:R-:W-:Y:S01]  /*4ad0*/  ISETP.GE.U32.AND.EX P6, PT, R37.reuse, 0x1000000, PT, P2 ;  /* 0x010000002500780c */ /* 0x040fe20003fc6120 */
[----:B------:R-:W-:Y:S01]  /*4ae0*/  FADD.FTZ R159, R198, -R159 ;  /* 0x8000009fc69f7221 */ /* 0x000fe20000010000 */
[----:B------:R-:W-:Y:S01]  /*4af0*/  FFMA.FTZ R16, R146, R179, R16 ;  /* 0x000000b392107223 */ /* 0x000fe20000010010 */
[----:B------:R-:W-:Y:S01]  /*4b00*/  LOP3.LUT P5, RZ, R37, 0xff0000, RZ, 0xc0, !PT ;  /* 0x00ff000025ff7812 */ /* 0x000fe200078ac0ff */
[-CC-:B------:R-:W-:Y:S01]  /*4b10*/  FFMA.FTZ R174, R174, R40.reuse, R42.reuse ;  /* 0x00000028aeae7223 */ /* 0x180fe2000001002a */
[----:B------:R-:W-:Y:S01]  /*4b20*/  ISETP.GE.U32.AND P2, PT, R2, RZ, PT ;  /* 0x000000ff0200720c */ /* 0x000fe20003f46070 */
[-C--:B------:R-:W-:Y:S01]  /*4b30*/  FFMA.FTZ R161, R161, R40.reuse, R42 ;  /* 0x00000028a1a17223 */ /* 0x080fe2000001002a */
[----:B------:R-:W-:Y:S01]  /*4b40*/  FSEL R28, R32, RZ, P6 ;  /* 0x000000ff201c7208 */ /* 0x000fe20003000000 */
[----:B------:R-:W-:Y:S01]  /*4b50*/  FFMA.FTZ R33, R146, R159, R33 ;  /* 0x0000009f92217223 */ /* 0x000fe20000010021 */
[----:B------:R-:W-:Y:S01]  /*4b60*/  LOP3.LUT P6, RZ, R3, 0xff0000, RZ, 0xc0, !PT ;  /* 0x00ff000003ff7812 */ /* 0x000fe200078cc0ff */
[----:B------:R-:W-:Y:S01]  /*4b70*/  FMUL.FTZ R16, R16, UR6 ;  /* 0x0000000610107c20 */ /* 0x000fe20008410000 */
[----:B------:R-:W-:Y:S01]  /*4b80*/  FSEL R23, R18, RZ, P5 ;  /* 0x000000ff12177208 */ /* 0x000fe20002800000 */
[----:B------:R-:W-:Y:S01]  /*4b90*/  FADD.FTZ R175, R175, -R174 ;  /* 0x800000aeafaf7221 */ /* 0x000fe20000010000 */
[----:B------:R-:W-:Y:S01]  /*4ba0*/  ISETP.GE.U32.AND.EX P2, PT, R3, 0x1000000, PT, P2 ;  /* 0x010000000300780c */ /* 0x000fe20003f46120 */
[----:B------:R-:W-:Y:S01]  /*4bb0*/  FADD.FTZ R161, R196, -R161 ;  /* 0x800000a1c4a17221 */ /* 0x000fe20000010000 */
[----:B------:R-:W-:Y:S01]  /*4bc0*/  SHF.L.U32 R0, R9, 0x10, RZ ;  /* 0x0000001009007819 */ /* 0x000fe200000006ff */
[----:B------:R-:W-:Y:S01]  /*4bd0*/  IMAD.U32 R17, R34, 0x10000, RZ ;  /* 0x0001000022117824 */ /* 0x000fe200078e00ff */
[----:B------:R-:W-:Y:S01]  /*4be0*/  LOP3.LUT P5, RZ, R37, 0xff, RZ, 0xc0, !PT ;  /* 0x000000ff25ff7812 */ /* 0x000fe200078ac0ff */
[-C--:B------:R-:W-:Y:S01]  /*4bf0*/  FFMA.FTZ R167, R167, R40.reuse, R42 ;  /* 0x00000028a7a77223 */ /* 0x080fe2000001002a */
[----:B------:R-:W-:Y:S01]  /*4c00*/  FSEL R19, R18, RZ, P6 ;  /* 0x000000ff12137208 */ /* 0x000fe20003000000 */
[----:B------:R-:W-:Y:S01]  /*4c10*/  FMUL.FTZ R33, R33, UR6 ;  /* 0x0000000621217c20 */ /* 0x000fe20008410000 */
[----:B------:R-:W-:Y:S01]  /*4c20*/  FSEL R32, R32, RZ, P2 ;  /* 0x000000ff20207208 */ /* 0x000fe20001000000 */
[C---:B------:R-:W-:Y:S01]  /*4c30*/  FFMA.FTZ R17, R146.reuse, R161, R17 ;  /* 0x000000a192117223 */ /* 0x040fe20000010011 */
[----:B------:R-:W-:Y:S01]  /*4c40*/  LOP3.LUT P6, RZ, R3, 0xff, RZ, 0xc0, !PT ;  /* 0x000000ff03ff7812 */ /* 0x000fe200078cc0ff */
[----:B------:R-:W-:Y:S01]  /*4c50*/  FFMA.FTZ R0, R146, R175, R0 ;  /* 0x000000af92007223 */ /* 0x000fe20000010000 */
[----:B------:R-:W-:Y:S01]  /*4c60*/  LOP3.LUT P2, RZ, R37, 0xff00, RZ, 0xc0, !PT ;  /* 0x0000ff0025ff7812 */ /* 0x000fe2000784c0ff */
[----:B------:R-:W-:Y:S01]  /*4c70*/  FADD.FTZ R167, R192, -R167 ;  /* 0x800000a7c0a77221 */ /* 0x000fe20000010000 */
[----:B------:R-:W-:Y:S01]  /*4c80*/  FSEL R22, R16, RZ, P5 ;  /* 0x000000ff10167208 */ /* 0x000fe20002800000 */
[----:B------:R-:W-:Y:S01]  /*4c90*/  IMAD.U32 R35, R35, 0x10000, RZ ;  /* 0x0001000023237824 */ /* 0x000fe200078e00ff */
[----:B------:R-:W-:Y:S01]  /*4ca0*/  LOP3.LUT P5, RZ, R3, 0xff00, RZ, 0xc0, !PT ;  /* 0x0000ff0003ff7812 */ /* 0x000fe200078ac0ff */
[----:B------:R-:W-:Y:S01]  /*4cb0*/  FFMA.FTZ R40, R170, R40, R42 ;  /* 0x00000028aa287223 */ /* 0x000fe2000001002a */
[----:B------:R-:W-:Y:S01]  /*4cc0*/  FSEL R20, R16, RZ, P6 ;  /* 0x000000ff10147208 */ /* 0x000fe20003000000 */
[----:B------:R-:W-:Y:S01]  /*4cd0*/  FMUL.FTZ R16, R0, UR6 ;  /* 0x0000000600107c20 */ /* 0x000fe20008410000 */
[----:B------:R-:W-:Y:S01]  /*4ce0*/  FSEL R29, R33, RZ, P2 ;  /* 0x000000ff211d7208 */ /* 0x000fe20001000000 */
[----:B------:R-:W-:Y:S01]  /*4cf0*/  FMUL.FTZ R18, R17, UR6 ;  /* 0x0000000611127c20 */ /* 0x000fe20008410000 */
[----:B------:R-:W-:Y:S01]  /*4d00*/  FSEL R33, R33, RZ, P5 ;  /* 0x000000ff21217208 */ /* 0x000fe20002800000 */
[----:B------:R-:W-:Y:S01]  /*4d10*/  FFMA.FTZ R35, R146, R167, R35 ;  /* 0x000000a792237223 */ /* 0x000fe20000010023 */
[C---:B------:R-:W-:Y:S01]  /*4d20*/  LOP3.LUT P6, RZ, R36.reuse, 0xff0000, RZ, 0xc0, !PT ;  /* 0x00ff000024ff7812 */ /* 0x040fe200078cc0ff */
[----:B------:R-:W-:Y:S01]  /*4d30*/  FADD.FTZ R173, R173, -R40 ;  /* 0x80000028adad7221 */ /* 0x000fe20000010000 */
[----:B------:R-:W-:Y:S01]  /*4d40*/  LOP3.LUT P5, RZ, R36, 0xff000000, RZ, 0xc0, !PT ;  /* 0xff00000024ff7812 */ /* 0x000fe200078ac0ff */
[----:B------:R-:W-:Y:S01]  /*4d50*/  FMUL.FTZ R35, R35, UR6 ;  /* 0x0000000623237c20 */ /* 0x000fe20008410000 */
[----:B------:R-:W-:-:S02]  /*4d60*/  SHF.L.U32 R0, R8, 0x10, RZ ;  /* 0x0000001008007819 */ /* 0x000fc400000006ff */
[----:B------:R-:W-:Y:S02]  /*4d70*/  FSEL R21, R16, RZ, P6 ;  /* 0x000000ff10157208 */ /* 0x000fe40003000000 */
[----:B------:R-:W-:Y:S01]  /*4d80*/  FSEL R26, R18, RZ, P5 ;  /* 0x000000ff121a7208 */ /* 0x000fe20002800000 */
[----:B------:R-:W-:Y:S01]  /*4d90*/  FFMA.FTZ R0, R146, R173, R0 ;  /* 0x000000ad92007223 */ /* 0x000fe20000010000 */
[----:B------:R-:W-:Y:S02]  /*4da0*/  LOP3.LUT P2, RZ, R2, 0xff0000, RZ, 0xc0, !PT ;  /* 0x00ff000002ff7812 */ /* 0x000fe4000784c0ff */
[----:B------:R-:W-:Y:S01]  /*4db0*/  LOP3.LUT P6, RZ, R36, 0xff00, RZ, 0xc0, !PT ;  /* 0x0000ff0024ff7812 */ /* 0x000fe200078cc0ff */
[----:B------:R-:W-:Y:S01]  /*4dc0*/  FMUL.FTZ R0, R0, UR6 ;  /* 0x0000000600007c20 */ /* 0x000fe20008410000 */
[----:B------:R-:W-:Y:S02]  /*4dd0*/  LOP3.LUT P5, RZ, R2, 0xff000000, RZ, 0xc0, !PT ;  /* 0xff00000002ff7812 */ /* 0x000fe400078ac0ff */
[----:B------:R-:W-:-:S02]  /*4de0*/  F2FP.BF16.F32.PACK_AB R23, R28, R23 ;  /* 0x000000171c17723e */ /* 0x000fc400000010ff */
[----:B------:R-:W-:Y:S02]  /*4df0*/  FSEL R17, R16, RZ, P2 ;  /* 0x000000ff10117208 */ /* 0x000fe40001000000 */
[----:B------:R-:W-:Y:S02]  /*4e00*/  FSEL R28, R18, RZ, P5 ;  /* 0x000000ff121c7208 */ /* 0x000fe40002800000 */
[----:B------:R-:W-:Y:S02]  /*4e10*/  FSEL R27, R35, RZ, P6 ;  /* 0x000000ff231b7208 */ /* 0x000fe40003000000 */
[----:B------:R-:W-:Y:S02]  /*4e20*/  LOP3.LUT P2, RZ, R36, 0xff, RZ, 0xc0, !PT ;  /* 0x000000ff24ff7812 */ /* 0x000fe4000784c0ff */
[C---:B------:R-:W-:Y:S02]  /*4e30*/  LOP3.LUT P5, RZ, R2.reuse, 0xff00, RZ, 0xc0, !PT ;  /* 0x0000ff0002ff7812 */ /* 0x040fe400078ac0ff */
[----:B------:R-:W-:-:S02]  /*4e40*/  LOP3.LUT P6, RZ, R2, 0xff, RZ, 0xc0, !PT ;  /* 0x000000ff02ff7812 */ /* 0x000fc400078cc0ff */
        /* <DEDUP_REMOVED lines=9> */
[----:B------:R-:W-:Y:S01]  /*4ee0*/  F2FP.BF16.F32.PACK_AB R20, R27, R20 ;  /* 0x000000141b14723e */ /* 0x000fe200000010ff */
[----:B------:R-:W-:Y:S06]  /*4ef0*/  BRA `(.L_x_143) ;  /* 0x0000001800347947 */ /* 0x000fec0003800000 */
.L_x_141:
[----:B------:R-:W-:Y:S05]  /*4f00*/  @!P0 BRA `(.L_x_144) ;  /* 0x00000004003c8947 */ /* 0x000fea0003800000 */
[-CC-:B------:R-:W-:Y:S01]  /*4f10*/  FFMA.FTZ R180, R180, R40.reuse, R42.reuse ;  /* 0x00000028b4b47223 */ /* 0x180fe2000001002a */
[-CC-:B------:R-:W-:Y:S01]  /*4f20*/  FFMA.FTZ R157, R157, R40.reuse, R42.reuse ;  /* 0x000000289d9d7223 */ /* 0x180fe2000001002a */
[-C--:B------:R-:W-:Y:S01]  /*4f30*/  FFMA.FTZ R176, R176, R40.reuse, R42 ;  /* 0x00000028b0b07223 */ /* 0x080fe2000001002a */
[----:B------:R-:W-:Y:S01]  /*4f40*/  LOP3.LUT P5, RZ, R37, 0xff0000, RZ, 0xc0, !PT ;  /* 0x00ff000025ff7812 */ /* 0x000fe200078ac0ff */
[----:B0-----:R-:W-:Y:S01]  /*4f50*/  FADD.FTZ R15, R181, -R180 ;  /* 0x800000b4b50f7221 */ /* 0x001fe20000010000 */
[----:B------:R-:W-:Y:S01]  /*4f60*/  FADD.FTZ R157, R200, -R157 ;  /* 0x8000009dc89d7221 */ /* 0x000fe20000010000 */
[----:B------:R-:W-:Y:S01]  /*4f70*/  FADD.FTZ R179, R179, -R176 ;  /* 0x800000b0b3b37221 */ /* 0x000fe20000010000 */
[-CC-:B------:R-:W-:Y:S01]  /*4f80*/  FFMA.FTZ R159, R159, R40.reuse, R42.reuse ;  /* 0x000000289f9f7223 */ /* 0x180fe2000001002a */
[C---:B------:R-:W-:Y:S01]  /*4f90*/  FMUL.FTZ R15, R146.reuse, R15 ;  /* 0x0000000f920f7220 */ /* 0x040fe20000410000 */
[----:B------:R-:W-:Y:S01]  /*4fa0*/  LOP3.LUT P6, RZ, R3, 0xff0000, RZ, 0xc0, !PT ;  /* 0x00ff000003ff7812 */ /* 0x000fe200078cc0ff */
[----:B------:R-:W-:Y:S01]  /*4fb0*/  FMUL.FTZ R28, R146, R157 ;  /* 0x0000009d921c7220 */ /* 0x000fe20000410000 */
[----:B------:R-:W-:Y:S01]  /*4fc0*/  ISETP.GE.U32.AND P2, PT, R36, RZ, PT ;  /* 0x000000ff2400720c */ /* 0x000fe20003f46070 */
[----:B------:R-:W-:Y:S01]  /*4fd0*/  FMUL.FTZ R0, R15, UR6 ;  /* 0x000000060f007c20 */ /* 0x000fe20008410000 */
[----:B------:R-:W-:Y:S01]  /*4fe0*/  FMUL.FTZ R14, R146, R179 ;  /* 0x000000b3920e7220 */ /* 0x000fe20000410000 */
[----:B------:R-:W-:Y:S01]  /*4ff0*/  FADD.FTZ R19, R198, -R159 ;  /* 0x8000009fc6137221 */ /* 0x000fe20000010000 */
[----:B------:R-:W-:Y:S01]  /*5000*/  FMUL.FTZ R12, R28, UR6 ;  /* 0x000000061c0c7c20 */ /* 0x000fe20008410000 */
[----:B------:R-:W-:Y:S01]  /*5010*/  ISETP.GE.U32.AND.EX P2, PT, R37, 0x1000000, PT, P2 ;  /* 0x010000002500780c */ /* 0x000fe20003f46120 */
[-CC-:B------:R-:W-:Y:S01]  /*5020*/  FFMA.FTZ R174, R174, R40.reuse, R42.reuse ;  /* 0x00000028aeae7223 */ /* 0x180fe2000001002a */
[----:B------:R-:W-:Y:S01]  /*5030*/  FSEL R23, R0, RZ, P5 ;  /* 0x000000ff00177208 */ /* 0x000fe20002800000 */
[----:B------:R-:W-:Y:S01]  /*5040*/  FMUL.FTZ R19, R146, R19 ;  /* 0x0000001392137220 */ /* 0x000fe20000410000 */
[----:B------:R-:W-:Y:S01]  /*5050*/  ISETP.GE.U32.AND P5, PT, R2, RZ, PT ;  /* 0x000000ff0200720c */ /* 0x000fe20003fa6070 */
[-C--:B------:R-:W-:Y:S01]  /*5060*/  FFMA.FTZ R161, R161, R40.reuse, R42 ;  /* 0x00000028a1a17223 */ /* 0x080fe2000001002a */
[----:B------:R-:W-:Y:S01]  /*5070*/  FSEL R20, R0, RZ, P6 ;  /* 0x000000ff00147208 */ /* 0x000fe20003000000 */
[----:B------:R-:W-:Y:S01]  /*5080*/  FMUL.FTZ R0, R14, UR6 ;  /* 0x000000060e007c20 */ /* 0x000fe20008410000 */
[----:B------:R-:W-:Y:S01]  /*5090*/  ISETP.GE.U32.AND.EX P5, PT, R3, 0x1000000, PT, P5 ;  /* 0x010000000300780c */ /* 0x000fe20003fa6150 */
[----:B------:R-:W-:Y:S01]  /*50a0*/  FADD.FTZ R13, R175, -R174 ;  /* 0x800000aeaf0d7221 */ /* 0x000fe20000010000 */
[----:B------:R-:W-:Y:S01]  /*50b0*/  LOP3.LUT P6, RZ, R37, 0xff, RZ, 0xc0, !PT ;  /* 0x000000ff25ff7812 */ /* 0x000fe200078cc0ff */
[----:B------:R-:W-:Y:S01]  /*50c0*/  FADD.FTZ R161, R196, -R161 ;  /* 0x800000a1c4a17221 */ /* 0x000fe20000010000 */
[C---:B------:R-:W-:Y:S01]  /*50d0*/  FSEL R30, R12.reuse, RZ, P2 ;  /* 0x000000ff0c1e7208 */ /* 0x040fe20001000000 */
[-CC-:B------:R-:W-:Y:S01]  /*50e0*/  FFMA.FTZ R167, R167, R40.reuse, R42.reuse ;  /* 0x00000028a7a77223 */ /* 0x180fe2000001002a */
[----:B------:R-:W-:Y:S01]  /*50f0*/  FSEL R27, R12, RZ, P5 ;  /* 0x000000ff0c1b7208 */ /* 0x000fe20002800000 */
[----:B------:R-:W-:Y:S01]  /*5100*/  FMUL.FTZ R12, R19, UR6 ;  /* 0x00000006130c7c20 */ /* 0x000fe20008410000 */
[----:B------:R-:W-:Y:S01]  /*5110*/  FSEL R22, R0, RZ, P6 ;  /* 0x000000ff00167208 */ /* 0x000fe20003000000 */
[----:B------:R-:W-:Y:S01]  /*5120*/  FMUL.FTZ R13, R146, R13 ;  /* 0x0000000d920d7220 */ /* 0x000fe20000410000 */
[----:B------:R-:W-:Y:S01]  /*5130*/  LOP3.LUT P5, RZ, R37, 0xff00, RZ, 0xc0, !PT ;  /* 0x0000ff0025ff7812 */ /* 0x000fe200078ac0ff */
[----:B------:R-:W-:Y:S01]  /*5140*/  FFMA.FTZ R40, R170, R40, R42 ;  /* 0x00000028aa287223 */ /* 0x000fe2000001002a */
[C---:B------:R-:W-:Y:S01]  /*5150*/  LOP3.LUT P6, RZ, R3.reuse, 0xff00, RZ, 0xc0, !PT ;  /* 0x0000ff0003ff7812 */ /* 0x040fe200078cc0ff */
[----:B------:R-:W-:Y:S01]  /*5160*/  FADD.FTZ R17, R192, -R167 ;  /* 0x800000a7c0117221 */ /* 0x000fe20000010000 */
[----:B------:R-:W-:Y:S01]  /*5170*/  LOP3.LUT P2, RZ, R3, 0xff, RZ, 0xc0, !PT ;  /* 0x000000ff03ff7812 */ /* 0x000fe2000784c0ff */
[----:B------:R-:W-:Y:S01]  /*5180*/  FADD.FTZ R173, R173, -R40 ;  /* 0x80000028adad7221 */ /* 0x000fe20000010000 */
[----:B------:R-:W-:Y:S01]  /*5190*/  FSEL R29, R12, RZ, P5 ;  /* 0x000000ff0c1d7208 */ /* 0x000fe20002800000 */
[----:B------:R-:W-:Y:S01]  /*51a0*/  FMUL.FTZ R17, R146, R17 ;  /* 0x0000001192117220 */ /* 0x000fe20000410000 */
[----:B------:R-:W-:Y:S01]  /*51b0*/  FSEL R33, R12, RZ, P6 ;  /* 0x000000ff0c217208 */ /* 0x000fe20003000000 */
[----:B------:R-:W-:Y:S01]  /*51c0*/  FMUL.FTZ R12, R146, R161 ;  /* 0x000000a1920c7220 */ /* 0x000fe20000410000 */
[----:B------:R-:W-:Y:S01]  /*51d0*/  FSEL R18, R0, RZ, P2 ;  /* 0x000000ff00127208 */ /* 0x000fe20001000000 */
[----:B------:R-:W-:Y:S01]  /*51e0*/  FMUL.FTZ R0, R13, UR6 ;  /* 0x000000060d007c20 */ /* 0x000fe20008410000 */
[----:B------:R-:W-:Y:S01]  /*51f0*/  LOP3.LUT P2, RZ, R36, 0xff0000, RZ, 0xc0, !PT ;  /* 0x00ff000024ff7812 */ /* 0x000fe2000784c0ff */
[----:B------:R-:W-:Y:S01]  /*5200*/  FMUL.FTZ R16, R12, UR6 ;  /* 0x000000060c107c20 */ /* 0x000fe20008410000 */
[----:B------:R-:W-:Y:S01]  /*5210*/  LOP3.LUT P5, RZ, R2, 0xff0000, RZ, 0xc0, !PT ;  /* 0x00ff000002ff7812 */ /* 0x000fe200078ac0ff */
[----:B------:R-:W-:Y:S01]  /*5220*/  FMUL.FTZ R146, R146, R173 ;  /* 0x000000ad92927220 */ /* 0x000fe20000410000 */
[----:B------:R-:W-:-:S02]  /*5230*/  LOP3.LUT P6, RZ, R36, 0xff000000, RZ, 0xc0, !PT ;  /* 0xff00000024ff7812 */ /* 0x000fc400078cc0ff */
[C---:B------:R-:W-:Y:S02]  /*5240*/  FSEL R21, R0.reuse, RZ, P2 ;  /* 0x000000ff00157208 */ /* 0x040fe40001000000 */
[----:B------:R-:W-:Y:S01]  /*5250*/  FSEL R26, R0, RZ, P5 ;  /* 0x000000ff001a7208 */ /* 0x000fe20002800000 */
[----:B------:R-:W-:Y:S01]  /*5260*/  FMUL.FTZ R0, R17, UR6 ;  /* 0x0000000611007c20 */ /* 0x000fe20008410000 */
[----:B------:R-:W-:Y:S02]  /*5270*/  F2FP.BF16.F32.PACK_AB R15, R28, R15 ;  /* 0x0000000f1c0f723e */ /* 0x000fe400000010ff */
[----:B------:R-:W-:Y:S02]  /*5280*/  FSEL R28, R16, RZ, P6 ;  /* 0x000000ff101c7208 */ /* 0x000fe40003000000 */
[----:B------:R-:W-:Y:S02]  /*5290*/  LOP3.LUT P2, RZ, R36, 0xff00, RZ, 0xc0, !PT ;  /* 0x0000ff0024ff7812 */ /* 0x000fe4000784c0ff */
[----:B------:R-:W-:-:S02]  /*52a0*/  LOP3.LUT P6, RZ, R2, 0xff000000, RZ, 0xc0, !PT ;  /* 0xff00000002ff7812 */ /* 0x000fc400078cc0ff */
[----:B------:R-:W-:Y:S02]  /*52b0*/  F2FP.BF16.F32.PACK_AB R14, R19, R14 ;  /* 0x0000000e130e723e */ /* 0x000fe400000010ff */
[----:B------:R-:W-:Y:S02]  /*52c0*/  F2FP.BF16.F32.PACK_AB R13, R12, R13 ;  /* 0x0000000d0c0d723e */ /* 0x000fe400000010ff */
[----:B------:R-:W-:Y:S02]  /*52d0*/  F2FP.BF16.F32.PACK_AB R19, R27, R20 ;  /* 0x000000141b13723e */ /* 0x000fe400000010ff */
[----:B------:R-:W-:Y:S01]  /*52e0*/  F2FP.BF16.F32.PACK_AB R12, R17, R146 ;  /* 0x00000092110c723e */ /* 0x000fe200000010ff */
[----:B------:R-:W-:Y:S01]  /*52f0*/  FMUL.FTZ R146, R146, UR6 ;  /* 0x0000000692927c20 */ /* 0x000fe20008410000 */
[----:B------:R-:W-:Y:S02]  /*5300*/  FSEL R31, R16, RZ, P6 ;  /* 0x000000ff101f7208 */ /* 0x000fe40003000000 */
[----:B------:R-:W-:-:S02]  /*5310*/  FSEL R27, R0, RZ, P2 ;  /* 0x000000ff001b7208 */ /* 0x000fc40001000000 */
[----:B------:R-:W-:Y:S02]  /*5320*/  LOP3.LUT P5, RZ, R36, 0xff, RZ, 0xc0, !PT ;  /* 0x000000ff24ff7812 */ /* 0x000fe400078ac0ff */
[C---:B------:R-:W-:Y:S02]  /*5330*/  LOP3.LUT P6, RZ, R2.reuse, 0xff00, RZ, 0xc0, !PT ;  /* 0x0000ff0002ff7812 */ /* 0x040fe400078cc0ff */
[----:B------:R-:W-:Y:S02]  /*5340*/  LOP3.LUT P2, RZ, R2, 0xff, RZ, 0xc0, !PT ;  /* 0x000000ff02ff7812 */ /* 0x000fe4000784c0ff */
[----:B------:R-:W-:Y:S02]  /*5350*/  F2FP.BF16.F32.PACK_AB R22, R29, R22 ;  /* 0x000000161d16723e */ /* 0x000fe400000010ff */
        /* <DEDUP_REMOVED lines=10> */
.L_x_144:
[-CC-:B------:R-:W-:Y:S01]  /*5400*/  FFMA.FTZ R180, R180, R40.reuse, R42.reuse ;  /* 0x00000028b4b47223 */ /* 0x180fe2000001002a */
[-CC-:B------:R-:W-:Y:S01]  /*5410*/  FFMA.FTZ R157, R157, R40.reuse, R42.reuse ;  /* 0x000000289d9d7223 */ /* 0x180fe2000001002a */
[-C--:B------:R-:W-:Y:S01]  /*5420*/  FFMA.FTZ R176, R176, R40.reuse, R42 ;  /* 0x00000028b0b07223 */ /* 0x080fe2000001002a */
[----:B------:R-:W-:Y:S01]  /*5430*/  ISETP.GE.U32.AND P2, PT, R36, RZ, PT ;  /* 0x000000ff2400720c */ /* 0x000fe20003f46070 */
[----:B------:R-:W-:Y:S01]  /*5440*/  FADD.FTZ R181, R181, -R180 ;  /* 0x800000b4b5b57221 */ /* 0x000fe20000010000 */
[----:B------:R-:W-:Y:S01]  /*5450*/  FADD.FTZ R157, R200, -R157 ;  /* 0x8000009dc89d7221 */ /* 0x000fe20000010000 */
[-C--:B------:R-:W-:Y:S01]  /*5460*/  FFMA.FTZ R159, R159, R40.reuse, R42 ;  /* 0x000000289f9f7223 */ /* 0x080fe2000001002a */
[----:B------:R-:W-:Y:S01]  /*5470*/  FADD.FTZ R179, R179, -R176 ;  /* 0x800000b0b3b37221 */ /* 0x000fe20000010000 */
[C---:B------:R-:W-:Y:S01]  /*5480*/  FMUL.FTZ R181, R146.reuse, R181 ;  /* 0x000000b592b57220 */ /* 0x040fe20000410000 */
[----:B------:R-:W-:Y:S01]  /*5490*/  FMUL.FTZ R157, R146, R157 ;  /* 0x0000009d929d7220 */ /* 0x000fe20000410000 */
[----:B------:R-:W-:Y:S01]  /*54a0*/  ISETP.GE.U32.AND.EX P6, PT, R37, 0x1000000, PT, P2 ;  /* 0x010000002500780c */ /* 0x000fe20003fc6120 */
[----:B------:R-:W-:Y:S01]  /*54b0*/  FADD.FTZ R159, R198, -R159 ;  /* 0x8000009fc69f7221 */ /* 0x000fe20000010000 */
[----:B------:R-:W-:Y:S01]  /*54c0*/  FMUL.FTZ R181, R181, UR6 ;  /* 0x00000006b5b57c20 */ /* 0x000fe20008410000 */
[----:B------:R-:W-:Y:S01]  /*54d0*/  FMUL.FTZ R157, R157, UR6 ;  /* 0x000000069d9d7c20 */ /* 0x000fe20008410000 */
[----:B------:R-:W-:Y:S01]  /*54e0*/  LOP3.LUT P5, RZ, R37, 0xff0000, RZ, 0xc0, !PT ;  /* 0x00ff000025ff7812 */ /* 0x000fe200078ac0ff */
[----:B------:R-:W-:Y:S01]  /*54f0*/  FMUL.FTZ R179, R146, R179 ;  /* 0x000000b392b37220 */ /* 0x000fe20000410000 */
[----:B------:R-:W-:Y:S01]  /*5500*/  ISETP.GE.U32.AND P2, PT, R2, RZ, PT ;  /* 0x000000ff0200720c */ /* 0x000fe20003f46070 */
[-CC-:B------:R-:W-:Y:S01]  /*5510*/  FFMA.FTZ R174, R174, R40.reuse, R42.reuse ;  /* 0x00000028aeae7223 */ /* 0x180fe2000001002a */
[-C--:B------:R-:W-:Y:S01]  /*5520*/  FFMA.FTZ R161, R161, R40.reuse, R42 ;  /* 0x00000028a1a17223 */ /* 0x080fe2000001002a */
[----:B0-----:R-:W-:Y:S01]  /*5530*/  FSEL R16, R157, RZ, P6 ;  /* 0x000000ff9d107208 */ /* 0x001fe20003000000 */
[----:B------:R-:W-:Y:S01]  /*5540*/  FMUL.FTZ R159, R146, R159 ;  /* 0x0000009f929f7220 */ /* 0x000fe20000410000 */
[----:B------:R-:W-:Y:S01]  /*5550*/  FSEL R23, R181, RZ, P5 ;  /* 0x000000ffb5177208 */ /* 0x000fe20002800000 */
[----:B------:R-:W-:Y:S01]  /*5560*/  FMUL.FTZ R179, R179, UR6 ;  /* 0x00000006b3b37c20 */ /* 0x000fe20008410000 */
[----:B------:R-:W-:Y:S01]  /*5570*/  ISETP.GE.U32.AND.EX P2, PT, R3, 0x1000000, PT, P2 ;  /* 0x010000000300780c */ /* 0x000fe20003f46120 */
[----:B------:R-:W-:Y:S01]  /*5580*/  FADD.FTZ R175, R175, -R174 ;  /* 0x800000aeafaf7221 */ /* 0x000fe20000010000 */
[----:B------:R-:W-:Y:S01]  /*5590*/  LOP3.LUT P6, RZ, R3, 0xff0000, RZ, 0xc0, !PT ;  /* 0x00ff000003ff7812 */ /* 0x000fe200078cc0ff */
[----:B------:R-:W-:Y:S01]  /*55a0*/  FADD.FTZ R161, R196, -R161 ;  /* 0x800000a1c4a17221 */ /* 0x000fe20000010000 */
[----:B------:R-:W-:Y:S01]  /*55b0*/  LOP3.LUT P5, RZ, R37, 0xff, RZ, 0xc0, !PT ;  /* 0x000000ff25ff7812 */ /* 0x000fe200078ac0ff */
[-CC-:B------:R-:W-:Y:S01]  /*55c0*/  FFMA.FTZ R167, R167, R40.reuse, R42.reuse ;  /* 0x00000028a7a77223 */ /* 0x180fe2000001002a */
[----:B------:R-:W-:Y:S01]  /*55d0*/  FSEL R20, R157, RZ, P2 ;  /* 0x000000ff9d147208 */ /* 0x000fe20001000000 */
[----:B------:R-:W-:Y:S01]  /*55e0*/  FMUL.FTZ R159, R159, UR6 ;  /* 0x000000069f9f7c20 */ /* 0x000fe20008410000 */
[----:B------:R-:W-:Y:S01]  /*55f0*/  FSEL R19, R181, RZ, P6 ;  /* 0x000000ffb5137208 */ /* 0x000fe20003000000 */
[C---:B------:R-:W-:Y:S01]  /*5600*/  FMUL.FTZ R175, R146.reuse, R175 ;  /* 0x000000af92af7220 */ /* 0x040fe20000410000 */
[----:B------:R-:W-:Y:S01]  /*5610*/  LOP3.LUT P2, RZ, R37, 0xff00, RZ, 0xc0, !PT ;  /* 0x0000ff0025ff7812 */ /* 0x000fe2000784c0ff */
[----:B------:R-:W-:Y:S01]  /*5620*/  FMUL.FTZ R161, R146, R161 ;  /* 0x000000a192a17220 */ /* 0x000fe20000410000 */
[----:B------:R-:W-:Y:S01]  /*5630*/  FSEL R22, R179, RZ, P5 ;  /* 0x000000ffb3167208 */ /* 0x000fe20002800000 */
[----:B------:R-:W-:Y:S01]  /*5640*/  FADD.FTZ R167, R192, -R167 ;  /* 0x800000a7c0a77221 */ /* 0x000fe20000010000 */
[C---:B------:R-:W-:Y:S01]  /*5650*/  LOP3.LUT P6, RZ, R3.reuse, 0xff, RZ, 0xc0, !PT ;  /* 0x000000ff03ff7812 */ /* 0x040fe200078cc0ff */
[----:B------:R-:W-:Y:S01]  /*5660*/  FFMA.FTZ R40, R170, R40, R42 ;  /* 0x00000028aa287223 */ /* 0x000fe2000001002a */
[----:B------:R-:W-:Y:S01]  /*5670*/  LOP3.LUT P5, RZ, R3, 0xff00, RZ, 0xc0, !PT ;  /* 0x0000ff0003ff7812 */ /* 0x000fe200078ac0ff */
[----:B------:R-:W-:Y:S01]  /*5680*/  FMUL.FTZ R175, R175, UR6 ;  /* 0x00000006afaf7c20 */ /* 0x000fe20008410000 */
[----:B------:R-:W-:Y:S01]  /*5690*/  FSEL R29, R159, RZ, P2 ;  /* 0x000000ff9f1d7208 */ /* 0x000fe20001000000 */
[----:B------:R-:W-:Y:S01]  /*56a0*/  FMUL.FTZ R161, R161, UR6 ;  /* 0x00000006a1a17c20 */ /* 0x000fe20008410000 */
[----:B------:R-:W-:Y:S01]  /*56b0*/  FSEL R18, R179, RZ, P6 ;  /* 0x000000ffb3127208 */ /* 0x000fe20003000000 */
[----:B------:R-:W-:Y:S01]  /*56c0*/  FMUL.FTZ R167, R146, R167 ;  /* 0x000000a792a77220 */ /* 0x000fe20000410000 */
[----:B------:R-:W-:Y:S01]  /*56d0*/  FSEL R159, R159, RZ, P5 ;  /* 0x000000ff9f9f7208 */ /* 0x000fe20002800000 */
        /* <DEDUP_REMOVED lines=8> */
[----:B------:R-:W-:Y:S02]  /*5760*/  LOP3.LUT P2, RZ, R2, 0xff0000, RZ, 0xc0, !PT ;  /* 0x00ff000002ff7812 */ /* 0x000fe4000784c0ff */
[----:B------:R-:W-:Y:S02]  /*5770*/  LOP3.LUT P6, RZ, R36, 0xff00, RZ, 0xc0, !PT ;  /* 0x0000ff0024ff7812 */ /* 0x000fe400078cc0ff */
[----:B------:R-:W-:Y:S02]  /*5780*/  LOP3.LUT P5, RZ, R2, 0xff000000, RZ, 0xc0, !PT ;  /* 0xff00000002ff7812 */ /* 0x000fe400078ac0ff */
[----:B------:R-:W-:Y:S02]  /*5790*/  FSEL R17, R175, RZ, P2 ;  /* 0x000000ffaf117208 */ /* 0x000fe40001000000 */
        /* <DEDUP_REMOVED lines=17> */
.L_x_140:
[----:B------:R-:W-:Y:S05]  /*58b0*/  @!P2 BRA `(.L_x_145) ;  /* 0x000000080004a947 */ /* 0x000fea0003800000 */
[----:B------:R-:W-:Y:S05]  /*58c0*/  @!P0 BRA `(.L_x_146) ;  /* 0x0000000400088947 */ /* 0x000fea0003800000 */
[-CC-:B------:R-:W-:Y:S01]  /*58d0*/  FFMA.FTZ R157, R157, R40.reuse, R42.reuse ;  /* 0x000000289d9d7223 */ /* 0x180fe2000001002a */
[-CC-:B------:R-:W-:Y:S01]  /*58e0*/  FFMA.FTZ R174, R174, R40.reuse, R42.reuse ;  /* 0x00000028aeae7223 */ /* 0x180fe2000001002a */
[----:B------:R-:W-:Y:S02]  /*58f0*/  IMAD.U32 R32, R32, 0x10000, RZ ;  /* 0x0001000020207824 */ /* 0x000fe400078e00ff */
[-CC-:B------:R-:W-:Y:S01]  /*5900*/  FFMA.FTZ R180, R180, R40.reuse, R42.reuse ;  /* 0x00000028b4b47223 */ /* 0x180fe2000001002a */
[----:B------:R-:W-:Y:S01]  /*5910*/  FADD.FTZ R157, R200, -R157 ;  /* 0x8000009dc89d7221 */ /* 0x000fe20000010000 */
[-C--:B------:R-:W-:Y:S01]  /*5920*/  FFMA.FTZ R176, R176, R40.reuse, R42 ;  /* 0x00000028b0b07223 */ /* 0x080fe2000001002a */
[----:B------:R-:W-:Y:S01]  /*5930*/  FADD.FTZ R175, R175, -R174 ;  /* 0x800000aeafaf7221 */ /* 0x000fe20000010000 */
[----:B------:R-:W-:Y:S01]  /*5940*/  IMAD.U32 R0, R9, 0x10000, RZ ;  /* 0x0001000009007824 */ /* 0x000fe200078e00ff */
[----:B0-----:R-:W-:Y:S01]  /*5950*/  SHF.L.U32 R14, R11, 0x10, RZ ;  /* 0x000000100b0e7819 */ /* 0x001fe200000006ff */
[----:B------:R-:W-:Y:S01]  /*5960*/  FFMA.FTZ R32, R146, R157, R32 ;  /* 0x0000009d92207223 */ /* 0x000fe20000010020 */
[----:B------:R-:W-:Y:S01]  /*5970*/  FADD.FTZ R181, R181, -R180 ;  /* 0x800000b4b5b57221 */ /* 0x000fe20000010000 */
[----:B------:R-:W-:Y:S01]  /*5980*/  SHF.L.U32 R12, R10, 0x10, RZ ;  /* 0x000000100a0c7819 */ /* 0x000fe200000006ff */
[----:B------:R-:W-:Y:S01]  /*5990*/  FADD.FTZ R179, R179, -R176 ;  /* 0x800000b0b3b37221 */ /* 0x000fe20000010000 */
[----:B------:R-:W-:Y:S01]  /*59a0*/  ISETP.GE.U32.AND P2, PT, R36, RZ, PT ;  /* 0x000000ff2400720c */ /* 0x000fe20003f46070 */
[----:B------:R-:W-:Y:S01]  /*59b0*/  FFMA.FTZ R13, R146, R175, R0 ;  /* 0x000000af920d7223 */ /* 0x000fe20000010000 */
[----:B------:R-:W-:Y:S01]  /*59c0*/  FMUL.FTZ R0, R32, UR6 ;  /* 0x0000000620007c20 */ /* 0x000fe20008410000 */
[C---:B------:R-:W-:Y:S01]  /*59d0*/  FFMA.FTZ R181, R146.reuse, R181, R14 ;  /* 0x000000b592b57223 */ /* 0x040fe2000001000e */
[----:B------:R-:W-:Y:S01]  /*59e0*/  ISETP.GE.U32.AND.EX P2, PT, R37, 0x1000000, PT, P2 ;  /* 0x010000002500780c */ /* 0x000fe20003f46120 */
[----:B------:R-:W-:Y:S01]  /*59f0*/  FFMA.FTZ R14, R146, R179, R12 ;  /* 0x000000b3920e7223 */ /* 0x000fe2000001000c */
[-CC-:B------:R-:W-:Y:S01]  /*5a00*/  FFMA.FTZ R159, R159, R40.reuse, R42.reuse ;  /* 0x000000289f9f7223 */ /* 0x180fe2000001002a */
[----:B------:R-:W-:Y:S01]  /*5a10*/  SHF.L.U32 R33, R33, 0x10, RZ ;  /* 0x0000001021217819 */ /* 0x000fe200000006ff */
[-CC-:B------:R-:W-:Y:S01]  /*5a20*/  FFMA.FTZ R167, R167, R40.reuse, R42.reuse ;  /* 0x00000028a7a77223 */ /* 0x180fe2000001002a */
[----:B------:R-:W-:Y:S01]  /*5a30*/  FSEL R30, R0, RZ, P2 ;  /* 0x000000ff001e7208 */ /* 0x000fe20001000000 */
[----:B------:R-:W-:Y:S01]  /*5a40*/  FMUL.FTZ R0, R14, UR6 ;  /* 0x000000060e007c20 */ /* 0x000fe20008410000 */
[-CC-:B------:R-:W-:Y:S01]  /*5a50*/  FFMA.FTZ R161, R161, R40.reuse, R42.reuse ;  /* 0x00000028a1a17223 */ /* 0x180fe2000001002a */
[----:B------:R-:W-:Y:S01]  /*5a60*/  FADD.FTZ R159, R198, -R159 ;  /* 0x8000009fc69f7221 */ /* 0x000fe20000010000 */
[----:B------:R-:W-:Y:S01]  /*5a70*/  LOP3.LUT P5, RZ, R37, 0xff, RZ, 0xc0, !PT ;  /* 0x000000ff25ff7812 */ /* 0x000fe200078ac0ff */
[----:B------:R-:W-:Y:S01]  /*5a80*/  FFMA.FTZ R40, R170, R40, R42 ;  /* 0x00000028aa287223 */ /* 0x000fe2000001002a */
[----:B------:R-:W-:Y:S01]  /*5a90*/  FMUL.FTZ R12, R181, UR6 ;  /* 0x00000006b50c7c20 */ /* 0x000fe20008410000 */
[----:B------:R-:W-:Y:S01]  /*5aa0*/  LOP3.LUT P6, RZ, R37, 0xff0000, RZ, 0xc0, !PT ;  /* 0x00ff000025ff7812 */ /* 0x000fe200078cc0ff */
[----:B------:R-:W-:Y:S01]  /*5ab0*/  FFMA.FTZ R33, R146, R159, R33 ;  /* 0x0000009f92217223 */ /* 0x000fe20000010021 */
[----:B------:R-:W-:Y:S01]  /*5ac0*/  SHF.L.U32 R35, R35, 0x10, RZ ;  /* 0x0000001023237819 */ /* 0x000fe200000006ff */
[----:B------:R-:W-:Y:S01]  /*5ad0*/  FADD.FTZ R167, R192, -R167 ;  /* 0x800000a7c0a77221 */ /* 0x000fe20000010000 */
[----:B------:R-:W-:Y:S01]  /*5ae0*/  SHF.L.U32 R34, R34, 0x10, RZ ;  /* 0x0000001022227819 */ /* 0x000fe200000006ff */
[----:B------:R-:W-:Y:S01]  /*5af0*/  FADD.FTZ R161, R196, -R161 ;  /* 0x800000a1c4a17221 */ /* 0x000fe20000010000 */
[----:B------:R-:W-:Y:S01]  /*5b00*/  FSEL R28, R0, RZ, P5 ;  /* 0x000000ff001c7208 */ /* 0x000fe20002800000 */
[----:B------:R-:W-:Y:S01]  /*5b10*/  FADD.FTZ R173, R173, -R40 ;  /* 0x80000028adad7221 */ /* 0x000fe20000010000 */
[----:B------:R-:W-:Y:S01]  /*5b20*/  IMAD.U32 R0, R8, 0x10000, RZ ;  /* 0x0001000008007824 */ /* 0x000fe200078e00ff */
[----:B------:R-:W-:Y:S01]  /*5b30*/  FSEL R23, R12, RZ, P6 ;  /* 0x000000ff0c177208 */ /* 0x000fe20003000000 */
[----:B------:R-:W-:Y:S01]  /*5b40*/  FMUL.FTZ R15, R33, UR6 ;  /* 0x00000006210f7c20 */ /* 0x000fe20008410000 */
[----:B------:R-:W-:Y:S01]  /*5b50*/  FMUL.FTZ R12, R13, UR6 ;  /* 0x000000060d0c7c20 */ /* 0x000fe20008410000 */
[----:B------:R-:W-:Y:S01]  /*5b60*/  LOP3.LUT P2, RZ, R37, 0xff00, RZ, 0xc0, !PT ;  /* 0x0000ff0025ff7812 */ /* 0x000fe2000784c0ff */
[----:B------:R-:W-:Y:S01]  /*5b70*/  FFMA.FTZ R35, R146, R167, R35 ;  /* 0x000000a792237223 */ /* 0x000fe20000010023 */
[----:B------:R-:W-:Y:S01]  /*5b80*/  LOP3.LUT P6, RZ, R36, 0xff0000, RZ, 0xc0, !PT ;  /* 0x00ff000024ff7812 */ /* 0x000fe200078cc0ff */
[C---:B------:R-:W-:Y:S01]  /*5b90*/  FFMA.FTZ R34, R146.reuse, R161, R34 ;  /* 0x000000a192227223 */ /* 0x040fe20000010022 */
[----:B------:R-:W-:Y:S01]  /*5ba0*/  FFMA.FTZ R0, R146, R173, R0 ;  /* 0x000000ad92007223 */ /* 0x000fe20000010000 */
[----:B------:R-:W-:Y:S01]  /*5bb0*/  FSEL R31, R15, RZ, P2 ;  /* 0x000000ff0f1f7208 */ /* 0x000fe20001000000 */
[----:B------:R-:W-:Y:S01]  /*5bc0*/  FMUL.FTZ R21, R35, UR6 ;  /* 0x0000000623157c20 */ /* 0x000fe20008410000 */
[----:B------:R-:W-:Y:S01]  /*5bd0*/  FSEL R26, R12, RZ, P6 ;  /* 0x000000ff0c1a7208 */ /* 0x000fe20003000000 */
        /* <DEDUP_REMOVED lines=15> */
[----:B------:R-:W-:Y:S01]  /*5cd0*/  F2FP.BF16.F32.PACK_AB R20, R27, R20 ;  /* 0x000000141b14723e */ /* 0x000fe200000010ff */
[----:B------:R-:W-:Y:S06]  /*5ce0*/  BRA `(.L_x_143) ;  /* 0x0000000800b87947 */ /* 0x000fec0003800000 */
.L_x_146:
[-CC-:B------:R-:W-:Y:S01]  /*5cf0*/  FFMA.FTZ R180, R180, R40.reuse, R42.reuse ;  /* 0x00000028b4b47223 */ /* 0x180fe2000001002a */
[-CC-:B------:R-:W-:Y:S01]  /*5d00*/  FFMA.FTZ R157, R157, R40.reuse, R42.reuse ;  /* 0x000000289d9d7223 */ /* 0x180fe2000001002a */
[----:B0-----:R-:W-:Y:S01]  /*5d10*/  SHF.L.U32 R21, R32, 0x10, RZ ;  /* 0x0000001020157819 */ /* 0x001fe200000006ff */
[-CC-:B------:R-:W-:Y:S01]  /*5d20*/  FFMA.FTZ R176, R176, R40.reuse, R42.reuse ;  /* 0x00000028b0b07223 */ /* 0x180fe2000001002a */
[----:B------:R-:W-:Y:S01]  /*5d30*/  SHF.L.U32 R26, R11, 0x10, RZ ;  /* 0x000000100b1a7819 */ /* 0x000fe200000006ff */
[-C--:B------:R-:W-:Y:S01]  /*5d40*/  FFMA.FTZ R159, R159, R40.reuse, R42 ;  /* 0x000000289f9f7223 */ /* 0x080fe2000001002a */
[----:B------:R-:W-:Y:S01]  /*5d50*/  FADD.FTZ R181, R181, -R180 ;  /* 0x800000b4b5b57221 */ /* 0x000fe20000010000 */
[----:B------:R-:W-:Y:S01]  /*5d60*/  FADD.FTZ R157, R200, -R157 ;  /* 0x8000009dc89d7221 */ /* 0x000fe20000010000 */
[----:B------:R-:W-:Y:S01]  /*5d70*/  FFMA.FTZ R174, R174, R40, R42 ;  /* 0x00000028aeae7223 */ /* 0x000fe2000001002a */
[----:B------:R-:W-:Y:S01]  /*5d80*/  FADD.FTZ R179, R179, -R176 ;  /* 0x800000b0b3b37221 */ /* 0x000fe20000010000 */
[----:B------:R-:W-:Y:S01]  /*5d90*/  FADD.FTZ R159, R198, -R159 ;  /* 0x8000009fc69f7221 */ /* 0x000fe20000010000 */
[----:B------:R-:W-:Y:S01]  /*5da0*/  IMAD.U32 R0, R33, 0x10000, RZ ;  /* 0x0001000021007824 */ /* 0x000fe200078e00ff */
[----:B------:R-:W-:Y:S01]  /*5db0*/  SHF.L.U32 R20, R9, 0x10, RZ ;  /* 0x0000001009147819 */ /* 0x000fe200000006ff */
[----:B------:R-:W-:-:S02]  /*5dc0*/  IMAD.U32 R22, R10, 0x10000, RZ ;  /* 0x000100000a167824 */ /* 0x000fc400078e00ff */
[C---:B------:R-:W-:Y:S01]  /*5dd0*/  FFMA.FTZ R21, R146.reuse, R157, R21 ;  /* 0x0000009d92157223 */ /* 0x040fe20000010015 */
[----:B------:R-:W-:Y:S01]  /*5de0*/  FFMA.FTZ R26, R146, R181, R26 ;  /* 0x000000b5921a7223 */ /* 0x000fe2000001001a */
[-CC-:B------:R-:W-:Y:S01]  /*5df0*/  FFMA.FTZ R167, R167, R40.reuse, R42.reuse ;  /* 0x00000028a7a77223 */ /* 0x180fe2000001002a */
[-C--:B------:R-:W-:Y:S01]  /*5e00*/  FFMA.FTZ R161, R161, R40.reuse, R42 ;  /* 0x00000028a1a17223 */ /* 0x080fe2000001002a */
[----:B------:R-:W-:Y:S01]  /*5e10*/  FADD.FTZ R175, R175, -R174 ;  /* 0x800000aeafaf7221 */ /* 0x000fe20000010000 */
[----:B------:R-:W-:Y:S01]  /*5e20*/  ISETP.GE.U32.AND P2, PT, R36, RZ, PT ;  /* 0x000000ff2400720c */ /* 0x000fe20003f46070 */
[----:B------:R-:W-:Y:S01]  /*5e30*/  FFMA.FTZ R40, R170, R40, R42 ;  /* 0x00000028aa287223 */ /* 0x000fe2000001002a */
[----:B------:R-:W-:Y:S01]  /*5e40*/  SHF.L.U32 R34, R34, 0x10, RZ ;  /* 0x0000001022227819 */ /* 0x000fe200000006ff */
[C---:B------:R-:W-:Y:S01]  /*5e50*/  FFMA.FTZ R159, R146.reuse, R159, R0 ;  /* 0x0000009f929f7223 */ /* 0x040fe20000010000 */
[----:B------:R-:W-:Y:S01]  /*5e60*/  FFMA.FTZ R22, R146, R179, R22 ;  /* 0x000000b392167223 */ /* 0x000fe20000010016 */
[----:B------:R-:W-:Y:S01]  /*5e70*/  FMUL.FTZ R21, R21, UR6 ;  /* 0x0000000615157c20 */ /* 0x000fe20008410000 */
[----:B------:R-:W-:Y:S01]  /*5e80*/  FMUL.FTZ R26, R26, UR6 ;  /* 0x000000061a1a7c20 */ /* 0x000fe20008410000 */
[----:B------:R-:W-:Y:S01]  /*5e90*/  FADD.FTZ R161, R196, -R161 ;  /* 0x800000a1c4a17221 */ /* 0x000fe20000010000 */
[----:B------:R-:W-:Y:S01]  /*5ea0*/  SHF.L.U32 R35, R35, 0x10, RZ ;  /* 0x0000001023237819 */ /* 0x000fe200000006ff */
[----:B------:R-:W-:Y:S01]  /*5eb0*/  FFMA.FTZ R20, R146, R175, R20 ;  /* 0x000000af92147223 */ /* 0x000fe20000010014 */
[----:B------:R-:W-:Y:S01]  /*5ec0*/  SHF.L.U32 R0, R8, 0x10, RZ ;  /* 0x0000001008007819 */ /* 0x000fe200000006ff */
[----:B------:R-:W-:Y:S01]  /*5ed0*/  FADD.FTZ R167, R192, -R167 ;  /* 0x800000a7c0a77221 */ /* 0x000fe20000010000 */
[----:B------:R-:W-:Y:S01]  /*5ee0*/  LOP3.LUT P5, RZ, R37, 0xff0000, RZ, 0xc0, !PT ;  /* 0x00ff000025ff7812 */ /* 0x000fe200078ac0ff */
[----:B------:R-:W-:Y:S01]  /*5ef0*/  FADD.FTZ R173, R173, -R40 ;  /* 0x80000028adad7221 */ /* 0x000fe20000010000 */
[C---:B------:R-:W-:Y:S01]  /*5f00*/  ISETP.GE.U32.AND.EX P2, PT, R37.reuse, 0x1000000, PT, P2 ;  /* 0x010000002500780c */ /* 0x040fe20003f46120 */
[----:B------:R-:W-:Y:S01]  /*5f10*/  FMUL.FTZ R22, R22, UR6 ;  /* 0x0000000616167c20 */ /* 0x000fe20008410000 */
[----:B------:R-:W-:Y:S01]  /*5f20*/  FFMA.FTZ R34, R146, R161, R34 ;  /* 0x000000a192227223 */ /* 0x000fe20000010022 */
[----:B------:R-:W-:Y:S01]  /*5f30*/  LOP3.LUT P6, RZ, R37, 0xff, RZ, 0xc0, !PT ;  /* 0x000000ff25ff7812 */ /* 0x000fe200078cc0ff */
[----:B------:R-:W-:Y:S01]  /*5f40*/  FMUL.FTZ R159, R159, UR6 ;  /* 0x000000069f9f7c20 */ /* 0x000fe20008410000 */
[----:B------:R-:W-:Y:S01]  /*5f50*/  FSEL R28, R21, RZ, P2 ;  /* 0x000000ff151c7208 */ /* 0x000fe20001000000 */
[----:B------:R-:W-:Y:S01]  /*5f60*/  FMUL.FTZ R20, R20, UR6 ;  /* 0x0000000614147c20 */ /* 0x000fe20008410000 */
[----:B------:R-:W-:Y:S01]  /*5f70*/  FSEL R23, R26, RZ, P5 ;  /* 0x000000ff1a177208 */ /* 0x000fe20002800000 */
[C---:B------:R-:W-:Y:S01]  /*5f80*/  FFMA.FTZ R35, R146.reuse, R167, R35 ;  /* 0x000000a792237223 */ /* 0x040fe20000010023 */
[----:B------:R-:W-:Y:S01]  /*5f90*/  FFMA.FTZ R0, R146, R173, R0 ;  /* 0x000000ad92007223 */ /* 0x000fe20000010000 */
[----:B------:R-:W-:Y:S01]  /*5fa0*/  LOP3.LUT P2, RZ, R37, 0xff00, RZ, 0xc0, !PT ;  /* 0x0000ff0025ff7812 */ /* 0x000fe2000784c0ff */
[----:B------:R-:W-:Y:S01]  /*5fb0*/  FMUL.FTZ R34, R34, UR6 ;  /* 0x0000000622227c20 */ /* 0x000fe20008410000 */
[----:B------:R-:W-:Y:S01]  /*5fc0*/  LOP3.LUT P5, RZ, R36, 0xff0000, RZ, 0xc0, !PT ;  /* 0x00ff000024ff7812 */ /* 0x000fe200078ac0ff */
[----:B------:R-:W-:Y:S01]  /*5fd0*/  FMUL.FTZ R35, R35, UR6 ;  /* 0x0000000623237c20 */ /* 0x000fe20008410000 */
[----:B------:R-:W-:Y:S01]  /*5fe0*/  FSEL R22, R22, RZ, P6 ;  /* 0x000000ff16167208 */ /* 0x000fe20003000000 */
[----:B------:R-:W-:Y:S01]  /*5ff0*/  FMUL.FTZ R0, R0, UR6 ;  /* 0x0000000600007c20 */ /* 0x000fe20008410000 */
[----:B------:R-:W-:-:S02]  /*6000*/  LOP3.LUT P6, RZ, R36, 0xff000000, RZ, 0xc0, !PT ;  /* 0xff00000024ff7812 */ /* 0x000fc400078cc0ff */
[----:B------:R-:W-:Y:S02]  /*6010*/  FSEL R159, R159, RZ, P2 ;  /* 0x000000ff9f9f7208 */ /* 0x000fe40001000000 */
        /* <DEDUP_REMOVED lines=11> */
.L_x_145:
[----:B------:R-:W-:Y:S05]  /*60d0*/  @!P0 BRA `(.L_x_147) ;  /* 0x0000000000e88947 */ /* 0x000fea0003800000 */
[-CC-:B------:R-:W-:Y:S01]  /*60e0*/  FFMA.FTZ R157, R157, R40.reuse, R42.reuse ;  /* 0x000000289d9d7223 */ /* 0x180fe2000001002a */
[-CC-:B------:R-:W-:Y:S01]  /*60f0*/  FFMA.FTZ R180, R180, R40.reuse, R42.reuse ;  /* 0x00000028b4b47223 */ /* 0x180fe2000001002a */
[-CC-:B------:R-:W-:Y:S01]  /*6100*/  FFMA.FTZ R176, R176, R40.reuse, R42.reuse ;  /* 0x00000028b0b07223 */ /* 0x180fe2000001002a */
[-C--:B------:R-:W-:Y:S01]  /*6110*/  FFMA.FTZ R159, R159, R40.reuse, R42 ;  /* 0x000000289f9f7223 */ /* 0x080fe2000001002a */
[----:B------:R-:W-:Y:S01]  /*6120*/  FADD.FTZ R157, R200, -R157 ;  /* 0x8000009dc89d7221 */ /* 0x000fe20000010000 */
[----:B------:R-:W-:Y:S01]  /*6130*/  FADD.FTZ R181, R181, -R180 ;  /* 0x800000b4b5b57221 */ /* 0x000fe20000010000 */
[----:B------:R-:W-:Y:S01]  /*6140*/  ISETP.GE.U32.AND P2, PT, R36, RZ, PT ;  /* 0x000000ff2400720c */ /* 0x000fe20003f46070 */
[-C--:B------:R-:W-:Y:S01]  /*6150*/  FFMA.FTZ R174, R174, R40.reuse, R42 ;  /* 0x00000028aeae7223 */ /* 0x080fe2000001002a */
[C---:B0-----:R-:W-:Y:S01]  /*6160*/  FMUL.FTZ R20, R146.reuse, R157 ;  /* 0x0000009d92147220 */ /* 0x041fe20000410000 */
[----:B------:R-:W-:Y:S01]  /*6170*/  FADD.FTZ R179, R179, -R176 ;  /* 0x800000b0b3b37221 */ /* 0x000fe20000010000 */
[----:B------:R-:W-:Y:S01]  /*6180*/  FMUL.FTZ R181, R146, R181 ;  /* 0x000000b592b57220 */ /* 0x000fe20000410000 */
[----:B------:R-:W-:Y:S01]  /*6190*/  FADD.FTZ R159, R198, -R159 ;  /* 0x8000009fc69f7221 */ /* 0x000fe20000010000 */
[----:B------:R-:W-:Y:S01]  /*61a0*/  FMUL.FTZ R12, R20, UR6 ;  /* 0x00000006140c7c20 */ /* 0x000fe20008410000 */
[----:B------:R-:W-:Y:S01]  /*61b0*/  ISETP.GE.U32.AND.EX P2, PT, R37, 0x1000000, PT, P2 ;  /* 0x010000002500780c */ /* 0x000fe20003f46120 */
[----:B------:R-:W-:Y:S01]  /*61c0*/  FADD.FTZ R175, R175, -R174 ;  /* 0x800000aeafaf7221 */ /* 0x000fe20000010000 */
[----:B------:R-:W-:Y:S01]  /*61d0*/  FMUL.FTZ R14, R146, R179 ;  /* 0x000000b3920e7220 */ /* 0x000fe20000410000 */
[-CC-:B------:R-:W-:Y:S01]  /*61e0*/  FFMA.FTZ R167, R167, R40.reuse, R42.reuse ;  /* 0x00000028a7a77223 */ /* 0x180fe2000001002a */
[-CC-:B------:R-:W-:Y:S01]  /*61f0*/  FFMA.FTZ R161, R161, R40.reuse, R42.reuse ;  /* 0x00000028a1a17223 */ /* 0x180fe2000001002a */
[----:B------:R-:W-:Y:S01]  /*6200*/  FFMA.FTZ R40, R170, R40, R42 ;  /* 0x00000028aa287223 */ /* 0x000fe2000001002a */
[----:B------:R-:W-:Y:S01]  /*6210*/  FMUL.FTZ R0, R181, UR6 ;  /* 0x00000006b5007c20 */ /* 0x000fe20008410000 */
[C---:B------:R-:W-:Y:S01]  /*6220*/  LOP3.LUT P5, RZ, R37.reuse, 0xff0000, RZ, 0xc0, !PT ;  /* 0x00ff000025ff7812 */ /* 0x040fe200078ac0ff */
[----:B------:R-:W-:Y:S01]  /*6230*/  FMUL.FTZ R159, R146, R159 ;  /* 0x0000009f929f7220 */ /* 0x000fe20000410000 */
[----:B------:R-:W-:Y:S01]  /*6240*/  FSEL R31, R12, RZ, P2 ;  /* 0x000000ff0c1f7208 */ /* 0x000fe20001000000 */
[----:B------:R-:W-:Y:S01]  /*6250*/  FMUL.FTZ R13, R146, R175 ;  /* 0x000000af920d7220 */ /* 0x000fe20000410000 */
[----:B------:R-:W-:Y:S01]  /*6260*/  FMUL.FTZ R12, R14, UR6 ;  /* 0x000000060e0c7c20 */ /* 0x000fe20008410000 */
[----:B------:R-:W-:Y:S01]  /*6270*/  LOP3.LUT P6, RZ, R37, 0xff, RZ, 0xc0, !PT ;  /* 0x000000ff25ff7812 */ /* 0x000fe200078cc0ff */
[----:B------:R-:W-:Y:S01]  /*6280*/  FADD.FTZ R167, R192, -R167 ;  /* 0x800000a7c0a77221 */ /* 0x000fe20000010000 */
[----:B------:R-:W-:Y:S01]  /*6290*/  FADD.FTZ R161, R196, -R161 ;  /* 0x800000a1c4a17221 */ /* 0x000fe20000010000 */
[----:B------:R-:W-:Y:S01]  /*62a0*/  FADD.FTZ R173, R173, -R40 ;  /* 0x80000028adad7221 */ /* 0x000fe20000010000 */
[----:B------:R-:W-:Y:S01]  /*62b0*/  FMUL.FTZ R15, R159, UR6 ;  /* 0x000000069f0f7c20 */ /* 0x000fe20008410000 */
[----:B------:R-:W-:Y:S01]  /*62c0*/  FSEL R30, R0, RZ, P5 ;  /* 0x000000ff001e7208 */ /* 0x000fe20002800000 */
[----:B------:R-:W-:Y:S01]  /*62d0*/  FMUL.FTZ R0, R13, UR6 ;  /* 0x000000060d007c20 */ /* 0x000fe20008410000 */
[----:B------:R-:W-:Y:S01]  /*62e0*/  LOP3.LUT P2, RZ, R37, 0xff00, RZ, 0xc0, !PT ;  /* 0x0000ff0025ff7812 */ /* 0x000fe2000784c0ff */
[----:B------:R-:W-:Y:S01]  /*62f0*/  FMUL.FTZ R167, R146, R167 ;  /* 0x000000a792a77220 */ /* 0x000fe20000410000 */
[----:B------:R-:W-:Y:S01]  /*6300*/  LOP3.LUT P5, RZ, R36, 0xff0000, RZ, 0xc0, !PT ;  /* 0x00ff000024ff7812 */ /* 0x000fe200078ac0ff */
[----:B------:R-:W-:Y:S01]  /*6310*/  FMUL.FTZ R22, R146, R161 ;  /* 0x000000a192167220 */ /* 0x000fe20000410000 */
[----:B------:R-:W-:Y:S01]  /*6320*/  FSEL R28, R12, RZ, P6 ;  /* 0x000000ff0c1c7208 */ /* 0x000fe20003000000 */
[----:B------:R-:W-:Y:S01]  /*6330*/  FMUL.FTZ R12, R146, R173 ;  /* 0x000000ad920c7220 */ /* 0x000fe20000410000 */
[----:B------:R-:W-:Y:S01]  /*6340*/  FSEL R29, R15, RZ, P2 ;  /* 0x000000ff0f1d7208 */ /* 0x000fe20001000000 */
[----:B------:R-:W-:Y:S01]  /*6350*/  FMUL.FTZ R23, R22, UR6 ;  /* 0x0000000616177c20 */ /* 0x000fe20008410000 */
[----:B------:R-:W-:Y:S01]  /*6360*/  FSEL R21, R0, RZ, P5 ;  /* 0x000000ff00157208 */ /* 0x000fe20002800000 */
[----:B------:R-:W-:Y:S01]  /*6370*/  FMUL.FTZ R0, R12, UR6 ;  /* 0x000000060c007c20 */ /* 0x000fe20008410000 */
[----:B------:R-:W-:Y:S01]  /*6380*/  F2FP.BF16.F32.PACK_AB R15, R20, R181 ;  /* 0x000000b5140f723e */ /* 0x000fe200000010ff */
        /* <DEDUP_REMOVED lines=15> */
.L_x_147:
[-CC-:B------:R-:W-:Y:S01]  /*6480*/  FFMA.FTZ R180, R180, R40.reuse, R42.reuse ;  /* 0x00000028b4b47223 */ /* 0x180fe2000001002a */
[-CC-:B------:R-:W-:Y:S01]  /*6490*/  FFMA.FTZ R157, R157, R40.reuse, R42.reuse ;  /* 0x000000289d9d7223 */ /* 0x180fe2000001002a */
[-CC-:B------:R-:W-:Y:S01]  /*64a0*/  FFMA.FTZ R174, R174, R40.reuse, R42.reuse ;  /* 0x00000028aeae7223 */ /* 0x180fe2000001002a */
[-C--:B------:R-:W-:Y:S01]  /*64b0*/  FFMA.FTZ R176, R176, R40.reuse, R42 ;  /* 0x00000028b0b07223 */ /* 0x080fe2000001002a */
[----:B------:R-:W-:Y:S01]  /*64c0*/  FADD.FTZ R181, R181, -R180 ;  /* 0x800000b4b5b57221 */ /* 0x000fe20000010000 */
[----:B------:R-:W-:Y:S01]  /*64d0*/  FADD.FTZ R157, R200, -R157 ;  /* 0x8000009dc89d7221 */ /* 0x000fe20000010000 */
[-CC-:B------:R-:W-:Y:S01]  /*64e0*/  FFMA.FTZ R159, R159, R40.reuse, R42.reuse ;  /* 0x000000289f9f7223 */ /* 0x180fe2000001002a */
[-CC-:B------:R-:W-:Y:S01]  /*64f0*/  FFMA.FTZ R167, R167, R40.reuse, R42.reuse ;  /* 0x00000028a7a77223 */ /* 0x180fe2000001002a */
[C---:B------:R-:W-:Y:S01]  /*6500*/  FMUL.FTZ R181, R146.reuse, R181 ;  /* 0x000000b592b57220 */ /* 0x040fe20000410000 */
[----:B------:R-:W-:Y:S01]  /*6510*/  FMUL.FTZ R157, R146, R157 ;  /* 0x0000009d929d7220 */ /* 0x000fe20000410000 */
[-C--:B------:R-:W-:Y:S01]  /*6520*/  FFMA.FTZ R161, R161, R40.reuse, R42 ;  /* 0x00000028a1a17223 */ /* 0x080fe2000001002a */
[----:B------:R-:W-:Y:S01]  /*6530*/  FADD.FTZ R175, R175, -R174 ;  /* 0x800000aeafaf7221 */ /* 0x000fe20000010000 */
[----:B------:R-:W-:Y:S01]  /*6540*/  FADD.FTZ R179, R179, -R176 ;  /* 0x800000b0b3b37221 */ /* 0x000fe20000010000 */
[----:B------:R-:W-:Y:S01]  /*6550*/  FADD.FTZ R159, R198, -R159 ;  /* 0x8000009fc69f7221 */ /* 0x000fe20000010000 */
[----:B------:R-:W-:Y:S01]  /*6560*/  ISETP.GE.U32.AND P2, PT, R36, RZ, PT ;  /* 0x000000ff2400720c */ /* 0x000fe20003f46070 */
[----:B------:R-:W-:Y:S01]  /*6570*/  FFMA.FTZ R40, R170, R40, R42 ;  /* 0x00000028aa287223 */ /* 0x000fe2000001002a */
[----:B------:R-:W-:Y:S01]  /*6580*/  FMUL.FTZ R157, R157, UR6 ;  /* 0x000000069d9d7c20 */ /* 0x000fe20008410000 */
[----:B------:R-:W-:Y:S01]  /*6590*/  FMUL.FTZ R181, R181, UR6 ;  /* 0x00000006b5b57c20 */ /* 0x000fe20008410000 */
[C---:B------:R-:W-:Y:S01]  /*65a0*/  FMUL.FTZ R175, R146.reuse, R175 ;  /* 0x000000af92af7220 */ /* 0x040fe20000410000 */
[C---:B------:R-:W-:Y:S01]  /*65b0*/  FMUL.FTZ R179, R146.reuse, R179 ;  /* 0x000000b392b37220 */ /* 0x040fe20000410000 */
[----:B------:R-:W-:Y:S01]  /*65c0*/  FMUL.FTZ R159, R146, R159 ;  /* 0x0000009f929f7220 */ /* 0x000fe20000410000 */
[C---:B------:R-:W-:Y:S01]  /*65d0*/  LOP3.LUT P5, RZ, R37.reuse, 0xff0000, RZ, 0xc0, !PT ;  /* 0x00ff000025ff7812 */ /* 0x040fe200078ac0ff */
[----:B------:R-:W-:Y:S01]  /*65e0*/  FADD.FTZ R167, R192, -R167 ;  /* 0x800000a7c0a77221 */ /* 0x000fe20000010000 */
[----:B------:R-:W-:Y:S01]  /*65f0*/  ISETP.GE.U32.AND.EX P2, PT, R37, 0x1000000, PT, P2 ;  /* 0x010000002500780c */ /* 0x000fe20003f46120 */
[----:B------:R-:W-:Y:S01]  /*6600*/  FADD.FTZ R161, R196, -R161 ;  /* 0x800000a1c4a17221 */ /* 0x000fe20000010000 */
[----:B------:R-:W-:Y:S01]  /*6610*/  FADD.FTZ R173, R173, -R40 ;  /* 0x80000028adad7221 */ /* 0x000fe20000010000 */
[----:B------:R-:W-:Y:S01]  /*6620*/  FMUL.FTZ R179, R179, UR6 ;  /* 0x00000006b3b37c20 */ /* 0x000fe20008410000 */
[----:B0-----:R-:W-:Y:S01]  /*6630*/  FSEL R26, R157, RZ, P2 ;  /* 0x000000ff9d1a7208 */ /* 0x001fe20001000000 */
[----:B------:R-:W-:Y:S01]  /*6640*/  FMUL.FTZ R159, R159, UR6 ;  /* 0x000000069f9f7c20 */ /* 0x000fe20008410000 */
[----:B------:R-:W-:Y:S01]  /*6650*/  FSEL R23, R181, RZ, P5 ;  /* 0x000000ffb5177208 */ /* 0x000fe20002800000 */
[----:B------:R-:W-:Y:S01]  /*6660*/  FMUL.FTZ R175, R175, UR6 ;  /* 0x00000006afaf7c20 */ /* 0x000fe20008410000 */
[C---:B------:R-:W-:Y:S01]  /*6670*/  FMUL.FTZ R167, R146.reuse, R167 ;  /* 0x000000a792a77220 */ /* 0x040fe20000410000 */
[C---:B------:R-:W-:Y:S01]  /*6680*/  FMUL.FTZ R161, R146.reuse, R161 ;  /* 0x000000a192a17220 */ /* 0x040fe20000410000 */
[----:B------:R-:W-:Y:S01]  /*6690*/  FMUL.FTZ R173, R146, R173 ;  /* 0x000000ad92ad7220 */ /* 0x000fe20000410000 */
[----:B------:R-:W-:Y:S01]  /*66a0*/  LOP3.LUT P6, RZ, R37, 0xff, RZ, 0xc0, !PT ;  /* 0x000000ff25ff7812 */ /* 0x000fe200078cc0ff */
[----:B------:R-:W-:Y:S01]  /*66b0*/  FMUL.FTZ R167, R167, UR6 ;  /* 0x00000006a7a77c20 */ /* 0x000fe20008410000 */
[----:B------:R-:W-:Y:S01]  /*66c0*/  LOP3.LUT P2, RZ, R37, 0xff00, RZ, 0xc0, !PT ;  /* 0x0000ff0025ff7812 */ /* 0x000fe2000784c0ff */
[----:B------:R-:W-:Y:S01]  /*66d0*/  FMUL.FTZ R161, R161, UR6 ;  /* 0x00000006a1a17c20 */ /* 0x000fe20008410000 */
[----:B------:R-:W-:Y:S01]  /*66e0*/  LOP3.LUT P5, RZ, R36, 0xff0000, RZ, 0xc0, !PT ;  /* 0x00ff000024ff7812 */ /* 0x000fe200078ac0ff */
[----:B------:R-:W-:Y:S01]  /*66f0*/  FMUL.FTZ R173, R173, UR6 ;  /* 0x00000006adad7c20 */ /* 0x000fe20008410000 */
[----:B------:R-:W-:-:S02]  /*6700*/  FSEL R22, R179, RZ, P6 ;  /* 0x000000ffb3167208 */ /* 0x000fc40003000000 */
[----:B------:R-:W-:Y:S02]  /*6710*/  FSEL R159, R159, RZ, P2 ;  /* 0x000000ff9f9f7208 */ /* 0x000fe40001000000 */
[----:B------:R-:W-:Y:S02]  /*6720*/  FSEL R21, R175, RZ, P5 ;  /* 0x000000ffaf157208 */ /* 0x000fe40002800000 */
[C---:B------:R-:W-:Y:S02]  /*6730*/  LOP3.LUT P6, RZ, R36.reuse, 0xff000000, RZ, 0xc0, !PT ;  /* 0xff00000024ff7812 */ /* 0x040fe400078cc0ff */
[C---:B------:R-:W-:Y:S02]  /*6740*/  LOP3.LUT P2, RZ, R36.reuse, 0xff00, RZ, 0xc0, !PT ;  /* 0x0000ff0024ff7812 */ /* 0x040fe4000784c0ff */
[----:B------:R-:W-:Y:S02]  /*6750*/  LOP3.LUT P5, RZ, R36, 0xff, RZ, 0xc0, !PT ;  /* 0x000000ff24ff7812 */ /* 0x000fe400078ac0ff */
[----:B------:R-:W-:-:S02]  /*6760*/  FSEL R0, R161, RZ, P6 ;  /* 0x000000ffa1007208 */ /* 0x000fc40003000000 */
[----:B------:R-:W-:Y:S02]  /*6770*/  FSEL R167, R167, RZ, P2 ;  /* 0x000000ffa7a77208 */ /* 0x000fe40001000000 */
[----:B------:R-:W-:Y:S02]  /*6780*/  FSEL R20, R173, RZ, P5 ;  /* 0x000000ffad147208 */ /* 0x000fe40002800000 */
[----:B------:R-:W-:Y:S02]  /*6790*/  F2FP.BF16.F32.PACK_AB R23, R26, R23 ;  /* 0x000000171a17723e */ /* 0x000fe400000010ff */
[----:B------:R-:W-:Y:S02]  /*67a0*/  F2FP.BF16.F32.PACK_AB R22, R159, R22 ;  /* 0x000000169f16723e */ /* 0x000fe400000010ff */
[----:B------:R-:W-:Y:S02]  /*67b0*/  F2FP.BF16.F32.PACK_AB R21, R0, R21 ;  /* 0x000000150015723e */ /* 0x000fe400000010ff */
[----:B------:R-:W-:-:S07]  /*67c0*/  F2FP.BF16.F32.PACK_AB R20, R167, R20 ;  /* 0x00000014a714723e */ /* 0x000fce00000010ff */
.L_x_143:
[----:B------:R-:W0:Y:S01]  /*67d0*/  @P0 LDC.64 R26, c[0x0][0x478] ;  /* 0x00011e00ff1a0b82 */ /* 0x000e220000000a00 */
[----:B------:R-:W-:Y:S01]  /*67e0*/  IMAD.WIDE.U32 R24, R145, 0x10, R24 ;  /* 0x0000001091187825 */ /* 0x000fe200078e0018 */
[----:B------:R-:W-:-:S06]  /*67f0*/  PLOP3.LUT P3, PT, P3, PT, PT, 0x8, 0x80 ;  /* 0x000000000080781c */ /* 0x000fcc0001f6e170 */
[----:B------:R-:W1:Y:S01]  /*6800*/  @P1 LDC.64 R28, c[0x0][0x470] ;  /* 0x00011c00ff1c1b82 */ /* 0x000e620000000a00 */
[----:B0-----:R-:W-:-:S05]  /*6810*/  @P0 IMAD.WIDE.U32 R26, R145, 0x10, R26 ;  /* 0x00000010911a0825 */ /* 0x001fca00078e001a */
[----:B------:R0:W-:Y:S01]  /*6820*/  @P0 STG.E.128 desc[UR8][R26.64], R12 ;  /* 0x0000000c1a000986 */ /* 0x0001e2000c101d08 */
[----:B-1----:R-:W-:-:S03]  /*6830*/  @P1 IMAD.WIDE.U32 R28, R145, 0x10, R28 ;  /* 0x00000010911c1825 */ /* 0x002fc600078e001c */
[----:B------:R0:W-:Y:S04]  /*6840*/  STG.E.128 desc[UR8][R24.64], R20 ;  /* 0x0000001418007986 */ /* 0x0001e8000c101d08 */
[----:B------:R0:W-:Y:S01]  /*6850*/  @P1 STG.E.128 desc[UR8][R28.64], R16 ;  /* 0x000000101c001986 */ /* 0x0001e2000c101d08 */
[----:B------:R-:W-:Y:S05]  /*6860*/  @!P4 BRA `(.L_x_148) ;  /* 0xffffffa0000cc947 */ /* 0x000fea000383ffff */
[----:B0-----:R-:W-:Y:S01]  /*6870*/  IMAD.MOV.U32 R26, RZ, RZ, R83 ;  /* 0x000000ffff1a7224 */ /* 0x001fe200078e0053 */
[----:B------:R-:W-:Y:S01]  /*6880*/  MOV R11, R95 ;  /* 0x0000005f000b7202 */ /* 0x000fe20000000f00 */
[----:B------:R-:W-:Y:S01]  /*6890*/  IMAD.MOV.U32 R83, RZ, RZ, R48 ;  /* 0x000000ffff537224 */ /* 0x000fe200078e0030 */
        /* <DEDUP_REMOVED lines=57> */
.L_x_131:
        /* <DEDUP_REMOVED lines=28> */
.L_x_149:
        /* <DEDUP_REMOVED lines=9> */
.L_x_2785:


//--------------------- .text._ZN10layer_norm22ln_bwd_finalize_kernelINS_22Kernel_traits_finalizeILj4096E13__nv_bfloat16S2_S2_S2_fjLb0ELj1024ELj4ENS_18Kernel_traits_baseILj4096ES2_S2_S2_S2_fjLj1024EEEEELb0ELb0EEEvNS_9BwdParamsE --------------------------
	.section	.text._ZN10layer_norm22ln_bwd_finalize_kernelINS_22Kernel_traits_finalizeILj4096E13__nv_bfloat16S2_S2_S2_fjLb0ELj1024ELj4ENS_18Kernel_traits_baseILj4096ES2_S2_S2_S2_fjLj1024EEEEELb0ELb0EEEvNS_9BwdParamsE,"ax",@progbits
	.align	128
        .global         _ZN10layer_norm22ln_bwd_finalize_kernelINS_22Kernel_traits_finalizeILj4096E13__nv_bfloat16S2_S2_S2_fjLb0ELj1024ELj4ENS_18Kernel_traits_baseILj4096ES2_S2_S2_S2_fjLj1024EEEEELb0ELb0EEEvNS_9BwdParamsE
        .type           _ZN10layer_norm22ln_bwd_finalize_kernelINS_22Kernel_traits_finalizeILj4096E13__nv_bfloat16S2_S2_S2_fjLb0ELj1024ELj4ENS_18Kernel_traits_baseILj4096ES2_S2_S2_S2_fjLj1024EEEEELb0ELb0EEEvNS_9BwdParamsE,@function
        .size           _ZN10layer_norm22ln_bwd_finalize_kernelINS_22Kernel_traits_finalizeILj4096E13__nv_bfloat16S2_S2_S2_fjLb0ELj1024ELj4ENS_18Kernel_traits_baseILj4096ES2_S2_S2_S2_fjLj1024EEEEELb0ELb0EEEvNS_9BwdParamsE,(.L_x_2786 - _ZN10layer_norm22ln_bwd_finalize_kernelINS_22Kernel_traits_finalizeILj4096E13__nv_bfloat16S2_S2_S2_fjLb0ELj1024ELj4ENS_18Kernel_traits_baseILj4096ES2_S2_S2_S2_fjLj1024EEEEELb0ELb0EEEvNS_9BwdParamsE)
        .other          _ZN10layer_norm22ln_bwd_finalize_kernelINS_22Kernel_traits_finalizeILj4096E13__nv_bfloat16S2_S2_S2_fjLb0ELj1024ELj4ENS_18Kernel_traits_baseILj4096ES2_S2_S2_S2_fjLj1024EEEEELb0ELb0EEEvNS_9BwdParamsE,@"STO_CUDA_ENTRY STV_DEFAULT"
_ZN10layer_norm22ln_bwd_finalize_kernelINS_22Kernel_traits_finalizeILj4096E13__nv_bfloat16S2_S2_S2_fjLb0ELj1024ELj4ENS_18Kernel_traits_baseILj4096ES2_S2_S2_S2_fjLj1024EEEEELb0ELb0EEEvNS_9BwdParamsE:
.text._ZN10layer_norm22ln_bwd_finalize_kernelINS_22Kernel_traits_finalizeILj4096E13__nv_bfloat16S2_S2_S2_fjLb0ELj1024ELj4ENS_18Kernel_traits_baseILj4096ES2_S2_S2_S2_fjLj1024EEEEELb0ELb0EEEvNS_9BwdParamsE:
[----:B------:R-:W-:Y:S01]  /*0000*/  LDC R1, c[0x0][0x37c] ;  /* 0x0000df00ff017b82 */ /* 0x000fe20000000800 */
[----:B------:R-:W0:Y:S01]  /*0010*/  S2R R0, SR_CTAID.X ;  /* 0x0000000000007919 */ /* 0x000e220000002500 */
[----:B------:R-:W1:Y:S01]  /*0020*/  S2R R2, SR_TID.X ;  /* 0x0000000000027919 */ /* 0x000e620000002100 */
[----:B0-----:R-:W-:-:S04]  /*0030*/  SHF.L.U32 R59, R0, 0x5, RZ ;  /* 0x00000005003b7819 */ /* 0x001fc800000006ff */
[----:B-1----:R-:W-:-:S04]  /*0040*/  LOP3.LUT R3, R59, 0x1f, R2, 0xf8, !PT ;  /* 0x0000001f3b037812 */ /* 0x002fc800078ef802 */
[----:B------:R-:W-:-:S13]  /*0050*/  ISETP.GT.U32.AND P0, PT, R3, 0xfff, PT ;  /* 0x00000fff0300780c */ /* 0x000fda0003f04070 */
[----:B------:R-:W-:Y:S05]  /*0060*/  @P0 EXIT ;  /* 0x000000000000094d */ /* 0x000fea0003800000 */
[----:B------:R-:W0:Y:S01]  /*0070*/  LDC R56, c[0x0][0x388] ;  /* 0x0000e200ff387b82 */ /* 0x000e220000000800 */
[----:B------:R-:W1:Y:S01]  /*0080*/  LDCU UR8, c[0x0][0x380] ;  /* 0x00007000ff0877ac */ /* 0x000e620008000800 */
[----:B------:R-:W-:Y:S01]  /*0090*/  SHF.R.U32.HI R58, RZ, 0x5, R2 ;  /* 0x00000005ff3a7819 */ /* 0x000fe20000011602 */
[----:B------:R-:W-:Y:S01]  /*00a0*/  BSSY.RECONVERGENT B0, `(.L_x_150) ;  /* 0x0000142000007945 */ /* 0x000fe20003800200 */
[----:B------:R-:W-:Y:S01]  /*00b0*/  SHF.L.U32 R0, R0, 0x4, RZ ;  /* 0x0000000400007819 */ /* 0x000fe200000006ff */
[----:B------:R-:W2:Y:S01]  /*00c0*/  LDCU.64 UR6, c[0x0][0x358] ;  /* 0x00006b00ff0677ac */ /* 0x000ea20008000a00 */
[----:B------:R-:W-:Y:S01]  /*00d0*/  LOP3.LUT R17, R2, 0x1f, RZ, 0xc0, !PT ;  /* 0x0000001f02117812 */ /* 0x000fe200078ec0ff */
[----:B------:R-:W-:Y:S01]  /*00e0*/  HFMA2 R36, -RZ, RZ, 0, 0 ;  /* 0x00000000ff247431 */ /* 0x000fe200000001ff */
[----:B------:R-:W-:Y:S02]  /*00f0*/  LOP3.LUT R0, R0, 0x7ffffff0, RZ, 0xc0, !PT ;  /* 0x7ffffff000007812 */ /* 0x000fe400078ec0ff */
[----:B------:R-:W-:-:S02]  /*0100*/  MOV R2, RZ ;  /* 0x000000ff00027202 */ /* 0x000fc40000000f00 */
[----:B------:R-:W-:Y:S02]  /*0110*/  IADD3 R57, PT, PT, R17, R0, RZ ;  /* 0x0000000011397210 */ /* 0x000fe40007ffe0ff */
[----:B-1----:R-:W-:-:S04]  /*0120*/  ISETP.GE.U32.AND P0, PT, R58, UR8, PT ;  /* 0x000000083a007c0c */ /* 0x002fc8000bf06070 */
[----:B0-----:R-:W-:-:S13]  /*0130*/  ISETP.GE.U32.OR P0, PT, R3, R56, P0 ;  /* 0x000000380300720c */ /* 0x001fda0000706470 */
[----:B--2---:R-:W-:Y:S05]  /*0140*/  @P0 BRA `(.L_x_151) ;  /* 0x0000001000dc0947 */ /* 0x004fea0003800000 */
[----:B------:R-:W-:Y:S01]  /*0150*/  LOP3.LUT R3, R58, 0x20, RZ, 0xfc, !PT ;  /* 0x000000203a037812 */ /* 0x000fe200078efcff */
[----:B------:R-:W-:Y:S01]  /*0160*/  BSSY.RECONVERGENT B1, `(.L_x_152) ;  /* 0x00000b2000017945 */ /* 0x000fe20003800200 */
[-C--:B------:R-:W-:Y:S02]  /*0170*/  LOP3.LUT R5, RZ, R58.reuse, RZ, 0x33, !PT ;  /* 0x0000003aff057212 */ /* 0x080fe400078e33ff */
[----:B------:R-:W-:Y:S02]  /*0180*/  VIMNMX.U32 R0, PT, PT, R3, UR8, !PT ;  /* 0x0000000803007c48 */ /* 0x000fe4000ffe0000 */
[----:B------:R-:W-:Y:S02]  /*0190*/  MOV R2, RZ ;  /* 0x000000ff00027202 */ /* 0x000fe40000000f00 */
[----:B------:R-:W-:Y:S02]  /*01a0*/  IADD3 R5, PT, PT, R0, R5, RZ ;  /* 0x0000000500057210 */ /* 0x000fe40007ffe0ff */
[----:B------:R-:W-:-:S02]  /*01b0*/  MOV R0, R58 ;  /* 0x0000003a00007202 */ /* 0x000fc40000000f00 */
[C---:B------:R-:W-:Y:S02]  /*01c0*/  ISETP.GE.U32.AND P0, PT, R5.reuse, 0x1e0, PT ;  /* 0x000001e00500780c */ /* 0x040fe40003f06070 */
[----:B------:R-:W-:Y:S02]  /*01d0*/  MOV R36, RZ ;  /* 0x000000ff00247202 */ /* 0x000fe40000000f00 */
[----:B------:R-:W-:-:S09]  /*01e0*/  LEA.HI R5, R5, 0x1, RZ, 0x1b ;  /* 0x0000000105057811 */ /* 0x000fd200078fd8ff */
[----:B------:R-:W-:Y:S05]  /*01f0*/  @!P0 BRA `(.L_x_153) ;  /* 0x0000000800a08947 */ /* 0x000fea0003800000 */
[C---:B------:R-:W-:Y:S01]  /*0200*/  LOP3.LUT R7, R58.reuse, 0x180, RZ, 0xfc, !PT ;  /* 0x000001803a077812 */ /* 0x040fe200078efcff */
[-CC-:B------:R-:W-:Y:S01]  /*0210*/  IMAD R4, R3, R56.reuse, R59.reuse ;  /* 0x0000003803047224 */ /* 0x180fe200078e023b */
[C---:B------:R-:W-:Y:S01]  /*0220*/  LOP3.LUT R2, R58.reuse, 0x120, RZ, 0xfc, !PT ;  /* 0x000001203a027812 */ /* 0x040fe200078efcff */
[CCC-:B------:R-:W-:Y:S01]  /*0230*/  IMAD R32, R58.reuse, R56.reuse, R59.reuse ;  /* 0x000000383a207224 */ /* 0x1c0fe200078e023b */
[C---:B------:R-:W-:Y:S01]  /*0240*/  LOP3.LUT R9, R58.reuse, 0x1a0, RZ, 0xfc, !PT ;  /* 0x000001a03a097812 */ /* 0x040fe200078efcff */
[-CC-:B------:R-:W-:Y:S01]  /*0250*/  IMAD R10, R7, R56.reuse, R59.reuse ;  /* 0x00000038070a7224 */ /* 0x180fe200078e023b */
[----:B------:R-:W-:Y:S01]  /*0260*/  LOP3.LUT R3, R58, 0x140, RZ, 0xfc, !PT ;  /* 0x000001403a037812 */ /* 0x000fe200078efcff */
[-CC-:B------:R-:W-:Y:S01]  /*0270*/  IMAD R2, R2, R56.reuse, R59.reuse ;  /* 0x0000003802027224 */ /* 0x180fe200078e023b */
[C---:B------:R-:W-:Y:S01]  /*0280*/  LOP3.LUT R11, R58.reuse, 0x1c0, RZ, 0xfc, !PT ;  /* 0x000001c03a0b7812 */ /* 0x040fe200078efcff */
[----:B------:R-:W-:Y:S01]  /*0290*/  IMAD R12, R9, R56, R59 ;  /* 0x00000038090c7224 */ /* 0x000fe200078e023b */
[----:B------:R-:W-:-:S02]  /*02a0*/  LOP3.LUT R13, R58, 0x1e0, RZ, 0xfc, !PT ;  /* 0x000001e03a0d7812 */ /* 0x000fc400078efcff */
[C---:B------:R-:W-:Y:S01]  /*02b0*/  LOP3.LUT R0, R58.reuse, 0x100, RZ, 0xfc, !PT ;  /* 0x000001003a007812 */ /* 0x040fe200078efcff */
[-CC-:B------:R-:W-:Y:S01]  /*02c0*/  IMAD R14, R11, R56.reuse, R59.reuse ;  /* 0x000000380b0e7224 */ /* 0x180fe200078e023b */
[C---:B------:R-:W-:Y:S01]  /*02d0*/  LOP3.LUT R6, R58.reuse, 0x160, RZ, 0xfc, !PT ;  /* 0x000001603a067812 */ /* 0x040fe200078efcff */
[-CC-:B------:R-:W-:Y:S01]  /*02e0*/  IMAD R18, R13, R56.reuse, R59.reuse ;  /* 0x000000380d127224 */ /* 0x180fe200078e023b */
[----:B------:R-:W-:Y:S01]  /*02f0*/  LOP3.LUT R15, R58, 0x80, RZ, 0xfc, !PT ;  /* 0x000000803a0f7812 */ /* 0x000fe200078efcff */
[-CC-:B------:R-:W-:Y:S01]  /*0300*/  IMAD R0, R0, R56.reuse, R59.reuse ;  /* 0x0000003800007224 */ /* 0x180fe200078e023b */
[----:B------:R-:W-:Y:S01]  /*0310*/  LOP3.LUT R16, R58, 0xa0, RZ, 0xfc, !PT ;  /* 0x000000a03a107812 */ /* 0x000fe200078efcff */
[-CC-:B------:R-:W-:Y:S01]  /*0320*/  IMAD R8, R6, R56.reuse, R59.reuse ;  /* 0x0000003806087224 */ /* 0x180fe200078e023b */
[C---:B------:R-:W-:Y:S01]  /*0330*/  LOP3.LUT R19, R58.reuse, 0xc0, RZ, 0xfc, !PT ;  /* 0x000000c03a137812 */ /* 0x040fe200078efcff */
[-CC-:B------:R-:W-:Y:S01]  /*0340*/  IMAD R20, R15, R56.reuse, R59.reuse ;  /* 0x000000380f147224 */ /* 0x180fe200078e023b */
[----:B------:R-:W-:Y:S01]  /*0350*/  LOP3.LUT R21, R58, 0xe0, RZ, 0xfc, !PT ;  /* 0x000000e03a157812 */ /* 0x000fe200078efcff */
[-CC-:B------:R-:W-:Y:S01]  /*0360*/  IMAD R22, R16, R56.reuse, R59.reuse ;  /* 0x0000003810167224 */ /* 0x180fe200078e023b */
[C---:B------:R-:W-:Y:S01]  /*0370*/  LOP3.LUT R23, R58.reuse, 0x40, RZ, 0xfc, !PT ;  /* 0x000000403a177812 */ /* 0x040fe200078efcff */
[-CC-:B------:R-:W-:Y:S01]  /*0380*/  IMAD R24, R19, R56.reuse, R59.reuse ;  /* 0x0000003813187224 */ /* 0x180fe200078e023b */
[----:B------:R-:W-:Y:S01]  /*0390*/  LOP3.LUT R25, R58, 0x60, RZ, 0xfc, !PT ;  /* 0x000000603a197812 */ /* 0x000fe200078efcff */
[-CC-:B------:R-:W-:Y:S01]  /*03a0*/  IMAD R26, R21, R56.reuse, R59.reuse ;  /* 0x00000038151a7224 */ /* 0x180fe200078e023b */
[----:B------:R-:W-:Y:S01]  /*03b0*/  LOP3.LUT R27, R5, 0xffffff0, RZ, 0xc0, !PT ;  /* 0x0ffffff0051b7812 */ /* 0x000fe200078ec0ff */
[--C-:B------:R-:W-:Y:S01]  /*03c0*/  IMAD R28, R23, R56, R59.reuse ;  /* 0x00000038171c7224 */ /* 0x100fe200078e023b */
[----:B------:R-:W-:Y:S01]  /*03d0*/  IADD3 R5, PT, PT, R17, R4, RZ ;  /* 0x0000000411057210 */ /* 0x000fe20007ffe0ff */
[--C-:B------:R-:W-:Y:S01]  /*03e0*/  IMAD R4, R3, R56, R59.reuse ;  /* 0x0000003803047224 */ /* 0x100fe200078e023b */
[----:B------:R-:W-:Y:S01]  /*03f0*/  IADD3 R9, PT, PT, R17, R10, RZ ;  /* 0x0000000a11097210 */ /* 0x000fe20007ffe0ff */
[----:B------:R-:W-:Y:S01]  /*0400*/  IMAD R30, R25, R56, R59 ;  /* 0x00000038191e7224 */ /* 0x000fe200078e023b */
[C---:B------:R-:W-:Y:S01]  /*0410*/  IADD3 R6, PT, PT, R17.reuse, R2, RZ ;  /* 0x0000000211067210 */ /* 0x040fe20007ffe0ff */
[----:B------:R-:W-:Y:S01]  /*0420*/  HFMA2 R2, -RZ, RZ, 0, 0 ;  /* 0x00000000ff027431 */ /* 0x000fe200000001ff */
[----:B------:R-:W-:-:S02]  /*0430*/  IADD3 R10, PT, PT, R17, R12, RZ ;  /* 0x0000000c110a7210 */ /* 0x000fc40007ffe0ff */
[C---:B------:R-:W-:Y:S02]  /*0440*/  IADD3 R7, PT, PT, R17.reuse, R4, RZ ;  /* 0x0000000411077210 */ /* 0x040fe40007ffe0ff */
[C---:B------:R-:W-:Y:S02]  /*0450*/  IADD3 R11, PT, PT, R17.reuse, R14, RZ ;  /* 0x0000000e110b7210 */ /* 0x040fe40007ffe0ff */
[C---:B------:R-:W-:Y:S02]  /*0460*/  IADD3 R12, PT, PT, R17.reuse, R18, RZ ;  /* 0x00000012110c7210 */ /* 0x040fe40007ffe0ff */
[C---:B------:R-:W-:Y:S02]  /*0470*/  IADD3 R3, PT, PT, R17.reuse, R32, RZ ;  /* 0x0000002011037210 */ /* 0x040fe40007ffe0ff */
[C---:B------:R-:W-:Y:S02]  /*0480*/  IADD3 R16, PT, PT, R17.reuse, R0, RZ ;  /* 0x0000000011107210 */ /* 0x040fe40007ffe0ff */
[----:B------:R-:W-:-:S02]  /*0490*/  IADD3 R8, PT, PT, R17, R8, RZ ;  /* 0x0000000811087210 */ /* 0x000fc40007ffe0ff */
[C---:B------:R-:W-:Y:S02]  /*04a0*/  IADD3 R18, PT, PT, R17.reuse, R20, RZ ;  /* 0x0000001411127210 */ /* 0x040fe40007ffe0ff */
[C---:B------:R-:W-:Y:S02]  /*04b0*/  IADD3 R13, PT, PT, R17.reuse, R22, RZ ;  /* 0x00000016110d7210 */ /* 0x040fe40007ffe0ff */
[C---:B------:R-:W-:Y:S02]  /*04c0*/  IADD3 R14, PT, PT, R17.reuse, R24, RZ ;  /* 0x00000018110e7210 */ /* 0x040fe40007ffe0ff */
[C---:B------:R-:W-:Y:S02]  /*04d0*/  IADD3 R15, PT, PT, R17.reuse, R26, RZ ;  /* 0x0000001a110f7210 */ /* 0x040fe40007ffe0ff */
[C---:B------:R-:W-:Y:S02]  /*04e0*/  IADD3 R4, PT, PT, R17.reuse, R28, RZ ;  /* 0x0000001c11047210 */ /* 0x040fe40007ffe0ff */
[----:B------:R-:W-:-:S02]  /*04f0*/  IADD3 R17, PT, PT, R17, R30, RZ ;  /* 0x0000001e11117210 */ /* 0x000fc40007ffe0ff */
[----:B------:R-:W-:Y:S02]  /*0500*/  MOV R0, R58 ;  /* 0x0000003a00007202 */ /* 0x000fe40000000f00 */
[----:B------:R-:W-:-:S07]  /*0510*/  IADD3 R19, PT, PT, -R27, RZ, RZ ;  /* 0x000000ff1b137210 */ /* 0x000fce0007ffe1ff */
.L_x_154:
[----:B------:R-:W0:Y:S08]  /*0520*/  LDC.64 R52, c[0x0][0x440] ;  /* 0x00011000ff347b82 */ /* 0x000e300000000a00 */
[----:B------:R-:W1:Y:S01]  /*0530*/  LDC.64 R54, c[0x0][0x448] ;  /* 0x00011200ff367b82 */ /* 0x000e620000000a00 */
[----:B0-----:R-:W-:-:S04]  /*0540*/  IMAD.WIDE.U32 R28, R5, 0x4, R52 ;  /* 0x00000004051c7825 */ /* 0x001fc800078e0034 */
[--C-:B------:R-:W-:Y:S01]  /*0550*/  IMAD.WIDE.U32 R26, R3, 0x4, R52.reuse ;  /* 0x00000004031a7825 */ /* 0x100fe200078e0034 */
[----:B------:R0:W2:Y:S03]  /*0560*/  LDG.E R50, desc[UR6][R28.64] ;  /* 0x000000061c327981 */ /* 0x0000a6000c1e1900 */
[----:B------:R-:W-:Y:S01]  /*0570*/  IMAD.WIDE.U32 R24, R13, 0x4, R52 ;  /* 0x000000040d187825 */ /* 0x000fe200078e0034 */
[----:B------:R3:W4:Y:S03]  /*0580*/  LDG.E R51, desc[UR6][R26.64] ;  /* 0x000000061a337981 */ /* 0x000726000c1e1900 */
[----:B-1----:R-:W-:Y:S02]  /*0590*/  IMAD.WIDE.U32 R46, R3, 0x4, R54 ;  /* 0x00000004032e7825 */ /* 0x002fe400078e0036 */
[----:B------:R-:W5:Y:S02]  /*05a0*/  LDG.E R25, desc[UR6][R24.64] ;  /* 0x0000000618197981 */ /* 0x000f64000c1e1900 */
[----:B------:R-:W-:-:S02]  /*05b0*/  IMAD.WIDE.U32 R22, R14, 0x4, R52 ;  /* 0x000000040e167825 */ /* 0x000fc400078e0034 */
[----:B------:R-:W5:Y:S02]  /*05c0*/  LDG.E R46, desc[UR6][R46.64] ;  /* 0x000000062e2e7981 */ /* 0x000f64000c1e1900 */
[----:B------:R-:W-:-:S04]  /*05d0*/  IMAD.WIDE.U32 R20, R15, 0x4, R52 ;  /* 0x000000040f147825 */ /* 0x000fc800078e0034 */
[----:B0-----:R-:W-:Y:S01]  /*05e0*/  IMAD.WIDE.U32 R28, R16, 0x4, R52 ;  /* 0x00000004101c7825 */ /* 0x001fe200078e0034 */
[----:B------:R-:W5:Y:S03]  /*05f0*/  LDG.E R24, desc[UR6][R22.64] ;  /* 0x0000000616187981 */ /* 0x000f66000c1e1900 */
[----:B------:R-:W-:-:S04]  /*0600*/  IMAD.WIDE.U32 R44, R5, 0x4, R54 ;  /* 0x00000004052c7825 */ /* 0x000fc800078e0036 */
[--C-:B------:R-:W-:Y:S02]  /*0610*/  IMAD.WIDE.U32 R48, R4, 0x4, R52.reuse ;  /* 0x0000000404307825 */ /* 0x100fe400078e0034 */
[----:B------:R-:W5:Y:S04]  /*0620*/  LDG.E R44, desc[UR6][R44.64] ;  /* 0x000000062c2c7981 */ /* 0x000f68000c1e1900 */
[----:B------:R0:W5:Y:S01]  /*0630*/  LDG.E R23, desc[UR6][R20.64] ;  /* 0x0000000614177981 */ /* 0x000162000c1e1900 */
[----:B------:R-:W-:-:S03]  /*0640*/  IMAD.WIDE.U32 R40, R18, 0x4, R52 ;  /* 0x0000000412287825 */ /* 0x000fc600078e0034 */
[----:B------:R1:W5:Y:S01]  /*0650*/  LDG.E R22, desc[UR6][R28.64] ;  /* 0x000000061c167981 */ /* 0x000362000c1e1900 */
[----:B---3--:R-:W-:-:S03]  /*0660*/  IMAD.WIDE.U32 R26, R7, 0x4, R52 ;  /* 0x00000004071a7825 */ /* 0x008fc600078e0034 */
[----:B------:R-:W3:Y:S01]  /*0670*/  LDG.E R48, desc[UR6][R48.64] ;  /* 0x0000000630307981 */ /* 0x000ee2000c1e1900 */
[----:B0-----:R-:W-:-:S03]  /*0680*/  IMAD.WIDE.U32 R20, R6, 0x4, R52 ;  /* 0x0000000406147825 */ /* 0x001fc600078e0034 */
[----:B------:R-:W3:Y:S01]  /*0690*/  LDG.E R40, desc[UR6][R40.64] ;  /* 0x0000000628287981 */ /* 0x000ee2000c1e1900 */
[----:B-1----:R-:W-:-:S03]  /*06a0*/  IMAD.WIDE.U32 R28, R4, 0x4, R54 ;  /* 0x00000004041c7825 */ /* 0x002fc600078e0036 */
[----:B------:R-:W3:Y:S01]  /*06b0*/  LDG.E R21, desc[UR6][R20.64] ;  /* 0x0000000614157981 */ /* 0x000ee2000c1e1900 */
[----:B------:R-:W-:-:S03]  /*06c0*/  IMAD.WIDE.U32 R42, R17, 0x4, R52 ;  /* 0x00000004112a7825 */ /* 0x000fc600078e0034 */
[----:B------:R-:W3:Y:S01]  /*06d0*/  LDG.E R38, desc[UR6][R28.64] ;  /* 0x000000061c267981 */ /* 0x000ee2000c1e1900 */
[----:B------:R-:W-:-:S03]  /*06e0*/  IMAD.WIDE.U32 R32, R17, 0x4, R54 ;  /* 0x0000000411207825 */ /* 0x000fc600078e0036 */
[----:B------:R-:W3:Y:S01]  /*06f0*/  LDG.E R42, desc[UR6][R42.64] ;  /* 0x000000062a2a7981 */ /* 0x000ee2000c1e1900 */
[----:B------:R-:W-:-:S03]  /*0700*/  IMAD.WIDE.U32 R34, R18, 0x4, R54 ;  /* 0x0000000412227825 */ /* 0x000fc600078e0036 */
[----:B------:R0:W3:Y:S04]  /*0710*/  LDG.E R20, desc[UR6][R26.64] ;  /* 0x000000061a147981 */ /* 0x0000e8000c1e1900 */
[----:B------:R1:W3:Y:S01]  /*0720*/  LDG.E R41, desc[UR6][R32.64] ;  /* 0x0000000620297981 */ /* 0x0002e2000c1e1900 */
[----:B------:R-:W-:-:S03]  /*0730*/  IMAD.WIDE.U32 R30, R9, 0x4, R52 ;  /* 0x00000004091e7825 */ /* 0x000fc600078e0034 */
[----:B------:R1:W3:Y:S01]  /*0740*/  LDG.E R43, desc[UR6][R34.64] ;  /* 0x00000006222b7981 */ /* 0x0002e2000c1e1900 */
[----:B0-----:R-:W-:-:S03]  /*0750*/  IMAD.WIDE.U32 R26, R8, 0x4, R52 ;  /* 0x00000004081a7825 */ /* 0x001fc600078e0034 */
[----:B------:R-:W3:Y:S01]  /*0760*/  LDG.E R39, desc[UR6][R30.64] ;  /* 0x000000061e277981 */ /* 0x000ee2000c1e1900 */
[----:B-1----:R-:W-:-:S03]  /*0770*/  IMAD.WIDE.U32 R32, R13, 0x4, R54 ;  /* 0x000000040d207825 */ /* 0x002fc600078e0036 */
[----:B------:R0:W3:Y:S01]  /*0780*/  LDG.E R37, desc[UR6][R26.64] ;  /* 0x000000061a257981 */ /* 0x0000e2000c1e1900 */
[----:B------:R-:W-:-:S03]  /*0790*/  IMAD.WIDE.U32 R34, R14, 0x4, R54 ;  /* 0x000000040e227825 */ /* 0x000fc600078e0036 */
[----:B------:R-:W3:Y:S01]  /*07a0*/  LDG.E R32, desc[UR6][R32.64] ;  /* 0x0000000620207981 */ /* 0x000ee2000c1e1900 */
[----:B------:R-:W-:-:S03]  /*07b0*/  IMAD.WIDE.U32 R28, R11, 0x4, R52 ;  /* 0x000000040b1c7825 */ /* 0x000fc600078e0034 */
[----:B------:R-:W3:Y:S01]  /*07c0*/  LDG.E R34, desc[UR6][R34.64] ;  /* 0x0000000622227981 */ /* 0x000ee2000c1e1900 */
[----:B0-----:R-:W-:-:S03]  /*07d0*/  IMAD.WIDE.U32 R26, R10, 0x4, R52 ;  /* 0x000000040a1a7825 */ /* 0x001fc600078e0034 */
[----:B------:R0:W3:Y:S01]  /*07e0*/  LDG.E R47, desc[UR6][R28.64] ;  /* 0x000000061c2f7981 */ /* 0x0000e2000c1e1900 */
[----:B------:R-:W-:-:S03]  /*07f0*/  IMAD.WIDE.U32 R30, R12, 0x4, R52 ;  /* 0x000000040c1e7825 */ /* 0x000fc600078e0034 */
[----:B------:R1:W3:Y:S04]  /*0800*/  LDG.E R45, desc[UR6][R26.64] ;  /* 0x000000061a2d7981 */ /* 0x0002e8000c1e1900 */
[----:B------:R1:W3:Y:S01]  /*0810*/  LDG.E R49, desc[UR6][R30.64] ;  /* 0x000000061e317981 */ /* 0x0002e2000c1e1900 */
[----:B0-----:R-:W-:-:S04]  /*0820*/  IMAD.WIDE.U32 R28, R16, 0x4, R54 ;  /* 0x00000004101c7825 */ /* 0x001fc800078e0036 */
[--C-:B-1----:R-:W-:Y:S01]  /*0830*/  IMAD.WIDE.U32 R26, R15, 0x4, R54.reuse ;  /* 0x000000040f1a7825 */ /* 0x102fe200078e0036 */
[----:B------:R-:W3:Y:S03]  /*0840*/  LDG.E R35, desc[UR6][R28.64] ;  /* 0x000000061c237981 */ /* 0x000ee6000c1e1900 */
[--C-:B------:R-:W-:Y:S01]  /*0850*/  IMAD.WIDE.U32 R30, R6, 0x4, R54.reuse ;  /* 0x00000004061e7825 */ /* 0x100fe200078e0036 */
[----:B------:R0:W3:Y:S05]  /*0860*/  LDG.E R33, desc[UR6][R26.64] ;  /* 0x000000061a217981 */ /* 0x0000ea000c1e1900 */
[----:B------:R-:W3:Y:S01]  /*0870*/  LDG.E R30, desc[UR6][R30.64] ;  /* 0x000000061e1e7981 */ /* 0x000ee2000c1e1900 */
[----:B0-----:R-:W-:-:S05]  /*0880*/  IMAD.WIDE.U32 R26, R7, 0x4, R54 ;  /* 0x00000004071a7825 */ /* 0x001fca00078e0036 */
[----:B------:R0:W3:Y:S01]  /*0890*/  LDG.E R31, desc[UR6][R26.64] ;  /* 0x000000061a1f7981 */ /* 0x0000e2000c1e1900 */
[----:B------:R-:W-:-:S06]  /*08a0*/  IMAD.WIDE.U32 R28, R8, 0x4, R54 ;  /* 0x00000004081c7825 */ /* 0x000fcc00078e0036 */
[----:B------:R-:W3:Y:S01]  /*08b0*/  LDG.E R28, desc[UR6][R28.64] ;  /* 0x000000061c1c7981 */ /* 0x000ee2000c1e1900 */
[----:B0-----:R-:W-:-:S05]  /*08c0*/  IMAD.WIDE.U32 R26, R9, 0x4, R54 ;  /* 0x00000004091a7825 */ /* 0x001fca00078e0036 */
[----:B------:R0:W3:Y:S02]  /*08d0*/  LDG.E R52, desc[UR6][R26.64] ;  /* 0x000000061a347981 */ /* 0x0000e4000c1e1900 */
[----:B0-----:R-:W-:-:S05]  /*08e0*/  IMAD.WIDE.U32 R26, R10, 0x4, R54 ;  /* 0x000000040a1a7825 */ /* 0x001fca00078e0036 */
[----:B------:R0:W3:Y:S02]  /*08f0*/  LDG.E R53, desc[UR6][R26.64] ;  /* 0x000000061a357981 */ /* 0x0000e4000c1e1900 */
[----:B0-----:R-:W-:-:S05]  /*0900*/  IMAD.WIDE.U32 R26, R11, 0x4, R54 ;  /* 0x000000040b1a7825 */ /* 0x001fca00078e0036 */
[----:B------:R0:W3:Y:S02]  /*0910*/  LDG.E R60, desc[UR6][R26.64] ;  /* 0x000000061a3c7981 */ /* 0x0000e4000c1e1900 */
[----:B0-----:R-:W-:-:S05]  /*0920*/  IMAD.WIDE.U32 R26, R12, 0x4, R54 ;  /* 0x000000040c1a7825 */ /* 0x001fca00078e0036 */
[----:B------:R-:W3:Y:S01]  /*0930*/  LDG.E R54, desc[UR6][R26.64] ;  /* 0x000000061a367981 */ /* 0x000ee2000c1e1900 */
[----:B------:R-:W-:-:S04]  /*0940*/  IADD3 R19, PT, PT, R19, 0x10, RZ ;  /* 0x0000001013137810 */ /* 0x000fc80007ffe0ff */
[----:B------:R-:W-:Y:S02]  /*0950*/  ISETP.NE.AND P0, PT, R19, RZ, PT ;  /* 0x000000ff1300720c */ /* 0x000fe40003f05270 */
[----:B------:R-:W-:Y:S02]  /*0960*/  IADD3 R0, PT, PT, R0, 0x200, RZ ;  /* 0x0000020000007810 */ /* 0x000fe40007ffe0ff */
[C---:B------:R-:W-:Y:S02]  /*0970*/  LEA R3, R56.reuse, R3, 0x9 ;  /* 0x0000000338037211 */ /* 0x040fe400078e48ff */
[C---:B------:R-:W-:Y:S02]  /*0980*/  LEA R5, R56.reuse, R5, 0x9 ;  /* 0x0000000538057211 */ /* 0x040fe400078e48ff */
[C---:B------:R-:W-:Y:S02]  /*0990*/  LEA R4, R56.reuse, R4, 0x9 ;  /* 0x0000000438047211 */ /* 0x040fe400078e48ff */
[----:B------:R-:W-:-:S02]  /*09a0*/  LEA R17, R56, R17, 0x9 ;  /* 0x0000001138117211 */ /* 0x000fc400078e48ff */
[C---:B------:R-:W-:Y:S02]  /*09b0*/  LEA R18, R56.reuse, R18, 0x9 ;  /* 0x0000001238127211 */ /* 0x040fe400078e48ff */
[C---:B------:R-:W-:Y:S02]  /*09c0*/  LEA R13, R56.reuse, R13, 0x9 ;  /* 0x0000000d380d7211 */ /* 0x040fe400078e48ff */
        /* <DEDUP_REMOVED lines=9> */
[----:B------:R-:W-:Y:S01]  /*0a60*/  LEA R12, R56, R12, 0x9 ;  /* 0x0000000c380c7211 */ /* 0x000fe200078e48ff */
[----:B----4-:R-:W-:-:S04]  /*0a70*/  FADD.FTZ R55, R51, R2 ;  /* 0x0000000233377221 */ /* 0x010fc80000010000 */
[----:B--2---:R-:W-:Y:S01]  /*0a80*/  FADD.FTZ R55, R55, R50 ;  /* 0x0000003237377221 */ /* 0x004fe20000010000 */
[----:B-----5:R-:W-:-:S04]  /*0a90*/  FADD.FTZ R51, R46, R36 ;  /* 0x000000242e337221 */ /* 0x020fc80000010000 */
[----:B------:R-:W-:Y:S01]  /*0aa0*/  FADD.FTZ R51, R51, R44 ;  /* 0x0000002c33337221 */ /* 0x000fe20000010000 */
[----:B---3--:R-:W-:-:S03]  /*0ab0*/  FADD.FTZ R55, R55, R48 ;  /* 0x0000003037377221 */ /* 0x008fc60000010000 */
[----:B------:R-:W-:Y:S01]  /*0ac0*/  FADD.FTZ R38, R51, R38 ;  /* 0x0000002633267221 */ /* 0x000fe20000010000 */
[----:B------:R-:W-:-:S04]  /*0ad0*/  FADD.FTZ R55, R55, R42 ;  /* 0x0000002a37377221 */ /* 0x000fc80000010000 */
        /* <DEDUP_REMOVED lines=8> */
[----:B------:R-:W-:-:S04]  /*0b60*/  FADD.FTZ R22, R23, R22 ;  /* 0x0000001617167221 */ /* 0x000fc80000010000 */
[----:B------:R-:W-:Y:S01]  /*0b70*/  FADD.FTZ R21, R22, R21 ;  /* 0x0000001516157221 */ /* 0x000fe20000010000 */
[----:B------:R-:W-:-:S04]  /*0b80*/  FADD.FTZ R34, R34, R33 ;  /* 0x0000002122227221 */ /* 0x000fc80000010000 */
[----:B------:R-:W-:-:S04]  /*0b90*/  FADD.FTZ R35, R34, R35 ;  /* 0x0000002322237221 */ /* 0x000fc80000010000 */
[----:B------:R-:W-:Y:S01]  /*0ba0*/  FADD.FTZ R30, R35, R30 ;  /* 0x0000001e231e7221 */ /* 0x000fe20000010000 */
[----:B------:R-:W-:-:S03]  /*0bb0*/  FADD.FTZ R20, R21, R20 ;  /* 0x0000001415147221 */ /* 0x000fc60000010000 */
[----:B------:R-:W-:Y:S01]  /*0bc0*/  FADD.FTZ R31, R30, R31 ;  /* 0x0000001f1e1f7221 */ /* 0x000fe20000010000 */
[----:B------:R-:W-:-:S03]  /*0bd0*/  FADD.FTZ R20, R20, R37 ;  /* 0x0000002514147221 */ /* 0x000fc60000010000 */
[----:B------:R-:W-:Y:S01]  /*0be0*/  FADD.FTZ R31, R31, R28 ;  /* 0x0000001c1f1f7221 */ /* 0x000fe20000010000 */
[----:B------:R-:W-:-:S03]  /*0bf0*/  FADD.FTZ R20, R20, R39 ;  /* 0x0000002714147221 */ /* 0x000fc60000010000 */
[----:B------:R-:W-:Y:S01]  /*0c00*/  FADD.FTZ R52, R31, R52 ;  /* 0x000000341f347221 */ /* 0x000fe20000010000 */
[----:B------:R-:W-:-:S04]  /*0c10*/  FADD.FTZ R20, R20, R45 ;  /* 0x0000002d14147221 */ /* 0x000fc80000010000 */
[----:B------:R-:W-:Y:S01]  /*0c20*/  FADD.FTZ R20, R20, R47 ;  /* 0x0000002f14147221 */ /* 0x000fe20000010000 */
[----:B------:R-:W-:-:S03]  /*0c30*/  FADD.FTZ R53, R52, R53 ;  /* 0x0000003534357221 */ /* 0x000fc60000010000 */
[----:B------:R-:W-:Y:S01]  /*0c40*/  FADD.FTZ R2, R20, R49 ;  /* 0x0000003114027221 */ /* 0x000fe20000010000 */
[----:B------:R-:W-:-:S04]  /*0c50*/  FADD.FTZ R53, R53, R60 ;  /* 0x0000003c35357221 */ /* 0x000fc80000010000 */
[----:B------:R-:W-:Y:S01]  /*0c60*/  FADD.FTZ R36, R53, R54 ;  /* 0x0000003635247221 */ /* 0x000fe20000010000 */
[----:B------:R-:W-:Y:S06]  /*0c70*/  @P0 BRA `(.L_x_154) ;  /* 0xfffffff800280947 */ /* 0x000fec000383ffff */
.L_x_153:
[----:B------:R-:W-:Y:S05]  /*0c80*/  BSYNC.RECONVERGENT B1 ;  /* 0x0000000000017941 */ /* 0x000fea0003800200 */
.L_x_152:
[----:B------:R-:W0:Y:S01]  /*0c90*/  LDCU UR4, c[0x0][0x380] ;  /* 0x00007000ff0477ac */ /* 0x000e220008000800 */
[----:B------:R-:W-:Y:S02]  /*0ca0*/  LOP3.LUT R3, R58, 0x20, RZ, 0xfc, !PT ;  /* 0x000000203a037812 */ /* 0x000fe400078efcff */
[----:B------:R-:W-:Y:S02]  /*0cb0*/  LOP3.LUT R4, RZ, R58, RZ, 0x33, !PT ;  /* 0x0000003aff047212 */ /* 0x000fe400078e33ff */
[----:B0-----:R-:W-:-:S04]  /*0cc0*/  VIMNMX.U32 R3, PT, PT, R3, UR4, !PT ;  /* 0x0000000403037c48 */ /* 0x001fc8000ffe0000 */
[----:B------:R-:W-:-:S04]  /*0cd0*/  IADD3 R3, PT, PT, R3, R4, RZ ;  /* 0x0000000403037210 */ /* 0x000fc80007ffe0ff */
[----:B------:R-:W-:-:S04]  /*0ce0*/  LEA.HI R9, R3, 0x1, RZ, 0x1b ;  /* 0x0000000103097811 */ /* 0x000fc800078fd8ff */
[----:B------:R-:W-:-:S04]  /*0cf0*/  LOP3.LUT R3, R9, 0xf, RZ, 0xc0, !PT ;  /* 0x0000000f09037812 */ /* 0x000fc800078ec0ff */
[----:B------:R-:W-:-:S13]  /*0d00*/  ISETP.NE.AND P0, PT, R3, RZ, PT ;  /* 0x000000ff0300720c */ /* 0x000fda0003f05270 */
[----:B------:R-:W-:Y:S05]  /*0d10*/  @!P0 BRA `(.L_x_151) ;  /* 0x0000000400e88947 */ /* 0x000fea0003800000 */
[----:B------:R-:W0:Y:S01]  /*0d20*/  S2R R8, SR_TID.X ;  /* 0x0000000000087919 */ /* 0x000e220000002100 */
[----:B------:R-:W-:Y:S01]  /*0d30*/  ISETP.GE.U32.AND P0, PT, R3, 0x8, PT ;  /* 0x000000080300780c */ /* 0x000fe20003f06070 */
[----:B------:R-:W-:Y:S01]  /*0d40*/  BSSY.RECONVERGENT B1, `(.L_x_155) ;  /* 0x0000040000017945 */ /* 0x000fe20003800200 */
[----:B------:R-:W-:-:S04]  /*0d50*/  LOP3.LUT R34, R9, 0x7, RZ, 0xc0, !PT ;  /* 0x0000000709227812 */ /* 0x000fc800078ec0ff */
[----:B------:R-:W-:Y:S02]  /*0d60*/  ISETP.NE.AND P1, PT, R34, RZ, PT ;  /* 0x000000ff2200720c */ /* 0x000fe40003f25270 */
[----:B0-----:R-:W-:-:S05]  /*0d70*/  LOP3.LUT R3, R59, 0x1f, R8, 0xf8, !PT ;  /* 0x0000001f3b037812 */ /* 0x001fca00078ef808 */
[----:B------:R-:W-:Y:S06]  /*0d80*/  @!P0 BRA `(.L_x_156) ;  /* 0x0000000000ec8947 */ /* 0x000fec0003800000 */
[----:B------:R-:W0:Y:S01]  /*0d90*/  LDC.64 R6, c[0x0][0x440] ;  /* 0x00011000ff067b82 */ /* 0x000e220000000a00 */
[----:B------:R-:W-:-:S05]  /*0da0*/  IMAD R11, R0, R56, R3 ;  /* 0x00000038000b7224 */ /* 0x000fca00078e0203 */
[CC--:B------:R-:W-:Y:S02]  /*0db0*/  LEA R23, R56.reuse, R11.reuse, 0x5 ;  /* 0x0000000b38177211 */ /* 0x0c0fe400078e28ff */
[----:B------:R-:W1:Y:S01]  /*0dc0*/  LDC.64 R4, c[0x0][0x448] ;  /* 0x00011200ff047b82 */ /* 0x000e620000000a00 */
[CC--:B------:R-:W-:Y:S02]  /*0dd0*/  LEA R27, R56.reuse, R11.reuse, 0x6 ;  /* 0x0000000b381b7211 */ /* 0x0c0fe400078e30ff */
[C---:B------:R-:W-:Y:S02]  /*0de0*/  LEA R35, R56.reuse, R11, 0x7 ;  /* 0x0000000b38237211 */ /* 0x040fe400078e38ff */
[----:B------:R-:W-:Y:S01]  /*0df0*/  LEA R33, R56, R27, 0x5 ;  /* 0x0000001b38217211 */ /* 0x000fe200078e28ff */
[----:B0-----:R-:W-:-:S04]  /*0e00*/  IMAD.WIDE.U32 R12, R11, 0x4, R6 ;  /* 0x000000040b0c7825 */ /* 0x001fc800078e0006 */
[----:B------:R-:W-:-:S04]  /*0e10*/  IMAD.WIDE.U32 R20, R23, 0x4, R6 ;  /* 0x0000000417147825 */ /* 0x000fc800078e0006 */
[--C-:B-1----:R-:W-:Y:S01]  /*0e20*/  IMAD.WIDE.U32 R14, R11, 0x4, R4.reuse ;  /* 0x000000040b0e7825 */ /* 0x102fe200078e0004 */
[----:B------:R0:W2:Y:S03]  /*0e30*/  LDG.E R10, desc[UR6][R20.64] ;  /* 0x00000006140a7981 */ /* 0x0000a6000c1e1900 */
[----:B------:R-:W-:Y:S01]  /*0e40*/  IMAD.WIDE.U32 R22, R23, 0x4, R4 ;  /* 0x0000000417167825 */ /* 0x000fe200078e0004 */
[----:B------:R1:W3:Y:S03]  /*0e50*/  LDG.E R11, desc[UR6][R12.64] ;  /* 0x000000060c0b7981 */ /* 0x0002e6000c1e1900 */
[C---:B------:R-:W-:Y:S01]  /*0e60*/  IMAD.WIDE.U32 R24, R27.reuse, 0x4, R6 ;  /* 0x000000041b187825 */ /* 0x040fe200078e0006 */
[----:B------:R4:W5:Y:S03]  /*0e70*/  LDG.E R19, desc[UR6][R14.64] ;  /* 0x000000060e137981 */ /* 0x000966000c1e1900 */
[----:B------:R-:W-:Y:S01]  /*0e80*/  IMAD.WIDE.U32 R26, R27, 0x4, R4 ;  /* 0x000000041b1a7825 */ /* 0x000fe200078e0004 */
[----:B------:R-:W2:Y:S03]  /*0e90*/  LDG.E R18, desc[UR6][R22.64] ;  /* 0x0000000616127981 */ /* 0x000ea6000c1e1900 */
[C---:B------:R-:W-:Y:S01]  /*0ea0*/  IMAD.WIDE.U32 R28, R33.reuse, 0x4, R6 ;  /* 0x00000004211c7825 */ /* 0x040fe200078e0006 */
[----:B------:R4:W2:Y:S03]  /*0eb0*/  LDG.E R17, desc[UR6][R24.64] ;  /* 0x0000000618117981 */ /* 0x0008a6000c1e1900 */
[----:B0-----:R-:W-:Y:S01]  /*0ec0*/  IMAD.WIDE.U32 R20, R33, 0x4, R4 ;  /* 0x0000000421147825 */ /* 0x001fe200078e0004 */
[----:B------:R-:W2:Y:S01]  /*0ed0*/  LDG.E R27, desc[UR6][R26.64] ;  /* 0x000000061a1b7981 */ /* 0x000ea2000c1e1900 */
[----:B-1----:R-:W-:-:S02]  /*0ee0*/  LEA R13, R56, R35, 0x5 ;  /* 0x00000023380d7211 */ /* 0x002fc400078e28ff */
[C---:B------:R-:W-:Y:S01]  /*0ef0*/  IMAD.WIDE.U32 R32, R35.reuse, 0x4, R4 ;  /* 0x0000000423207825 */ /* 0x040fe200078e0004 */
[----:B------:R-:W2:Y:S01]  /*0f00*/  LDG.E R29, desc[UR6][R28.64] ;  /* 0x000000061c1d7981 */ /* 0x000ea2000c1e1900 */
[C---:B----4-:R-:W-:Y:S02]  /*0f10*/  LEA R15, R56.reuse, R35, 0x6 ;  /* 0x00000023380f7211 */ /* 0x050fe400078e30ff */
[--C-:B------:R-:W-:Y:S01]  /*0f20*/  IMAD.WIDE.U32 R30, R35, 0x4, R6.reuse ;  /* 0x00000004231e7825 */ /* 0x100fe200078e0006 */
[----:B------:R-:W4:Y:S03]  /*0f30*/  LDG.E R21, desc[UR6][R20.64] ;  /* 0x0000000614157981 */ /* 0x000f26000c1e1900 */
[C---:B------:R-:W-:Y:S01]  /*0f40*/  IMAD.WIDE.U32 R24, R13.reuse, 0x4, R6 ;  /* 0x000000040d187825 */ /* 0x040fe200078e0006 */
[----:B------:R0:W4:Y:S03]  /*0f50*/  LDG.E R16, desc[UR6][R30.64] ;  /* 0x000000061e107981 */ /* 0x000126000c1e1900 */
[----:B------:R-:W-:Y:S01]  /*0f60*/  IMAD.WIDE.U32 R22, R13, 0x4, R4 ;  /* 0x000000040d167825 */ /* 0x000fe200078e0004 */
[----:B------:R-:W4:Y:S03]  /*0f70*/  LDG.E R33, desc[UR6][R32.64] ;  /* 0x0000000620217981 */ /* 0x000f26000c1e1900 */
[----:B------:R-:W-:Y:S01]  /*0f80*/  IMAD.WIDE.U32 R12, R15, 0x4, R6 ;  /* 0x000000040f0c7825 */ /* 0x000fe200078e0006 */
[----:B------:R-:W4:Y:S01]  /*0f90*/  LDG.E R25, desc[UR6][R24.64] ;  /* 0x0000000618197981 */ /* 0x000f22000c1e1900 */
[----:B0-----:R-:W-:-:S02]  /*0fa0*/  LEA R31, R56, R15, 0x5 ;  /* 0x0000000f381f7211 */ /* 0x001fc400078e28ff */
[----:B------:R-:W-:Y:S01]  /*0fb0*/  IMAD.WIDE.U32 R14, R15, 0x4, R4 ;  /* 0x000000040f0e7825 */ /* 0x000fe200078e0004 */
[----:B------:R-:W4:Y:S03]  /*0fc0*/  LDG.E R23, desc[UR6][R22.64] ;  /* 0x0000000616177981 */ /* 0x000f26000c1e1900 */
[C---:B------:R-:W-:Y:S01]  /*0fd0*/  IMAD.WIDE.U32 R6, R31.reuse, 0x4, R6 ;  /* 0x000000041f067825 */ /* 0x040fe200078e0006 */
[----:B------:R-:W4:Y:S03]  /*0fe0*/  LDG.E R13, desc[UR6][R12.64] ;  /* 0x000000060c0d7981 */ /* 0x000f26000c1e1900 */
[----:B------:R-:W-:Y:S01]  /*0ff0*/  IMAD.WIDE.U32 R4, R31, 0x4, R4 ;  /* 0x000000041f047825 */ /* 0x000fe200078e0004 */
[----:B------:R-:W4:Y:S04]  /*1000*/  LDG.E R15, desc[UR6][R14.64] ;  /* 0x000000060e0f7981 */ /* 0x000f28000c1e1900 */
[----:B------:R-:W4:Y:S04]  /*1010*/  LDG.E R6, desc[UR6][R6.64] ;  /* 0x0000000606067981 */ /* 0x000f28000c1e1900 */
[----:B------:R-:W4:Y:S01]  /*1020*/  LDG.E R4, desc[UR6][R4.64] ;  /* 0x0000000604047981 */ /* 0x000f22000c1e1900 */
[----:B------:R-:W-:Y:S01]  /*1030*/  IADD3 R0, PT, PT, R0, 0x100, RZ ;  /* 0x0000010000007810 */ /* 0x000fe20007ffe0ff */
[----:B---3--:R-:W-:Y:S01]  /*1040*/  FADD.FTZ R11, R2, R11 ;  /* 0x0000000b020b7221 */ /* 0x008fe20000010000 */
[----:B-----5:R-:W-:-:S03]  /*1050*/  FADD.FTZ R19, R36, R19 ;  /* 0x0000001324137221 */ /* 0x020fc60000010000 */
[----:B--2---:R-:W-:Y:S01]  /*1060*/  FADD.FTZ R10, R11, R10 ;  /* 0x0000000a0b0a7221 */ /* 0x004fe20000010000 */
[----:B------:R-:W-:-:S03]  /*1070*/  FADD.FTZ R18, R19, R18 ;  /* 0x0000001213127221 */ /* 0x000fc60000010000 */
[----:B------:R-:W-:Y:S01]  /*1080*/  FADD.FTZ R10, R10, R17 ;  /* 0x000000110a0a7221 */ /* 0x000fe20000010000 */
[----:B------:R-:W-:-:S03]  /*1090*/  FADD.FTZ R18, R18, R27 ;  /* 0x0000001b12127221 */ /* 0x000fc60000010000 */
[----:B------:R-:W-:Y:S01]  /*10a0*/  FADD.FTZ R29, R10, R29 ;  /* 0x0000001d0a1d7221 */ /* 0x000fe20000010000 */
[----:B----4-:R-:W-:-:S03]  /*10b0*/  FADD.FTZ R18, R18, R21 ;  /* 0x0000001512127221 */ /* 0x010fc60000010000 */
[----:B------:R-:W-:Y:S01]  /*10c0*/  FADD.FTZ R16, R29, R16 ;  /* 0x000000101d107221 */ /* 0x000fe20000010000 */
[----:B------:R-:W-:-:S03]  /*10d0*/  FADD.FTZ R18, R18, R33 ;  /* 0x0000002112127221 */ /* 0x000fc60000010000 */
[----:B------:R-:W-:Y:S01]  /*10e0*/  FADD.FTZ R16, R16, R25 ;  /* 0x0000001910107221 */ /* 0x000fe20000010000 */
[----:B------:R-:W-:-:S03]  /*10f0*/  FADD.FTZ R18, R18, R23 ;  /* 0x0000001712127221 */ /* 0x000fc60000010000 */
[----:B------:R-:W-:Y:S01]  /*1100*/  FADD.FTZ R13, R16, R13 ;  /* 0x0000000d100d7221 */ /* 0x000fe20000010000 */
[----:B------:R-:W-:-:S03]  /*1110*/  FADD.FTZ R15, R18, R15 ;  /* 0x0000000f120f7221 */ /* 0x000fc60000010000 */
[----:B------:R-:W-:Y:S01]  /*1120*/  FADD.FTZ R2, R13, R6 ;  /* 0x000000060d027221 */ /* 0x000fe20000010000 */
[----:B------:R-:W-:-:S07]  /*1130*/  FADD.FTZ R36, R15, R4 ;  /* 0x000000040f247221 */ /* 0x000fce0000010000 */
.L_x_156:
[----:B------:R-:W-:Y:S05]  /*1140*/  BSYNC.RECONVERGENT B1 ;  /* 0x0000000000017941 */ /* 0x000fea0003800200 */
.L_x_155:
[----:B------:R-:W-:Y:S05]  /*1150*/  @!P1 BRA `(.L_x_151) ;  /* 0x0000000000d89947 */ /* 0x000fea0003800000 */
[----:B------:R-:W-:Y:S01]  /*1160*/  ISETP.GE.U32.AND P0, PT, R34, 0x4, PT ;  /* 0x000000042200780c */ /* 0x000fe20003f06070 */
[----:B------:R-:W-:Y:S01]  /*1170*/  BSSY.RECONVERGENT B1, `(.L_x_157) ;  /* 0x0000023000017945 */ /* 0x000fe20003800200 */
[----:B------:R-:W-:-:S04]  /*1180*/  LOP3.LUT R9, R9, 0x3, RZ, 0xc0, !PT ;  /* 0x0000000309097812 */ /* 0x000fc800078ec0ff */
[----:B------:R-:W-:-:S07]  /*1190*/  ISETP.NE.AND P1, PT, R9, RZ, PT ;  /* 0x000000ff0900720c */ /* 0x000fce0003f25270 */
[----:B------:R-:W-:Y:S06]  /*11a0*/  @!P0 BRA `(.L_x_158) ;  /* 0x00000000007c8947 */ /* 0x000fec0003800000 */
[----:B------:R-:W0:Y:S01]  /*11b0*/  LDC.64 R4, c[0x0][0x440] ;  /* 0x00011000ff047b82 */ /* 0x000e220000000a00 */
[----:B------:R-:W-:-:S05]  /*11c0*/  IMAD R3, R0, R56, R3 ;  /* 0x0000003800037224 */ /* 0x000fca00078e0203 */
[----:B------:R-:W-:Y:S02]  /*11d0*/  LEA R17, R56, R3, 0x5 ;  /* 0x0000000338117211 */ /* 0x000fe400078e28ff */
[----:B------:R-:W1:Y:S01]  /*11e0*/  LDC.64 R10, c[0x0][0x448] ;  /* 0x00011200ff0a7b82 */ /* 0x000e620000000a00 */
[----:B0-----:R-:W-:-:S04]  /*11f0*/  IMAD.WIDE.U32 R6, R3, 0x4, R4 ;  /* 0x0000000403067825 */ /* 0x001fc800078e0004 */
[----:B------:R-:W-:Y:S02]  /*1200*/  IMAD.WIDE.U32 R14, R17, 0x4, R4 ;  /* 0x00000004110e7825 */ /* 0x000fe400078e0004 */
[----:B------:R-:W2:Y:S02]  /*1210*/  LDG.E R7, desc[UR6][R6.64] ;  /* 0x0000000606077981 */ /* 0x000ea4000c1e1900 */
[--C-:B-1----:R-:W-:Y:S01]  /*1220*/  IMAD.WIDE.U32 R12, R3, 0x4, R10.reuse ;  /* 0x00000004030c7825 */ /* 0x102fe200078e000a */
[C---:B------:R-:W-:Y:S01]  /*1230*/  LEA R3, R56.reuse, R3, 0x6 ;  /* 0x0000000338037211 */ /* 0x040fe200078e30ff */
[----:B------:R-:W3:Y:S02]  /*1240*/  LDG.E R14, desc[UR6][R14.64] ;  /* 0x000000060e0e7981 */ /* 0x000ee4000c1e1900 */
[----:B------:R-:W-:Y:S01]  /*1250*/  IMAD.WIDE.U32 R16, R17, 0x4, R10 ;  /* 0x0000000411107825 */ /* 0x000fe200078e000a */
[----:B------:R-:W-:Y:S01]  /*1260*/  LEA R23, R56, R3, 0x5 ;  /* 0x0000000338177211 */ /* 0x000fe200078e28ff */
[----:B------:R-:W4:Y:S02]  /*1270*/  LDG.E R13, desc[UR6][R12.64] ;  /* 0x000000060c0d7981 */ /* 0x000f24000c1e1900 */
[----:B------:R-:W-:-:S02]  /*1280*/  IMAD.WIDE.U32 R18, R3, 0x4, R4 ;  /* 0x0000000403127825 */ /* 0x000fc400078e0004 */
[----:B------:R-:W5:Y:S02]  /*1290*/  LDG.E R16, desc[UR6][R16.64] ;  /* 0x0000000610107981 */ /* 0x000f64000c1e1900 */
[----:B------:R-:W-:Y:S02]  /*12a0*/  IMAD.WIDE.U32 R20, R3, 0x4, R10 ;  /* 0x0000000403147825 */ /* 0x000fe400078e000a */
[----:B------:R-:W5:Y:S02]  /*12b0*/  LDG.E R18, desc[UR6][R18.64] ;  /* 0x0000000612127981 */ /* 0x000f64000c1e1900 */
[C---:B------:R-:W-:Y:S02]  /*12c0*/  IMAD.WIDE.U32 R4, R23.reuse, 0x4, R4 ;  /* 0x0000000417047825 */ /* 0x040fe400078e0004 */
[----:B------:R-:W5:Y:S02]  /*12d0*/  LDG.E R20, desc[UR6][R20.64] ;  /* 0x0000000614147981 */ /* 0x000f64000c1e1900 */
[----:B------:R-:W-:-:S02]  /*12e0*/  IMAD.WIDE.U32 R10, R23, 0x4, R10 ;  /* 0x00000004170a7825 */ /* 0x000fc400078e000a */
[----:B------:R-:W5:Y:S04]  /*12f0*/  LDG.E R4, desc[UR6][R4.64] ;  /* 0x0000000604047981 */ /* 0x000f68000c1e1900 */
[----:B------:R-:W5:Y:S01]  /*1300*/  LDG.E R10, desc[UR6][R10.64] ;  /* 0x000000060a0a7981 */ /* 0x000f62000c1e1900 */
[----:B------:R-:W-:Y:S01]  /*1310*/  IADD3 R0, PT, PT, R0, 0x80, RZ ;  /* 0x0000008000007810 */ /* 0x000fe20007ffe0ff */
[----:B--2---:R-:W-:-:S04]  /*1320*/  FADD.FTZ R7, R2, R7 ;  /* 0x0000000702077221 */ /* 0x004fc80000010000 */
[----:B---3--:R-:W-:Y:S01]  /*1330*/  FADD.FTZ R7, R7, R14 ;  /* 0x0000000e07077221 */ /* 0x008fe20000010000 */
[----:B----4-:R-:W-:-:S04]  /*1340*/  FADD.FTZ R13, R36, R13 ;  /* 0x0000000d240d7221 */ /* 0x010fc80000010000 */
[----:B-----5:R-:W-:Y:S01]  /*1350*/  FADD.FTZ R13, R13, R16 ;  /* 0x000000100d0d7221 */ /* 0x020fe20000010000 */
[----:B------:R-:W-:-:S03]  /*1360*/  FADD.FTZ R7, R7, R18 ;  /* 0x0000001207077221 */ /* 0x000fc60000010000 */
[----:B------:R-:W-:Y:S01]  /*1370*/  FADD.FTZ R13, R13, R20 ;  /* 0x000000140d0d7221 */ /* 0x000fe20000010000 */
[----:B------:R-:W-:-:S03]  /*1380*/  FADD.FTZ R2, R7, R4 ;  /* 0x0000000407027221 */ /* 0x000fc60000010000 */
[----:B------:R-:W-:-:S07]  /*1390*/  FADD.FTZ R36, R13, R10 ;  /* 0x0000000a0d247221 */ /* 0x000fce0000010000 */
.L_x_158:
[----:B------:R-:W-:Y:S05]  /*13a0*/  BSYNC.RECONVERGENT B1 ;  /* 0x0000000000017941 */ /* 0x000fea0003800200 */
.L_x_157:
[----:B------:R-:W-:Y:S05]  /*13b0*/  @!P1 BRA `(.L_x_151) ;  /* 0x0000000000409947 */ /* 0x000fea0003800000 */
[----:B------:R-:W0:Y:S01]  /*13c0*/  LDC.64 R10, c[0x0][0x440] ;  /* 0x00011000ff0a7b82 */ /* 0x000e220000000a00 */
[----:B------:R-:W-:Y:S01]  /*13d0*/  IMAD R59, R0, R56, R59 ;  /* 0x00000038003b7224 */ /* 0x000fe200078e023b */
[----:B------:R-:W-:Y:S02]  /*13e0*/  LOP3.LUT R8, R8, 0x1f, RZ, 0xc0, !PT ;  /* 0x0000001f08087812 */ /* 0x000fe400078ec0ff */
[----:B------:R-:W-:Y:S02]  /*13f0*/  IADD3 R9, PT, PT, -R9, RZ, RZ ;  /* 0x000000ff09097210 */ /* 0x000fe40007ffe1ff */
[----:B------:R-:W-:Y:S02]  /*1400*/  IADD3 R59, PT, PT, R8, R59, RZ ;  /* 0x0000003b083b7210 */ /* 0x000fe40007ffe0ff */
[----:B------:R-:W1:Y:S05]  /*1410*/  LDC.64 R12, c[0x0][0x448] ;  /* 0x00011200ff0c7b82 */ /* 0x000e6a0000000a00 */
.L_x_159:
[----:B0-----:R-:W-:-:S04]  /*1420*/  IMAD.WIDE.U32 R4, R59, 0x4, R10 ;  /* 0x000000043b047825 */ /* 0x001fc800078e000a */
[----:B-1----:R-:W-:Y:S02]  /*1430*/  IMAD.WIDE.U32 R6, R59, 0x4, R12 ;  /* 0x000000043b067825 */ /* 0x002fe400078e000c */
[----:B------:R-:W2:Y:S04]  /*1440*/  LDG.E R5, desc[UR6][R4.64] ;  /* 0x0000000604057981 */ /* 0x000ea8000c1e1900 */
[----:B------:R-:W3:Y:S01]  /*1450*/  LDG.E R7, desc[UR6][R6.64] ;  /* 0x0000000606077981 */ /* 0x000ee2000c1e1900 */
[----:B------:R-:W-:Y:S02]  /*1460*/  IADD3 R9, PT, PT, R9, 0x1, RZ ;  /* 0x0000000109097810 */ /* 0x000fe40007ffe0ff */
[----:B------:R-:W-:Y:S02]  /*1470*/  LEA R59, R56, R59, 0x5 ;  /* 0x0000003b383b7211 */ /* 0x000fe400078e28ff */
[----:B------:R-:W-:Y:S01]  /*1480*/  ISETP.NE.AND P0, PT, R9, RZ, PT ;  /* 0x000000ff0900720c */ /* 0x000fe20003f05270 */
[----:B--2---:R-:W-:Y:S01]  /*1490*/  FADD.FTZ R2, R5, R2 ;  /* 0x0000000205027221 */ /* 0x004fe20000010000 */
[----:B---3--:R-:W-:-:S11]  /*14a0*/  FADD.FTZ R36, R7, R36 ;  /* 0x0000002407247221 */ /* 0x008fd60000010000 */
[----:B------:R-:W-:Y:S05]  /*14b0*/  @P0 BRA `(.L_x_159) ;  /* 0xfffffffc00d80947 */ /* 0x000fea000383ffff */
.L_x_151:
[----:B------:R-:W-:Y:S05]  /*14c0*/  BSYNC.RECONVERGENT B0 ;  /* 0x0000000000007941 */ /* 0x000fea0003800200 */
.L_x_150:
[----:B------:R-:W0:Y:S01]  /*14d0*/  S2R R3, SR_TID.X ;  /* 0x0000000000037919 */ /* 0x000e220000002100 */
[----:B------:R-:W1:Y:S01]  /*14e0*/  S2UR UR5, SR_CgaCtaId ;  /* 0x00000000000579c3 */ /* 0x000e620000008800 */
[----:B------:R-:W-:Y:S02]  /*14f0*/  UMOV UR4, 0x400 ;  /* 0x0000040000047882 */ /* 0x000fe40000000000 */
[----:B-1----:R-:W-:Y:S01]  /*1500*/  ULEA UR4, UR5, UR4, 0x18 ;  /* 0x0000000405047291 */ /* 0x002fe2000f8ec0ff */
[--C-:B0-----:R-:W-:Y:S02]  /*1510*/  LOP3.LUT R0, R58, 0x1f, R3.reuse, 0x78, !PT ;  /* 0x0000001f3a007812 */ /* 0x101fe400078e7803 */
[----:B------:R-:W-:Y:S02]  /*1520*/  LOP3.LUT R11, R3, 0x1f, RZ, 0xc0, !PT ;  /* 0x0000001f030b7812 */ /* 0x000fe400078ec0ff */
[C---:B------:R-:W-:Y:S02]  /*1530*/  LOP3.LUT R3, R0.reuse, 0x3e0, R3, 0xf8, !PT ;  /* 0x000003e000037812 */ /* 0x040fe400078ef803 */
[----:B------:R-:W-:-:S02]  /*1540*/  SHF.L.U32 R0, R0, 0x2, RZ ;  /* 0x0000000200007819 */ /* 0x000fc400000006ff */
[----:B------:R-:W-:Y:S02]  /*1550*/  LEA R3, R3, UR4, 0x2 ;  /* 0x0000000403037c11 */ /* 0x000fe4000f8e10ff */
[C---:B------:R-:W-:Y:S02]  /*1560*/  SHF.L.U32 R5, R11.reuse, 0x7, RZ ;  /* 0x000000070b057819 */ /* 0x040fe400000006ff */
[----:B------:R-:W-:Y:S01]  /*1570*/  ISETP.NE.AND P0, PT, R11, RZ, PT ;  /* 0x000000ff0b00720c */ /* 0x000fe20003f05270 */
[----:B------:R-:W-:Y:S01]  /*1580*/  STS [R3], R36 ;  /* 0x0000002403007388 */ /* 0x000fe20000000800 */
[----:B------:R-:W-:-:S03]  /*1590*/  LOP3.LUT R0, R5, R0, RZ, 0xfc, !PT ;  /* 0x0000000005007212 */ /* 0x000fc600078efcff */
[----:B------:R-:W-:Y:S01]  /*15a0*/  STS [R3+0x1000], R2 ;  /* 0x0010000203007388 */ /* 0x000fe20000000800 */
[----:B------:R-:W-:Y:S06]  /*15b0*/  BAR.SYNC.DEFER_BLOCKING 0x0 ;  /* 0x0000000000007b1d */ /* 0x000fec0000010000 */
[----:B------:R-:W0:Y:S04]  /*15c0*/  LDS R4, [R0+UR4] ;  /* 0x0000000400047984 */ /* 0x000e280008000800 */
[----:B------:R-:W1:Y:S04]  /*15d0*/  LDS R5, [R0+UR4+0x1000] ;  /* 0x0010000400057984 */ /* 0x000e680008000800 */
[----:B0-----:R-:W0:Y:S04]  /*15e0*/  SHFL.BFLY PT, R7, R4, 0x1, 0x1f ;  /* 0x0c201f0004077f89 */ /* 0x001e2800000e0000 */
[----:B-1----:R-:W1:Y:S01]  /*15f0*/  SHFL.BFLY PT, R6, R5, 0x1, 0x1f ;  /* 0x0c201f0005067f89 */ /* 0x002e6200000e0000 */
[----:B0-----:R-:W-:Y:S01]  /*1600*/  FADD.FTZ R8, R4, R7 ;  /* 0x0000000704087221 */ /* 0x001fe20000010000 */
[----:B-1----:R-:W-:-:S04]  /*1610*/  FADD.FTZ R6, R5, R6 ;  /* 0x0000000605067221 */ /* 0x002fc80000010000 */
[----:B------:R-:W0:Y:S04]  /*1620*/  SHFL.BFLY PT, R9, R8, 0x2, 0x1f ;  /* 0x0c401f0008097f89 */ /* 0x000e2800000e0000 */
[----:B------:R-:W1:Y:S01]  /*1630*/  SHFL.BFLY PT, R7, R6, 0x2, 0x1f ;  /* 0x0c401f0006077f89 */ /* 0x000e6200000e0000 */
[----:B0-----:R-:W-:Y:S01]  /*1640*/  FADD.FTZ R9, R8, R9 ;  /* 0x0000000908097221 */ /* 0x001fe20000010000 */
[----:B-1----:R-:W-:-:S04]  /*1650*/  FADD.FTZ R7, R6, R7 ;  /* 0x0000000706077221 */ /* 0x002fc80000010000 */
[----:B------:R-:W0:Y:S04]  /*1660*/  SHFL.BFLY PT, R10, R9, 0x4, 0x1f ;  /* 0x0c801f00090a7f89 */ /* 0x000e2800000e0000 */
[----:B------:R-:W1:Y:S01]  /*1670*/  SHFL.BFLY PT, R2, R7, 0x4, 0x1f ;  /* 0x0c801f0007027f89 */ /* 0x000e6200000e0000 */
[----:B0-----:R-:W-:Y:S01]  /*1680*/  FADD.FTZ R10, R9, R10 ;  /* 0x0000000a090a7221 */ /* 0x001fe20000010000 */
[----:B------:R-:W-:Y:S01]  /*1690*/  SHF.L.U32 R9, R57, 0x1, RZ ;  /* 0x0000000139097819 */ /* 0x000fe200000006ff */
[----:B-1----:R-:W-:-:S03]  /*16a0*/  FADD.FTZ R2, R7, R2 ;  /* 0x0000000207027221 */ /* 0x002fc60000010000 */
[----:B------:R-:W0:Y:S01]  /*16b0*/  SHFL.BFLY PT, R5, R10, 0x8, 0x1f ;  /* 0x0d001f000a057f89 */ /* 0x000e2200000e0000 */
[----:B------:R-:W-:Y:S02]  /*16c0*/  @!P0 LEA R7, R58, UR4, 0x2 ;  /* 0x000000043a078c11 */ /* 0x000fe4000f8e10ff */
[----:B------:R-:W-:Y:S01]  /*16d0*/  ISETP.GE.U32.AND P1, PT, R9, R56, PT ;  /* 0x000000380900720c */ /* 0x000fe20003f26070 */
[----:B------:R-:W1:Y:S01]  /*16e0*/  SHFL.BFLY PT, R3, R2, 0x8, 0x1f ;  /* 0x0d001f0002037f89 */ /* 0x000e6200000e0000 */
[----:B0-----:R-:W-:Y:S01]  /*16f0*/  FADD.FTZ R5, R10, R5 ;  /* 0x000000050a057221 */ /* 0x001fe20000010000 */
[----:B-1----:R-:W-:-:S04]  /*1700*/  FADD.FTZ R3, R2, R3 ;  /* 0x0000000302037221 */ /* 0x002fc80000010000 */
[----:B------:R-:W0:Y:S04]  /*1710*/  SHFL.BFLY PT, R4, R5, 0x10, 0x1f ;  /* 0x0e001f0005047f89 */ /* 0x000e2800000e0000 */
[----:B------:R-:W1:Y:S01]  /*1720*/  SHFL.BFLY PT, R0, R3, 0x10, 0x1f ;  /* 0x0e001f0003007f89 */ /* 0x000e6200000e0000 */
[----:B0-----:R-:W-:Y:S01]  /*1730*/  FADD.FTZ R4, R5, R4 ;  /* 0x0000000405047221 */ /* 0x001fe20000010000 */
[----:B-1----:R-:W-:-:S04]  /*1740*/  FADD.FTZ R0, R3, R0 ;  /* 0x0000000003007221 */ /* 0x002fc80000010000 */
[----:B------:R0:W-:Y:S04]  /*1750*/  @!P0 STS [R7+0x2000], R4 ;  /* 0x0020000407008388 */ /* 0x0001e80000000800 */
[----:B------:R0:W-:Y:S01]  /*1760*/  @!P0 STS [R7+0x2080], R0 ;  /* 0x0020800007008388 */ /* 0x0001e20000000800 */
[----:B------:R-:W-:Y:S06]  /*1770*/  BAR.SYNC.DEFER_BLOCKING 0x0 ;  /* 0x0000000000007b1d */ /* 0x000fec0000010000 */
[----:B------:R-:W-:Y:S05]  /*1780*/  @P1 EXIT ;  /* 0x000000000000194d */ /* 0x000fea0003800000 */
[----:B------:R-:W-:-:S04]  /*1790*/  ISETP.GT.U32.AND P0, PT, R11, 0xf, PT ;  /* 0x0000000f0b00780c */ /* 0x000fc80003f04070 */
[----:B------:R-:W-:-:S13]  /*17a0*/  ISETP.NE.OR P0, PT, R58, 0x1f, P0 ;  /* 0x0000001f3a00780c */ /* 0x000fda0000705670 */
[----:B------:R-:W-:Y:S05]  /*17b0*/  @P0 EXIT ;  /* 0x000000000000094d */ /* 0x000fea0003800000 */
[----:B0-----:R-:W-:Y:S01]  /*17c0*/  LEA R0, R11, UR4, 0x3 ;  /* 0x000000040b007c11 */ /* 0x001fe2000f8e18ff */
[----:B------:R-:W0:Y:S04]  /*17d0*/  LDC.64 R2, c[0x0][0x488] ;  /* 0x00012200ff027b82 */ /* 0x000e280000000a00 */
[----:B------:R-:W1:Y:S04]  /*17e0*/  LDS.64 R6, [R0+0x2000] ;  /* 0x0020000000067984 */ /* 0x000e680000000a00 */
[----:B------:R-:W2:Y:S01]  /*17f0*/  LDS.64 R8, [R0+0x2080] ;  /* 0x0020800000087984 */ /* 0x000ea20000000a00 */
[----:B------:R-:W3:Y:S01]  /*1800*/  LDC.64 R4, c[0x0][0x480] ;  /* 0x00012000ff047b82 */ /* 0x000ee20000000a00 */
[----:B0-----:R-:W-:-:S04]  /*1810*/  IMAD.WIDE.U32 R2, R57, 0x4, R2 ;  /* 0x0000000439027825 */ /* 0x001fc800078e0002 */
[----:B---3--:R-:W-:Y:S01]  /*1820*/  IMAD.WIDE.U32 R4, R57, 0x4, R4 ;  /* 0x0000000439047825 */ /* 0x008fe200078e0004 */
[----:B-1----:R-:W-:Y:S02]  /*1830*/  F2FP.BF16.F32.PACK_AB R7, R7, R6 ;  /* 0x000000060707723e */ /* 0x002fe400000010ff */
[----:B--2---:R-:W-:-:S03]  /*1840*/  F2FP.BF16.F32.PACK_AB R9, R9, R8 ;  /* 0x000000080909723e */ /* 0x004fc600000010ff */
[----:B------:R-:W-:Y:S04]  /*1850*/  STG.E desc[UR6][R2.64], R7 ;  /* 0x0000000702007986 */ /* 0x000fe8000c101906 */
[----:B------:R-:W-:Y:S01]  /*1860*/  STG.E desc[UR6][R4.64], R9 ;  /* 0x0000000904007986 */ /* 0x000fe2000c101906 */
[----:B------:R-:W-:Y:S05]  /*1870*/  EXIT ;  /* 0x000000000000794d */ /* 0x000fea0003800000 */
.L_x_160:
        /* <DEDUP_REMOVED lines=16> */
.L_x_2786:


//--------------------- .text._ZN10layer_norm40ln_parallel_residual_bwd_finalize_kernelINS_22Kernel_traits_finalizeILj4096E13__nv_bfloat16S2_S2_S2_fjLb0ELj1024ELj4ENS_18Kernel_traits_baseILj4096ES2_S2_S2_S2_fjLj1024EEEEELb0EEEvNS_9BwdParamsE --------------------------
	.section	.text._ZN10layer_norm40ln_parallel_residual_bwd_finalize_kernelINS_22Kernel_traits_finalizeILj4096E13__nv_bfloat16S2_S2_S2_fjLb0ELj1024ELj4ENS_18Kernel_traits_baseILj4096ES2_S2_S2_S2_fjLj1024EEEEELb0EEEvNS_9BwdParamsE,"ax",@progbits
	.align	128
        .global         _ZN10layer_norm40ln_parallel_residual_bwd_finalize_kernelINS_22Kernel_traits_finalizeILj4096E13__nv_bfloat16S2_S2_S2_fjLb0ELj1024ELj4ENS_18Kernel_traits_baseILj4096ES2_S2_S2_S2_fjLj1024EEEEELb0EEEvNS_9BwdParamsE
        .type           _ZN10layer_norm40ln_parallel_residual_bwd_finalize_kernelINS_22Kernel_traits_finalizeILj4096E13__nv_bfloat16S2_S2_S2_fjLb0ELj1024ELj4ENS_18Kernel_traits_baseILj4096ES2_S2_S2_S2_fjLj1024EEEEELb0EEEvNS_9BwdParamsE,@function
        .size           _ZN10layer_norm40ln_parallel_residual_bwd_finalize_kernelINS_22Kernel_traits_finalizeILj4096E13__nv_bfloat16S2_S2_S2_fjLb0ELj1024ELj4ENS_18Kernel_traits_baseILj4096ES2_S2_S2_S2_fjLj1024EEEEELb0EEEvNS_9BwdParamsE,(.L_x_2787 - _ZN10layer_norm40ln_parallel_residual_bwd_finalize_kernelINS_22Kernel_traits_finalizeILj4096E13__nv_bfloat16S2_S2_S2_fjLb0ELj1024ELj4ENS_18Kernel_traits_baseILj4096ES2_S2_S2_S2_fjLj1024EEEEELb0EEEvNS_9BwdParamsE)
        .other          _ZN10layer_norm40ln_parallel_residual_bwd_finalize_kernelINS_22Kernel_traits_finalizeILj4096E13__nv_bfloat16S2_S2_S2_fjLb0ELj1024ELj4ENS_18Kernel_traits_baseILj4096ES2_S2_S2_S2_fjLj1024EEEEELb0EEEvNS_9BwdParamsE,@"STO_CUDA_ENTRY STV_DEFAULT"
_ZN10layer_norm40ln_parallel_residual_bwd_finalize_kernelINS_22Kernel_traits_finalizeILj4096E13__nv_bfloat16S2_S2_S2_fjLb0ELj1024ELj4ENS_18Kernel_traits_baseILj4096ES2_S2_S2_S2_fjLj1024EEEEELb0EEEvNS_9BwdParamsE:
.text._ZN10layer_norm40ln_parallel_residual_bwd_finalize_kernelINS_22Kernel_traits_finalizeILj4096E13__nv_bfloat16S2_S2_S2_fjLb0ELj1024ELj4ENS_18Kernel_traits_baseILj4096ES2_S2_S2_S2_fjLj1024EEEEELb0EEEvNS_9BwdParamsE:
        /* <DEDUP_REMOVED lines=16> */
[----:B------:R-:W-:-:S02]  /*0100*/  CS2R R24, SRZ ;  /* 0x0000000000187805 */ /* 0x000fc4000001ff00 */
[----:B------:R-:W-:Y:S02]  /*0110*/  MOV R6, RZ ;  /* 0x000000ff00067202 */ /* 0x000fe40000000f00 */
[----:B------:R-:W-:Y:S02]  /*0120*/  IADD3 R8, PT, PT, R4, R5, RZ ;  /* 0x0000000504087210 */ /* 0x000fe40007ffe0ff */
[----:B-1----:R-:W-:-:S04]  /*0130*/  ISETP.GE.U32.AND P0, PT, R3, UR8, PT ;  /* 0x0000000803007c0c */ /* 0x002fc8000bf06070 */
[----:B0-----:R-:W-:-:S13]  /*0140*/  ISETP.GE.U32.OR P0, PT, R0, R2, P0 ;  /* 0x000000020000720c */ /* 0x001fda0000706470 */
[----:B--2---:R-:W-:Y:S05]  /*0150*/  @P0 BRA `(.L_x_162) ;  /* 0x0000001000400947 */ /* 0x004fea0003800000 */
[----:B------:R-:W-:Y:S01]  /*0160*/  LOP3.LUT R10, R3, 0x20, RZ, 0xfc, !PT ;  /* 0x00000020030a7812 */ /* 0x000fe200078efcff */
[----:B------:R-:W-:Y:S01]  /*0170*/  BSSY.RECONVERGENT B1, `(.L_x_163) ;  /* 0x0000095000017945 */ /* 0x000fe20003800200 */
[-C--:B------:R-:W-:Y:S02]  /*0180*/  LOP3.LUT R6, RZ, R3.reuse, RZ, 0x33, !PT ;  /* 0x00000003ff067212 */ /* 0x080fe400078e33ff */
[----:B------:R-:W-:Y:S02]  /*0190*/  CS2R R24, SRZ ;  /* 0x0000000000187805 */ /* 0x000fe4000001ff00 */
[----:B------:R-:W-:Y:S02]  /*01a0*/  VIMNMX.U32 R9, PT, PT, R10, UR8, !PT ;  /* 0x000000080a097c48 */ /* 0x000fe4000ffe0000 */
[----:B------:R-:W-:Y:S02]  /*01b0*/  MOV R5, R3 ;  /* 0x0000000300057202 */ /* 0x000fe40000000f00 */
[----:B------:R-:W-:-:S02]  /*01c0*/  IADD3 R9, PT, PT, R9, R6, RZ ;  /* 0x0000000609097210 */ /* 0x000fc40007ffe0ff */
[----:B------:R-:W-:Y:S02]  /*01d0*/  MOV R6, RZ ;  /* 0x000000ff00067202 */ /* 0x000fe40000000f00 */
[C---:B------:R-:W-:Y:S02]  /*01e0*/  ISETP.GE.U32.AND P0, PT, R9.reuse, 0xe0, PT ;  /* 0x000000e00900780c */ /* 0x040fe40003f06070 */
[----:B------:R-:W-:Y:S02]  /*01f0*/  MOV R12, RZ ;  /* 0x000000ff000c7202 */ /* 0x000fe40000000f00 */
[----:B------:R-:W-:-:S09]  /*0200*/  LEA.HI R11, R9, 0x1, RZ, 0x1b ;  /* 0x00000001090b7811 */ /* 0x000fd200078fd8ff */
[----:B------:R-:W-:Y:S05]  /*0210*/  @!P0 BRA `(.L_x_164) ;  /* 0x0000000800288947 */ /* 0x000fea0003800000 */
[-CC-:B------:R-:W-:Y:S01]  /*0220*/  IMAD R27, R10, R2.reuse, R7.reuse ;  /* 0x000000020a1b7224 */ /* 0x180fe200078e0207 */
[C---:B------:R-:W-:Y:S01]  /*0230*/  LOP3.LUT R6, R3.reuse, 0xa0, RZ, 0xfc, !PT ;  /* 0x000000a003067812 */ /* 0x040fe200078efcff */
[CCC-:B------:R-:W-:Y:S01]  /*0240*/  IMAD R29, R3.reuse, R2.reuse, R7.reuse ;  /* 0x00000002031d7224 */ /* 0x1c0fe200078e0207 */
[C---:B------:R-:W-:Y:S02]  /*0250*/  LOP3.LUT R5, R3.reuse, 0x80, RZ, 0xfc, !PT ;  /* 0x0000008003057812 */ /* 0x040fe400078efcff */
[C---:B------:R-:W-:Y:S02]  /*0260*/  LOP3.LUT R10, R3.reuse, 0xc0, RZ, 0xfc, !PT ;  /* 0x000000c0030a7812 */ /* 0x040fe400078efcff */
[----:B------:R-:W-:Y:S01]  /*0270*/  LOP3.LUT R13, R3, 0xe0, RZ, 0xfc, !PT ;  /* 0x000000e0030d7812 */ /* 0x000fe200078efcff */
[-CC-:B------:R-:W-:Y:S01]  /*0280*/  IMAD R21, R5, R2.reuse, R7.reuse ;  /* 0x0000000205157224 */ /* 0x180fe200078e0207 */
[C---:B------:R-:W-:Y:S01]  /*0290*/  LOP3.LUT R14, R3.reuse, 0x40, RZ, 0xfc, !PT ;  /* 0x00000040030e7812 */ /* 0x040fe200078efcff */
[-CC-:B------:R-:W-:Y:S01]  /*02a0*/  IMAD R19, R10, R2.reuse, R7.reuse ;  /* 0x000000020a137224 */ /* 0x180fe200078e0207 */
[----:B------:R-:W-:Y:S01]  /*02b0*/  LOP3.LUT R16, R3, 0x60, RZ, 0xfc, !PT ;  /* 0x0000006003107812 */ /* 0x000fe200078efcff */
[-CC-:B------:R-:W-:Y:S01]  /*02c0*/  IMAD R15, R13, R2.reuse, R7.reuse ;  /* 0x000000020d0f7224 */ /* 0x180fe200078e0207 */
[----:B------:R-:W-:Y:S01]  /*02d0*/  LOP3.LUT R18, R11, 0xffffff8, RZ, 0xc0, !PT ;  /* 0x0ffffff80b127812 */ /* 0x000fe200078ec0ff */
[----:B------:R-:W-:-:S02]  /*02e0*/  IMAD R11, R6, R2, R7 ;  /* 0x00000002060b7224 */ /* 0x000fc400078e0207 */
[----:B------:R-:W-:Y:S02]  /*02f0*/  HFMA2 R6, -RZ, RZ, 0, 0 ;  /* 0x00000000ff067431 */ /* 0x000fe400000001ff */
[-CC-:B------:R-:W-:Y:S01]  /*0300*/  IMAD R17, R14, R2.reuse, R7.reuse ;  /* 0x000000020e117224 */ /* 0x180fe200078e0207 */
[----:B------:R-:W-:Y:S01]  /*0310*/  MOV R5, R3 ;  /* 0x0000000300057202 */ /* 0x000fe20000000f00 */
[----:B------:R-:W-:Y:S01]  /*0320*/  IMAD R23, R16, R2, R7 ;  /* 0x0000000210177224 */ /* 0x000fe200078e0207 */
[----:B------:R-:W-:Y:S02]  /*0330*/  IADD3 R7, PT, PT, -R18, RZ, RZ ;  /* 0x000000ff12077210 */ /* 0x000fe40007ffe1ff */
[C---:B------:R-:W-:Y:S02]  /*0340*/  IADD3 R18, PT, PT, R4.reuse, R11, RZ ;  /* 0x0000000b04127210 */ /* 0x040fe40007ffe0ff */
[C---:B------:R-:W-:Y:S02]  /*0350*/  IADD3 R13, PT, PT, R4.reuse, R27, RZ ;  /* 0x0000001b040d7210 */ /* 0x040fe40007ffe0ff */
[----:B------:R-:W-:-:S02]  /*0360*/  IADD3 R10, PT, PT, R4, R29, RZ ;  /* 0x0000001d040a7210 */ /* 0x000fc40007ffe0ff */
[C---:B------:R-:W-:Y:S02]  /*0370*/  IADD3 R21, PT, PT, R4.reuse, R21, RZ ;  /* 0x0000001504157210 */ /* 0x040fe40007ffe0ff */
[C---:B------:R-:W-:Y:S02]  /*0380*/  IADD3 R19, PT, PT, R4.reuse, R19, RZ ;  /* 0x0000001304137210 */ /* 0x040fe40007ffe0ff */
[C---:B------:R-:W-:Y:S02]  /*0390*/  IADD3 R20, PT, PT, R4.reuse, R15, RZ ;  /* 0x0000000f04147210 */ /* 0x040fe40007ffe0ff */
[C---:B------:R-:W-:Y:S02]  /*03a0*/  IADD3 R11, PT, PT, R4.reuse, R17, RZ ;  /* 0x00000011040b7210 */ /* 0x040fe40007ffe0ff */
[----:B------:R-:W-:-:S07]  /*03b0*/  IADD3 R22, PT, PT, R4, R23, RZ ;  /* 0x0000001704167210 */ /* 0x000fce0007ffe0ff */
.L_x_165:
[----:B------:R-:W0:Y:S02]  /*03c0*/  LDC.64 R14, c[0x0][0x440] ;  /* 0x00011000ff0e7b82 */ /* 0x000e240000000a00 */
[----:B0-----:R-:W-:-:S05]  /*03d0*/  IMAD.WIDE.U32 R16, R10, 0x4, R14 ;  /* 0x000000040a107825 */ /* 0x001fca00078e000e */
[----:B------:R0:W2:Y:S02]  /*03e0*/  LDG.E R27, desc[UR6][R16.64] ;  /* 0x00000006101b7981 */ /* 0x0000a4000c1e1900 */
[----:B0-----:R-:W-:-:S05]  /*03f0*/  IMAD.WIDE.U32 R16, R13, 0x4, R14 ;  /* 0x000000040d107825 */ /* 0x001fca00078e000e */
[----:B------:R0:W3:Y:S02]  /*0400*/  LDG.E R23, desc[UR6][R16.64] ;  /* 0x0000000610177981 */ /* 0x0000e4000c1e1900 */
[----:B0-----:R-:W-:-:S04]  /*0410*/  IMAD.WIDE.U32 R16, R11, 0x4, R14 ;  /* 0x000000040b107825 */ /* 0x001fc800078e000e */
[----:B--2---:R-:W-:Y:S02]  /*0420*/  FADD.FTZ R26, R27, R6 ;  /* 0x000000061b1a7221 */ /* 0x004fe40000010000 */
[----:B------:R0:W2:Y:S02]  /*0430*/  LDG.E R6, desc[UR6][R16.64] ;  /* 0x0000000610067981 */ /* 0x0000a4000c1e1900 */
[----:B0-----:R-:W-:-:S04]  /*0440*/  IMAD.WIDE.U32 R16, R22, 0x4, R14 ;  /* 0x0000000416107825 */ /* 0x001fc800078e000e */
[----:B---3--:R-:W-:Y:S01]  /*0450*/  FADD.FTZ R23, R26, R23 ;  /* 0x000000171a177221 */ /* 0x008fe20000010000 */
[----:B------:R0:W3:Y:S01]  /*0460*/  LDG.E R28, desc[UR6][R16.64] ;  /* 0x00000006101c7981 */ /* 0x0000e2000c1e1900 */
[----:B------:R-:W-:-:S06]  /*0470*/  IMAD.WIDE.U32 R26, R18, 0x4, R14 ;  /* 0x00000004121a7825 */ /* 0x000fcc00078e000e */
[----:B------:R-:W4:Y:S01]  /*0480*/  LDG.E R26, desc[UR6][R26.64] ;  /* 0x000000061a1a7981 */ /* 0x000f22000c1e1900 */
[----:B0-----:R-:W-:-:S04]  /*0490*/  IMAD.WIDE.U32 R16, R21, 0x4, R14 ;  /* 0x0000000415107825 */ /* 0x001fc800078e000e */
[----:B--2---:R-:W-:Y:S02]  /*04a0*/  FADD.FTZ R23, R23, R6 ;  /* 0x0000000617177221 */ /* 0x004fe40000010000 */
[----:B------:R0:W2:Y:S02]  /*04b0*/  LDG.E R6, desc[UR6][R16.64] ;  /* 0x0000000610067981 */ /* 0x0000a4000c1e1900 */
[----:B0-----:R-:W-:-:S04]  /*04c0*/  IMAD.WIDE.U32 R16, R19, 0x4, R14 ;  /* 0x0000000413107825 */ /* 0x001fc800078e000e */
[----:B---3--:R-:W-:Y:S01]  /*04d0*/  FADD.FTZ R23, R23, R28 ;  /* 0x0000001c17177221 */ /* 0x008fe20000010000 */
[----:B------:R-:W-:Y:S01]  /*04e0*/  IMAD.WIDE.U32 R14, R20, 0x4, R14 ;  /* 0x00000004140e7825 */ /* 0x000fe200078e000e */
[----:B------:R-:W3:Y:S04]  /*04f0*/  LDG.E R16, desc[UR6][R16.64] ;  /* 0x0000000610107981 */ /* 0x000ee8000c1e1900 */
[----:B------:R0:W5:Y:S02]  /*0500*/  LDG.E R17, desc[UR6][R14.64] ;  /* 0x000000060e117981 */ /* 0x000164000c1e1900 */
[----:B0-----:R-:W0:Y:S01]  /*0510*/  LDC.64 R14, c[0x0][0x448] ;  /* 0x00011200ff0e7b82 */ /* 0x001e220000000a00 */
[----:B--2---:R-:W-:-:S04]  /*0520*/  FADD.FTZ R23, R23, R6 ;  /* 0x0000000617177221 */ /* 0x004fc80000010000 */
[----:B----4-:R-:W-:Y:S01]  /*0530*/  FADD.FTZ R23, R23, R26 ;  /* 0x0000001a17177221 */ /* 0x010fe20000010000 */
[----:B0-----:R-:W-:-:S05]  /*0540*/  IMAD.WIDE.U32 R26, R10, 0x4, R14 ;  /* 0x000000040a1a7825 */ /* 0x001fca00078e000e */
[----:B------:R0:W2:Y:S01]  /*0550*/  LDG.E R28, desc[UR6][R26.64] ;  /* 0x000000061a1c7981 */ /* 0x0000a2000c1e1900 */
[----:B---3--:R-:W-:Y:S01]  /*0560*/  FADD.FTZ R6, R23, R16 ;  /* 0x0000001017067221 */ /* 0x008fe20000010000 */
[----:B0-----:R-:W-:-:S05]  /*0570*/  IMAD.WIDE.U32 R26, R13, 0x4, R14 ;  /* 0x000000040d1a7825 */ /* 0x001fca00078e000e */
[----:B------:R-:W3:Y:S01]  /*0580*/  LDG.E R23, desc[UR6][R26.64] ;  /* 0x000000061a177981 */ /* 0x000ee2000c1e1900 */
[----:B-----5:R-:W-:Y:S01]  /*0590*/  FADD.FTZ R6, R6, R17 ;  /* 0x0000001106067221 */ /* 0x020fe20000010000 */
[----:B------:R-:W-:-:S05]  /*05a0*/  IMAD.WIDE.U32 R16, R11, 0x4, R14 ;  /* 0x000000040b107825 */ /* 0x000fca00078e000e */
[----:B------:R0:W4:Y:S02]  /*05b0*/  LDG.E R29, desc[UR6][R16.64] ;  /* 0x00000006101d7981 */ /* 0x000124000c1e1900 */
[----:B0-----:R-:W-:-:S04]  /*05c0*/  IMAD.WIDE.U32 R16, R22, 0x4, R14 ;  /* 0x0000000416107825 */ /* 0x001fc800078e000e */
[----:B--2---:R-:W-:-:S04]  /*05d0*/  FADD.FTZ R28, R28, R25 ;  /* 0x000000191c1c7221 */ /* 0x004fc80000010000 */
[----:B---3--:R-:W-:Y:S02]  /*05e0*/  FADD.FTZ R25, R28, R23 ;  /* 0x000000171c197221 */ /* 0x008fe40000010000 */
[----:B------:R0:W2:Y:S02]  /*05f0*/  LDG.E R23, desc[UR6][R16.64] ;  /* 0x0000000610177981 */ /* 0x0000a4000c1e1900 */
[----:B0-----:R-:W-:-:S05]  /*0600*/  IMAD.WIDE.U32 R16, R21, 0x4, R14 ;  /* 0x0000000415107825 */ /* 0x001fca00078e000e */
[----:B------:R0:W3:Y:S01]  /*0610*/  LDG.E R28, desc[UR6][R16.64] ;  /* 0x00000006101c7981 */ /* 0x0000e2000c1e1900 */
[----:B----4-:R-:W-:Y:S01]  /*0620*/  FADD.FTZ R29, R25, R29 ;  /* 0x0000001d191d7221 */ /* 0x010fe20000010000 */
[----:B0-----:R-:W-:-:S05]  /*0630*/  IMAD.WIDE.U32 R16, R18, 0x4, R14 ;  /* 0x0000000412107825 */ /* 0x001fca00078e000e */
[----:B------:R0:W4:Y:S02]  /*0640*/  LDG.E R25, desc[UR6][R16.64] ;  /* 0x0000000610197981 */ /* 0x000124000c1e1900 */
[----:B0-----:R-:W-:-:S05]  /*0650*/  IMAD.WIDE.U32 R16, R19, 0x4, R14 ;  /* 0x0000000413107825 */ /* 0x001fca00078e000e */
[----:B------:R0:W5:Y:S02]  /*0660*/  LDG.E R27, desc[UR6][R16.64] ;  /* 0x00000006101b7981 */ /* 0x000164000c1e1900 */
[----:B0-----:R-:W0:Y:S01]  /*0670*/  LDC.64 R16, c[0x0][0x450] ;  /* 0x00011400ff107b82 */ /* 0x001e220000000a00 */
[----:B------:R-:W-:-:S05]  /*0680*/  IMAD.WIDE.U32 R14, R20, 0x4, R14 ;  /* 0x00000004140e7825 */ /* 0x000fca00078e000e */
[----:B------:R0:W5:Y:S02]  /*0690*/  LDG.E R26, desc[UR6][R14.64] ;  /* 0x000000060e1a7981 */ /* 0x000164000c1e1900 */
[----:B0-----:R-:W-:-:S04]  /*06a0*/  IMAD.WIDE.U32 R14, R10, 0x4, R16 ;  /* 0x000000040a0e7825 */ /* 0x001fc800078e0010 */
[----:B--2---:R-:W-:-:S04]  /*06b0*/  FADD.FTZ R23, R29, R23 ;  /* 0x000000171d177221 */ /* 0x004fc80000010000 */
[----:B---3--:R-:W-:-:S04]  /*06c0*/  FADD.FTZ R23, R23, R28 ;  /* 0x0000001c17177221 */ /* 0x008fc80000010000 */
[----:B----4-:R-:W-:Y:S02]  /*06d0*/  FADD.FTZ R28, R23, R25 ;  /* 0x00000019171c7221 */ /* 0x010fe40000010000 */
[----:B------:R0:W2:Y:S02]  /*06e0*/  LDG.E R23, desc[UR6][R14.64] ;  /* 0x000000060e177981 */ /* 0x0000a4000c1e1900 */
[----:B0-----:R-:W-:-:S04]  /*06f0*/  IMAD.WIDE.U32 R14, R13, 0x4, R16 ;  /* 0x000000040d0e7825 */ /* 0x001fc800078e0010 */
[----:B-----5:R-:W-:Y:S02]  /*0700*/  FADD.FTZ R25, R28, R27 ;  /* 0x0000001b1c197221 */ /* 0x020fe40000010000 */
[----:B------:R0:W3:Y:S02]  /*0710*/  LDG.E R28, desc[UR6][R14.64] ;  /* 0x000000060e1c7981 */ /* 0x0000e4000c1e1900 */
[----:B0-----:R-:W-:-:S04]  /*0720*/  IMAD.WIDE.U32 R14, R11, 0x4, R16 ;  /* 0x000000040b0e7825 */ /* 0x001fc800078e0010 */
[----:B--2---:R-:W-:Y:S02]  /*0730*/  FADD.FTZ R23, R23, R12 ;  /* 0x0000000c17177221 */ /* 0x004fe40000010000 */
[----:B------:R0:W2:Y:S02]  /*0740*/  LDG.E R12, desc[UR6][R14.64] ;  /* 0x000000060e0c7981 */ /* 0x0000a4000c1e1900 */
[----:B0-----:R-:W-:-:S05]  /*0750*/  IMAD.WIDE.U32 R14, R22, 0x4, R16 ;  /* 0x00000004160e7825 */ /* 0x001fca00078e0010 */
[----:B------:R0:W4:Y:S01]  /*0760*/  LDG.E R27, desc[UR6][R14.64] ;  /* 0x000000060e1b7981 */ /* 0x000122000c1e1900 */
[----:B---3--:R-:W-:Y:S01]  /*0770*/  FADD.FTZ R23, R23, R28 ;  /* 0x0000001c17177221 */ /* 0x008fe20000010000 */
[----:B0-----:R-:W-:-:S04]  /*0780*/  IMAD.WIDE.U32 R14, R21, 0x4, R16 ;  /* 0x00000004150e7825 */ /* 0x001fc800078e0010 */
[----:B--2---:R-:W-:Y:S02]  /*0790*/  FADD.FTZ R12, R23, R12 ;  /* 0x0000000c170c7221 */ /* 0x004fe40000010000 */
[----:B------:R0:W2:Y:S02]  /*07a0*/  LDG.E R23, desc[UR6][R14.64] ;  /* 0x000000060e177981 */ /* 0x0000a4000c1e1900 */
[----:B0-----:R-:W-:-:S04]  /*07b0*/  IMAD.WIDE.U32 R14, R18, 0x4, R16 ;  /* 0x00000004120e7825 */ /* 0x001fc800078e0010 */
[----:B----4-:R-:W-:Y:S02]  /*07c0*/  FADD.FTZ R12, R12, R27 ;  /* 0x0000001b0c0c7221 */ /* 0x010fe40000010000 */
[----:B------:R0:W3:Y:S02]  /*07d0*/  LDG.E R27, desc[UR6][R14.64] ;  /* 0x000000060e1b7981 */ /* 0x0000e4000c1e1900 */
[----:B0-----:R-:W-:-:S04]  /*07e0*/  IMAD.WIDE.U32 R14, R19, 0x4, R16 ;  /* 0x00000004130e7825 */ /* 0x001fc800078e0010 */
[----:B------:R-:W-:-:S04]  /*07f0*/  IMAD.WIDE.U32 R16, R20, 0x4, R16 ;  /* 0x0000000414107825 */ /* 0x000fc800078e0010 */
[----:B--2---:R-:W-:Y:S02]  /*0800*/  FADD.FTZ R12, R12, R23 ;  /* 0x000000170c0c7221 */ /* 0x004fe40000010000 */
[----:B------:R0:W2:Y:S02]  /*0810*/  LDG.E R23, desc[UR6][R14.64] ;  /* 0x000000060e177981 */ /* 0x0000a4000c1e1900 */
[----:B0-----:R-:W0:Y:S01]  /*0820*/  LDC.64 R14, c[0x0][0x458] ;  /* 0x00011600ff0e7b82 */ /* 0x001e220000000a00 */
[----:B---3--:R-:W-:Y:S02]  /*0830*/  FADD.FTZ R28, R12, R27 ;  /* 0x0000001b0c1c7221 */ /* 0x008fe40000010000 */
[----:B------:R0:W3:Y:S02]  /*0840*/  LDG.E R12, desc[UR6][R16.64] ;  /* 0x00000006100c7981 */ /* 0x0000e4000c1e1900 */
[----:B0-----:R-:W-:-:S05]  /*0850*/  IMAD.WIDE.U32 R16, R10, 0x4, R14 ;  /* 0x000000040a107825 */ /* 0x001fca00078e000e */
[----:B------:R0:W4:Y:S02]  /*0860*/  LDG.E R27, desc[UR6][R16.64] ;  /* 0x00000006101b7981 */ /* 0x000124000c1e1900 */
[----:B0-----:R-:W-:-:S04]  /*0870*/  IMAD.WIDE.U32 R16, R13, 0x4, R14 ;  /* 0x000000040d107825 */ /* 0x001fc800078e000e */
[----:B----4-:R-:W-:Y:S02]  /*0880*/  FADD.FTZ R27, R27, R24 ;  /* 0x000000181b1b7221 */ /* 0x010fe40000010000 */
        /* <DEDUP_REMOVED lines=14> */
[----:B------:R-:W-:-:S06]  /*0970*/  IMAD.WIDE.U32 R14, R20, 0x4, R14 ;  /* 0x00000004140e7825 */ /* 0x000fcc00078e000e */
[----:B------:R-:W5:Y:S01]  /*0980*/  LDG.E R15, desc[UR6][R14.64] ;  /* 0x000000060e0f7981 */ /* 0x000f62000c1e1900 */
[----:B----4-:R-:W-:-:S03]  /*0990*/  FADD.FTZ R24, R24, R27 ;  /* 0x0000001b18187221 */ /* 0x010fc60000010000 */
[----:B------:R-:W4:Y:S01]  /*09a0*/  LDG.E R27, desc[UR6][R16.64] ;  /* 0x00000006101b7981 */ /* 0x000f22000c1e1900 */
[----:B------:R-:W-:-:S04]  /*09b0*/  IADD3 R7, PT, PT, R7, 0x8, RZ ;  /* 0x0000000807077810 */ /* 0x000fc80007ffe0ff */
[----:B------:R-:W-:Y:S01]  /*09c0*/  ISETP.NE.AND P0, PT, R7, RZ, PT ;  /* 0x000000ff0700720c */ /* 0x000fe20003f05270 */
[----:B--2---:R-:W-:Y:S01]  /*09d0*/  FADD.FTZ R23, R28, R23 ;  /* 0x000000171c177221 */ /* 0x004fe20000010000 */
[----:B------:R-:W-:Y:S01]  /*09e0*/  FADD.FTZ R25, R25, R26 ;  /* 0x0000001a19197221 */ /* 0x000fe20000010000 */
[----:B------:R-:W-:Y:S02]  /*09f0*/  IADD3 R5, PT, PT, R5, 0x100, RZ ;  /* 0x0000010005057810 */ /* 0x000fe40007ffe0ff */
[----:B---3--:R-:W-:Y:S01]  /*0a00*/  FADD.FTZ R12, R23, R12 ;  /* 0x0000000c170c7221 */ /* 0x008fe20000010000 */
[C---:B------:R-:W-:Y:S02]  /*0a10*/  LEA R10, R2.reuse, R10, 0x8 ;  /* 0x0000000a020a7211 */ /* 0x040fe400078e40ff */
[C---:B------:R-:W-:Y:S02]  /*0a20*/  LEA R13, R2.reuse, R13, 0x8 ;  /* 0x0000000d020d7211 */ /* 0x040fe400078e40ff */
[----:B------:R-:W-:-:S02]  /*0a30*/  LEA R11, R2, R11, 0x8 ;  /* 0x0000000b020b7211 */ /* 0x000fc400078e40ff */
[C---:B------:R-:W-:Y:S02]  /*0a40*/  LEA R22, R2.reuse, R22, 0x8 ;  /* 0x0000001602167211 */ /* 0x040fe400078e40ff */
[C---:B------:R-:W-:Y:S02]  /*0a50*/  LEA R21, R2.reuse, R21, 0x8 ;  /* 0x0000001502157211 */ /* 0x040fe400078e40ff */
[C---:B------:R-:W-:Y:S02]  /*0a60*/  LEA R18, R2.reuse, R18, 0x8 ;  /* 0x0000001202127211 */ /* 0x040fe400078e40ff */
[C---:B------:R-:W-:Y:S02]  /*0a70*/  LEA R19, R2.reuse, R19, 0x8 ;  /* 0x0000001302137211 */ /* 0x040fe400078e40ff */
[----:B------:R-:W-:Y:S01]  /*0a80*/  LEA R20, R2, R20, 0x8 ;  /* 0x0000001402147211 */ /* 0x000fe200078e40ff */
[----:B----4-:R-:W-:-:S04]  /*0a90*/  FADD.FTZ R24, R24, R27 ;  /* 0x0000001b18187221 */ /* 0x010fc80000010000 */
[----:B-----5:R-:W-:Y:S01]  /*0aa0*/  FADD.FTZ R24, R24, R15 ;  /* 0x0000000f18187221 */ /* 0x020fe20000010000 */
[----:B------:R-:W-:Y:S06]  /*0ab0*/  @P0 BRA `(.L_x_165) ;  /* 0xfffffff800400947 */ /* 0x000fec000383ffff */
.L_x_164:
[----:B------:R-:W-:Y:S05]  /*0ac0*/  BSYNC.RECONVERGENT B1 ;  /* 0x0000000000017941 */ /* 0x000fea0003800200 */
.L_x_163:
[----:B------:R-:W-:-:S04]  /*0ad0*/  LEA.HI R7, R9, 0x1, RZ, 0x1b ;  /* 0x0000000109077811 */ /* 0x000fc800078fd8ff */
[----:B------:R-:W-:-:S04]  /*0ae0*/  LOP3.LUT R10, R7, 0x7, RZ, 0xc0, !PT ;  /* 0x00000007070a7812 */ /* 0x000fc800078ec0ff */
[----:B------:R-:W-:-:S13]  /*0af0*/  ISETP.NE.AND P0, PT, R10, RZ, PT ;  /* 0x000000ff0a00720c */ /* 0x000fda0003f05270 */
[----:B------:R-:W-:Y:S05]  /*0b00*/  @!P0 BRA `(.L_x_162) ;  /* 0x0000000400d48947 */ /* 0x000fea0003800000 */
[----:B------:R-:W-:Y:S01]  /*0b10*/  ISETP.GE.U32.AND P0, PT, R10, 0x4, PT ;  /* 0x000000040a00780c */ /* 0x000fe20003f06070 */
[----:B------:R-:W-:Y:S01]  /*0b20*/  BSSY.RECONVERGENT B1, `(.L_x_166) ;  /* 0x000003c000017945 */ /* 0x000fe20003800200 */
[----:B------:R-:W-:-:S11]  /*0b30*/  LOP3.LUT P1, R7, R7, 0x3, RZ, 0xc0, !PT ;  /* 0x0000000307077812 */ /* 0x000fd6000782c0ff */
[----:B------:R-:W-:Y:S05]  /*0b40*/  @!P0 BRA `(.L_x_167) ;  /* 0x0000000000e48947 */ /* 0x000fea0003800000 */
[----:B------:R-:W0:Y:S01]  /*0b50*/  LDC.64 R18, c[0x0][0x440] ;  /* 0x00011000ff127b82 */ /* 0x000e220000000a00 */
[----:B------:R-:W-:-:S07]  /*0b60*/  IMAD R27, R5, R2, R0 ;  /* 0x00000002051b7224 */ /* 0x000fce00078e0200 */
[----:B------:R-:W1:Y:S08]  /*0b70*/  LDC.64 R14, c[0x0][0x450] ;  /* 0x00011400ff0e7b82 */ /* 0x000e700000000a00 */
[----:B------:R-:W2:Y:S08]  /*0b80*/  LDC.64 R10, c[0x0][0x448] ;  /* 0x00011200ff0a7b82 */ /* 0x000eb00000000a00 */
[----:B------:R-:W3:Y:S01]  /*0b90*/  LDC.64 R16, c[0x0][0x458] ;  /* 0x00011600ff107b82 */ /* 0x000ee20000000a00 */
[----:B0-----:R-:W-:-:S05]  /*0ba0*/  IMAD.WIDE.U32 R20, R27, 0x4, R18 ;  /* 0x000000041b147825 */ /* 0x001fca00078e0012 */
[----:B------:R1:W4:Y:S02]  /*0bb0*/  LDG.E R13, desc[UR6][R20.64] ;  /* 0x00000006140d7981 */ /* 0x000324000c1e1900 */
[----:B-1----:R-:W-:-:S04]  /*0bc0*/  IMAD.WIDE.U32 R20, R27, 0x4, R14 ;  /* 0x000000041b147825 */ /* 0x002fc800078e000e */
[C---:B--2---:R-:W-:Y:S01]  /*0bd0*/  IMAD.WIDE.U32 R22, R27.reuse, 0x4, R10 ;  /* 0x000000041b167825 */ /* 0x044fe200078e000a */
[----:B------:R3:W2:Y:S05]  /*0be0*/  LDG.E R29, desc[UR6][R20.64] ;  /* 0x00000006141d7981 */ /* 0x0006aa000c1e1900 */
[----:B------:R-:W5:Y:S01]  /*0bf0*/  LDG.E R22, desc[UR6][R22.64] ;  /* 0x0000000616167981 */ /* 0x000f62000c1e1900 */
[----:B---3--:R-:W-:-:S05]  /*0c00*/  IMAD.WIDE.U32 R20, R27, 0x4, R16 ;  /* 0x000000041b147825 */ /* 0x008fca00078e0010 */
[----:B------:R4:W3:Y:S02]  /*0c10*/  LDG.E R26, desc[UR6][R20.64] ;  /* 0x00000006141a7981 */ /* 0x0008e4000c1e1900 */
[----:B----4-:R-:W-:Y:S01]  /*0c20*/  FADD.FTZ R20, R6, R13 ;  /* 0x0000000d06147221 */ /* 0x010fe20000010000 */
[----:B------:R-:W-:Y:S01]  /*0c30*/  LEA R13, R2, R27, 0x5 ;  /* 0x0000001b020d7211 */ /* 0x000fe200078e28ff */
[----:B--2---:R-:W-:-:S04]  /*0c40*/  FADD.FTZ R23, R12, R29 ;  /* 0x0000001d0c177221 */ /* 0x004fc80000010000 */
[----:B------:R-:W-:-:S04]  /*0c50*/  IMAD.WIDE.U32 R28, R13, 0x4, R10 ;  /* 0x000000040d1c7825 */ /* 0x000fc800078e000a */
[----:B-----5:R-:W-:Y:S01]  /*0c60*/  FADD.FTZ R6, R25, R22 ;  /* 0x0000001619067221 */ /* 0x020fe20000010000 */
[----:B---3--:R-:W-:Y:S01]  /*0c70*/  FADD.FTZ R22, R24, R26 ;  /* 0x0000001a18167221 */ /* 0x008fe20000010000 */
[----:B------:R-:W-:-:S06]  /*0c80*/  IMAD.WIDE.U32 R24, R13, 0x4, R18 ;  /* 0x000000040d187825 */ /* 0x000fcc00078e0012 */
[----:B------:R-:W2:Y:S04]  /*0c90*/  LDG.E R25, desc[UR6][R24.64] ;  /* 0x0000000618197981 */ /* 0x000ea8000c1e1900 */
[----:B------:R0:W3:Y:S02]  /*0ca0*/  LDG.E R24, desc[UR6][R28.64] ;  /* 0x000000061c187981 */ /* 0x0000e4000c1e1900 */
[----:B0-----:R-:W-:-:S04]  /*0cb0*/  IMAD.WIDE.U32 R28, R13, 0x4, R14 ;  /* 0x000000040d1c7825 */ /* 0x001fc800078e000e */
[----:B------:R-:W-:Y:S01]  /*0cc0*/  IMAD.WIDE.U32 R12, R13, 0x4, R16 ;  /* 0x000000040d0c7825 */ /* 0x000fe200078e0010 */
[----:B------:R0:W4:Y:S05]  /*0cd0*/  LDG.E R21, desc[UR6][R28.64] ;  /* 0x000000061c157981 */ /* 0x00012a000c1e1900 */
[----:B------:R-:W5:Y:S01]  /*0ce0*/  LDG.E R12, desc[UR6][R12.64] ;  /* 0x000000060c0c7981 */ /* 0x000f62000c1e1900 */
[----:B------:R-:W-:-:S04]  /*0cf0*/  LEA R27, R2, R27, 0x6 ;  /* 0x0000001b021b7211 */ /* 0x000fc800078e30ff */
[----:B------:R-:W-:Y:S01]  /*0d00*/  LEA R26, R2, R27, 0x5 ;  /* 0x0000001b021a7211 */ /* 0x000fe200078e28ff */
[----:B0-----:R-:W-:-:S04]  /*0d10*/  IMAD.WIDE.U32 R28, R27, 0x4, R18 ;  /* 0x000000041b1c7825 */ /* 0x001fc800078e0012 */
[----:B------:R-:W-:-:S06]  /*0d20*/  IMAD.WIDE.U32 R18, R26, 0x4, R18 ;  /* 0x000000041a127825 */ /* 0x000fcc00078e0012 */
[----:B------:R-:W5:Y:S01]  /*0d30*/  LDG.E R18, desc[UR6][R18.64] ;  /* 0x0000000612127981 */ /* 0x000f62000c1e1900 */
[----:B--2---:R-:W-:Y:S01]  /*0d40*/  FADD.FTZ R25, R20, R25 ;  /* 0x0000001914197221 */ /* 0x004fe20000010000 */
[----:B---3--:R-:W-:Y:S02]  /*0d50*/  FADD.FTZ R24, R6, R24 ;  /* 0x0000001806187221 */ /* 0x008fe40000010000 */
[----:B------:R-:W2:Y:S01]  /*0d60*/  LDG.E R6, desc[UR6][R28.64] ;  /* 0x000000061c067981 */ /* 0x000ea2000c1e1900 */
[----:B----4-:R-:W-:Y:S01]  /*0d70*/  FADD.FTZ R23, R23, R21 ;  /* 0x0000001517177221 */ /* 0x010fe20000010000 */
[----:B------:R-:W-:-:S04]  /*0d80*/  IMAD.WIDE.U32 R20, R27, 0x4, R10 ;  /* 0x000000041b147825 */ /* 0x000fc800078e000a */
[----:B-----5:R-:W-:Y:S01]  /*0d90*/  FADD.FTZ R22, R22, R12 ;  /* 0x0000000c16167221 */ /* 0x020fe20000010000 */
[----:B------:R-:W-:Y:S01]  /*0da0*/  IMAD.WIDE.U32 R12, R27, 0x4, R14 ;  /* 0x000000041b0c7825 */ /* 0x000fe200078e000e */
[----:B------:R-:W3:Y:S03]  /*0db0*/  LDG.E R21, desc[UR6][R20.64] ;  /* 0x0000000614157981 */ /* 0x000ee6000c1e1900 */
[----:B------:R-:W-:-:S04]  /*0dc0*/  IMAD.WIDE.U32 R10, R26, 0x4, R10 ;  /* 0x000000041a0a7825 */ /* 0x000fc800078e000a */
[----:B------:R-:W-:Y:S02]  /*0dd0*/  IMAD.WIDE.U32 R14, R26, 0x4, R14 ;  /* 0x000000041a0e7825 */ /* 0x000fe400078e000e */
[----:B------:R-:W4:Y:S04]  /*0de0*/  LDG.E R10, desc[UR6][R10.64] ;  /* 0x000000060a0a7981 */ /* 0x000f28000c1e1900 */
[----:B------:R0:W5:Y:S04]  /*0df0*/  LDG.E R20, desc[UR6][R12.64] ;  /* 0x000000060c147981 */ /* 0x000168000c1e1900 */
[----:B------:R-:W5:Y:S01]  /*0e00*/  LDG.E R15, desc[UR6][R14.64] ;  /* 0x000000060e0f7981 */ /* 0x000f62000c1e1900 */
[----:B0-----:R-:W-:-:S04]  /*0e10*/  IMAD.WIDE.U32 R12, R27, 0x4, R16 ;  /* 0x000000041b0c7825 */ /* 0x001fc800078e0010 */
[----:B------:R-:W-:Y:S01]  /*0e20*/  IMAD.WIDE.U32 R16, R26, 0x4, R16 ;  /* 0x000000041a107825 */ /* 0x000fe200078e0010 */
[----:B------:R0:W5:Y:S05]  /*0e30*/  LDG.E R27, desc[UR6][R12.64] ;  /* 0x000000060c1b7981 */ /* 0x00016a000c1e1900 */
[----:B------:R-:W5:Y:S01]  /*0e40*/  LDG.E R17, desc[UR6][R16.64] ;  /* 0x0000000610117981 */ /* 0x000f62000c1e1900 */
[----:B------:R-:W-:Y:S01]  /*0e50*/  IADD3 R5, PT, PT, R5, 0x80, RZ ;  /* 0x0000008005057810 */ /* 0x000fe20007ffe0ff */
[----:B--2---:R-:W-:-:S04]  /*0e60*/  FADD.FTZ R25, R25, R6 ;  /* 0x0000000619197221 */ /* 0x004fc80000010000 */
[----:B------:R-:W-:Y:S01]  /*0e70*/  FADD.FTZ R6, R25, R18 ;  /* 0x0000001219067221 */ /* 0x000fe20000010000 */
[----:B---3--:R-:W-:-:S04]  /*0e80*/  FADD.FTZ R21, R24, R21 ;  /* 0x0000001518157221 */ /* 0x008fc80000010000 */
[----:B----4-:R-:W-:Y:S01]  /*0e90*/  FADD.FTZ R25, R21, R10 ;  /* 0x0000000a15197221 */ /* 0x010fe20000010000 */
[----:B-----5:R-:W-:-:S04]  /*0ea0*/  FADD.FTZ R20, R23, R20 ;  /* 0x0000001417147221 */ /* 0x020fc80000010000 */
[----:B0-----:R-:W-:Y:S01]  /*0eb0*/  FADD.FTZ R12, R20, R15 ;  /* 0x0000000f140c7221 */ /* 0x001fe20000010000 */
[----:B------:R-:W-:-:S04]  /*0ec0*/  FADD.FTZ R22, R22, R27 ;  /* 0x0000001b16167221 */ /* 0x000fc80000010000 */
[----:B------:R-:W-:-:S07]  /*0ed0*/  FADD.FTZ R24, R22, R17 ;  /* 0x0000001116187221 */ /* 0x000fce0000010000 */
.L_x_167:
[----:B------:R-:W-:Y:S05]  /*0ee0*/  BSYNC.RECONVERGENT B1 ;  /* 0x0000000000017941 */ /* 0x000fea0003800200 */
.L_x_166:
[----:B------:R-:W-:Y:S05]  /*0ef0*/  @!P1 BRA `(.L_x_162) ;  /* 0x0000000000d89947 */ /* 0x000fea0003800000 */
[----:B------:R-:W-:Y:S01]  /*0f00*/  ISETP.NE.AND P1, PT, R7, 0x1, PT ;  /* 0x000000010700780c */ /* 0x000fe20003f25270 */
[----:B------:R-:W-:Y:S01]  /*0f10*/  BSSY.RECONVERGENT B1, `(.L_x_168) ;  /* 0x0000022000017945 */ /* 0x000fe20003800200 */
[----:B------:R-:W-:-:S11]  /*0f20*/  LOP3.LUT P0, RZ, R9, 0x20, RZ, 0xc0, !PT ;  /* 0x0000002009ff7812 */ /* 0x000fd6000780c0ff */
[----:B------:R-:W-:Y:S05]  /*0f30*/  @!P1 BRA `(.L_x_169) ;  /* 0x00000000007c9947 */ /* 0x000fea0003800000 */
[----:B------:R-:W0:Y:S01]  /*0f40*/  LDC.64 R16, c[0x0][0x448] ;  /* 0x00011200ff107b82 */ /* 0x000e220000000a00 */
[----:B------:R-:W-:-:S07]  /*0f50*/  IMAD R29, R5, R2, R0 ;  /* 0x00000002051d7224 */ /* 0x000fce00078e0200 */
[----:B------:R-:W1:Y:S08]  /*0f60*/  LDC.64 R18, c[0x0][0x450] ;  /* 0x00011400ff127b82 */ /* 0x000e700000000a00 */
[----:B------:R-:W2:Y:S08]  /*0f70*/  LDC.64 R14, c[0x0][0x440] ;  /* 0x00011000ff0e7b82 */ /* 0x000eb00000000a00 */
[----:B------:R-:W3:Y:S01]  /*0f80*/  LDC.64 R20, c[0x0][0x458] ;  /* 0x00011600ff147b82 */ /* 0x000ee20000000a00 */
[----:B0-----:R-:W-:Y:S01]  /*0f90*/  IMAD.WIDE.U32 R10, R29, 0x4, R16 ;  /* 0x000000041d0a7825 */ /* 0x001fe200078e0010 */
[----:B------:R-:W-:-:S04]  /*0fa0*/  LEA R9, R2, R29, 0x5 ;  /* 0x0000001d02097211 */ /* 0x000fc800078e28ff */
[----:B------:R3:W4:Y:S01]  /*0fb0*/  LDG.E R13, desc[UR6][R10.64] ;  /* 0x000000060a0d7981 */ /* 0x000722000c1e1900 */
[----:B-1----:R-:W-:-:S04]  /*0fc0*/  IMAD.WIDE.U32 R22, R29, 0x4, R18 ;  /* 0x000000041d167825 */ /* 0x002fc800078e0012 */
[----:B------:R-:W-:Y:S02]  /*0fd0*/  IMAD.WIDE.U32 R16, R9, 0x4, R16 ;  /* 0x0000000409107825 */ /* 0x000fe400078e0010 */
[----:B------:R-:W5:Y:S02]  /*0fe0*/  LDG.E R22, desc[UR6][R22.64] ;  /* 0x0000000616167981 */ /* 0x000f64000c1e1900 */
[--C-:B--2---:R-:W-:Y:S02]  /*0ff0*/  IMAD.WIDE.U32 R26, R29, 0x4, R14.reuse ;  /* 0x000000041d1a7825 */ /* 0x104fe400078e000e */
[----:B------:R-:W2:Y:S02]  /*1000*/  LDG.E R16, desc[UR6][R16.64] ;  /* 0x0000000610107981 */ /* 0x000ea4000c1e1900 */
[----:B------:R-:W-:Y:S02]  /*1010*/  IMAD.WIDE.U32 R14, R9, 0x4, R14 ;  /* 0x00000004090e7825 */ /* 0x000fe400078e000e */
[----:B------:R-:W2:Y:S02]  /*1020*/  LDG.E R7, desc[UR6][R26.64] ;  /* 0x000000061a077981 */ /* 0x000ea4000c1e1900 */
[----:B---3--:R-:W-:-:S02]  /*1030*/  IMAD.WIDE.U32 R10, R29, 0x4, R20 ;  /* 0x000000041d0a7825 */ /* 0x008fc400078e0014 */
[----:B------:R-:W3:Y:S02]  /*1040*/  LDG.E R15, desc[UR6][R14.64] ;  /* 0x000000060e0f7981 */ /* 0x000ee4000c1e1900 */
[----:B------:R-:W-:-:S04]  /*1050*/  IMAD.WIDE.U32 R18, R9, 0x4, R18 ;  /* 0x0000000409127825 */ /* 0x000fc800078e0012 */
[----:B------:R-:W-:Y:S02]  /*1060*/  IMAD.WIDE.U32 R20, R9, 0x4, R20 ;  /* 0x0000000409147825 */ /* 0x000fe400078e0014 */
[----:B------:R-:W3:Y:S04]  /*1070*/  LDG.E R9, desc[UR6][R10.64] ;  /* 0x000000060a097981 */ /* 0x000ee8000c1e1900 */
[----:B------:R-:W3:Y:S04]  /*1080*/  LDG.E R19, desc[UR6][R18.64] ;  /* 0x0000000612137981 */ /* 0x000ee8000c1e1900 */
[----:B------:R-:W3:Y:S01]  /*1090*/  LDG.E R20, desc[UR6][R20.64] ;  /* 0x0000000614147981 */ /* 0x000ee2000c1e1900 */
[----:B------:R-:W-:Y:S01]  /*10a0*/  IADD3 R5, PT, PT, R5, 0x40, RZ ;  /* 0x0000004005057810 */ /* 0x000fe20007ffe0ff */
[----:B----4-:R-:W-:Y:S01]  /*10b0*/  FADD.FTZ R13, R25, R13 ;  /* 0x0000000d190d7221 */ /* 0x010fe20000010000 */
[----:B-----5:R-:W-:-:S03]  /*10c0*/  FADD.FTZ R12, R12, R22 ;  /* 0x000000160c0c7221 */ /* 0x020fc60000010000 */
[----:B--2---:R-:W-:Y:S01]  /*10d0*/  FADD.FTZ R25, R13, R16 ;  /* 0x000000100d197221 */ /* 0x004fe20000010000 */
[----:B------:R-:W-:-:S04]  /*10e0*/  FADD.FTZ R6, R6, R7 ;  /* 0x0000000706067221 */ /* 0x000fc80000010000 */
[----:B---3--:R-:W-:Y:S01]  /*10f0*/  FADD.FTZ R6, R6, R15 ;  /* 0x0000000f06067221 */ /* 0x008fe20000010000 */
[----:B------:R-:W-:Y:S01]  /*1100*/  FADD.FTZ R9, R24, R9 ;  /* 0x0000000918097221 */ /* 0x000fe20000010000 */
[----:B------:R-:W-:-:S03]  /*1110*/  FADD.FTZ R12, R12, R19 ;  /* 0x000000130c0c7221 */ /* 0x000fc60000010000 */
[----:B------:R-:W-:-:S07]  /*1120*/  FADD.FTZ R24, R9, R20 ;  /* 0x0000001409187221 */ /* 0x000fce0000010000 */
.L_x_169:
[----:B------:R-:W-:Y:S05]  /*1130*/  BSYNC.RECONVERGENT B1 ;  /* 0x0000000000017941 */ /* 0x000fea0003800200 */
.L_x_168:
[----:B------:R-:W-:Y:S05]  /*1140*/  @P0 BRA `(.L_x_162) ;  /* 0x0000000000440947 */ /* 0x000fea0003800000 */
[----:B------:R-:W0:Y:S01]  /*1150*/  LDC.64 R18, c[0x0][0x440] ;  /* 0x00011000ff127b82 */ /* 0x000e220000000a00 */
[----:B------:R-:W-:-:S07]  /*1160*/  IMAD R5, R5, R2, R0 ;  /* 0x0000000205057224 */ /* 0x000fce00078e0200 */
[----:B------:R-:W1:Y:S08]  /*1170*/  LDC.64 R10, c[0x0][0x448] ;  /* 0x00011200ff0a7b82 */ /* 0x000e700000000a00 */
[----:B------:R-:W2:Y:S08]  /*1180*/  LDC.64 R14, c[0x0][0x450] ;  /* 0x00011400ff0e7b82 */ /* 0x000eb00000000a00 */
[----:B------:R-:W3:Y:S01]  /*1190*/  LDC.64 R16, c[0x0][0x458] ;  /* 0x00011600ff107b82 */ /* 0x000ee20000000a00 */
[----:B0-----:R-:W-:-:S06]  /*11a0*/  IMAD.WIDE.U32 R18, R5, 0x4, R18 ;  /* 0x0000000405127825 */ /* 0x001fcc00078e0012 */
[----:B------:R-:W4:Y:S01]  /*11b0*/  LDG.E R19, desc[UR6][R18.64] ;  /* 0x0000000612137981 */ /* 0x000f22000c1e1900 */
[----:B-1----:R-:W-:-:S06]  /*11c0*/  IMAD.WIDE.U32 R10, R5, 0x4, R10 ;  /* 0x00000004050a7825 */ /* 0x002fcc00078e000a */
[----:B------:R-:W5:Y:S01]  /*11d0*/  LDG.E R10, desc[UR6][R10.64] ;  /* 0x000000060a0a7981 */ /* 0x000f62000c1e1900 */
[----:B--2---:R-:W-:-:S06]  /*11e0*/  IMAD.WIDE.U32 R14, R5, 0x4, R14 ;  /* 0x00000004050e7825 */ /* 0x004fcc00078e000e */
[----:B------:R-:W2:Y:S01]  /*11f0*/  LDG.E R15, desc[UR6][R14.64] ;  /* 0x000000060e0f7981 */ /* 0x000ea2000c1e1900 */
[----:B---3--:R-:W-:-:S06]  /*1200*/  IMAD.WIDE.U32 R16, R5, 0x4, R16 ;  /* 0x0000000405107825 */ /* 0x008fcc00078e0010 */
[----:B------:R-:W3:Y:S01]  /*1210*/  LDG.E R17, desc[UR6][R16.64] ;  /* 0x0000000610117981 */ /* 0x000ee2000c1e1900 */
[----:B----4-:R-:W-:Y:S01]  /*1220*/  FADD.FTZ R6, R6, R19 ;  /* 0x0000001306067221 */ /* 0x010fe20000010000 */
[----:B-----5:R-:W-:Y:S01]  /*1230*/  FADD.FTZ R25, R25, R10 ;  /* 0x0000000a19197221 */ /* 0x020fe20000010000 */
[----:B--2---:R-:W-:Y:S01]  /*1240*/  FADD.FTZ R12, R12, R15 ;  /* 0x0000000f0c0c7221 */ /* 0x004fe20000010000 */
[----:B---3--:R-:W-:-:S07]  /*1250*/  FADD.FTZ R24, R24, R17 ;  /* 0x0000001118187221 */ /* 0x008fce0000010000 */
.L_x_162:
[----:B------:R-:W-:Y:S05]  /*1260*/  BSYNC.RECONVERGENT B0 ;  /* 0x0000000000007941 */ /* 0x000fea0003800200 */
.L_x_161:
[----:B------:R-:W0:Y:S01]  /*1270*/  S2R R5, SR_TID.X ;  /* 0x0000000000057919 */ /* 0x000e220000002100 */
[----:B------:R-:W1:Y:S01]  /*1280*/  S2UR UR5, SR_CgaCtaId ;  /* 0x00000000000579c3 */ /* 0x000e620000008800 */
[----:B------:R-:W-:Y:S01]  /*1290*/  UMOV UR4, 0x400 ;  /* 0x0000040000047882 */ /* 0x000fe20000000000 */
[C---:B------:R-:W-:Y:S02]  /*12a0*/  SHF.L.U32 R7, R4.reuse, 0x7, RZ ;  /* 0x0000000704077819 */ /* 0x040fe400000006ff */
[----:B------:R-:W-:Y:S01]  /*12b0*/  ISETP.NE.AND P0, PT, R4, RZ, PT ;  /* 0x000000ff0400720c */ /* 0x000fe20003f05270 */
[----:B-1----:R-:W-:Y:S01]  /*12c0*/  ULEA UR4, UR5, UR4, 0x18 ;  /* 0x0000000405047291 */ /* 0x002fe2000f8ec0ff */
[----:B0-----:R-:W-:-:S04]  /*12d0*/  LOP3.LUT R0, R3, 0x1f, R5, 0x78, !PT ;  /* 0x0000001f03007812 */ /* 0x001fc800078e7805 */
[C---:B------:R-:W-:Y:S02]  /*12e0*/  LOP3.LUT R5, R0.reuse, 0x3e0, R5, 0xf8, !PT ;  /* 0x000003e000057812 */ /* 0x040fe400078ef805 */
[----:B------:R-:W-:Y:S02]  /*12f0*/  SHF.L.U32 R0, R0, 0x2, RZ ;  /* 0x0000000200007819 */ /* 0x000fe400000006ff */
[----:B------:R-:W-:Y:S02]  /*1300*/  LEA R5, R5, UR4, 0x2 ;  /* 0x0000000405057c11 */ /* 0x000fe4000f8e10ff */
[----:B------:R-:W-:-:S03]  /*1310*/  LOP3.LUT R0, R7, R0, RZ, 0xfc, !PT ;  /* 0x0000000007007212 */ /* 0x000fc600078efcff */
[----:B------:R-:W-:Y:S04]  /*1320*/  STS [R5], R25 ;  /* 0x0000001905007388 */ /* 0x000fe80000000800 */
[----:B------:R-:W-:Y:S04]  /*1330*/  STS [R5+0x1000], R6 ;  /* 0x0010000605007388 */ /* 0x000fe80000000800 */
[----:B------:R-:W-:Y:S04]  /*1340*/  STS [R5+0x2000], R24 ;  /* 0x0020001805007388 */ /* 0x000fe80000000800 */
[----:B------:R-:W-:Y:S01]  /*1350*/  STS [R5+0x3000], R12 ;  /* 0x0030000c05007388 */ /* 0x000fe20000000800 */
[----:B------:R-:W-:Y:S06]  /*1360*/  BAR.SYNC.DEFER_BLOCKING 0x0 ;  /* 0x0000000000007b1d */ /* 0x000fec0000010000 */
[----:B------:R-:W0:Y:S04]  /*1370*/  LDS R11, [R0+UR4+0x1000] ;  /* 0x00100004000b7984 */ /* 0x000e280008000800 */
[----:B------:R-:W1:Y:S04]  /*1380*/  LDS R7, [R0+UR4] ;  /* 0x0000000400077984 */ /* 0x000e680008000800 */
[----:B------:R-:W2:Y:S04]  /*1390*/  LDS R10, [R0+UR4+0x2000] ;  /* 0x00200004000a7984 */ /* 0x000ea80008000800 */
[----:B------:R-:W3:Y:S04]  /*13a0*/  LDS R9, [R0+UR4+0x3000] ;  /* 0x0030000400097984 */ /* 0x000ee80008000800 */
[----:B0-----:R-:W0:Y:S04]  /*13b0*/  SHFL.BFLY PT, R14, R11, 0x1, 0x1f ;  /* 0x0c201f000b0e7f89 */ /* 0x001e2800000e0000 */
[----:B-1----:R-:W1:Y:S04]  /*13c0*/  SHFL.BFLY PT, R16, R7, 0x1, 0x1f ;  /* 0x0c201f0007107f89 */ /* 0x002e6800000e0000 */
[----:B--2---:R-:W2:Y:S04]  /*13d0*/  SHFL.BFLY PT, R13, R10, 0x1, 0x1f ;  /* 0x0c201f000a0d7f89 */ /* 0x004ea800000e0000 */
[----:B---3--:R-:W3:Y:S01]  /*13e0*/  SHFL.BFLY PT, R6, R9, 0x1, 0x1f ;  /* 0x0c201f0009067f89 */ /* 0x008ee200000e0000 */
[----:B0-----:R-:W-:Y:S01]  /*13f0*/  FADD.FTZ R14, R11, R14 ;  /* 0x0000000e0b0e7221 */ /* 0x001fe20000010000 */
[----:B-1----:R-:W-:-:S04]  /*1400*/  FADD.FTZ R16, R7, R16 ;  /* 0x0000001007107221 */ /* 0x002fc80000010000 */
[----:B------:R-:W0:Y:S01]  /*1410*/  SHFL.BFLY PT, R5, R14, 0x2, 0x1f ;  /* 0x0c401f000e057f89 */ /* 0x000e2200000e0000 */
[----:B--2---:R-:W-:-:S03]  /*1420*/  FADD.FTZ R15, R10, R13 ;  /* 0x0000000d0a0f7221 */ /* 0x004fc60000010000 */
[----:B------:R-:W1:Y:S01]  /*1430*/  SHFL.BFLY PT, R13, R16, 0x2, 0x1f ;  /* 0x0c401f00100d7f89 */ /* 0x000e6200000e0000 */
[----:B---3--:R-:W-:-:S03]  /*1440*/  FADD.FTZ R12, R9, R6 ;  /* 0x00000006090c7221 */ /* 0x008fc60000010000 */
[----:B------:R-:W2:Y:S04]  /*1450*/  SHFL.BFLY PT, R0, R15, 0x2, 0x1f ;  /* 0x0c401f000f007f89 */ /* 0x000ea800000e0000 */
[----:B------:R-:W3:Y:S01]  /*1460*/  SHFL.BFLY PT, R11, R12, 0x2, 0x1f ;  /* 0x0c401f000c0b7f89 */ /* 0x000ee200000e0000 */
[----:B0-----:R-:W-:Y:S01]  /*1470*/  FADD.FTZ R5, R14, R5 ;  /* 0x000000050e057221 */ /* 0x001fe20000010000 */
[----:B-1----:R-:W-:Y:S01]  /*1480*/  FADD.FTZ R13, R16, R13 ;  /* 0x0000000d100d7221 */ /* 0x002fe20000010000 */
[----:B--2---:R-:W-:-:S04]  /*1490*/  FADD.FTZ R17, R15, R0 ;  /* 0x000000000f117221 */ /* 0x004fc80000010000 */
[----:B------:R-:W0:Y:S01]  /*14a0*/  SHFL.BFLY PT, R6, R13, 0x4, 0x1f ;  /* 0x0c801f000d067f89 */ /* 0x000e2200000e0000 */
[----:B---3--:R-:W-:-:S03]  /*14b0*/  FADD.FTZ R11, R12, R11 ;  /* 0x0000000b0c0b7221 */ /* 0x008fc60000010000 */
[----:B------:R-:W1:Y:S04]  /*14c0*/  SHFL.BFLY PT, R0, R5, 0x4, 0x1f ;  /* 0x0c801f0005007f89 */ /* 0x000e6800000e0000 */
[----:B------:R-:W2:Y:S04]  /*14d0*/  SHFL.BFLY PT, R18, R17, 0x4, 0x1f ;  /* 0x0c801f0011127f89 */ /* 0x000ea800000e0000 */
[----:B------:R-:W3:Y:S01]  /*14e0*/  SHFL.BFLY PT, R10, R11, 0x4, 0x1f ;  /* 0x0c801f000b0a7f89 */ /* 0x000ee200000e0000 */
        /* <DEDUP_REMOVED lines=9> */
[----:B------:R-:W-:Y:S01]  /*1580*/  SHF.L.U32 R9, R8, 0x1, RZ ;  /* 0x0000000108097819 */ /* 0x000fe200000006ff */
[----:B-1----:R-:W-:-:S03]  /*1590*/  FADD.FTZ R7, R0, R7 ;  /* 0x0000000700077221 */ /* 0x002fc60000010000 */
[----:B------:R-:W0:Y:S01]  /*15a0*/  SHFL.BFLY PT, R10, R5, 0x10, 0x1f ;  /* 0x0e001f00050a7f89 */ /* 0x000e2200000e0000 */
[----:B------:R-:W-:Y:S01]  /*15b0*/  ISETP.GE.U32.AND P1, PT, R9, R2, PT ;  /* 0x000000020900720c */ /* 0x000fe20003f26070 */
[----:B--2---:R-:W-:Y:S02]  /*15c0*/  FADD.FTZ R19, R18, R19 ;  /* 0x0000001312137221 */ /* 0x004fe40000010000 */
[----:B------:R-:W1:Y:S01]  /*15d0*/  SHFL.BFLY PT, R6, R7, 0x10, 0x1f ;  /* 0x0e001f0007067f89 */ /* 0x000e6200000e0000 */
[----:B------:R-:W-:Y:S01]  /*15e0*/  @!P0 LEA R9, R3, UR4, 0x2 ;  /* 0x0000000403098c11 */ /* 0x000fe2000f8e10ff */
[----:B---3--:R-:W-:Y:S02]  /*15f0*/  FADD.FTZ R15, R12, R15 ;  /* 0x0000000f0c0f7221 */ /* 0x008fe40000010000 */
[----:B------:R-:W2:Y:S04]  /*1600*/  SHFL.BFLY PT, R14, R19, 0x10, 0x1f ;  /* 0x0e001f00130e7f89 */ /* 0x000ea800000e0000 */
[----:B------:R-:W3:Y:S01]  /*1610*/  SHFL.BFLY PT, R0, R15, 0x10, 0x1f ;  /* 0x0e001f000f007f89 */ /* 0x000ee200000e0000 */
[----:B0-----:R-:W-:Y:S01]  /*1620*/  FADD.FTZ R10, R5, R10 ;  /* 0x0000000a050a7221 */ /* 0x001fe20000010000 */
[----:B-1----:R-:W-:-:S04]  /*1630*/  FADD.FTZ R6, R7, R6 ;  /* 0x0000000607067221 */ /* 0x002fc80000010000 */
[----:B------:R0:W-:Y:S01]  /*1640*/  @!P0 STS [R9+0x4000], R10 ;  /* 0x0040000a09008388 */ /* 0x0001e20000000800 */
[----:B--2---:R-:W-:-:S03]  /*1650*/  FADD.FTZ R14, R19, R14 ;  /* 0x0000000e130e7221 */ /* 0x004fc60000010000 */
[----:B------:R0:W-:Y:S01]  /*1660*/  @!P0 STS [R9+0x4080], R6 ;  /* 0x0040800609008388 */ /* 0x0001e20000000800 */
[----:B---3--:R-:W-:-:S03]  /*1670*/  FADD.FTZ R0, R15, R0 ;  /* 0x000000000f007221 */ /* 0x008fc60000010000 */
        /* <DEDUP_REMOVED lines=11> */
[----:B------:R-:W3:Y:S03]  /*1730*/  LDC.64 R10, c[0x0][0x480] ;  /* 0x00012000ff0a7b82 */ /* 0x000ee60000000a00 */
[----:B------:R-:W4:Y:S04]  /*1740*/  LDS.64 R16, [R0+0x4100] ;  /* 0x0041000000107984 */ /* 0x000f280000000a00 */
[----:B------:R-:W5:Y:S01]  /*1750*/  LDS.64 R18, [R0+0x4180] ;  /* 0x0041800000127984 */ /* 0x000f620000000a00 */
[----:B------:R-:W1:Y:S01]  /*1760*/  LDC.64 R4, c[0x0][0x498] ;  /* 0x00012600ff047b82 */ /* 0x000e620000000a00 */
[----:B0-----:R-:W-:-:S07]  /*1770*/  IMAD.WIDE.U32 R6, R8, 0x4, R6 ;  /* 0x0000000408067825 */ /* 0x001fce00078e0006 */
[----:B------:R-:W0:Y:S01]  /*1780*/  LDC.64 R2, c[0x0][0x490] ;  /* 0x00012400ff027b82 */ /* 0x000e220000000a00 */
[----:B---3--:R-:W-:-:S04]  /*1790*/  IMAD.WIDE.U32 R10, R8, 0x4, R10 ;  /* 0x00000004080a7825 */ /* 0x008fc800078e000a */
[C---:B-1----:R-:W-:Y:S01]  /*17a0*/  IMAD.WIDE.U32 R4, R8.reuse, 0x4, R4 ;  /* 0x0000000408047825 */ /* 0x042fe200078e0004 */
[----:B------:R-:W-:Y:S02]  /*17b0*/  F2FP.BF16.F32.PACK_AB R13, R13, R12 ;  /* 0x0000000c0d0d723e */ /* 0x000fe400000010ff */
[----:B--2---:R-:W-:Y:S01]  /*17c0*/  F2FP.BF16.F32.PACK_AB R15, R15, R14 ;  /* 0x0000000e0f0f723e */ /* 0x004fe200000010ff */
[----:B0-----:R-:W-:Y:S02]  /*17d0*/  IMAD.WIDE.U32 R2, R8, 0x4, R2 ;  /* 0x0000000408027825 */ /* 0x001fe400078e0002 */
[----:B------:R-:W-:Y:S01]  /*17e0*/  STG.E desc[UR6][R6.64], R13 ;  /* 0x0000000d06007986 */ /* 0x000fe2000c101906 */
[----:B----4-:R-:W-:-:S03]  /*17f0*/  F2FP.BF16.F32.PACK_AB R17, R17, R16 ;  /* 0x000000101111723e */ /* 0x010fc600000010ff */
[----:B------:R-:W-:Y:S01]  /*1800*/  STG.E desc[UR6][R10.64], R15 ;  /* 0x0000000f0a007986 */ /* 0x000fe2000c101906 */
[----:B-----5:R-:W-:-:S03]  /*1810*/  F2FP.BF16.F32.PACK_AB R19, R19, R18 ;  /* 0x000000121313723e */ /* 0x020fc600000010ff */
[----:B------:R-:W-:Y:S04]  /*1820*/  STG.E desc[UR6][R4.64], R17 ;  /* 0x0000001104007986 */ /* 0x000fe8000c101906 */
[----:B------:R-:W-:Y:S01]  /*1830*/  STG.E desc[UR6][R2.64], R19 ;  /* 0x0000001302007986 */ /* 0x000fe2000c101906 */
[----:B------:R-:W-:Y:S05]  /*1840*/  EXIT ;  /* 0x000000000000794d */ /* 0x000fea0003800000 */
.L_x_170:
        /* <DEDUP_REMOVED lines=11> */
.L_x_2787:


//--------------------- .text._ZN10layer_norm31ln_parallel_residual_bwd_kernelINS_13Kernel_traitsI13__nv_bfloat16S2_S2_S2_fjLj4096ELj1ELj1ELj8ELj16ENS_18Kernel_traits_baseILj4096ES2_S2_S2_S2_fjLj256EEEEELb1ELb1ELb0EEEvNS_9BwdParamsE --------------------------
	.section	.text._ZN10layer_norm31ln_parallel_residual_bwd_kernelINS_13Kernel_traitsI13__nv_bfloat16S2_S2_S2_fjLj4096ELj1ELj1ELj8ELj16ENS_18Kernel_traits_baseILj4096ES2_S2_S2_S2_fjLj256EEEEELb1ELb1ELb0EEEvNS_9BwdParamsE,"ax",@progbits
	.align	128
        .global         _ZN10layer_norm31ln_parallel_residual_bwd_kernelINS_13Kernel_traitsI13__nv_bfloat16S2_S2_S2_fjLj4096ELj1ELj1ELj8ELj16ENS_18Kernel_traits_baseILj4096ES2_S2_S2_S2_fjLj256EEEEELb1ELb1ELb0EEEvNS_9BwdParamsE
        .type           _ZN10layer_norm31ln_parallel_residual_bwd_kernelINS_13Kernel_traitsI13__nv_bfloat16S2_S2_S2_fjLj4096ELj1ELj1ELj8ELj16ENS_18Kernel_traits_baseILj4096ES2_S2_S2_S2_fjLj256EEEEELb1ELb1ELb0EEEvNS_9BwdParamsE,@function
        .size           _ZN10layer_norm31ln_parallel_residual_bwd_kernelINS_13Kernel_traitsI13__nv_bfloat16S2_S2_S2_fjLj4096ELj1ELj1ELj8ELj16ENS_18Kernel_traits_baseILj4096ES2_S2_S2_S2_fjLj256EEEEELb1ELb1ELb0EEEvNS_9BwdParamsE,(.L_x_2788 - _ZN10layer_norm31ln_parallel_residual_bwd_kernelINS_13Kernel_traitsI13__nv_bfloat16S2_S2_S2_fjLj4096ELj1ELj1ELj8ELj16ENS_18Kernel_traits_baseILj4096ES2_S2_S2_S2_fjLj256EEEEELb1ELb1ELb0EEEvNS_9BwdParamsE)
        .other          _ZN10layer_norm31ln_parallel_residual_bwd_kernelINS_13Kernel_traitsI13__nv_bfloat16S2_S2_S2_fjLj4096ELj1ELj1ELj8ELj16ENS_18Kernel_traits_baseILj4096ES2_S2_S2_S2_fjLj256EEEEELb1ELb1ELb0EEEvNS_9BwdParamsE,@"STO_CUDA_ENTRY STV_DEFAULT"
_ZN10layer_norm31ln_parallel_residual_bwd_kernelINS_13Kernel_traitsI13__nv_bfloat16S2_S2_S2_fjLj4096ELj1ELj1ELj8ELj16ENS_18Kernel_traits_baseILj4096ES2_S2_S2_S2_fjLj256EEEEELb1ELb1ELb0EEEvNS_9BwdParamsE:
.text._ZN10layer_norm31ln_parallel_residual_bwd_kernelINS_13Kernel_traitsI13__nv_bfloat16S2_S2_S2_fjLj4096ELj1ELj1ELj8ELj16ENS_18Kernel_traits_baseILj4096ES2_S2_S2_S2_fjLj256EEEEELb1ELb1ELb0EEEvNS_9BwdParamsE:
[----:B------:R-:W-:Y:S01]  /*0000*/  LDC R1, c[0x0][0x37c] ;  /* 0x0000df00ff017b82 */ /* 0x000fe20000000800 */
[----:B------:R-:W0:Y:S01]  /*0010*/  S2R R114, SR_TID.X ;  /* 0x0000000000727919 */ /* 0x000e220000002100 */
[----:B------:R-:W1:Y:S01]  /*0020*/  LDCU UR6, c[0x0][0x388] ;  /* 0x00007100ff0677ac */ /* 0x000e620008000800 */
[----:B------:R-:W2:Y:S01]  /*0030*/  LDCU.64 UR16, c[0x0][0x358] ;  /* 0x00006b00ff1077ac */ /* 0x000ea20008000a00 */
[----:B-1----:R-:W-:-:S04]  /*0040*/  USHF.R.S32.HI UR4, URZ, 0x1f, UR6 ;  /* 0x0000001fff047899 */ /* 0x002fc80008011406 */
[----:B------:R-:W-:-:S06]  /*0050*/  ULEA.HI UR4, UR4, UR6, URZ, 0x3 ;  /* 0x0000000604047291 */ /* 0x000fcc000f8f18ff */
[----:B------:R-:W-:Y:S02]  /*0060*/  MOV R3, UR4 ;  /* 0x0000000400037c02 */ /* 0x000fe40008000f00 */
[----:B0-----:R-:W-:Y:S01]  /*0070*/  LOP3.LUT R10, R114, 0xff, RZ, 0x3c, !PT ;  /* 0x000000ff720a7812 */ /* 0x001fe200078e3cff */
[----:B------:R-:W-:Y:S01]  /*0080*/  IMAD.MOV.U32 R7, RZ, RZ, R114 ;  /* 0x000000ffff077224 */ /* 0x000fe200078e0072 */
[----:B------:R-:W0:Y:S01]  /*0090*/  S2UR UR7, SR_CTAID.X ;  /* 0x00000000000779c3 */ /* 0x000e220000002500 */
[----:B------:R-:W0:Y:S01]  /*00a0*/  LDCU UR4, c[0x0][0x384] ;  /* 0x00007080ff0477ac */ /* 0x000e220008000800 */
[----:B------:R-:W-:-:S04]  /*00b0*/  LEA.HI.SX32 R10, R3, R10, 0x1d ;  /* 0x0000000a030a7211 */ /* 0x000fc800078feaff */
[C---:B------:R-:W-:Y:S02]  /*00c0*/  ISETP.GE.U32.AND P4, PT, R10.reuse, 0x100, PT ;  /* 0x000001000a00780c */ /* 0x040fe40003f86070 */
        /* <DEDUP_REMOVED lines=55> */
[----:B------:R-:W1:Y:S01]  /*0440*/  LDCU UR6, c[0x0][0x388] ;  /* 0x00007100ff0677ac */ /* 0x000e620008000800 */
[----:B------:R-:W2:Y:S01]  /*0450*/  LDCU.U8 UR24, c[0x0][0x410] ;  /* 0x00008200ff1877ac */ /* 0x000ea20008000000 */
[----:B------:R-:W3:Y:S01]  /*0460*/  LDCU UR22, c[0x0][0x400] ;  /* 0x00008000ff1677ac */ /* 0x000ee20008000800 */
[----:B------:R-:W4:Y:S01]  /*0470*/  LDCU.64 UR8, c[0x0][0x478] ;  /* 0x00008f00ff0877ac */ /* 0x000f220008000a00 */
[----:B------:R-:W0:Y:S01]  /*0480*/  LDCU.64 UR26, c[0x0][0x438] ;  /* 0x00008700ff1a77ac */ /* 0x000e220008000a00 */
[----:B------:R-:W0:Y:S01]  /*0490*/  LDCU.64 UR20, c[0x0][0x470] ;  /* 0x00008e00ff1477ac */ /* 0x000e220008000a00 */
[----:B------:R-:W0:Y:S01]  /*04a0*/  LDCU.128 UR12, c[0x0][0x3c0] ;  /* 0x00007800ff0c77ac */ /* 0x000e220008000c00 */
[----:B------:R-:W0:Y:S02]  /*04b0*/  LDCU.64 UR18, c[0x0][0x380] ;  /* 0x00007000ff1277ac */ /* 0x000e240008000a00 */
.L_x_198:
[----:B0-----:R-:W-:Y:S02]  /*04c0*/  UIMAD.WIDE UR10, UR7, 0x4, UR14 ;  /* 0x00000004070a78a5 */ /* 0x001fe4000f8e020e */
[----:B------:R-:W-:-:S04]  /*04d0*/  UIMAD.WIDE UR4, UR7, 0x4, UR12 ;  /* 0x00000004070478a5 */ /* 0x000fc8000f8e020c */
[----:B---3--:R-:W-:Y:S01]  /*04e0*/  MOV R72, UR10 ;  /* 0x0000000a00487c02 */ /* 0x008fe20008000f00 */
[----:B------:R-:W-:Y:S01]  /*04f0*/  IMAD.U32 R73, RZ, RZ, UR11 ;  /* 0x0000000bff497e24 */ /* 0x000fe2000f8e00ff */
[----:B------:R-:W-:Y:S01]  /*0500*/  MOV R74, UR4 ;  /* 0x00000004004a7c02 */ /* 0x000fe20008000f00 */
[----:B------:R-:W-:-:S03]  /*0510*/  IMAD.U32 R75, RZ, RZ, UR5 ;  /* 0x00000005ff4b7e24 */ /* 0x000fc6000f8e00ff */
[----:B-----5:R-:W5:Y:S04]  /*0520*/  LDG.E R72, desc[UR16][R72.64] ;  /* 0x0000001048487981 */ /* 0x020f68000c1e1900 */
[----:B------:R-:W2:Y:S01]  /*0530*/  LDG.E R74, desc[UR16][R74.64] ;  /* 0x000000104a4a7981 */ /* 0x000ea2000c1e1900 */
[----:B-1----:R-:W-:Y:S01]  /*0540*/  UIMAD UR4, UR7, UR6, URZ ;  /* 0x00000006070472a4 */ /* 0x002fe2000f8e02ff */
[----:B------:R-:W-:Y:S01]  /*0550*/  BSSY.RECONVERGENT B0, `(.L_x_172) ;  /* 0x0000078000007945 */ /* 0x000fe20003800200 */
[----:B------:R-:W-:Y:S01]  /*0560*/  ISETP.GE.U32.AND P5, PT, R10, 0x200, PT ;  /* 0x000002000a00780c */ /* 0x000fe20003fa6070 */
[----:B------:R-:W-:Y:S01]  /*0570*/  IMAD.MOV.U32 R83, RZ, RZ, RZ ;  /* 0x000000ffff537224 */ /* 0x000fe200078e00ff */
[----:B------:R-:W-:-:S04]  /*0580*/  USHF.R.S32.HI UR5, URZ, 0x1f, UR4 ;  /* 0x0000001fff057899 */ /* 0x000fc80008011404 */
[----:B------:R-:W-:-:S06]  /*0590*/  ULEA.HI UR5, UR5, UR4, URZ, 0x3 ;  /* 0x0000000405057291 */ /* 0x000fcc000f8f18ff */
[----:B------:R-:W-:-:S04]  /*05a0*/  MOV R77, UR5 ;  /* 0x00000005004d7c02 */ /* 0x000fc80008000f00 */
[----:B------:R-:W-:Y:S01]  /*05b0*/  LEA.HI.SX32 R0, R77, R114, 0x1d ;  /* 0x000000724d007211 */ /* 0x000fe200078feaff */
[----:B------:R-:W-:-:S04]  /*05c0*/  HFMA2 R114, -RZ, RZ, 0, 0 ;  /* 0x00000000ff727431 */ /* 0x000fc800000001ff */
[----:B------:R-:W-:Y:S01]  /*05d0*/  IMAD.MOV.U32 R125, RZ, RZ, R0 ;  /* 0x000000ffff7d7224 */ /* 0x000fe200078e0000 */
[----:B-----5:R-:W-:Y:S02]  /*05e0*/  R2UR UR11, R72 ;  /* 0x00000000480b72ca */ /* 0x020fe400000e0000 */
[----:B--2---:R-:W-:Y:S01]  /*05f0*/  FSEL R82, R74, RZ, !P6 ;  /* 0x000000ff4a527208 */ /* 0x004fe20007000000 */
[----:B------:R-:W-:-:S12]  /*0600*/  @!P4 BRA `(.L_x_173) ;  /* 0x0000000400b0c947 */ /* 0x000fd80003800000 */
[----:B------:R-:W0:Y:S08]  /*0610*/  LDC.64 R12, c[0x0][0x3a8] ;  /* 0x0000ea00ff0c7b82 */ /* 0x000e300000000a00 */
[----:B------:R-:W1:Y:S01]  /*0620*/  LDC.64 R72, c[0x0][0x428] ;  /* 0x00010a00ff487b82 */ /* 0x000e620000000a00 */
[----:B------:R-:W-:Y:S02]  /*0630*/  ISETP.NE.U32.AND P1, PT, RZ, UR20, PT ;  /* 0x00000014ff007c0c */ /* 0x000fe4000bf25070 */
[----:B------:R-:W-:-:S05]  /*0640*/  ISETP.NE.U32.AND P0, PT, RZ, UR26, PT ;  /* 0x0000001aff007c0c */ /* 0x000fca000bf05070 */
[----:B------:R-:W2:Y:S01]  /*0650*/  LDC.64 R78, c[0x0][0x3b0] ;  /* 0x0000ec00ff4e7b82 */ /* 0x000ea20000000a00 */
[----:B0-----:R-:W-:-:S06]  /*0660*/  IMAD.WIDE.U32 R12, R0, 0x10, R12 ;  /* 0x00000010000c7825 */ /* 0x001fcc00078e000c */
[----:B------:R-:W3:Y:S01]  /*0670*/  LDG.E.128 R12, desc[UR16][R12.64] ;  /* 0x000000100c0c7981 */ /* 0x000ee2000c1e1d00 */
[----:B-1----:R-:W-:-:S06]  /*0680*/  IMAD.WIDE.U32 R72, R0, 0x10, R72 ;  /* 0x0000001000487825 */ /* 0x002fcc00078e0048 */
[----:B------:R-:W4:Y:S01]  /*0690*/  LDG.E.128 R72, desc[UR16][R72.64] ;  /* 0x0000001048487981 */ /* 0x000f22000c1e1d00 */
[----:B------:R-:W-:Y:S01]  /*06a0*/  ISETP.NE.AND.EX P1, PT, RZ, UR21, PT, P1 ;  /* 0x00000015ff007c0c */ /* 0x000fe2000bf25310 */
[----:B------:R-:W-:Y:S01]  /*06b0*/  IMAD.U32 R109, R57, 0x10000, RZ ;  /* 0x00010000396d7824 */ /* 0x000fe200078e00ff */
[----:B------:R-:W-:Y:S02]  /*06c0*/  ISETP.NE.AND.EX P0, PT, RZ, UR27, PT, P0 ;  /* 0x0000001bff007c0c */ /* 0x000fe4000bf05300 */
[----:B------:R-:W-:Y:S01]  /*06d0*/  SHF.L.U32 R113, R56, 0x10, RZ ;  /* 0x0000001038717819 */ /* 0x000fe200000006ff */
[----:B------:R-:W-:Y:S02]  /*06e0*/  IMAD.U32 R110, R6, 0x10000, RZ ;  /* 0x00010000066e7824 */ /* 0x000fe400078e00ff */
[----:B--2---:R-:W-:-:S05]  /*06f0*/  IMAD.WIDE.U32 R78, R0, 0x8, R78 ;  /* 0x00000008004e7825 */ /* 0x004fca00078e004e */
[----:B------:R0:W5:Y:S01]  /*0700*/  LDG.E.64 R118, desc[UR16][R78.64] ;  /* 0x000000104e767981 */ /* 0x000162000c1e1b00 */
[----:B------:R-:W1:Y:S08]  /*0710*/  @P1 LDC.64 R76, c[0x0][0x3b8] ;  /* 0x0000ee00ff4c1b82 */ /* 0x000e700000000a00 */
[----:B------:R-:W2:Y:S01]  /*0720*/  @P0 LDC.64 R80, c[0x0][0x438] ;  /* 0x00010e00ff500b82 */ /* 0x000ea20000000a00 */
[----:B-1----:R-:W-:-:S05]  /*0730*/  @P1 IMAD.WIDE.U32 R76, R0, 0x8, R76 ;  /* 0x00000008004c1825 */ /* 0x002fca00078e004c */
[----:B------:R4:W5:Y:S01]  /*0740*/  @P1 LDG.E.64 R122, desc[UR16][R76.64] ;  /* 0x000000104c7a1981 */ /* 0x000962000c1e1b00 */
[----:B--2---:R-:W-:-:S05]  /*0750*/  @P0 IMAD.WIDE.U32 R80, R0, 0x10, R80 ;  /* 0x0000001000500825 */ /* 0x004fca00078e0050 */
[----:B------:R1:W5:Y:S01]  /*0760*/  @P0 LDG.E.128 R16, desc[UR16][R80.64] ;  /* 0x0000001050100981 */ /* 0x000362000c1e1d00 */
[----:B0-----:R-:W-:Y:S02]  /*0770*/  SHF.L.U32 R78, R8, 0x10, RZ ;  /* 0x00000010084e7819 */ /* 0x001fe400000006ff */
[----:B------:R-:W-:Y:S02]  /*0780*/  IADD3 R125, PT, PT, R0, 0x100, RZ ;  /* 0x00000100007d7810 */ /* 0x000fe40007ffe0ff */
[C---:B---3--:R-:W-:Y:S01]  /*0790*/  PRMT R84, R13.reuse, 0x7632, R84 ;  /* 0x000076320d547816 */ /* 0x048fe20000000054 */
[----:B------:R-:W-:Y:S01]  /*07a0*/  IMAD.U32 R13, R13, 0x10000, RZ ;  /* 0x000100000d0d7824 */ /* 0x000fe200078e00ff */
[C---:B------:R-:W-:Y:S02]  /*07b0*/  SHF.L.U32 R11, R12.reuse, 0x10, RZ ;  /* 0x000000100c0b7819 */ /* 0x040fe400000006ff */
[----:B------:R-:W-:Y:S01]  /*07c0*/  PRMT R85, R12, 0x7632, R85 ;  /* 0x000076320c557816 */ /* 0x000fe20000000055 */
[----:B------:R-:W-:Y:S01]  /*07d0*/  FADD.FTZ R13, -R82, R13 ;  /* 0x0000000d520d7221 */ /* 0x000fe20000010100 */
[----:B------:R-:W-:-:S02]  /*07e0*/  IMAD.U32 R107, R15, 0x10000, RZ ;  /* 0x000100000f6b7824 */ /* 0x000fc400078e00ff */
[----:B------:R-:W-:Y:S01]  /*07f0*/  FADD.FTZ R11, -R82, R11 ;  /* 0x0000000b520b7221 */ /* 0x000fe20000010100 */
[----:B------:R-:W-:Y:S02]  /*0800*/  SHF.L.U32 R85, R85, 0x10, RZ ;  /* 0x0000001055557819 */ /* 0x000fe400000006ff */
[----:B----4-:R-:W-:Y:S01]  /*0810*/  PRMT R76, R73, 0x7632, R76 ;  /* 0x00007632494c7816 */ /* 0x010fe2000000004c */
[----:B------:R-:W-:Y:S01]  /*0820*/  FMUL.FTZ R111, R13, UR11 ;  /* 0x0000000b0d6f7c20 */ /* 0x000fe20008410000 */
[----:B------:R-:W-:Y:S01]  /*0830*/  SHF.L.U32 R73, R73, 0x10, RZ ;  /* 0x0000001049497819 */ /* 0x000fe200000006ff */
[----:B------:R-:W-:Y:S01]  /*0840*/  IMAD.U32 R12, R72, 0x10000, RZ ;  /* 0x00010000480c7824 */ /* 0x000fe200078e00ff */
[----:B------:R-:W-:Y:S01]  /*0850*/  SHF.L.U32 R87, R14, 0x10, RZ ;  /* 0x000000100e577819 */ /* 0x000fe200000006ff */
[----:B------:R-:W-:Y:S01]  /*0860*/  FMUL.FTZ R115, R11, UR11 ;  /* 0x0000000b0b737c20 */ /* 0x000fe20008410000 */
[----:B------:R-:W-:Y:S01]  /*0870*/  PRMT R77, R72, 0x7632, R77 ;  /* 0x00007632484d7816 */ /* 0x000fe2000000004d */
[C---:B------:R-:W-:Y:S01]  /*0880*/  FADD.FTZ R13, -R82.reuse, R107 ;  /* 0x0000006b520d7221 */ /* 0x040fe20000010100 */
[----:B------:R-:W-:Y:S01]  /*0890*/  FADD.FTZ R85, -R82, R85 ;  /* 0x0000005552557221 */ /* 0x000fe20000010100 */
[----:B------:R-:W-:Y:S01]  /*08a0*/  PRMT R72, R75, 0x7632, R72 ;  /* 0x000076324b487816 */ /* 0x000fe20000000048 */
[-C--:B------:R-:W-:Y:S01]  /*08b0*/  FMUL.FTZ R109, R109, R73.reuse ;  /* 0x000000496d6d7220 */ /* 0x080fe20000410000 */
[----:B------:R-:W-:Y:S01]  /*08c0*/  FADD.FTZ R34, R34, R73 ;  /* 0x0000004922227221 */ /* 0x000fe20000010000 */
[----:B------:R-:W-:Y:S01]  /*08d0*/  FFMA.FTZ R50, R111, R73, R50 ;  /* 0x000000496f327223 */ /* 0x000fe20000010032 */
[----:B------:R-:W-:Y:S01]  /*08e0*/  SHF.L.U32 R75, R75, 0x10, RZ ;  /* 0x000000104b4b7819 */ /* 0x000fe200000006ff */
[-C--:B------:R-:W-:Y:S01]  /*08f0*/  FMUL.FTZ R113, R113, R12.reuse ;  /* 0x0000000c71717220 */ /* 0x080fe20000410000 */
[----:B------:R-:W-:Y:S01]  /*0900*/  FADD.FTZ R32, R32, R12 ;  /* 0x0000000c20207221 */ /* 0x000fe20000010000 */
[----:B------:R-:W-:Y:S01]  /*0910*/  FFMA.FTZ R48, R115, R12, R48 ;  /* 0x0000000c73307223 */ /* 0x000fe20000010030 */
[----:B------:R-:W-:Y:S01]  /*0920*/  SHF.L.U32 R73, R84, 0x10, RZ ;  /* 0x0000001054497819 */ /* 0x000fe200000006ff */
[----:B------:R-:W-:Y:S01]  /*0930*/  FADD.FTZ R87, -R82, R87 ;  /* 0x0000005752577221 */ /* 0x000fe20000010100 */
[----:B------:R-:W-:-:S02]  /*0940*/  IMAD.U32 R12, R59, 0x10000, RZ ;  /* 0x000100003b0c7824 */ /* 0x000fc400078e00ff */
[----:B------:R-:W-:Y:S01]  /*0950*/  FMUL.FTZ R13, R13, UR11 ;  /* 0x0000000b0d0d7c20 */ /* 0x000fe20008410000 */
[----:B------:R-:W-:Y:S02]  /*0960*/  IMAD.U32 R77, R77, 0x10000, RZ ;  /* 0x000100004d4d7824 */ /* 0x000fe400078e00ff */
[----:B------:R-:W-:Y:S01]  /*0970*/  FMUL.FTZ R112, R85, UR11 ;  /* 0x0000000b55707c20 */ /* 0x000fe20008410000 */
[----:B------:R-:W-:Y:S02]  /*0980*/  PRMT R83, R14, 0x7632, R83 ;  /* 0x000076320e537816 */ /* 0x000fe40000000053 */
[----:B------:R-:W-:Y:S01]  /*0990*/  PRMT R14, R15, 0x7632, R14 ;  /* 0x000076320f0e7816 */ /* 0x000fe2000000000e */
[----:B------:R-:W-:Y:S01]  /*09a0*/  FMUL.FTZ R105, R87, UR11 ;  /* 0x0000000b57697c20 */ /* 0x000fe20008410000 */
[C---:B------:R-:W-:Y:S01]  /*09b0*/  PRMT R15, R74.reuse, 0x7632, R15 ;  /* 0x000076324a0f7816 */ /* 0x040fe2000000000f */
[----:B------:R-:W-:Y:S01]  /*09c0*/  IMAD.U32 R74, R74, 0x10000, RZ ;  /* 0x000100004a4a7824 */ /* 0x000fe200078e00ff */
[----:B------:R-:W-:Y:S01]  /*09d0*/  SHF.L.U32 R11, R58, 0x10, RZ ;  /* 0x000000103a0b7819 */ /* 0x000fe200000006ff */
[-C--:B------:R-:W-:Y:S01]  /*09e0*/  FMUL.FTZ R12, R12, R75.reuse ;  /* 0x0000004b0c0c7220 */ /* 0x080fe20000410000 */
[----:B------:R-:W-:Y:S01]  /*09f0*/  FADD.FTZ R30, R30, R75 ;  /* 0x0000004b1e1e7221 */ /* 0x000fe20000010000 */
[----:B------:R-:W-:Y:S01]  /*0a00*/  FFMA.FTZ R46, R13, R75, R46 ;  /* 0x0000004b0d2e7223 */ /* 0x000fe2000001002e */
[----:B------:R-:W-:Y:S01]  /*0a10*/  FADD.FTZ R73, -R82, R73 ;  /* 0x0000004952497221 */ /* 0x000fe20000010100 */
[-C--:B------:R-:W-:Y:S01]  /*0a20*/  FMUL.FTZ R110, R110, R77.reuse ;  /* 0x0000004d6e6e7220 */ /* 0x080fe20000410000 */
[----:B------:R-:W-:Y:S01]  /*0a30*/  FADD.FTZ R33, R33, R77 ;  /* 0x0000004d21217221 */ /* 0x000fe20000010000 */
[----:B------:R-:W-:Y:S01]  /*0a40*/  FFMA.FTZ R49, R112, R77, R49 ;  /* 0x0000004d70317223 */ /* 0x000fe20000010031 */
[----:B------:R-:W-:Y:S01]  /*0a50*/  FADD.FTZ R75, RZ, R113 ;  /* 0x00000071ff4b7221 */ /* 0x000fe20000010000 */
[----:B------:R-:W-:Y:S01]  /*0a60*/  FFMA.FTZ R77, R115, R113, RZ ;  /* 0x00000071734d7223 */ /* 0x000fe200000100ff */
[----:B------:R-:W-:Y:S01]  /*0a70*/  SHF.L.U32 R107, R7, 0x10, RZ ;  /* 0x00000010076b7819 */ /* 0x000fe200000006ff */
[-C--:B------:R-:W-:Y:S01]  /*0a80*/  FMUL.FTZ R11, R11, R74.reuse ;  /* 0x0000004a0b0b7220 */ /* 0x080fe20000410000 */
[----:B------:R-:W-:Y:S01]  /*0a90*/  FADD.FTZ R28, R28, R74 ;  /* 0x0000004a1c1c7221 */ /* 0x000fe20000010000 */
[----:B------:R-:W-:Y:S01]  /*0aa0*/  FFMA.FTZ R44, R105, R74, R44 ;  /* 0x0000004a692c7223 */ /* 0x000fe2000001002c */
[----:B------:R-:W-:-:S02]  /*0ab0*/  IMAD.U32 R76, R76, 0x10000, RZ ;  /* 0x000100004c4c7824 */ /* 0x000fc400078e00ff */
[----:B------:R-:W-:Y:S01]  /*0ac0*/  FMUL.FTZ R108, R73, UR11 ;  /* 0x0000000b496c7c20 */ /* 0x000fe20008410000 */
[----:B-1----:R-:W-:Y:S02]  /*0ad0*/  IMAD.U32 R81, R14, 0x10000, RZ ;  /* 0x000100000e517824 */ /* 0x002fe400078e00ff */
[----:B------:R-:W-:Y:S01]  /*0ae0*/  FADD.FTZ R14, R75, R110 ;  /* 0x0000006e4b0e7221 */ /* 0x000fe20000010000 */
[----:B------:R-:W-:Y:S01]  /*0af0*/  FFMA.FTZ R74, R112, R110, R77 ;  /* 0x0000006e704a7223 */ /* 0x000fe2000001004d */
[-C--:B------:R-:W-:Y:S01]  /*0b00*/  FMUL.FTZ R107, R107, R76.reuse ;  /* 0x0000004c6b6b7220 */ /* 0x080fe20000410000 */
[----:B------:R-:W-:Y:S01]  /*0b10*/  FADD.FTZ R35, R35, R76 ;  /* 0x0000004c23237221 */ /* 0x000fe20000010000 */
[----:B------:R-:W-:Y:S01]  /*0b20*/  FFMA.FTZ R51, R108, R76, R51 ;  /* 0x0000004c6c337223 */ /* 0x000fe20000010033 */
[----:B------:R-:W-:Y:S01]  /*0b30*/  SHF.L.U32 R83, R83, 0x10, RZ ;  /* 0x0000001053537819 */ /* 0x000fe200000006ff */
[----:B------:R-:W-:Y:S01]  /*0b40*/  FADD.FTZ R76, R14, R109 ;  /* 0x0000006d0e4c7221 */ /* 0x000fe20000010000 */
[----:B------:R-:W-:Y:S01]  /*0b50*/  SHF.L.U32 R79, R15, 0x10, RZ ;  /* 0x000000100f4f7819 */ /* 0x000fe200000006ff */
[----:B------:R-:W-:-:S02]  /*0b60*/  FFMA.FTZ R15, R111, R109, R74 ;  /* 0x0000006d6f0f7223 */ /* 0x000fc4000001004a */
[----:B------:R-:W-:Y:S01]  /*0b70*/  FADD.FTZ R83, -R82, R83 ;  /* 0x0000005352537221 */ /* 0x000fe20000010100 */
[----:B------:R-:W-:Y:S01]  /*0b80*/  FADD.FTZ R76, R76, R107 ;  /* 0x0000006b4c4c7221 */ /* 0x000fe20000010000 */
[----:B------:R-:W-:Y:S01]  /*0b90*/  FFMA.FTZ R74, R108, R107, R15 ;  /* 0x0000006b6c4a7223 */ /* 0x000fe2000001000f */
[----:B------:R-:W-:Y:S01]  /*0ba0*/  FMUL.FTZ R14, R78, R79 ;  /* 0x0000004f4e0e7220 */ /* 0x000fe20000410000 */
[----:B------:R-:W-:Y:S01]  /*0bb0*/  FMUL.FTZ R88, R83, UR11 ;  /* 0x0000000b53587c20 */ /* 0x000fe20008410000 */
[----:B------:R-:W-:Y:S01]  /*0bc0*/  FADD.FTZ R75, R76, R11 ;  /* 0x0000000b4c4b7221 */ /* 0x000fe20000010000 */
[----:B------:R-:W-:Y:S01]  /*0bd0*/  FFMA.FTZ R77, R105, R11, R74 ;  /* 0x0000000b694d7223 */ /* 0x000fe2000001004a */
[----:B------:R-:W-:Y:S02]  /*0be0*/  IMAD.U32 R73, R9, 0x10000, RZ ;  /* 0x0001000009497824 */ /* 0x000fe400078e00ff */
[----:B------:R-:W-:Y:S01]  /*0bf0*/  FADD.FTZ R81, -R82, R81 ;  /* 0x0000005152517221 */ /* 0x000fe20000010100 */
[----:B------:R-:W-:-:S02]  /*0c00*/  IMAD.U32 R72, R72, 0x10000, RZ ;  /* 0x0001000048487824 */ /* 0x000fc400078e00ff */
[----:B------:R-:W-:Y:S01]  /*0c10*/  FADD.FTZ R75, R75, R14 ;  /* 0x0000000e4b4b7221 */ /* 0x000fe20000010000 */
[C---:B------:R-:W-:Y:S01]  /*0c20*/  FFMA.FTZ R74, R88.reuse, R14, R77 ;  /* 0x0000000e584a7223 */ /* 0x040fe2000001004d */
[----:B------:R-:W-:Y:S01]  /*0c30*/  FMUL.FTZ R90, R81, UR11 ;  /* 0x0000000b515a7c20 */ /* 0x000fe20008410000 */
        /* <DEDUP_REMOVED lines=9> */
.L_x_173:
[----:B---34-:R-:W-:Y:S05]  /*0cd0*/  BSYNC.RECONVERGENT B0 ;  /* 0x0000000000007941 */ /* 0x018fea0003800200 */
.L_x_172:
[----:B------:R-:W-:Y:S04]  /*0ce0*/  BSSY.RECONVERGENT B0, `(.L_x_174) ;  /* 0x000006d000007945 */ /* 0x000fe80003800200 */
[----:B------:R-:W-:Y:S05]  /*0cf0*/  @!P5 BRA `(.L_x_175) ;  /* 0x0000000400acd947 */ /* 0x000fea0003800000 */
[----:B------:R-:W0:Y:S08]  /*0d00*/  LDC.64 R72, c[0x0][0x3a8] ;  /* 0x0000ea00ff487b82 */ /* 0x000e300000000a00 */
[----:B------:R-:W1:Y:S01]  /*0d10*/  LDC.64 R76, c[0x0][0x428] ;  /* 0x00010a00ff4c7b82 */ /* 0x000e620000000a00 */
[----:B------:R-:W-:Y:S02]  /*0d20*/  ISETP.NE.U32.AND P0, PT, RZ, UR26, PT ;  /* 0x0000001aff007c0c */ /* 0x000fe4000bf05070 */
[----:B------:R-:W-:-:S05]  /*0d30*/  ISETP.NE.U32.AND P1, PT, RZ, UR20, PT ;  /* 0x00000014ff007c0c */ /* 0x000fca000bf25070 */
[----:B------:R-:W2:Y:S01]  /*0d40*/  LDC.64 R84, c[0x0][0x3b0] ;  /* 0x0000ec00ff547b82 */ /* 0x000ea20000000a00 */
[----:B0-----:R-:W-:-:S06]  /*0d50*/  IMAD.WIDE.U32 R72, R125, 0x10, R72 ;  /* 0x000000107d487825 */ /* 0x001fcc00078e0048 */
[----:B------:R-:W3:Y:S01]  /*0d60*/  LDG.E.128 R72, desc[UR16][R72.64] ;  /* 0x0000001048487981 */ /* 0x000ee2000c1e1d00 */
[----:B-1----:R-:W-:Y:S01]  /*0d70*/  IMAD.WIDE.U32 R76, R125, 0x10, R76 ;  /* 0x000000107d4c7825 */ /* 0x002fe200078e004c */
[----:B------:R-:W-:-:S05]  /*0d80*/  ISETP.NE.AND.EX P0, PT, RZ, UR27, PT, P0 ;  /* 0x0000001bff007c0c */ /* 0x000fca000bf05300 */
[----:B------:R-:W4:Y:S01]  /*0d90*/  LDG.E.128 R76, desc[UR16][R76.64] ;  /* 0x000000104c4c7981 */ /* 0x000f22000c1e1d00 */
[----:B------:R-:W-:Y:S01]  /*0da0*/  ISETP.NE.AND.EX P1, PT, RZ, UR21, PT, P1 ;  /* 0x00000015ff007c0c */ /* 0x000fe2000bf25310 */
[----:B--2---:R-:W-:-:S05]  /*0db0*/  IMAD.WIDE.U32 R84, R125, 0x8, R84 ;  /* 0x000000087d547825 */ /* 0x004fca00078e0054 */
[----:B------:R-:W5:Y:S01]  /*0dc0*/  LDG.E.64 R116, desc[UR16][R84.64] ;  /* 0x0000001054747981 */ /* 0x000f62000c1e1b00 */
[----:B------:R-:W0:Y:S08]  /*0dd0*/  @P0 LDC.64 R86, c[0x0][0x438] ;  /* 0x00010e00ff560b82 */ /* 0x000e300000000a00 */
[----:B------:R-:W1:Y:S01]  /*0de0*/  @P1 LDC.64 R80, c[0x0][0x3b8] ;  /* 0x0000ee00ff501b82 */ /* 0x000e620000000a00 */
[----:B0-----:R-:W-:-:S05]  /*0df0*/  @P0 IMAD.WIDE.U32 R86, R125, 0x10, R86 ;  /* 0x000000107d560825 */ /* 0x001fca00078e0056 */
[----:B------:R-:W5:Y:S01]  /*0e00*/  @P0 LDG.E.128 R60, desc[UR16][R86.64] ;  /* 0x00000010563c0981 */ /* 0x000f62000c1e1d00 */
[----:B-1----:R-:W-:-:S05]  /*0e10*/  @P1 IMAD.WIDE.U32 R80, R125, 0x8, R80 ;  /* 0x000000087d501825 */ /* 0x002fca00078e0050 */
[----:B------:R0:W5:Y:S01]  /*0e20*/  @P1 LDG.E.64 R120, desc[UR16][R80.64] ;  /* 0x0000001050781981 */ /* 0x000162000c1e1b00 */
[----:B------:R-:W-:Y:S01]  /*0e30*/  IMAD.U32 R97, R2, 0x10000, RZ ;  /* 0x0001000002617824 */ /* 0x000fe200078e00ff */
[----:B------:R-:W-:Y:S01]  /*0e40*/  SHF.L.U32 R94, R53, 0x10, RZ ;  /* 0x00000010355e7819 */ /* 0x000fe200000006ff */
[----:B------:R-:W-:Y:S02]  /*0e50*/  IMAD.U32 R99, R3, 0x10000, RZ ;  /* 0x0001000003637824 */ /* 0x000fe400078e00ff */
[----:B------:R-:W-:Y:S02]  /*0e60*/  IMAD.U32 R96, R54, 0x10000, RZ ;  /* 0x0001000036607824 */ /* 0x000fe400078e00ff */
[----:B------:R-:W-:Y:S01]  /*0e70*/  IMAD.U32 R101, R4, 0x10000, RZ ;  /* 0x0001000004657824 */ /* 0x000fe200078e00ff */
[----:B------:R-:W-:Y:S01]  /*0e80*/  SHF.L.U32 R98, R55, 0x10, RZ ;  /* 0x0000001037627819 */ /* 0x000fe200000006ff */
[----:B------:R-:W-:Y:S01]  /*0e90*/  IMAD.U32 R103, R5, 0x10000, RZ ;  /* 0x0001000005677824 */ /* 0x000fe200078e00ff */
[----:B---3--:R-:W-:Y:S01]  /*0ea0*/  PRMT R92, R74, 0x7632, R92 ;  /* 0x000076324a5c7816 */ /* 0x008fe2000000005c */
[C---:B------:R-:W-:Y:S01]  /*0eb0*/  IMAD.U32 R91, R72.reuse, 0x10000, RZ ;  /* 0x00010000485b7824 */ /* 0x040fe200078e00ff */
[----:B------:R-:W-:-:S02]  /*0ec0*/  PRMT R89, R72, 0x7632, R89 ;  /* 0x0000763248597816 */ /* 0x000fc40000000059 */
[C---:B------:R-:W-:Y:S01]  /*0ed0*/  PRMT R72, R73.reuse, 0x7632, R72 ;  /* 0x0000763249487816 */ /* 0x040fe20000000048 */
[----:B0-----:R-:W-:Y:S01]  /*0ee0*/  IMAD.U32 R81, R92, 0x10000, RZ ;  /* 0x000100005c517824 */ /* 0x001fe200078e00ff */
[----:B------:R-:W-:Y:S01]  /*0ef0*/  SHF.L.U32 R73, R73, 0x10, RZ ;  /* 0x0000001049497819 */ /* 0x000fe200000006ff */
[----:B------:R-:W-:Y:S01]  /*0f00*/  IMAD.U32 R93, R74, 0x10000, RZ ;  /* 0x000100004a5d7824 */ /* 0x000fe200078e00ff */
[C---:B------:R-:W-:Y:S01]  /*0f10*/  PRMT R74, R75.reuse, 0x7632, R74 ;  /* 0x000076324b4a7816 */ /* 0x040fe2000000004a */
[C---:B------:R-:W-:Y:S01]  /*0f20*/  FADD.FTZ R104, -R82.reuse, R81 ;  /* 0x0000005152687221 */ /* 0x040fe20000010100 */
[----:B------:R-:W-:Y:S01]  /*0f30*/  SHF.L.U32 R95, R75, 0x10, RZ ;  /* 0x000000104b5f7819 */ /* 0x000fe200000006ff */
[----:B------:R-:W-:Y:S01]  /*0f40*/  FADD.FTZ R75, -R82, R91 ;  /* 0x0000005b524b7221 */ /* 0x000fe20000010100 */
[C---:B----4-:R-:W-:Y:S01]  /*0f50*/  PRMT R80, R76.reuse, 0x7632, R80 ;  /* 0x000076324c507816 */ /* 0x050fe20000000050 */
[----:B------:R-:W-:Y:S01]  /*0f60*/  IMAD.U32 R89, R89, 0x10000, RZ ;  /* 0x0001000059597824 */ /* 0x000fe200078e00ff */
[----:B------:R-:W-:Y:S01]  /*0f70*/  SHF.L.U32 R81, R76, 0x10, RZ ;  /* 0x000000104c517819 */ /* 0x000fe200000006ff */
[----:B------:R-:W-:Y:S01]  /*0f80*/  FADD.FTZ R91, -R82, R73 ;  /* 0x00000049525b7221 */ /* 0x000fe20000010100 */
[----:B------:R-:W-:Y:S01]  /*0f90*/  IMAD.U32 R92, R52, 0x10000, RZ ;  /* 0x00010000345c7824 */ /* 0x000fe200078e00ff */
[----:B------:R-:W-:-:S02]  /*0fa0*/  SHF.L.U32 R73, R72, 0x10, RZ ;  /* 0x0000001048497819 */ /* 0x000fc400000006ff */
[----:B------:R-:W-:Y:S01]  /*0fb0*/  SHF.L.U32 R85, R74, 0x10, RZ ;  /* 0x000000104a557819 */ /* 0x000fe200000006ff */
[----:B------:R-:W-:Y:S01]  /*0fc0*/  FADD.FTZ R100, -R82, R89 ;  /* 0x0000005952647221 */ /* 0x000fe20000010100 */
[----:B------:R-:W-:Y:S01]  /*0fd0*/  PRMT R74, R77, 0x7632, R74 ;  /* 0x000076324d4a7816 */ /* 0x000fe2000000004a */
[----:B------:R-:W-:Y:S01]  /*0fe0*/  FMUL.FTZ R92, R92, R81 ;  /* 0x000000515c5c7220 */ /* 0x000fe20000410000 */
[----:B------:R-:W-:Y:S01]  /*0ff0*/  SHF.L.U32 R80, R80, 0x10, RZ ;  /* 0x0000001050507819 */ /* 0x000fe200000006ff */
[----:B------:R-:W-:Y:S01]  /*1000*/  FMUL.FTZ R89, R75, UR11 ;  /* 0x0000000b4b597c20 */ /* 0x000fe20008410000 */
[----:B------:R-:W-:Y:S01]  /*1010*/  FADD.FTZ R102, -R82, R73 ;  /* 0x0000004952667221 */ /* 0x000fe20000010100 */
[----:B------:R-:W-:Y:S02]  /*1020*/  IMAD.U32 R77, R77, 0x10000, RZ ;  /* 0x000100004d4d7824 */ /* 0x000fe400078e00ff */
[----:B------:R-:W-:Y:S01]  /*1030*/  FMUL.FTZ R91, R91, UR11 ;  /* 0x0000000b5b5b7c20 */ /* 0x000fe20008410000 */
[----:B------:R-:W-:Y:S01]  /*1040*/  SHF.L.U32 R76, R74, 0x10, RZ ;  /* 0x000000104a4c7819 */ /* 0x000fe200000006ff */
[----:B------:R-:W-:Y:S01]  /*1050*/  FMUL.FTZ R97, R97, R80 ;  /* 0x0000005061617220 */ /* 0x000fe20000410000 */
[----:B------:R-:W-:Y:S01]  /*1060*/  FADD.FTZ R74, R83, R92 ;  /* 0x0000005c534a7221 */ /* 0x000fe20000010000 */
[----:B------:R-:W-:Y:S01]  /*1070*/  FMUL.FTZ R100, R100, UR11 ;  /* 0x0000000b64647c20 */ /* 0x000fe20008410000 */
[----:B------:R-:W-:Y:S01]  /*1080*/  FFMA.FTZ R75, R89, R92, R114 ;  /* 0x0000005c594b7223 */ /* 0x000fe20000010072 */
[----:B------:R-:W-:Y:S01]  /*1090*/  FMUL.FTZ R102, R102, UR11 ;  /* 0x0000000b66667c20 */ /* 0x000fe20008410000 */
[----:B------:R-:W-:Y:S01]  /*10a0*/  PRMT R72, R78, 0x7632, R72 ;  /* 0x000076324e487816 */ /* 0x000fe20000000048 */
[-C--:B------:R-:W-:Y:S01]  /*10b0*/  FMUL.FTZ R94, R94, R77.reuse ;  /* 0x0000004d5e5e7220 */ /* 0x080fe20000410000 */
[----:B------:R-:W-:Y:S01]  /*10c0*/  FADD.FTZ R26, R26, R77 ;  /* 0x0000004d1a1a7221 */ /* 0x000fe20000010000 */
[----:B------:R-:W-:Y:S01]  /*10d0*/  FFMA.FTZ R42, R91, R77, R42 ;  /* 0x0000004d5b2a7223 */ /* 0x000fe2000001002a */
[----:B------:R-:W-:Y:S01]  /*10e0*/  FADD.FTZ R77, R74, R97 ;  /* 0x000000614a4d7221 */ /* 0x000fe20000010000 */
[----:B------:R-:W-:Y:S01]  /*10f0*/  FFMA.FTZ R74, R100, R97, R75 ;  /* 0x00000061644a7223 */ /* 0x000fe2000001004b */
[-C--:B------:R-:W-:Y:S01]  /*1100*/  FMUL.FTZ R99, R99, R76.reuse ;  /* 0x0000004c63637220 */ /* 0x080fe20000410000 */
[----:B------:R-:W-:Y:S01]  /*1110*/  FADD.FTZ R27, R27, R76 ;  /* 0x0000004c1b1b7221 */ /* 0x000fe20000010000 */
[----:B------:R-:W-:Y:S01]  /*1120*/  FFMA.FTZ R43, R102, R76, R43 ;  /* 0x0000004c662b7223 */ /* 0x000fe2000001002b */
[----:B------:R-:W-:Y:S01]  /*1130*/  FADD.FTZ R106, -R82, R85 ;  /* 0x00000055526a7221 */ /* 0x000fe20000010100 */
[----:B------:R-:W-:-:S02]  /*1140*/  PRMT R73, R79, 0x7632, R73 ;  /* 0x000076324f497816 */ /* 0x000fc40000000049 */
[----:B------:R-:W-:Y:S01]  /*1150*/  SHF.L.U32 R76, R72, 0x10, RZ ;  /* 0x00000010484c7819 */ /* 0x000fe200000006ff */
[----:B------:R-:W-:Y:S01]  /*1160*/  FADD.FTZ R72, R77, R94 ;  /* 0x0000005e4d487221 */ /* 0x000fe20000010000 */
[----:B------:R-:W-:Y:S01]  /*1170*/  SHF.L.U32 R85, R78, 0x10, RZ ;  /* 0x000000104e557819 */ /* 0x000fe200000006ff */
[----:B------:R-:W-:Y:S01]  /*1180*/  FADD.FTZ R93, -R82, R93 ;  /* 0x0000005d525d7221 */ /* 0x000fe20000010100 */
[----:B------:R-:W-:Y:S01]  /*1190*/  FFMA.FTZ R75, R91, R94, R74 ;  /* 0x0000005e5b4b7223 */ /* 0x000fe2000001004a */
[----:B------:R-:W-:Y:S01]  /*11a0*/  SHF.L.U32 R78, R73, 0x10, RZ ;  /* 0x00000010494e7819 */ /* 0x000fe200000006ff */
[----:B------:R-:W-:Y:S01]  /*11b0*/  FADD.FTZ R73, R72, R99 ;  /* 0x0000006348497221 */ /* 0x000fe20000010000 */
[----:B------:R-:W-:Y:S01]  /*11c0*/  FMUL.FTZ R93, R93, UR11 ;  /* 0x0000000b5d5d7c20 */ /* 0x000fe20008410000 */
[----:B------:R-:W-:Y:S01]  /*11d0*/  FMUL.FTZ R96, R96, R85 ;  /* 0x0000005560607220 */ /* 0x000fe20000410000 */
[----:B------:R-:W-:Y:S01]  /*11e0*/  FFMA.FTZ R72, R102, R99, R75 ;  /* 0x0000006366487223 */ /* 0x000fe2000001004b */
[----:B------:R-:W-:Y:S01]  /*11f0*/  FADD.FTZ R95, -R82, R95 ;  /* 0x0000005f525f7221 */ /* 0x000fe20000010100 */
[----:B------:R-:W-:-:S02]  /*1200*/  IMAD.U32 R79, R79, 0x10000, RZ ;  /* 0x000100004f4f7824 */ /* 0x000fc400078e00ff */
        /* <DEDUP_REMOVED lines=26> */
.L_x_175:
[----:B------:R-:W-:Y:S05]  /*13b0*/  BSYNC.RECONVERGENT B0 ;  /* 0x0000000000007941 */ /* 0x000fea0003800200 */
.L_x_174:
[----:B------:R-:W0:Y:S01]  /*13c0*/  SHFL.DOWN PT, R72, R83, 0x10, 0x1f ;  /* 0x0a001f0053487f89 */ /* 0x000e2200000e0000 */
[----:B------:R-:W-:Y:S03]  /*13d0*/  BSSY.RECONVERGENT B0, `(.L_x_176) ;  /* 0x000001f000007945 */ /* 0x000fe60003800200 */
[----:B------:R-:W1:Y:S01]  /*13e0*/  SHFL.DOWN PT, R73, R114, 0x10, 0x1f ;  /* 0x0a001f0072497f89 */ /* 0x000e6200000e0000 */
[----:B0-----:R-:W-:Y:S01]  /*13f0*/  FADD.FTZ R72, R72, R83 ;  /* 0x0000005348487221 */ /* 0x001fe20000010000 */
[----:B-1----:R-:W-:-:S04]  /*1400*/  FADD.FTZ R73, R73, R114 ;  /* 0x0000007249497221 */ /* 0x002fc80000010000 */
[----:B------:R-:W0:Y:S04]  /*1410*/  SHFL.DOWN PT, R75, R72, 0x8, 0x1f ;  /* 0x09001f00484b7f89 */ /* 0x000e2800000e0000 */
        /* <DEDUP_REMOVED lines=26> */
.L_x_177:
[----:B------:R-:W-:Y:S05]  /*15c0*/  BSYNC.RECONVERGENT B0 ;  /* 0x0000000000007941 */ /* 0x000fea0003800200 */
.L_x_176:
        /* <DEDUP_REMOVED lines=18> */
[----:B------:R-:W-:-:S09]  /*16f0*/  @!UP1 UIADD3 UR10, UPT, UPT, UR4, 0x4030, URZ ;  /* 0x00004030040a9890 */ /* 0x000fd2000fffe0ff */
[----:B------:R-:W-:Y:S01]  /*1700*/  LDS.128 R84, [UR10] ;  /* 0x0000000aff547984 */ /* 0x000fe20008000c00 */
[----:B0-----:R-:W-:Y:S01]  /*1710*/  FADD.FTZ R80, RZ, R73 ;  /* 0x00000049ff507221 */ /* 0x001fe20000010000 */
[----:B------:R-:W-:-:S03]  /*1720*/  FADD.FTZ R73, RZ, R72 ;  /* 0x00000048ff497221 */ /* 0x000fc60000010000 */
[----:B------:R-:W-:Y:S01]  /*1730*/  FADD.FTZ R80, R75, R80 ;  /* 0x000000504b507221 */ /* 0x000fe20000010000 */
[----:B------:R-:W-:-:S03]  /*1740*/  FADD.FTZ R73, R74, R73 ;  /* 0x000000494a497221 */ /* 0x000fc60000010000 */
[----:B-1----:R-:W-:Y:S01]  /*1750*/  FADD.FTZ R124, R80, R77 ;  /* 0x0000004d507c7221 */ /* 0x002fe20000010000 */
[----:B------:R-:W-:Y:S01]  /*1760*/  FADD.FTZ R73, R73, R76 ;  /* 0x0000004c49497221 */ /* 0x000fe20000010000 */
[----:B------:R-:W0:Y:S02]  /*1770*/  LDS.128 R80, [UR5] ;  /* 0x00000005ff507984 */ /* 0x000e240008000c00 */
[----:B------:R-:W-:Y:S01]  /*1780*/  FADD.FTZ R124, R79, R124 ;  /* 0x0000007c4f7c7221 */ /* 0x000fe20000010000 */
[----:B------:R-:W-:-:S03]  /*1790*/  FADD.FTZ R73, R78, R73 ;  /* 0x000000494e497221 */ /* 0x000fc60000010000 */
[----:B0-----:R-:W-:Y:S01]  /*17a0*/  FADD.FTZ R124, R124, R81 ;  /* 0x000000517c7c7221 */ /* 0x001fe20000010000 */
[----:B------:R-:W-:-:S03]  /*17b0*/  FADD.FTZ R73, R73, R80 ;  /* 0x0000005049497221 */ /* 0x000fc60000010000 */
[----:B------:R-:W-:Y:S01]  /*17c0*/  FADD.FTZ R124, R83, R124 ;  /* 0x0000007c537c7221 */ /* 0x000fe20000010000 */
[----:B------:R-:W-:-:S03]  /*17d0*/  FADD.FTZ R73, R82, R73 ;  /* 0x0000004952497221 */ /* 0x000fc60000010000 */
[----:B------:R-:W-:Y:S01]  /*17e0*/  FADD.FTZ R124, R124, R85 ;  /* 0x000000557c7c7221 */ /* 0x000fe20000010000 */
        /* <DEDUP_REMOVED lines=27> */
[----:B------:R-:W-:Y:S01]  /*19a0*/  FMUL.FTZ R75, R75, UR11 ;  /* 0x0000000b4b4b7c20 */ /* 0x000fe20008410000 */
[----:B------:R-:W-:Y:S01]  /*19b0*/  FMUL.FTZ R74, R74, UR11 ;  /* 0x0000000b4a4a7c20 */ /* 0x000fe20008410000 */
[----:B-----5:R-:W-:Y:S01]  /*19c0*/  ISETP.GE.U32.AND P0, PT, R118, RZ, PT ;  /* 0x000000ff7600720c */ /* 0x020fe20003f06070 */
[----:B------:R-:W-:Y:S01]  /*19d0*/  FMUL.FTZ R72, R72, UR11 ;  /* 0x0000000b48487c20 */ /* 0x000fe20008410000 */
[----:B------:R-:W-:Y:S01]  /*19e0*/  FMUL.FTZ R73, R73, UR11 ;  /* 0x0000000b49497c20 */ /* 0x000fe20008410000 */
[----:B------:R-:W-:Y:S01]  /*19f0*/  FMUL.FTZ R75, R75, UR23 ;  /* 0x000000174b4b7c20 */ /* 0x000fe20008410000 */
[----:B------:R-:W-:Y:S01]  /*1a00*/  FMUL.FTZ R74, R74, UR23 ;  /* 0x000000174a4a7c20 */ /* 0x000fe20008410000 */
[C---:B------:R-:W-:Y:S01]  /*1a10*/  LOP3.LUT P2, RZ, R119.reuse, 0xff0000, RZ, 0xc0, !PT ;  /* 0x00ff000077ff7812 */ /* 0x040fe2000784c0ff */
[----:B------:R-:W-:Y:S01]  /*1a20*/  FMUL.FTZ R72, R72, UR23 ;  /* 0x0000001748487c20 */ /* 0x000fe20008410000 */
[----:B------:R-:W-:Y:S01]  /*1a30*/  ISETP.GE.U32.AND.EX P0, PT, R119, 0x1000000, PT, P0 ;  /* 0x010000007700780c */ /* 0x000fe20003f06100 */
[----:B------:R-:W-:Y:S01]  /*1a40*/  FMUL.FTZ R73, R73, UR23 ;  /* 0x0000001749497c20 */ /* 0x000fe20008410000 */
[----:B------:R-:W-:Y:S01]  /*1a50*/  LOP3.LUT P1, RZ, R119, 0xff, RZ, 0xc0, !PT ;  /* 0x000000ff77ff7812 */ /* 0x000fe2000782c0ff */
[--C-:B------:R-:W-:Y:S01]  /*1a60*/  FFMA.FTZ R76, R111, UR10, R80.reuse ;  /* 0x0000000a6f4c7c23 */ /* 0x100fe20008010050 */
[----:B------:R-:W-:Y:S01]  /*1a70*/  LOP3.LUT P3, RZ, R119, 0xff00, RZ, 0xc0, !PT ;  /* 0x0000ff0077ff7812 */ /* 0x000fe2000786c0ff */
[----:B------:R-:W-:Y:S01]  /*1a80*/  FFMA.FTZ R78, R108, UR10, R80 ;  /* 0x0000000a6c4e7c23 */ /* 0x000fe20008010050 */
[----:B------:R-:W-:Y:S01]  /*1a90*/  FSEL R75, R75, RZ, P2 ;  /* 0x000000ff4b4b7208 */ /* 0x000fe20001000000 */
[----:B------:R-:W-:Y:S01]  /*1aa0*/  FADD.FTZ R76, R109, -R76 ;  /* 0x8000004c6d4c7221 */ /* 0x000fe20000010000 */
[----:B------:R-:W-:Y:S01]  /*1ab0*/  FSEL R74, R74, RZ, P0 ;  /* 0x000000ff4a4a7208 */ /* 0x000fe20000000000 */
[----:B------:R-:W-:Y:S01]  /*1ac0*/  FADD.FTZ R78, R107, -R78 ;  /* 0x8000004e6b4e7221 */ /* 0x000fe20000010000 */
[----:B------:R-:W-:Y:S01]  /*1ad0*/  FSEL R72, R72, RZ, P1 ;  /* 0x000000ff48487208 */ /* 0x000fe20000800000 */
[----:B------:R-:W-:Y:S01]  /*1ae0*/  FMUL.FTZ R76, R76, UR11 ;  /* 0x0000000b4c4c7c20 */ /* 0x000fe20008410000 */
[----:B------:R-:W-:Y:S01]  /*1af0*/  FSEL R73, R73, RZ, P3 ;  /* 0x000000ff49497208 */ /* 0x000fe20001800000 */
[----:B------:R-:W-:Y:S01]  /*1b00*/  FMUL.FTZ R78, R78, UR11 ;  /* 0x0000000b4e4e7c20 */ /* 0x000fe20008410000 */
[----:B------:R-:W-:Y:S01]  /*1b10*/  F2FP.BF16.F32.PACK_AB R75, R74, R75 ;  /* 0x0000004b4a4b723e */ /* 0x000fe200000010ff */
[----:B------:R-:W-:Y:S01]  /*1b20*/  FMUL.FTZ R76, R76, UR23 ;  /* 0x000000174c4c7c20 */ /* 0x000fe20008410000 */
[----:B------:R-:W-:Y:S01]  /*1b30*/  F2FP.BF16.F32.PACK_AB R74, R73, R72 ;  /* 0x00000048494a723e */ /* 0x000fe200000010ff */
[--C-:B------:R-:W-:Y:S01]  /*1b40*/  FFMA.FTZ R73, R112, UR10, R80.reuse ;  /* 0x0000000a70497c23 */ /* 0x100fe20008010050 */
[----:B------:R-:W-:Y:S01]  /*1b50*/  FFMA.FTZ R72, R115, UR10, R80 ;  /* 0x0000000a73487c23 */ /* 0x000fe20008010050 */
[----:B------:R-:W-:Y:S01]  /*1b60*/  FMUL.FTZ R78, R78, UR23 ;  /* 0x000000174e4e7c20 */ /* 0x000fe20008410000 */
[----:B------:R-:W-:Y:S01]  /*1b70*/  LOP3.LUT P2, RZ, R118, 0xff0000, RZ, 0xc0, !PT ;  /* 0x00ff000076ff7812 */ /* 0x000fe2000784c0ff */
[----:B------:R-:W-:Y:S01]  /*1b80*/  FADD.FTZ R73, R110, -R73 ;  /* 0x800000496e497221 */ /* 0x000fe20000010000 */
[----:B------:R-:W-:Y:S01]  /*1b90*/  FADD.FTZ R72, R113, -R72 ;  /* 0x8000004871487221 */ /* 0x000fe20000010000 */
[----:B------:R-:W-:-:S02]  /*1ba0*/  LOP3.LUT P3, RZ, R118, 0xff000000, RZ, 0xc0, !PT ;  /* 0xff00000076ff7812 */ /* 0x000fc4000786c0ff */
[----:B------:R-:W-:Y:S01]  /*1bb0*/  FMUL.FTZ R73, R73, UR11 ;  /* 0x0000000b49497c20 */ /* 0x000fe20008410000 */
[----:B------:R-:W-:Y:S01]  /*1bc0*/  FMUL.FTZ R72, R72, UR11 ;  /* 0x0000000b48487c20 */ /* 0x000fe20008410000 */
[----:B------:R-:W-:Y:S02]  /*1bd0*/  LOP3.LUT P1, RZ, R118, 0xff00, RZ, 0xc0, !PT ;  /* 0x0000ff0076ff7812 */ /* 0x000fe4000782c0ff */
[----:B------:R-:W-:Y:S01]  /*1be0*/  FMUL.FTZ R73, R73, UR23 ;  /* 0x0000001749497c20 */ /* 0x000fe20008410000 */
[----:B------:R-:W-:Y:S01]  /*1bf0*/  FMUL.FTZ R72, R72, UR23 ;  /* 0x0000001748487c20 */ /* 0x000fe20008410000 */
[----:B------:R-:W-:Y:S02]  /*1c00*/  LOP3.LUT P0, RZ, R118, 0xff, RZ, 0xc0, !PT ;  /* 0x000000ff76ff7812 */ /* 0x000fe4000780c0ff */
[----:B------:R-:W-:Y:S02]  /*1c10*/  FSEL R76, R76, RZ, P2 ;  /* 0x000000ff4c4c7208 */ /* 0x000fe40001000000 */
[----:B------:R-:W-:-:S02]  /*1c20*/  FSEL R79, R78, RZ, P3 ;  /* 0x000000ff4e4f7208 */ /* 0x000fc40001800000 */
[----:B------:R-:W-:Y:S02]  /*1c30*/  FSEL R77, R73, RZ, P1 ;  /* 0x000000ff494d7208 */ /* 0x000fe40000800000 */
[----:B------:R-:W-:Y:S02]  /*1c40*/  FSEL R72, R72, RZ, P0 ;  /* 0x000000ff48487208 */ /* 0x000fe40000000000 */
[----:B------:R-:W-:Y:S02]  /*1c50*/  F2FP.BF16.F32.PACK_AB R73, R79, R76 ;  /* 0x0000004c4f49723e */ /* 0x000fe400000010ff */
[----:B------:R-:W-:Y:S01]  /*1c60*/  F2FP.BF16.F32.PACK_AB R72, R77, R72 ;  /* 0x000000484d48723e */ /* 0x000fe200000010ff */
[----:B------:R-:W-:Y:S06]  /*1c70*/  BRA `(.L_x_183) ;  /* 0x00000020007c7947 */ /* 0x000fec0003800000 */
.L_x_182:
        /* <DEDUP_REMOVED lines=19> */
[----:B------:R-:W-:-:S02]  /*1db0*/  LOP3.LUT P1, RZ, R119, 0xff, RZ, 0xc0, !PT ;  /* 0x000000ff77ff7812 */ /* 0x000fc4000782c0ff */
[----:B------:R-:W-:Y:S02]  /*1dc0*/  LOP3.LUT P3, RZ, R119, 0xff00, RZ, 0xc0, !PT ;  /* 0x0000ff0077ff7812 */ /* 0x000fe4000786c0ff */
[----:B------:R-:W-:Y:S02]  /*1dd0*/  FSEL R72, R72, RZ, P2 ;  /* 0x000000ff48487208 */ /* 0x000fe40001000000 */
[----:B------:R-:W-:Y:S02]  /*1de0*/  FSEL R75, R74, RZ, P0 ;  /* 0x000000ff4a4b7208 */ /* 0x000fe40000000000 */
[----:B------:R-:W-:Y:S02]  /*1df0*/  FSEL R65, R65, RZ, P1 ;  /* 0x000000ff41417208 */ /* 0x000fe40000800000 */
[----:B------:R-:W-:Y:S02]  /*1e00*/  FSEL R74, R66, RZ, P3 ;  /* 0x000000ff424a7208 */ /* 0x000fe40001800000 */
[----:B------:R-:W-:Y:S01]  /*1e10*/  F2FP.BF16.F32.PACK_AB R67, R76, R67 ;  /* 0x000000434c43723e */ /* 0x000fe200000010ff */
[--C-:B------:R-:W-:Y:S01]  /*1e20*/  FFMA.FTZ R76, R108, UR10, R80.reuse ;  /* 0x0000000a6c4c7c23 */ /* 0x100fe20008010050 */
[----:B------:R-:W-:Y:S01]  /*1e30*/  F2FP.BF16.F32.PACK_AB R75, R75, R72 ;  /* 0x000000484b4b723e */ /* 0x000fe200000010ff */
[--C-:B------:R-:W-:Y:S01]  /*1e40*/  FFMA.FTZ R72, R111, UR10, R80.reuse ;  /* 0x0000000a6f487c23 */ /* 0x100fe20008010050 */
[----:B------:R-:W-:Y:S01]  /*1e50*/  F2FP.BF16.F32.PACK_AB R66, R73, R64 ;  /* 0x000000404942723e */ /* 0x000fe200000010ff */
[--C-:B------:R-:W-:Y:S01]  /*1e60*/  FFMA.FTZ R64, R115, UR10, R80.reuse ;  /* 0x0000000a73407c23 */ /* 0x100fe20008010050 */
[----:B------:R-:W-:Y:S01]  /*1e70*/  F2FP.BF16.F32.PACK_AB R74, R74, R65 ;  /* 0x000000414a4a723e */ /* 0x000fe200000010ff */
[----:B------:R-:W-:Y:S01]  /*1e80*/  FFMA.FTZ R65, R112, UR10, R80 ;  /* 0x0000000a70417c23 */ /* 0x000fe20008010050 */
        /* <DEDUP_REMOVED lines=9> */
[----:B------:R-:W-:-:S02]  /*1f20*/  LOP3.LUT P3, RZ, R118, 0xff000000, RZ, 0xc0, !PT ;  /* 0xff00000076ff7812 */ /* 0x000fc4000786c0ff */
[C---:B------:R-:W-:Y:S01]  /*1f30*/  F2FP.BF16.F32.PACK_AB R65, R77.reuse, R72 ;  /* 0x000000484d41723e */ /* 0x040fe200000010ff */
[----:B------:R-:W-:Y:S01]  /*1f40*/  FMUL.FTZ R72, R64, UR23 ;  /* 0x0000001740487c20 */ /* 0x000fe20008410000 */
[----:B------:R-:W-:Y:S01]  /*1f50*/  FMUL.FTZ R77, R77, UR23 ;  /* 0x000000174d4d7c20 */ /* 0x000fe20008410000 */
[C---:B------:R-:W-:Y:S01]  /*1f60*/  F2FP.BF16.F32.PACK_AB R64, R73.reuse, R64 ;  /* 0x000000404940723e */ /* 0x040fe200000010ff */
[----:B------:R-:W-:Y:S01]  /*1f70*/  FMUL.FTZ R73, R73, UR23 ;  /* 0x0000001749497c20 */ /* 0x000fe20008410000 */
[C---:B------:R-:W-:Y:S02]  /*1f80*/  LOP3.LUT P2, RZ, R118.reuse, 0xff0000, RZ, 0xc0, !PT ;  /* 0x00ff000076ff7812 */ /* 0x040fe4000784c0ff */
[C---:B------:R-:W-:Y:S02]  /*1f90*/  LOP3.LUT P0, RZ, R118.reuse, 0xff, RZ, 0xc0, !PT ;  /* 0x000000ff76ff7812 */ /* 0x040fe4000780c0ff */
[----:B------:R-:W-:Y:S02]  /*1fa0*/  LOP3.LUT P1, RZ, R118, 0xff00, RZ, 0xc0, !PT ;  /* 0x0000ff0076ff7812 */ /* 0x000fe4000782c0ff */
[----:B------:R-:W-:-:S02]  /*1fb0*/  FSEL R79, R77, RZ, P3 ;  /* 0x000000ff4d4f7208 */ /* 0x000fc40001800000 */
[----:B------:R-:W-:Y:S02]  /*1fc0*/  FSEL R76, R76, RZ, P2 ;  /* 0x000000ff4c4c7208 */ /* 0x000fe40001000000 */
[----:B------:R-:W-:Y:S02]  /*1fd0*/  FSEL R72, R72, RZ, P0 ;  /* 0x000000ff48487208 */ /* 0x000fe40000000000 */
[----:B------:R-:W-:Y:S02]  /*1fe0*/  FSEL R77, R73, RZ, P1 ;  /* 0x000000ff494d7208 */ /* 0x000fe40000800000 */
[----:B------:R-:W-:Y:S02]  /*1ff0*/  F2FP.BF16.F32.PACK_AB R73, R79, R76 ;  /* 0x0000004c4f49723e */ /* 0x000fe400000010ff */
[----:B------:R-:W-:Y:S01]  /*2000*/  F2FP.BF16.F32.PACK_AB R72, R77, R72 ;  /* 0x000000484d48723e */ /* 0x000fe200000010ff */
[----:B------:R-:W-:Y:S06]  /*2010*/  BRA `(.L_x_183) ;  /* 0x0000001c00947947 */ /* 0x000fec0003800000 */
.L_x_181:
[----:B------:R-:W-:Y:S01]  /*2020*/  UMOV UR4, UR8 ;  /* 0x0000000800047c82 */ /* 0x000fe20008000000 */
[----:B------:R-:W-:Y:S01]  /*2030*/  UMOV UR5, UR9 ;  /* 0x0000000900057c82 */ /* 0x000fe20008000000 */
[----:B------:R-:W-:-:S04]  /*2040*/  UISETP.NE.U32.AND UP0, UPT, UR4, URZ, UPT ;  /* 0x000000ff0400728c */ /* 0x000fc8000bf05070 */
[----:B------:R-:W-:-:S09]  /*2050*/  UISETP.NE.AND.EX UP0, UPT, UR5, URZ, UPT, UP0 ;  /* 0x000000ff0500728c */ /* 0x000fd2000bf05300 */
[----:B------:R-:W-:Y:S05]  /*2060*/  BRA.U UP0, `(.L_x_184) ;  /* 0x0000000500087547 */ /* 0x000fea000b800000 */
[----:B-----5:R-:W-:Y:S01]  /*2070*/  PRMT R73, R19, 0x7632, R73 ;  /* 0x0000763213497816 */ /* 0x020fe20000000049 */
[----:B------:R-:W-:Y:S01]  /*2080*/  FFMA.FTZ R74, R90, UR10, R80 ;  /* 0x0000000a5a4a7c23 */ /* 0x000fe20008010050 */
[----:B------:R-:W-:Y:S01]  /*2090*/  PRMT R72, R18, 0x7632, R72 ;  /* 0x0000763212487816 */ /* 0x000fe20000000048 */
[--C-:B------:R-:W-:Y:S01]  /*20a0*/  FFMA.FTZ R75, R88, UR10, R80.reuse ;  /* 0x0000000a584b7c23 */ /* 0x100fe20008010050 */
[----:B------:R-:W-:Y:S01]  /*20b0*/  FFMA.FTZ R76, R108, UR10, R80 ;  /* 0x0000000a6c4c7c23 */ /* 0x000fe20008010050 */
[----:B------:R-:W-:Y:S02]  /*20c0*/  IMAD.U32 R73, R73, 0x10000, RZ ;  /* 0x0001000049497824 */ /* 0x000fe400078e00ff */
[----:B------:R-:W-:Y:S01]  /*20d0*/  FADD.FTZ R74, R15, -R74 ;  /* 0x8000004a0f4a7221 */ /* 0x000fe20000010000 */
[----:B------:R-:W-:Y:S01]  /*20e0*/  SHF.L.U32 R72, R72, 0x10, RZ ;  /* 0x0000001048487819 */ /* 0x000fe200000006ff */
[----:B------:R-:W-:Y:S01]  /*20f0*/  FADD.FTZ R77, R14, -R75 ;  /* 0x8000004b0e4d7221 */ /* 0x000fe20000010000 */
[----:B------:R-:W-:Y:S01]  /*2100*/  FADD.FTZ R76, R107, -R76 ;  /* 0x8000004c6b4c7221 */ /* 0x000fe20000010000 */
[--C-:B------:R-:W-:Y:S01]  /*2110*/  FFMA.FTZ R75, R74, UR11, R73.reuse ;  /* 0x0000000b4a4b7c23 */ /* 0x100fe20008010049 */
[----:B------:R-:W-:Y:S01]  /*2120*/  PRMT R73, R17, 0x7632, R73 ;  /* 0x0000763211497816 */ /* 0x000fe20000000049 */
[--C-:B------:R-:W-:Y:S01]  /*2130*/  FFMA.FTZ R74, R77, UR11, R72.reuse ;  /* 0x0000000b4d4a7c23 */ /* 0x100fe20008010048 */
[----:B------:R-:W-:Y:S01]  /*2140*/  PRMT R72, R16, 0x7632, R72 ;  /* 0x0000763210487816 */ /* 0x000fe20000000048 */
[--C-:B------:R-:W-:Y:S01]  /*2150*/  FFMA.FTZ R77, R112, UR10, R80.reuse ;  /* 0x0000000a704d7c23 */ /* 0x100fe20008010050 */
[----:B------:R-:W-:Y:S01]  /*2160*/  ISETP.GE.U32.AND P0, PT, R118, RZ, PT ;  /* 0x000000ff7600720c */ /* 0x000fe20003f06070 */
[----:B------:R-:W-:Y:S01]  /*2170*/  IMAD.U32 R73, R73, 0x10000, RZ ;  /* 0x0001000049497824 */ /* 0x000fe200078e00ff */
[----:B------:R-:W-:Y:S01]  /*2180*/  SHF.L.U32 R72, R72, 0x10, RZ ;  /* 0x0000001048487819 */ /* 0x000fe200000006ff */
[----:B------:R-:W-:Y:S01]  /*2190*/  FADD.FTZ R77, R110, -R77 ;  /* 0x8000004d6e4d7221 */ /* 0x000fe20000010000 */
[----:B------:R-:W-:Y:S01]  /*21a0*/  LOP3.LUT P2, RZ, R119, 0xff0000, RZ, 0xc0, !PT ;  /* 0x00ff000077ff7812 */ /* 0x000fe2000784c0ff */
[----:B------:R-:W-:Y:S01]  /*21b0*/  FFMA.FTZ R73, R76, UR11, R73 ;  /* 0x0000000b4c497c23 */ /* 0x000fe20008010049 */
[----:B------:R-:W-:Y:S01]  /*21c0*/  FFMA.FTZ R76, R105, UR10, R80 ;  /* 0x0000000a694c7c23 */ /* 0x000fe20008010050 */
[----:B------:R-:W-:Y:S01]  /*21d0*/  FFMA.FTZ R72, R77, UR11, R72 ;  /* 0x0000000b4d487c23 */ /* 0x000fe20008010048 */
[----:B------:R-:W-:Y:S01]  /*21e0*/  FFMA.FTZ R77, R13, UR10, R80 ;  /* 0x0000000a0d4d7c23 */ /* 0x000fe20008010050 */
[----:B------:R-:W-:Y:S01]  /*21f0*/  ISETP.GE.U32.AND.EX P0, PT, R119, 0x1000000, PT, P0 ;  /* 0x010000007700780c */ /* 0x000fe20003f06100 */
[----:B------:R-:W-:Y:S01]  /*2200*/  FADD.FTZ R79, R11, -R76 ;  /* 0x8000004c0b4f7221 */ /* 0x000fe20000010000 */
[----:B------:R-:W-:Y:S01]  /*2210*/  SHF.L.U32 R76, R18, 0x10, RZ ;  /* 0x00000010124c7819 */ /* 0x000fe200000006ff */
[----:B------:R-:W-:Y:S01]  /*2220*/  FADD.FTZ R78, R12, -R77 ;  /* 0x8000004d0c4e7221 */ /* 0x000fe20000010000 */
[----:B------:R-:W-:Y:S01]  /*2230*/  IMAD.U32 R77, R19, 0x10000, RZ ;  /* 0x00010000134d7824 */ /* 0x000fe200078e00ff */
[----:B------:R-:W-:Y:S01]  /*2240*/  LOP3.LUT P3, RZ, R119, 0xff00, RZ, 0xc0, !PT ;  /* 0x0000ff0077ff7812 */ /* 0x000fe2000786c0ff */
[----:B------:R-:W-:Y:S01]  /*2250*/  FMUL.FTZ R72, R72, UR23 ;  /* 0x0000001748487c20 */ /* 0x000fe20008410000 */
[----:B------:R-:W-:Y:S01]  /*2260*/  FFMA.FTZ R76, R79, UR11, R76 ;  /* 0x0000000b4f4c7c23 */ /* 0x000fe2000801004c */
[----:B------:R-:W-:Y:S01]  /*2270*/  FFMA.FTZ R77, R78, UR11, R77 ;  /* 0x0000000b4e4d7c23 */ /* 0x000fe2000801004d */
[----:B------:R-:W-:Y:S01]  /*2280*/  FMUL.FTZ R79, R75, UR23 ;  /* 0x000000174b4f7c20 */ /* 0x000fe20008410000 */
[----:B------:R-:W-:Y:S01]  /*2290*/  FMUL.FTZ R75, R74, UR23 ;  /* 0x000000174a4b7c20 */ /* 0x000fe20008410000 */
[----:B------:R-:W-:Y:S01]  /*22a0*/  FMUL.FTZ R76, R76, UR23 ;  /* 0x000000174c4c7c20 */ /* 0x000fe20008410000 */
[----:B------:R-:W-:Y:S01]  /*22b0*/  FMUL.FTZ R77, R77, UR23 ;  /* 0x000000174d4d7c20 */ /* 0x000fe20008410000 */
[----:B------:R-:W-:-:S02]  /*22c0*/  LOP3.LUT P1, RZ, R119, 0xff, RZ, 0xc0, !PT ;  /* 0x000000ff77ff7812 */ /* 0x000fc4000782c0ff */
[----:B------:R-:W-:Y:S02]  /*22d0*/  FSEL R79, R79, RZ, P0 ;  /* 0x000000ff4f4f7208 */ /* 0x000fe40000000000 */
[----:B------:R-:W-:Y:S02]  /*22e0*/  FSEL R78, R77, RZ, P2 ;  /* 0x000000ff4d4e7208 */ /* 0x000fe40001000000 */
[----:B------:R-:W-:Y:S02]  /*22f0*/  FSEL R77, R75, RZ, P3 ;  /* 0x000000ff4b4d7208 */ /* 0x000fe40001800000 */
[----:B------:R-:W-:Y:S01]  /*2300*/  FSEL R74, R76, RZ, P1 ;  /* 0x000000ff4c4a7208 */ /* 0x000fe20000800000 */
[--C-:B------:R-:W-:Y:S01]  /*2310*/  FFMA.FTZ R76, R115, UR10, R80.reuse ;  /* 0x0000000a734c7c23 */ /* 0x100fe20008010050 */
[----:B------:R-:W-:Y:S01]  /*2320*/  F2FP.BF16.F32.PACK_AB R75, R79, R78 ;  /* 0x0000004e4f4b723e */ /* 0x000fe200000010ff */
[----:B------:R-:W-:Y:S01]  /*2330*/  FFMA.FTZ R78, R111, UR10, R80 ;  /* 0x0000000a6f4e7c23 */ /* 0x000fe20008010050 */
[----:B------:R-:W-:Y:S01]  /*2340*/  F2FP.BF16.F32.PACK_AB R74, R77, R74 ;  /* 0x0000004a4d4a723e */ /* 0x000fe200000010ff */
[----:B------:R-:W-:Y:S01]  /*2350*/  FADD.FTZ R79, R113, -R76 ;  /* 0x8000004c714f7221 */ /* 0x000fe20000010000 */
[----:B------:R-:W-:-:S02]  /*2360*/  IMAD.U32 R77, R17, 0x10000, RZ ;  /* 0x00010000114d7824 */ /* 0x000fc400078e00ff */
[----:B------:R-:W-:Y:S01]  /*2370*/  FADD.FTZ R78, R109, -R78 ;  /* 0x8000004e6d4e7221 */ /* 0x000fe20000010000 */
[----:B------:R-:W-:Y:S02]  /*2380*/  SHF.L.U32 R76, R16, 0x10, RZ ;  /* 0x00000010104c7819 */ /* 0x000fe400000006ff */
[----:B------:R-:W-:Y:S01]  /*2390*/  LOP3.LUT P2, RZ, R118, 0xff0000, RZ, 0xc0, !PT ;  /* 0x00ff000076ff7812 */ /* 0x000fe2000784c0ff */
[----:B------:R-:W-:Y:S01]  /*23a0*/  FFMA.FTZ R77, R78, UR11, R77 ;  /* 0x0000000b4e4d7c23 */ /* 0x000fe2000801004d */
[C---:B------:R-:W-:Y:S01]  /*23b0*/  LOP3.LUT P1, RZ, R118.reuse, 0xff00, RZ, 0xc0, !PT ;  /* 0x0000ff0076ff7812 */ /* 0x040fe2000782c0ff */
[----:B------:R-:W-:Y:S01]  /*23c0*/  FFMA.FTZ R76, R79, UR11, R76 ;  /* 0x0000000b4f4c7c23 */ /* 0x000fe2000801004c */
[----:B------:R-:W-:Y:S01]  /*23d0*/  FMUL.FTZ R78, R73, UR23 ;  /* 0x00000017494e7c20 */ /* 0x000fe20008410000 */
[----:B------:R-:W-:Y:S01]  /*23e0*/  FMUL.FTZ R77, R77, UR23 ;  /* 0x000000174d4d7c20 */ /* 0x000fe20008410000 */
[----:B------:R-:W-:Y:S01]  /*23f0*/  LOP3.LUT P3, RZ, R118, 0xff000000, RZ, 0xc0, !PT ;  /* 0xff00000076ff7812 */ /* 0x000fe2000786c0ff */
[----:B------:R-:W-:Y:S01]  /*2400*/  FMUL.FTZ R76, R76, UR23 ;  /* 0x000000174c4c7c20 */ /* 0x000fe20008410000 */
[----:B------:R-:W-:-:S02]  /*2410*/  LOP3.LUT P0, RZ, R118, 0xff, RZ, 0xc0, !PT ;  /* 0x000000ff76ff7812 */ /* 0x000fc4000780c0ff */
[----:B------:R-:W-:Y:S02]  /*2420*/  FSEL R73, R77, RZ, P2 ;  /* 0x000000ff4d497208 */ /* 0x000fe40001000000 */
[----:B------:R-:W-:Y:S02]  /*2430*/  FSEL R77, R72, RZ, P1 ;  /* 0x000000ff484d7208 */ /* 0x000fe40000800000 */
[----:B------:R-:W-:Y:S02]  /*2440*/  FSEL R78, R78, RZ, P3 ;  /* 0x000000ff4e4e7208 */ /* 0x000fe40001800000 */
[----:B------:R-:W-:Y:S02]  /*2450*/  FSEL R72, R76, RZ, P0 ;  /* 0x000000ff4c487208 */ /* 0x000fe40000000000 */
[----:B------:R-:W-:Y:S02]  /*2460*/  F2FP.BF16.F32.PACK_AB R73, R78, R73 ;  /* 0x000000494e49723e */ /* 0x000fe400000010ff */
[----:B------:R-:W-:Y:S01]  /*2470*/  F2FP.BF16.F32.PACK_AB R72, R77, R72 ;  /* 0x000000484d48723e */ /* 0x000fe200000010ff */
[----:B------:R-:W-:Y:S06]  /*2480*/  BRA `(.L_x_183) ;  /* 0x0000001800787947 */ /* 0x000fec0003800000 */
.L_x_184:
[----:B-----5:R-:W-:Y:S01]  /*2490*/  PRMT R72, R19, 0x7632, R72 ;  /* 0x0000763213487816 */ /* 0x020fe20000000048 */
[--C-:B------:R-:W-:Y:S01]  /*24a0*/  FFMA.FTZ R73, R13, UR10, R80.reuse ;  /* 0x0000000a0d497c23 */ /* 0x100fe20008010050 */
[--C-:B------:R-:W-:Y:S01]  /*24b0*/  FFMA.FTZ R76, R90, UR10, R80.reuse ;  /* 0x0000000a5a4c7c23 */ /* 0x100fe20008010050 */
[----:B------:R-:W-:Y:S01]  /*24c0*/  PRMT R65, R18, 0x7632, R65 ;  /* 0x0000763212417816 */ /* 0x000fe20000000041 */
[----:B------:R-:W-:Y:S01]  /*24d0*/  FFMA.FTZ R67, R88, UR10, R80 ;  /* 0x0000000a58437c23 */ /* 0x000fe20008010050 */
[----:B------:R-:W-:Y:S01]  /*24e0*/  PRMT R64, R17, 0x7632, R64 ;  /* 0x0000763211407816 */ /* 0x000fe20000000040 */
[----:B------:R-:W-:Y:S01]  /*24f0*/  FFMA.FTZ R66, R108, UR10, R80 ;  /* 0x0000000a6c427c23 */ /* 0x000fe20008010050 */
[----:B------:R-:W-:Y:S01]  /*2500*/  SHF.L.U32 R77, R72, 0x10, RZ ;  /* 0x00000010484d7819 */ /* 0x000fe200000006ff */
[----:B------:R-:W-:Y:S02]  /*2510*/  IMAD.U32 R75, R19, 0x10000, RZ ;  /* 0x00010000134b7824 */ /* 0x000fe400078e00ff */
[----:B------:R-:W-:Y:S01]  /*2520*/  FADD.FTZ R74, R12, -R73 ;  /* 0x800000490c4a7221 */ /* 0x000fe20000010000 */
[----:B------:R-:W-:Y:S01]  /*2530*/  FADD.FTZ R76, R15, -R76 ;  /* 0x8000004c0f4c7221 */ /* 0x000fe20000010000 */
[----:B------:R-:W-:Y:S01]  /*2540*/  FADD.FTZ R72, R14, -R67 ;  /* 0x800000430e487221 */ /* 0x000fe20000010000 */
[----:B------:R-:W-:Y:S01]  /*2550*/  IMAD.U32 R65, R65, 0x10000, RZ ;  /* 0x0001000041417824 */ /* 0x000fe200078e00ff */
[----:B------:R-:W-:Y:S01]  /*2560*/  SHF.L.U32 R73, R64, 0x10, RZ ;  /* 0x0000001040497819 */ /* 0x000fe200000006ff */
[----:B------:R-:W-:Y:S01]  /*2570*/  FADD.FTZ R64, R107, -R66 ;  /* 0x800000426b407221 */ /* 0x000fe20000010000 */
[----:B------:R-:W-:Y:S01]  /*2580*/  FFMA.FTZ R67, R74, UR11, R75 ;  /* 0x0000000b4a437c23 */ /* 0x000fe2000801004b */
[----:B------:R-:W-:Y:S01]  /*2590*/  FFMA.FTZ R82, R76, UR11, R77 ;  /* 0x0000000b4c527c23 */ /* 0x000fe2000801004d */
[----:B------:R-:W-:Y:S01]  /*25a0*/  FFMA.FTZ R65, R72, UR11, R65 ;  /* 0x0000000b48417c23 */ /* 0x000fe20008010041 */
[----:B------:R-:W-:Y:S01]  /*25b0*/  ISETP.GE.U32.AND P0, PT, R118, RZ, PT ;  /* 0x000000ff7600720c */ /* 0x000fe20003f06070 */
[----:B------:R-:W-:Y:S01]  /*25c0*/  FFMA.FTZ R72, R105, UR10, R80 ;  /* 0x0000000a69487c23 */ /* 0x000fe20008010050 */
[----:B------:R-:W-:Y:S01]  /*25d0*/  FFMA.FTZ R64, R64, UR11, R73 ;  /* 0x0000000b40407c23 */ /* 0x000fe20008010049 */
[----:B------:R-:W-:Y:S01]  /*25e0*/  PRMT R66, R16, 0x7632, R66 ;  /* 0x0000763210427816 */ /* 0x000fe20000000042 */
[----:B------:R-:W-:Y:S01]  /*25f0*/  FFMA.FTZ R73, R112, UR10, R80 ;  /* 0x0000000a70497c23 */ /* 0x000fe20008010050 */
[----:B------:R-:W-:Y:S01]  /*2600*/  FMUL.FTZ R78, R82, UR23 ;  /* 0x00000017524e7c20 */ /* 0x000fe20008410000 */
[----:B------:R-:W-:Y:S01]  /*2610*/  FMUL.FTZ R76, R67, UR23 ;  /* 0x00000017434c7c20 */ /* 0x000fe20008410000 */
[----:B------:R-:W-:Y:S01]  /*2620*/  LOP3.LUT P1, RZ, R119, 0xff0000, RZ, 0xc0, !PT ;  /* 0x00ff000077ff7812 */ /* 0x000fe2000782c0ff */
[----:B------:R-:W-:Y:S01]  /*2630*/  FADD.FTZ R74, R11, -R72 ;  /* 0x800000480b4a7221 */ /* 0x000fe20000010000 */
[----:B------:R-:W-:Y:S01]  /*2640*/  ISETP.GE.U32.AND.EX P0, PT, R119, 0x1000000, PT, P0 ;  /* 0x010000007700780c */ /* 0x000fe20003f06100 */
[----:B------:R-:W-:Y:S01]  /*2650*/  IMAD.U32 R77, R18, 0x10000, RZ ;  /* 0x00010000124d7824 */ /* 0x000fe200078e00ff */
[----:B------:R-:W-:Y:S01]  /*2660*/  SHF.L.U32 R75, R66, 0x10, RZ ;  /* 0x00000010424b7819 */ /* 0x000fe200000006ff */
[----:B------:R-:W-:Y:S01]  /*2670*/  FADD.FTZ R72, R110, -R73 ;  /* 0x800000496e487221 */ /* 0x000fe20000010000 */
[----:B------:R-:W-:Y:S01]  /*2680*/  FSEL R73, R78, RZ, P0 ;  /* 0x000000ff4e497208 */ /* 0x000fe20000000000 */
[----:B------:R-:W-:Y:S01]  /*2690*/  FFMA.FTZ R78, R74, UR11, R77 ;  /* 0x0000000b4a4e7c23 */ /* 0x000fe2000801004d */
[----:B------:R-:W-:Y:S01]  /*26a0*/  FSEL R76, R76, RZ, P1 ;  /* 0x000000ff4c4c7208 */ /* 0x000fe20000800000 */
[--C-:B------:R-:W-:Y:S01]  /*26b0*/  FFMA.FTZ R66, R115, UR10, R80.reuse ;  /* 0x0000000a73427c23 */ /* 0x100fe20008010050 */
[----:B------:R-:W-:Y:S01]  /*26c0*/  FFMA.FTZ R72, R72, UR11, R75 ;  /* 0x0000000b48487c23 */ /* 0x000fe2000801004b */
[----:B------:R-:W-:Y:S01]  /*26d0*/  FFMA.FTZ R74, R111, UR10, R80 ;  /* 0x0000000a6f4a7c23 */ /* 0x000fe20008010050 */
[----:B------:R-:W-:Y:S01]  /*26e0*/  F2FP.BF16.F32.PACK_AB R75, R73, R76 ;  /* 0x0000004c494b723e */ /* 0x000fe200000010ff */
[----:B------:R-:W-:Y:S01]  /*26f0*/  FADD.FTZ R73, R113, -R66 ;  /* 0x8000004271497221 */ /* 0x000fe20000010000 */
[----:B------:R-:W-:Y:S01]  /*2700*/  FMUL.FTZ R77, R78, UR23 ;  /* 0x000000174e4d7c20 */ /* 0x000fe20008410000 */
[C---:B------:R-:W-:Y:S01]  /*2710*/  F2FP.BF16.F32.PACK_AB R66, R65.reuse, R78 ;  /* 0x0000004e4142723e */ /* 0x040fe200000010ff */
[----:B------:R-:W-:Y:S01]  /*2720*/  FMUL.FTZ R78, R65, UR23 ;  /* 0x00000017414e7c20 */ /* 0x000fe20008410000 */
[----:B------:R-:W-:Y:S01]  /*2730*/  LOP3.LUT P0, RZ, R119, 0xff, RZ, 0xc0, !PT ;  /* 0x000000ff77ff7812 */ /* 0x000fe2000780c0ff */
[----:B------:R-:W-:Y:S01]  /*2740*/  FADD.FTZ R76, R109, -R74 ;  /* 0x8000004a6d4c7221 */ /* 0x000fe20000010000 */
[----:B------:R-:W-:Y:S01]  /*2750*/  LOP3.LUT P1, RZ, R119, 0xff00, RZ, 0xc0, !PT ;  /* 0x0000ff0077ff7812 */ /* 0x000fe2000782c0ff */
[----:B------:R-:W-:Y:S01]  /*2760*/  IMAD.U32 R65, R17, 0x10000, RZ ;  /* 0x0001000011417824 */ /* 0x000fe200078e00ff */
[----:B------:R-:W-:Y:S01]  /*2770*/  SHF.L.U32 R74, R16, 0x10, RZ ;  /* 0x00000010104a7819 */ /* 0x000fe200000006ff */
[----:B------:R-:W-:Y:S01]  /*2780*/  FMUL.FTZ R79, R64, UR23 ;  /* 0x00000017404f7c20 */ /* 0x000fe20008410000 */
[----:B------:R-:W-:Y:S01]  /*2790*/  FSEL R77, R77, RZ, P0 ;  /* 0x000000ff4d4d7208 */ /* 0x000fe20000000000 */
[----:B------:R-:W-:Y:S01]  /*27a0*/  FFMA.FTZ R65, R76, UR11, R65 ;  /* 0x0000000b4c417c23 */ /* 0x000fe20008010041 */
[----:B------:R-:W-:Y:S01]  /*27b0*/  FSEL R78, R78, RZ, P1 ;  /* 0x000000ff4e4e7208 */ /* 0x000fe20000800000 */
[----:B------:R-:W-:Y:S01]  /*27c0*/  FFMA.FTZ R73, R73, UR11, R74 ;  /* 0x0000000b49497c23 */ /* 0x000fe2000801004a */
[----:B------:R-:W-:-:S02]  /*27d0*/  LOP3.LUT P2, RZ, R118, 0xff0000, RZ, 0xc0, !PT ;  /* 0x00ff000076ff7812 */ /* 0x000fc4000784c0ff */
[----:B------:R-:W-:Y:S01]  /*27e0*/  F2FP.BF16.F32.PACK_AB R74, R78, R77 ;  /* 0x0000004d4e4a723e */ /* 0x000fe200000010ff */
[----:B------:R-:W-:Y:S01]  /*27f0*/  FMUL.FTZ R77, R65, UR23 ;  /* 0x00000017414d7c20 */ /* 0x000fe20008410000 */
[----:B------:R-:W-:Y:S01]  /*2800*/  F2FP.BF16.F32.PACK_AB R65, R64, R65 ;  /* 0x000000414041723e */ /* 0x000fe200000010ff */
[----:B------:R-:W-:Y:S01]  /*2810*/  FMUL.FTZ R76, R73, UR23 ;  /* 0x00000017494c7c20 */ /* 0x000fe20008410000 */
[C---:B------:R-:W-:Y:S01]  /*2820*/  F2FP.BF16.F32.PACK_AB R64, R72.reuse, R73 ;  /* 0x000000494840723e */ /* 0x040fe200000010ff */
[----:B------:R-:W-:Y:S01]  /*2830*/  FMUL.FTZ R73, R72, UR23 ;  /* 0x0000001748497c20 */ /* 0x000fe20008410000 */
[C---:B------:R-:W-:Y:S02]  /*2840*/  LOP3.LUT P3, RZ, R118.reuse, 0xff000000, RZ, 0xc0, !PT ;  /* 0xff00000076ff7812 */ /* 0x040fe4000786c0ff */
[C---:B------:R-:W-:Y:S02]  /*2850*/  LOP3.LUT P0, RZ, R118.reuse, 0xff, RZ, 0xc0, !PT ;  /* 0x000000ff76ff7812 */ /* 0x040fe4000780c0ff */
[----:B------:R-:W-:-:S02]  /*2860*/  LOP3.LUT P1, RZ, R118, 0xff00, RZ, 0xc0, !PT ;  /* 0x0000ff0076ff7812 */ /* 0x000fc4000782c0ff */
[----:B------:R-:W-:Y:S02]  /*2870*/  FSEL R78, R77, RZ, P2 ;  /* 0x000000ff4d4e7208 */ /* 0x000fe40001000000 */
[----:B------:R-:W-:Y:S02]  /*2880*/  FSEL R79, R79, RZ, P3 ;  /* 0x000000ff4f4f7208 */ /* 0x000fe40001800000 */
[----:B------:R-:W-:Y:S02]  /*2890*/  FSEL R72, R76, RZ, P0 ;  /* 0x000000ff4c487208 */ /* 0x000fe40000000000 */
[----:B------:R-:W-:Y:S02]  /*28a0*/  FSEL R77, R73, RZ, P1 ;  /* 0x000000ff494d7208 */ /* 0x000fe40000800000 */
[----:B------:R-:W-:Y:S02]  /*28b0*/  F2FP.BF16.F32.PACK_AB R67, R82, R67 ;  /* 0x000000435243723e */ /* 0x000fe400000010ff */
[----:B------:R-:W-:-:S02]  /*28c0*/  F2FP.BF16.F32.PACK_AB R73, R79, R78 ;  /* 0x0000004e4f49723e */ /* 0x000fc400000010ff */
[----:B------:R-:W-:Y:S01]  /*28d0*/  F2FP.BF16.F32.PACK_AB R72, R77, R72 ;  /* 0x000000484d48723e */ /* 0x000fe200000010ff */
[----:B------:R-:W-:Y:S06]  /*28e0*/  BRA `(.L_x_183) ;  /* 0x0000001400607947 */ /* 0x000fec0003800000 */
.L_x_180:
        /* <DEDUP_REMOVED lines=10> */
[----:B-----5:R-:W-:Y:S01]  /*2990*/  ISETP.GE.U32.AND P1, PT, R122, RZ, PT ;  /* 0x000000ff7a00720c */ /* 0x020fe20003f26070 */
[----:B------:R-:W-:Y:S01]  /*29a0*/  FFMA.FTZ R73, R88, UR10, R80 ;  /* 0x0000000a58497c23 */ /* 0x000fe20008010050 */
[----:B------:R-:W-:Y:S01]  /*29b0*/  FADD.FTZ R69, R12, -R69 ;  /* 0x800000450c457221 */ /* 0x000fe20000010000 */
[----:B------:R-:W-:Y:S01]  /*29c0*/  FADD.FTZ R68, R15, -R68 ;  /* 0x800000440f447221 */ /* 0x000fe20000010000 */
[----:B------:R-:W-:Y:S01]  /*29d0*/  LOP3.LUT P2, RZ, R123, 0xff0000, RZ, 0xc0, !PT ;  /* 0x00ff00007bff7812 */ /* 0x000fe2000784c0ff */
[----:B------:R-:W-:Y:S01]  /*29e0*/  FADD.FTZ R73, R14, -R73 ;  /* 0x800000490e497221 */ /* 0x000fe20000010000 */
[----:B------:R-:W-:Y:S01]  /*29f0*/  FMUL.FTZ R69, R69, UR11 ;  /* 0x0000000b45457c20 */ /* 0x000fe20008410000 */
[----:B------:R-:W-:Y:S01]  /*2a00*/  FMUL.FTZ R68, R68, UR11 ;  /* 0x0000000b44447c20 */ /* 0x000fe20008410000 */
[----:B------:R-:W-:Y:S01]  /*2a10*/  ISETP.GE.U32.AND P0, PT, R118, RZ, PT ;  /* 0x000000ff7600720c */ /* 0x000fe20003f06070 */
[----:B------:R-:W-:Y:S01]  /*2a20*/  FMUL.FTZ R73, R73, UR11 ;  /* 0x0000000b49497c20 */ /* 0x000fe20008410000 */
[----:B------:R-:W-:Y:S01]  /*2a30*/  FMUL.FTZ R69, R69, UR23 ;  /* 0x0000001745457c20 */ /* 0x000fe20008410000 */
[----:B------:R-:W-:Y:S01]  /*2a40*/  FMUL.FTZ R70, R68, UR23 ;  /* 0x0000001744467c20 */ /* 0x000fe20008410000 */
[----:B------:R-:W-:Y:S01]  /*2a50*/  ISETP.GE.U32.AND.EX P1, PT, R123, 0x1000000, PT, P1 ;  /* 0x010000007b00780c */ /* 0x000fe20003f26110 */
[----:B------:R-:W-:Y:S01]  /*2a60*/  FMUL.FTZ R73, R73, UR23 ;  /* 0x0000001749497c20 */ /* 0x000fe20008410000 */
[----:B------:R-:W-:-:S02]  /*2a70*/  LOP3.LUT P3, RZ, R119, 0xff0000, RZ, 0xc0, !PT ;  /* 0x00ff000077ff7812 */ /* 0x000fc4000786c0ff */
[----:B------:R-:W-:Y:S02]  /*2a80*/  ISETP.GE.U32.AND.EX P0, PT, R119, 0x1000000, PT, P0 ;  /* 0x010000007700780c */ /* 0x000fe40003f06100 */
[C---:B------:R-:W-:Y:S02]  /*2a90*/  FSEL R71, R69.reuse, RZ, P2 ;  /* 0x000000ff45477208 */ /* 0x040fe40001000000 */
[C---:B------:R-:W-:Y:S02]  /*2aa0*/  FSEL R68, R70.reuse, RZ, P1 ;  /* 0x000000ff46447208 */ /* 0x040fe40000800000 */
[----:B------:R-:W-:Y:S02]  /*2ab0*/  FSEL R75, R69, RZ, P3 ;  /* 0x000000ff454b7208 */ /* 0x000fe40001800000 */
[----:B------:R-:W-:Y:S02]  /*2ac0*/  FSEL R70, R70, RZ, P0 ;  /* 0x000000ff46467208 */ /* 0x000fe40000000000 */
[----:B------:R-:W-:Y:S01]  /*2ad0*/  F2FP.BF16.F32.PACK_AB R71, R68, R71 ;  /* 0x000000474447723e */ /* 0x000fe200000010ff */
[--C-:B------:R-:W-:Y:S01]  /*2ae0*/  FFMA.FTZ R68, R105, UR10, R80.reuse ;  /* 0x0000000a69447c23 */ /* 0x100fe20008010050 */
[----:B------:R-:W-:Y:S01]  /*2af0*/  F2FP.BF16.F32.PACK_AB R75, R70, R75 ;  /* 0x0000004b464b723e */ /* 0x000fe200000010ff */
[----:B------:R-:W-:Y:S01]  /*2b00*/  FFMA.FTZ R70, R108, UR10, R80 ;  /* 0x0000000a6c467c23 */ /* 0x000fe20008010050 */
[----:B------:R-:W-:Y:S01]  /*2b10*/  LOP3.LUT P0, RZ, R119, 0xff, RZ, 0xc0, !PT ;  /* 0x000000ff77ff7812 */ /* 0x000fe2000780c0ff */
[----:B------:R-:W-:Y:S01]  /*2b20*/  FADD.FTZ R69, R11, -R68 ;  /* 0x800000440b457221 */ /* 0x000fe20000010000 */
[----:B------:R-:W-:Y:S01]  /*2b30*/  FFMA.FTZ R68, R111, UR10, R80 ;  /* 0x0000000a6f447c23 */ /* 0x000fe20008010050 */
[----:B------:R-:W-:Y:S01]  /*2b40*/  FADD.FTZ R70, R107, -R70 ;  /* 0x800000466b467221 */ /* 0x000fe20000010000 */
[----:B------:R-:W-:Y:S01]  /*2b50*/  LOP3.LUT P3, RZ, R123, 0xff, RZ, 0xc0, !PT ;  /* 0x000000ff7bff7812 */ /* 0x000fe2000786c0ff */
[----:B------:R-:W-:Y:S01]  /*2b60*/  FMUL.FTZ R69, R69, UR11 ;  /* 0x0000000b45457c20 */ /* 0x000fe20008410000 */
[----:B------:R-:W-:Y:S01]  /*2b70*/  FADD.FTZ R68, R109, -R68 ;  /* 0x800000446d447221 */ /* 0x000fe20000010000 */
[----:B------:R-:W-:Y:S01]  /*2b80*/  FMUL.FTZ R70, R70, UR11 ;  /* 0x0000000b46467c20 */ /* 0x000fe20008410000 */
[----:B------:R-:W-:Y:S01]  /*2b90*/  LOP3.LUT P2, RZ, R119, 0xff00, RZ, 0xc0, !PT ;  /* 0x0000ff0077ff7812 */ /* 0x000fe2000784c0ff */
[----:B------:R-:W-:Y:S01]  /*2ba0*/  FMUL.FTZ R69, R69, UR23 ;  /* 0x0000001745457c20 */ /* 0x000fe20008410000 */
[----:B------:R-:W-:Y:S01]  /*2bb0*/  FMUL.FTZ R68, R68, UR11 ;  /* 0x0000000b44447c20 */ /* 0x000fe20008410000 */
[----:B------:R-:W-:Y:S01]  /*2bc0*/  FMUL.FTZ R77, R70, UR23 ;  /* 0x00000017464d7c20 */ /* 0x000fe20008410000 */
[----:B------:R-:W-:-:S02]  /*2bd0*/  LOP3.LUT P1, RZ, R123, 0xff00, RZ, 0xc0, !PT ;  /* 0x0000ff007bff7812 */ /* 0x000fc4000782c0ff */
[C---:B------:R-:W-:Y:S01]  /*2be0*/  FSEL R74, R69.reuse, RZ, P0 ;  /* 0x000000ff454a7208 */ /* 0x040fe20000000000 */
[----:B------:R-:W-:Y:S01]  /*2bf0*/  FMUL.FTZ R72, R68, UR23 ;  /* 0x0000001744487c20 */ /* 0x000fe20008410000 */
[----:B------:R-:W-:Y:S02]  /*2c00*/  FSEL R70, R69, RZ, P3 ;  /* 0x000000ff45467208 */ /* 0x000fe40001800000 */
[C---:B------:R-:W-:Y:S02]  /*2c10*/  LOP3.LUT P0, RZ, R122.reuse, 0xff0000, RZ, 0xc0, !PT ;  /* 0x00ff00007aff7812 */ /* 0x040fe4000780c0ff */
[----:B------:R-:W-:Y:S02]  /*2c20*/  LOP3.LUT P3, RZ, R122, 0xff000000, RZ, 0xc0, !PT ;  /* 0xff0000007aff7812 */ /* 0x000fe4000786c0ff */
[C---:B------:R-:W-:Y:S02]  /*2c30*/  FSEL R79, R73.reuse, RZ, P2 ;  /* 0x000000ff494f7208 */ /* 0x040fe40001000000 */
[----:B------:R-:W-:-:S02]  /*2c40*/  FSEL R73, R73, RZ, P1 ;  /* 0x000000ff49497208 */ /* 0x000fc40000800000 */
        /* <DEDUP_REMOVED lines=8> */
[----:B------:R-:W-:Y:S01]  /*2cd0*/  LOP3.LUT P1, RZ, R118, 0xff000000, RZ, 0xc0, !PT ;  /* 0xff00000076ff7812 */ /* 0x000fe2000782c0ff */
[----:B------:R-:W-:Y:S01]  /*2ce0*/  FADD.FTZ R68, R113, -R68 ;  /* 0x8000004471447221 */ /* 0x000fe20000010000 */
[----:B------:R-:W-:Y:S01]  /*2cf0*/  FSEL R76, R72, RZ, P0 ;  /* 0x000000ff484c7208 */ /* 0x000fe20000000000 */
[----:B------:R-:W-:Y:S01]  /*2d00*/  FMUL.FTZ R72, R73, UR11 ;  /* 0x0000000b49487c20 */ /* 0x000fe20008410000 */
[----:B------:R-:W-:Y:S01]  /*2d10*/  FSEL R77, R77, RZ, P1 ;  /* 0x000000ff4d4d7208 */ /* 0x000fe20000800000 */
[----:B------:R-:W-:Y:S01]  /*2d20*/  FMUL.FTZ R68, R68, UR11 ;  /* 0x0000000b44447c20 */ /* 0x000fe20008410000 */
[----:B------:R-:W-:-:S02]  /*2d30*/  LOP3.LUT P3, RZ, R118, 0xff00, RZ, 0xc0, !PT ;  /* 0x0000ff0076ff7812 */ /* 0x000fc4000786c0ff */
[----:B------:R-:W-:Y:S01]  /*2d40*/  F2FP.BF16.F32.PACK_AB R73, R77, R76 ;  /* 0x0000004c4d49723e */ /* 0x000fe200000010ff */
[----:B------:R-:W-:Y:S01]  /*2d50*/  FMUL.FTZ R77, R72, UR23 ;  /* 0x00000017484d7c20 */ /* 0x000fe20008410000 */
[----:B------:R-:W-:Y:S01]  /*2d60*/  FMUL.FTZ R72, R68, UR23 ;  /* 0x0000001744487c20 */ /* 0x000fe20008410000 */
[C---:B------:R-:W-:Y:S02]  /*2d70*/  LOP3.LUT P0, RZ, R122.reuse, 0xff, RZ, 0xc0, !PT ;  /* 0x000000ff7aff7812 */ /* 0x040fe4000780c0ff */
[----:B------:R-:W-:Y:S02]  /*2d80*/  LOP3.LUT P1, RZ, R122, 0xff00, RZ, 0xc0, !PT ;  /* 0x0000ff007aff7812 */ /* 0x000fe4000782c0ff */
[----:B------:R-:W-:Y:S02]  /*2d90*/  LOP3.LUT P2, RZ, R118, 0xff, RZ, 0xc0, !PT ;  /* 0x000000ff76ff7812 */ /* 0x000fe4000784c0ff */
[----:B------:R-:W-:Y:S02]  /*2da0*/  F2FP.BF16.F32.PACK_AB R74, R79, R74 ;  /* 0x0000004a4f4a723e */ /* 0x000fe400000010ff */
[----:B------:R-:W-:-:S02]  /*2db0*/  FSEL R79, R77, RZ, P3 ;  /* 0x000000ff4d4f7208 */ /* 0x000fc40001800000 */
[C---:B------:R-:W-:Y:S02]  /*2dc0*/  FSEL R68, R72.reuse, RZ, P0 ;  /* 0x000000ff48447208 */ /* 0x040fe40000000000 */
[----:B------:R-:W-:Y:S02]  /*2dd0*/  FSEL R77, R77, RZ, P1 ;  /* 0x000000ff4d4d7208 */ /* 0x000fe40000800000 */
[----:B------:R-:W-:Y:S02]  /*2de0*/  FSEL R72, R72, RZ, P2 ;  /* 0x000000ff48487208 */ /* 0x000fe40001000000 */
[----:B------:R-:W-:Y:S02]  /*2df0*/  F2FP.BF16.F32.PACK_AB R68, R77, R68 ;  /* 0x000000444d44723e */ /* 0x000fe400000010ff */
[----:B------:R-:W-:Y:S01]  /*2e00*/  F2FP.BF16.F32.PACK_AB R72, R79, R72 ;  /* 0x000000484f48723e */ /* 0x000fe200000010ff */
[----:B------:R-:W-:Y:S06]  /*2e10*/  BRA `(.L_x_183) ;  /* 0x0000001000147947 */ /* 0x000fec0003800000 */
.L_x_186:
[--C-:B------:R-:W-:Y:S01]  /*2e20*/  FFMA.FTZ R65, R13, UR10, R80.reuse ;  /* 0x0000000a0d417c23 */ /* 0x100fe20008010050 */
[----:B------:R-:W-:Y:S01]  /*2e30*/  FFMA.FTZ R64, R90, UR10, R80 ;  /* 0x0000000a5a407c23 */ /* 0x000fe20008010050 */
[----:B-----5:R-:W-:Y:S02]  /*2e40*/  ISETP.GE.U32.AND P0, PT, R122, RZ, PT ;  /* 0x000000ff7a00720c */ /* 0x020fe40003f06070 */
[----:B------:R-:W-:Y:S01]  /*2e50*/  FADD.FTZ R65, R12, -R65 ;  /* 0x800000410c417221 */ /* 0x000fe20000010000 */
[----:B------:R-:W-:Y:S01]  /*2e60*/  FADD.FTZ R64, R15, -R64 ;  /* 0x800000400f407221 */ /* 0x000fe20000010000 */
[----:B------:R-:W-:Y:S02]  /*2e70*/  ISETP.GE.U32.AND P1, PT, R118, RZ, PT ;  /* 0x000000ff7600720c */ /* 0x000fe40003f26070 */
[----:B------:R-:W-:Y:S01]  /*2e80*/  FMUL.FTZ R67, R65, UR11 ;  /* 0x0000000b41437c20 */ /* 0x000fe20008410000 */
[----:B------:R-:W-:Y:S01]  /*2e90*/  FMUL.FTZ R68, R64, UR11 ;  /* 0x0000000b40447c20 */ /* 0x000fe20008410000 */
[--C-:B------:R-:W-:Y:S01]  /*2ea0*/  FFMA.FTZ R64, R105, UR10, R80.reuse ;  /* 0x0000000a69407c23 */ /* 0x100fe20008010050 */
[----:B------:R-:W-:Y:S01]  /*2eb0*/  FFMA.FTZ R65, R88, UR10, R80 ;  /* 0x0000000a58417c23 */ /* 0x000fe20008010050 */
[----:B------:R-:W-:Y:S01]  /*2ec0*/  FMUL.FTZ R66, R67, UR23 ;  /* 0x0000001743427c20 */ /* 0x000fe20008410000 */
[----:B------:R-:W-:Y:S01]  /*2ed0*/  ISETP.GE.U32.AND.EX P0, PT, R123, 0x1000000, PT, P0 ;  /* 0x010000007b00780c */ /* 0x000fe20003f06100 */
[----:B------:R-:W-:Y:S01]  /*2ee0*/  FADD.FTZ R64, R11, -R64 ;  /* 0x800000400b407221 */ /* 0x000fe20000010000 */
[----:B------:R-:W-:Y:S01]  /*2ef0*/  F2FP.BF16.F32.PACK_AB R67, R68, R67 ;  /* 0x000000434443723e */ /* 0x000fe200000010ff */
[----:B------:R-:W-:Y:S01]  /*2f00*/  FADD.FTZ R65, R14, -R65 ;  /* 0x800000410e417221 */ /* 0x000fe20000010000 */
[----:B------:R-:W-:Y:S01]  /*2f10*/  FMUL.FTZ R68, R68, UR23 ;  /* 0x0000001744447c20 */ /* 0x000fe20008410000 */
[C---:B------:R-:W-:Y:S01]  /*2f20*/  LOP3.LUT P2, RZ, R119.reuse, 0xff0000, RZ, 0xc0, !PT ;  /* 0x00ff000077ff7812 */ /* 0x040fe2000784c0ff */
[----:B------:R-:W-:Y:S01]  /*2f30*/  FMUL.FTZ R64, R64, UR11 ;  /* 0x0000000b40407c20 */ /* 0x000fe20008410000 */
[----:B------:R-:W-:Y:S01]  /*2f40*/  ISETP.GE.U32.AND.EX P1, PT, R119, 0x1000000, PT, P1 ;  /* 0x010000007700780c */ /* 0x000fe20003f26110 */
[----:B------:R-:W-:Y:S01]  /*2f50*/  FMUL.FTZ R69, R65, UR11 ;  /* 0x0000000b41457c20 */ /* 0x000fe20008410000 */
[----:B------:R-:W-:Y:S01]  /*2f60*/  LOP3.LUT P3, RZ, R123, 0xff0000, RZ, 0xc0, !PT ;  /* 0x00ff00007bff7812 */ /* 0x000fe2000786c0ff */
[----:B------:R-:W-:Y:S01]  /*2f70*/  FMUL.FTZ R65, R64, UR23 ;  /* 0x0000001740417c20 */ /* 0x000fe20008410000 */
[----:B------:R-:W-:-:S02]  /*2f80*/  FSEL R70, R68, RZ, P0 ;  /* 0x000000ff44467208 */ /* 0x000fc40000000000 */
[----:B------:R-:W-:Y:S02]  /*2f90*/  FSEL R75, R66, RZ, P2 ;  /* 0x000000ff424b7208 */ /* 0x000fe40001000000 */
[----:B------:R-:W-:Y:S02]  /*2fa0*/  FSEL R68, R68, RZ, P1 ;  /* 0x000000ff44447208 */ /* 0x000fe40000800000 */
[----:B------:R-:W-:Y:S02]  /*2fb0*/  FSEL R71, R66, RZ, P3 ;  /* 0x000000ff42477208 */ /* 0x000fe40001800000 */
[C---:B------:R-:W-:Y:S01]  /*2fc0*/  F2FP.BF16.F32.PACK_AB R66, R69.reuse, R64 ;  /* 0x000000404542723e */ /* 0x040fe200000010ff */
[----:B------:R-:W-:Y:S01]  /*2fd0*/  FMUL.FTZ R69, R69, UR23 ;  /* 0x0000001745457c20 */ /* 0x000fe20008410000 */
[----:B------:R-:W-:Y:S01]  /*2fe0*/  F2FP.BF16.F32.PACK_AB R75, R68, R75 ;  /* 0x0000004b444b723e */ /* 0x000fe200000010ff */
[--C-:B------:R-:W-:Y:S01]  /*2ff0*/  FFMA.FTZ R64, R111, UR10, R80.reuse ;  /* 0x0000000a6f407c23 */ /* 0x100fe20008010050 */
[C---:B------:R-:W-:Y:S01]  /*3000*/  LOP3.LUT P1, RZ, R123.reuse, 0xff, RZ, 0xc0, !PT ;  /* 0x000000ff7bff7812 */ /* 0x040fe2000782c0ff */
[----:B------:R-:W-:Y:S01]  /*3010*/  FFMA.FTZ R68, R108, UR10, R80 ;  /* 0x0000000a6c447c23 */ /* 0x000fe20008010050 */
[----:B------:R-:W-:Y:S01]  /*3020*/  LOP3.LUT P3, RZ, R123, 0xff00, RZ, 0xc0, !PT ;  /* 0x0000ff007bff7812 */ /* 0x000fe2000786c0ff */
[----:B------:R-:W-:Y:S01]  /*3030*/  FADD.FTZ R64, R109, -R64 ;  /* 0x800000406d407221 */ /* 0x000fe20000010000 */
[----:B------:R-:W-:Y:S01]  /*3040*/  F2FP.BF16.F32.PACK_AB R71, R70, R71 ;  /* 0x000000474647723e */ /* 0x000fe200000010ff */
[----:B------:R-:W-:Y:S01]  /*3050*/  FADD.FTZ R68, R107, -R68 ;  /* 0x800000446b447221 */ /* 0x000fe20000010000 */
[----:B------:R-:W-:Y:S01]  /*3060*/  FSEL R70, R65, RZ, P1 ;  /* 0x000000ff41467208 */ /* 0x000fe20000800000 */
[----:B------:R-:W-:Y:S01]  /*3070*/  FMUL.FTZ R64, R64, UR11 ;  /* 0x0000000b40407c20 */ /* 0x000fe20008410000 */
[----:B------:R-:W-:-:S02]  /*3080*/  FSEL R73, R69, RZ, P3 ;  /* 0x000000ff45497208 */ /* 0x000fc40001800000 */
[C---:B------:R-:W-:Y:S01]  /*3090*/  LOP3.LUT P0, RZ, R119.reuse, 0xff, RZ, 0xc0, !PT ;  /* 0x000000ff77ff7812 */ /* 0x040fe2000780c0ff */
[----:B------:R-:W-:Y:S01]  /*30a0*/  FMUL.FTZ R72, R64, UR23 ;  /* 0x0000001740487c20 */ /* 0x000fe20008410000 */
[----:B------:R-:W-:Y:S02]  /*30b0*/  LOP3.LUT P2, RZ, R119, 0xff00, RZ, 0xc0, !PT ;  /* 0x0000ff0077ff7812 */ /* 0x000fe4000784c0ff */
[----:B------:R-:W-:Y:S01]  /*30c0*/  F2FP.BF16.F32.PACK_AB R70, R73, R70 ;  /* 0x000000464946723e */ /* 0x000fe200000010ff */
[----:B------:R-:W-:Y:S01]  /*30d0*/  FMUL.FTZ R73, R68, UR11 ;  /* 0x0000000b44497c20 */ /* 0x000fe20008410000 */
[----:B------:R-:W-:Y:S02]  /*30e0*/  FSEL R74, R65, RZ, P0 ;  /* 0x000000ff414a7208 */ /* 0x000fe40000000000 */
[----:B------:R-:W-:Y:S01]  /*30f0*/  FSEL R69, R69, RZ, P2 ;  /* 0x000000ff45457208 */ /* 0x000fe20001000000 */
[C---:B------:R-:W-:Y:S01]  /*3100*/  FMUL.FTZ R76, R73.reuse, UR23 ;  /* 0x00000017494c7c20 */ /* 0x040fe20008410000 */
        /* <DEDUP_REMOVED lines=8> */
[----:B------:R-:W-:-:S02]  /*3190*/  LOP3.LUT P3, RZ, R122, 0xff000000, RZ, 0xc0, !PT ;  /* 0xff0000007aff7812 */ /* 0x000fc4000786c0ff */
[----:B------:R-:W-:Y:S01]  /*31a0*/  LOP3.LUT P2, RZ, R118, 0xff000000, RZ, 0xc0, !PT ;  /* 0xff00000076ff7812 */ /* 0x000fe2000784c0ff */
[----:B------:R-:W-:Y:S01]  /*31b0*/  FMUL.FTZ R77, R68, UR11 ;  /* 0x0000000b444d7c20 */ /* 0x000fe20008410000 */
[----:B------:R-:W-:Y:S01]  /*31c0*/  FMUL.FTZ R68, R64, UR11 ;  /* 0x0000000b40447c20 */ /* 0x000fe20008410000 */
[----:B------:R-:W-:Y:S02]  /*31d0*/  FSEL R69, R72, RZ, P1 ;  /* 0x000000ff48457208 */ /* 0x000fe40000800000 */
[----:B------:R-:W-:Y:S02]  /*31e0*/  FSEL R78, R76, RZ, P3 ;  /* 0x000000ff4c4e7208 */ /* 0x000fe40001800000 */
[----:B------:R-:W-:Y:S01]  /*31f0*/  FSEL R73, R72, RZ, P0 ;  /* 0x000000ff48497208 */ /* 0x000fe20000000000 */
[C---:B------:R-:W-:Y:S01]  /*3200*/  FMUL.FTZ R72, R77.reuse, UR23 ;  /* 0x000000174d487c20 */ /* 0x040fe20008410000 */
[----:B------:R-:W-:Y:S02]  /*3210*/  FSEL R76, R76, RZ, P2 ;  /* 0x000000ff4c4c7208 */ /* 0x000fe40001000000 */
[----:B------:R-:W-:Y:S01]  /*3220*/  F2FP.BF16.F32.PACK_AB R64, R77, R68 ;  /* 0x000000444d40723e */ /* 0x000fe200000010ff */
[----:B------:R-:W-:Y:S01]  /*3230*/  FMUL.FTZ R68, R68, UR23 ;  /* 0x0000001744447c20 */ /* 0x000fe20008410000 */
[----:B------:R-:W-:-:S02]  /*3240*/  LOP3.LUT P2, RZ, R118, 0xff00, RZ, 0xc0, !PT ;  /* 0x0000ff0076ff7812 */ /* 0x000fc4000784c0ff */
[C---:B------:R-:W-:Y:S02]  /*3250*/  LOP3.LUT P3, RZ, R122.reuse, 0xff00, RZ, 0xc0, !PT ;  /* 0x0000ff007aff7812 */ /* 0x040fe4000786c0ff */
[----:B------:R-:W-:Y:S02]  /*3260*/  LOP3.LUT P1, RZ, R122, 0xff, RZ, 0xc0, !PT ;  /* 0x000000ff7aff7812 */ /* 0x000fe4000782c0ff */
[----:B------:R-:W-:Y:S02]  /*3270*/  LOP3.LUT P0, RZ, R118, 0xff, RZ, 0xc0, !PT ;  /* 0x000000ff76ff7812 */ /* 0x000fe4000780c0ff */
[----:B------:R-:W-:Y:S02]  /*3280*/  F2FP.BF16.F32.PACK_AB R73, R76, R73 ;  /* 0x000000494c49723e */ /* 0x000fe400000010ff */
[C---:B------:R-:W-:Y:S02]  /*3290*/  FSEL R77, R72.reuse, RZ, P2 ;  /* 0x000000ff484d7208 */ /* 0x040fe40001000000 */
[----:B------:R-:W-:-:S02]  /*32a0*/  FSEL R79, R72, RZ, P3 ;  /* 0x000000ff484f7208 */ /* 0x000fc40001800000 */
[C---:B------:R-:W-:Y:S02]  /*32b0*/  FSEL R76, R68.reuse, RZ, P1 ;  /* 0x000000ff444c7208 */ /* 0x040fe40000800000 */
[----:B------:R-:W-:Y:S02]  /*32c0*/  FSEL R72, R68, RZ, P0 ;  /* 0x000000ff44487208 */ /* 0x000fe40000000000 */
[----:B------:R-:W-:Y:S02]  /*32d0*/  F2FP.BF16.F32.PACK_AB R69, R78, R69 ;  /* 0x000000454e45723e */ /* 0x000fe400000010ff */
[----:B------:R-:W-:Y:S02]  /*32e0*/  F2FP.BF16.F32.PACK_AB R68, R79, R76 ;  /* 0x0000004c4f44723e */ /* 0x000fe400000010ff */
[----:B------:R-:W-:Y:S01]  /*32f0*/  F2FP.BF16.F32.PACK_AB R72, R77, R72 ;  /* 0x000000484d48723e */ /* 0x000fe200000010ff */
[----:B------:R-:W-:Y:S06]  /*3300*/  BRA `(.L_x_183) ;  /* 0x0000000800d87947 */ /* 0x000fec0003800000 */
.L_x_185:
[----:B------:R-:W-:Y:S01]  /*3310*/  UMOV UR4, UR8 ;  /* 0x0000000800047c82 */ /* 0x000fe20008000000 */
[----:B------:R-:W-:Y:S01]  /*3320*/  UMOV UR5, UR9 ;  /* 0x0000000900057c82 */ /* 0x000fe20008000000 */
[----:B------:R-:W-:-:S04]  /*3330*/  UISETP.NE.U32.AND UP0, UPT, UR4, URZ, UPT ;  /* 0x000000ff0400728c */ /* 0x000fc8000bf05070 */
[----:B------:R-:W-:-:S09]  /*3340*/  UISETP.NE.AND.EX UP0, UPT, UR5, URZ, UPT, UP0 ;  /* 0x000000ff0500728c */ /* 0x000fd2000bf05300 */
[----:B------:R-:W-:Y:S05]  /*3350*/  BRA.U UP0, `(.L_x_187) ;  /* 0x00000005005c7547 */ /* 0x000fea000b800000 */
[----:B-----5:R-:W-:Y:S01]  /*3360*/  PRMT R72, R19, 0x7632, R72 ;  /* 0x0000763213487816 */ /* 0x020fe20000000048 */
[--C-:B------:R-:W-:Y:S01]  /*3370*/  FFMA.FTZ R73, R13, UR10, R80.reuse ;  /* 0x0000000a0d497c23 */ /* 0x100fe20008010050 */
[----:B------:R-:W-:Y:S01]  /*3380*/  PRMT R69, R18, 0x7632, R69 ;  /* 0x0000763212457816 */ /* 0x000fe20000000045 */
[--C-:B------:R-:W-:Y:S01]  /*3390*/  FFMA.FTZ R76, R90, UR10, R80.reuse ;  /* 0x0000000a5a4c7c23 */ /* 0x100fe20008010050 */
[--C-:B------:R-:W-:Y:S01]  /*33a0*/  FFMA.FTZ R71, R88, UR10, R80.reuse ;  /* 0x0000000a58477c23 */ /* 0x100fe20008010050 */
[----:B------:R-:W-:Y:S01]  /*33b0*/  FFMA.FTZ R70, R108, UR10, R80 ;  /* 0x0000000a6c467c23 */ /* 0x000fe20008010050 */
[----:B------:R-:W-:Y:S01]  /*33c0*/  SHF.L.U32 R75, R72, 0x10, RZ ;  /* 0x00000010484b7819 */ /* 0x000fe200000006ff */
[----:B------:R-:W-:Y:S02]  /*33d0*/  IMAD.U32 R74, R19, 0x10000, RZ ;  /* 0x00010000134a7824 */ /* 0x000fe400078e00ff */
[----:B------:R-:W-:Y:S01]  /*33e0*/  FADD.FTZ R73, R12, -R73 ;  /* 0x800000490c497221 */ /* 0x000fe20000010000 */
[----:B------:R-:W-:Y:S01]  /*33f0*/  FADD.FTZ R76, R15, -R76 ;  /* 0x8000004c0f4c7221 */ /* 0x000fe20000010000 */
[----:B------:R-:W-:Y:S01]  /*3400*/  FADD.FTZ R71, R14, -R71 ;  /* 0x800000470e477221 */ /* 0x000fe20000010000 */
[----:B------:R-:W-:Y:S01]  /*3410*/  IMAD.U32 R72, R69, 0x10000, RZ ;  /* 0x0001000045487824 */ /* 0x000fe200078e00ff */
[----:B------:R-:W-:Y:S01]  /*3420*/  PRMT R68, R17, 0x7632, R68 ;  /* 0x0000763211447816 */ /* 0x000fe20000000044 */
[----:B------:R-:W-:Y:S01]  /*3430*/  FADD.FTZ R69, R107, -R70 ;  /* 0x800000466b457221 */ /* 0x000fe20000010000 */
[----:B------:R-:W-:Y:S01]  /*3440*/  FFMA.FTZ R73, R73, UR11, R74 ;  /* 0x0000000b49497c23 */ /* 0x000fe2000801004a */
[----:B------:R-:W-:Y:S01]  /*3450*/  FFMA.FTZ R77, R76, UR11, R75 ;  /* 0x0000000b4c4d7c23 */ /* 0x000fe2000801004b */
[----:B------:R-:W-:Y:S01]  /*3460*/  FFMA.FTZ R70, R71, UR11, R72 ;  /* 0x0000000b47467c23 */ /* 0x000fe20008010048 */
[----:B------:R-:W-:Y:S01]  /*3470*/  ISETP.GE.U32.AND P0, PT, R122, RZ, PT ;  /* 0x000000ff7a00720c */ /* 0x000fe20003f06070 */
[--C-:B------:R-:W-:Y:S01]  /*3480*/  FFMA.FTZ R72, R105, UR10, R80.reuse ;  /* 0x0000000a69487c23 */ /* 0x100fe20008010050 */
[----:B------:R-:W-:Y:S01]  /*3490*/  SHF.L.U32 R68, R68, 0x10, RZ ;  /* 0x0000001044447819 */ /* 0x000fe200000006ff */
[----:B------:R-:W-:Y:S01]  /*34a0*/  FFMA.FTZ R71, R112, UR10, R80 ;  /* 0x0000000a70477c23 */ /* 0x000fe20008010050 */
[----:B------:R-:W-:Y:S01]  /*34b0*/  FMUL.FTZ R76, R73, UR23 ;  /* 0x00000017494c7c20 */ /* 0x000fe20008410000 */
[----:B------:R-:W-:Y:S01]  /*34c0*/  FMUL.FTZ R78, R77, UR23 ;  /* 0x000000174d4e7c20 */ /* 0x000fe20008410000 */
[----:B------:R-:W-:Y:S01]  /*34d0*/  LOP3.LUT P3, RZ, R123, 0xff0000, RZ, 0xc0, !PT ;  /* 0x00ff00007bff7812 */ /* 0x000fe2000786c0ff */
[----:B------:R-:W-:Y:S01]  /*34e0*/  IMAD.U32 R75, R18, 0x10000, RZ ;  /* 0x00010000124b7824 */ /* 0x000fe200078e00ff */
[----:B------:R-:W-:Y:S01]  /*34f0*/  ISETP.GE.U32.AND P1, PT, R118, RZ, PT ;  /* 0x000000ff7600720c */ /* 0x000fe20003f26070 */
[----:B------:R-:W-:Y:S01]  /*3500*/  FADD.FTZ R74, R11, -R72 ;  /* 0x800000480b4a7221 */ /* 0x000fe20000010000 */
[----:B------:R-:W-:Y:S01]  /*3510*/  ISETP.GE.U32.AND.EX P0, PT, R123, 0x1000000, PT, P0 ;  /* 0x010000007b00780c */ /* 0x000fe20003f06100 */
[--C-:B------:R-:W-:Y:S01]  /*3520*/  FFMA.FTZ R69, R69, UR11, R68.reuse ;  /* 0x0000000b45457c23 */ /* 0x100fe20008010044 */
[C---:B------:R-:W-:Y:S01]  /*3530*/  LOP3.LUT P2, RZ, R119.reuse, 0xff0000, RZ, 0xc0, !PT ;  /* 0x00ff000077ff7812 */ /* 0x040fe2000784c0ff */
[----:B------:R-:W-:Y:S01]  /*3540*/  FADD.FTZ R73, R110, -R71 ;  /* 0x800000476e497221 */ /* 0x000fe20000010000 */
[----:B------:R-:W-:Y:S01]  /*3550*/  PRMT R68, R16, 0x7632, R68 ;  /* 0x0000763210447816 */ /* 0x000fe20000000044 */
[----:B------:R-:W-:Y:S01]  /*3560*/  FFMA.FTZ R74, R74, UR11, R75 ;  /* 0x0000000b4a4a7c23 */ /* 0x000fe2000801004b */
[----:B------:R-:W-:-:S02]  /*3570*/  ISETP.GE.U32.AND.EX P1, PT, R119, 0x1000000, PT, P1 ;  /* 0x010000007700780c */ /* 0x000fc40003f26110 */
[----:B------:R-:W-:Y:S01]  /*3580*/  FSEL R71, R76, RZ, P3 ;  /* 0x000000ff4c477208 */ /* 0x000fe20001800000 */
[----:B------:R-:W-:Y:S01]  /*3590*/  FMUL.FTZ R74, R74, UR23 ;  /* 0x000000174a4a7c20 */ /* 0x000fe20008410000 */
[----:B------:R-:W-:Y:S02]  /*35a0*/  FSEL R72, R78, RZ, P0 ;  /* 0x000000ff4e487208 */ /* 0x000fe40000000000 */
[----:B------:R-:W-:Y:S02]  /*35b0*/  SHF.L.U32 R68, R68, 0x10, RZ ;  /* 0x0000001044447819 */ /* 0x000fe400000006ff */
[----:B------:R-:W-:Y:S01]  /*35c0*/  FSEL R77, R76, RZ, P2 ;  /* 0x000000ff4c4d7208 */ /* 0x000fe20001000000 */
[----:B------:R-:W-:Y:S01]  /*35d0*/  FMUL.FTZ R76, R70, UR23 ;  /* 0x00000017464c7c20 */ /* 0x000fe20008410000 */
[----:B------:R-:W-:Y:S01]  /*35e0*/  FSEL R78, R78, RZ, P1 ;  /* 0x000000ff4e4e7208 */ /* 0x000fe20000800000 */
[----:B------:R-:W-:Y:S01]  /*35f0*/  FFMA.FTZ R68, R73, UR11, R68 ;  /* 0x0000000b49447c23 */ /* 0x000fe20008010044 */
[----:B------:R-:W-:Y:S01]  /*3600*/  F2FP.BF16.F32.PACK_AB R71, R72, R71 ;  /* 0x000000474847723e */ /* 0x000fe200000010ff */
[----:B------:R-:W-:Y:S01]  /*3610*/  FFMA.FTZ R72, R111, UR10, R80 ;  /* 0x0000000a6f487c23 */ /* 0x000fe20008010050 */
[C---:B------:R-:W-:Y:S01]  /*3620*/  LOP3.LUT P0, RZ, R123.reuse, 0xff, RZ, 0xc0, !PT ;  /* 0x000000ff7bff7812 */ /* 0x040fe2000780c0ff */
[----:B------:R-:W-:Y:S01]  /*3630*/  FMUL.FTZ R68, R68, UR23 ;  /* 0x0000001744447c20 */ /* 0x000fe20008410000 */
[----:B------:R-:W-:Y:S01]  /*3640*/  LOP3.LUT P1, RZ, R123, 0xff00, RZ, 0xc0, !PT ;  /* 0x0000ff007bff7812 */ /* 0x000fe2000782c0ff */
[----:B------:R-:W-:Y:S01]  /*3650*/  FADD.FTZ R72, R109, -R72 ;  /* 0x800000486d487221 */ /* 0x000fe20000010000 */
[----:B------:R-:W-:Y:S01]  /*3660*/  F2FP.BF16.F32.PACK_AB R75, R78, R77 ;  /* 0x0000004d4e4b723e */ /* 0x000fe200000010ff */
[----:B------:R-:W-:Y:S01]  /*3670*/  IMAD.U32 R77, R17, 0x10000, RZ ;  /* 0x00010000114d7824 */ /* 0x000fe200078e00ff */
[----:B------:R-:W-:Y:S01]  /*3680*/  FSEL R70, R74, RZ, P0 ;  /* 0x000000ff4a467208 */ /* 0x000fe20000000000 */
[----:B------:R-:W-:Y:S01]  /*3690*/  FMUL.FTZ R78, R69, UR23 ;  /* 0x00000017454e7c20 */ /* 0x000fe20008410000 */
[----:B------:R-:W-:Y:S01]  /*36a0*/  FSEL R73, R76, RZ, P1 ;  /* 0x000000ff4c497208 */ /* 0x000fe20000800000 */
[----:B------:R-:W-:Y:S01]  /*36b0*/  FFMA.FTZ R72, R72, UR11, R77 ;  /* 0x0000000b48487c23 */ /* 0x000fe2000801004d */
[----:B------:R-:W-:-:S02]  /*36c0*/  LOP3.LUT P2, RZ, R119, 0xff, RZ, 0xc0, !PT ;  /* 0x000000ff77ff7812 */ /* 0x000fc4000784c0ff */
[----:B------:R-:W-:Y:S01]  /*36d0*/  LOP3.LUT P3, RZ, R119, 0xff00, RZ, 0xc0, !PT ;  /* 0x0000ff0077ff7812 */ /* 0x000fe2000786c0ff */
[----:B------:R-:W-:Y:S01]  /*36e0*/  FMUL.FTZ R77, R72, UR23 ;  /* 0x00000017484d7c20 */ /* 0x000fe20008410000 */
[----:B------:R-:W-:Y:S02]  /*36f0*/  F2FP.BF16.F32.PACK_AB R70, R73, R70 ;  /* 0x000000464946723e */ /* 0x000fe400000010ff */
[----:B------:R-:W-:Y:S02]  /*3700*/  FSEL R74, R74, RZ, P2 ;  /* 0x000000ff4a4a7208 */ /* 0x000fe40001000000 */
[----:B------:R-:W-:Y:S01]  /*3710*/  FSEL R73, R76, RZ, P3 ;  /* 0x000000ff4c497208 */ /* 0x000fe20001800000 */
[----:B------:R-:W-:Y:S01]  /*3720*/  FFMA.FTZ R76, R115, UR10, R80 ;  /* 0x0000000a734c7c23 */ /* 0x000fe20008010050 */
[C---:B------:R-:W-:Y:S02]  /*3730*/  LOP3.LUT P0, RZ, R122.reuse, 0xff0000, RZ, 0xc0, !PT ;  /* 0x00ff00007aff7812 */ /* 0x040fe4000780c0ff */
[----:B------:R-:W-:Y:S01]  /*3740*/  LOP3.LUT P1, RZ, R122, 0xff000000, RZ, 0xc0, !PT ;  /* 0xff0000007aff7812 */ /* 0x000fe2000782c0ff */
[----:B------:R-:W-:Y:S01]  /*3750*/  FADD.FTZ R76, R113, -R76 ;  /* 0x8000004c714c7221 */ /* 0x000fe20000010000 */
[----:B------:R-:W-:-:S02]  /*3760*/  F2FP.BF16.F32.PACK_AB R74, R73, R74 ;  /* 0x0000004a494a723e */ /* 0x000fc400000010ff */
[----:B------:R-:W-:Y:S02]  /*3770*/  SHF.L.U32 R73, R16, 0x10, RZ ;  /* 0x0000001010497819 */ /* 0x000fe400000006ff */
[C---:B------:R-:W-:Y:S02]  /*3780*/  FSEL R69, R77.reuse, RZ, P0 ;  /* 0x000000ff4d457208 */ /* 0x040fe40000000000 */
[----:B------:R-:W-:Y:S01]  /*3790*/  FSEL R72, R78, RZ, P1 ;  /* 0x000000ff4e487208 */ /* 0x000fe20000800000 */
[----:B------:R-:W-:Y:S01]  /*37a0*/  FFMA.FTZ R76, R76, UR11, R73 ;  /* 0x0000000b4c4c7c23 */ /* 0x000fe20008010049 */
[C---:B------:R-:W-:Y:S02]  /*37b0*/  LOP3.LUT P0, RZ, R118.reuse, 0xff0000, RZ, 0xc0, !PT ;  /* 0x00ff000076ff7812 */ /* 0x040fe4000780c0ff */
[----:B------:R-:W-:Y:S01]  /*37c0*/  LOP3.LUT P1, RZ, R118, 0xff000000, RZ, 0xc0, !PT ;  /* 0xff00000076ff7812 */ /* 0x000fe2000782c0ff */
[----:B------:R-:W-:Y:S01]  /*37d0*/  FMUL.FTZ R76, R76, UR23 ;  /* 0x000000174c4c7c20 */ /* 0x000fe20008410000 */
[----:B------:R-:W-:-:S02]  /*37e0*/  FSEL R77, R77, RZ, P0 ;  /* 0x000000ff4d4d7208 */ /* 0x000fc40000000000 */
[----:B------:R-:W-:Y:S02]  /*37f0*/  FSEL R78, R78, RZ, P1 ;  /* 0x000000ff4e4e7208 */ /* 0x000fe40000800000 */
[----:B------:R-:W-:Y:S02]  /*3800*/  LOP3.LUT P2, RZ, R118, 0xff00, RZ, 0xc0, !PT ;  /* 0x0000ff0076ff7812 */ /* 0x000fe4000784c0ff */
[C---:B------:R-:W-:Y:S02]  /*3810*/  LOP3.LUT P3, RZ, R122.reuse, 0xff00, RZ, 0xc0, !PT ;  /* 0x0000ff007aff7812 */ /* 0x040fe4000786c0ff */
[----:B------:R-:W-:Y:S02]  /*3820*/  LOP3.LUT P1, RZ, R122, 0xff, RZ, 0xc0, !PT ;  /* 0x000000ff7aff7812 */ /* 0x000fe4000782c0ff */
[----:B------:R-:W-:Y:S02]  /*3830*/  LOP3.LUT P0, RZ, R118, 0xff, RZ, 0xc0, !PT ;  /* 0x000000ff76ff7812 */ /* 0x000fe4000780c0ff */
[----:B------:R-:W-:-:S02]  /*3840*/  F2FP.BF16.F32.PACK_AB R73, R78, R77 ;  /* 0x0000004d4e49723e */ /* 0x000fc400000010ff */
[----:B------:R-:W-:Y:S02]  /*3850*/  F2FP.BF16.F32.PACK_AB R69, R72, R69 ;  /* 0x000000454845723e */ /* 0x000fe400000010ff */
[C---:B------:R-:W-:Y:S02]  /*3860*/  FSEL R79, R68.reuse, RZ, P2 ;  /* 0x000000ff444f7208 */ /* 0x040fe40001000000 */
[----:B------:R-:W-:Y:S02]  /*3870*/  FSEL R77, R68, RZ, P3 ;  /* 0x000000ff444d7208 */ /* 0x000fe40001800000 */
[C---:B------:R-:W-:Y:S02]  /*3880*/  FSEL R68, R76.reuse, RZ, P1 ;  /* 0x000000ff4c447208 */ /* 0x040fe40000800000 */
[----:B------:R-:W-:Y:S02]  /*3890*/  FSEL R72, R76, RZ, P0 ;  /* 0x000000ff4c487208 */ /* 0x000fe40000000000 */
[----:B------:R-:W-:-:S02]  /*38a0*/  F2FP.BF16.F32.PACK_AB R68, R77, R68 ;  /* 0x000000444d44723e */ /* 0x000fc400000010ff */
[----:B------:R-:W-:Y:S01]  /*38b0*/  F2FP.BF16.F32.PACK_AB R72, R79, R72 ;  /* 0x000000484f48723e */ /* 0x000fe200000010ff */
[----:B------:R-:W-:Y:S06]  /*38c0*/  BRA `(.L_x_183) ;  /* 0x0000000400687947 */ /* 0x000fec0003800000 */
.L_x_187:
[----:B-----5:R-:W-:Y:S01]  /*38d0*/  PRMT R66, R19, 0x7632, R66 ;  /* 0x0000763213427816 */ /* 0x020fe20000000042 */
[--C-:B------:R-:W-:Y:S01]  /*38e0*/  FFMA.FTZ R67, R13, UR10, R80.reuse ;  /* 0x0000000a0d437c23 */ /* 0x100fe20008010050 */
[--C-:B------:R-:W-:Y:S01]  /*38f0*/  FFMA.FTZ R70, R90, UR10, R80.reuse ;  /* 0x0000000a5a467c23 */ /* 0x100fe20008010050 */
[----:B------:R-:W-:Y:S01]  /*3900*/  FFMA.FTZ R64, R105, UR10, R80 ;  /* 0x0000000a69407c23 */ /* 0x000fe20008010050 */
[----:B------:R-:W-:Y:S01]  /*3910*/  IMAD.U32 R68, R19, 0x10000, RZ ;  /* 0x0001000013447824 */ /* 0x000fe200078e00ff */
[----:B------:R-:W-:Y:S01]  /*3920*/  SHF.L.U32 R65, R18, 0x10, RZ ;  /* 0x0000001012417819 */ /* 0x000fe200000006ff */
[----:B------:R-:W-:Y:S01]  /*3930*/  FADD.FTZ R67, R12, -R67 ;  /* 0x800000430c437221 */ /* 0x000fe20000010000 */
[----:B------:R-:W-:Y:S02]  /*3940*/  IMAD.U32 R69, R66, 0x10000, RZ ;  /* 0x0001000042457824 */ /* 0x000fe400078e00ff */
[----:B------:R-:W-:Y:S01]  /*3950*/  FADD.FTZ R66, R15, -R70 ;  /* 0x800000460f427221 */ /* 0x000fe20000010000 */
[----:B------:R-:W-:Y:S01]  /*3960*/  FADD.FTZ R64, R11, -R64 ;  /* 0x800000400b407221 */ /* 0x000fe20000010000 */
[----:B------:R-:W-:Y:S01]  /*3970*/  FFMA.FTZ R67, R67, UR11, R68 ;  /* 0x0000000b43437c23 */ /* 0x000fe20008010044 */
[----:B------:R-:W-:Y:S01]  /*3980*/  PRMT R73, R18, 0x7632, R73 ;  /* 0x0000763212497816 */ /* 0x000fe20000000049 */
[----:B------:R-:W-:Y:S01]  /*3990*/  FFMA.FTZ R66, R66, UR11, R69 ;  /* 0x0000000b42427c23 */ /* 0x000fe20008010045 */
[----:B------:R-:W-:Y:S01]  /*39a0*/  FFMA.FTZ R68, R64, UR11, R65 ;  /* 0x0000000b40447c23 */ /* 0x000fe20008010041 */
[----:B------:R-:W-:Y:S01]  /*39b0*/  PRMT R69, R17, 0x7632, R69 ;  /* 0x0000763211457816 */ /* 0x000fe20000000045 */
[----:B------:R-:W-:Y:S01]  /*39c0*/  FFMA.FTZ R65, R112, UR10, R80 ;  /* 0x0000000a70417c23 */ /* 0x000fe20008010050 */
[----:B------:R-:W-:Y:S01]  /*39d0*/  PRMT R64, R16, 0x7632, R64 ;  /* 0x0000763210407816 */ /* 0x000fe20000000040 */
[----:B------:R-:W-:-:S02]  /*39e0*/  IMAD.U32 R74, R73, 0x10000, RZ ;  /* 0x00010000494a7824 */ /* 0x000fc400078e00ff */
[--C-:B------:R-:W-:Y:S01]  /*39f0*/  FFMA.FTZ R75, R88, UR10, R80.reuse ;  /* 0x0000000a584b7c23 */ /* 0x100fe20008010050 */
[----:B------:R-:W-:Y:S01]  /*3a00*/  FFMA.FTZ R70, R111, UR10, R80 ;  /* 0x0000000a6f467c23 */ /* 0x000fe20008010050 */
[----:B------:R-:W-:Y:S01]  /*3a10*/  SHF.L.U32 R73, R69, 0x10, RZ ;  /* 0x0000001045497819 */ /* 0x000fe200000006ff */
[----:B------:R-:W-:Y:S02]  /*3a20*/  IMAD.U32 R69, R64, 0x10000, RZ ;  /* 0x0001000040457824 */ /* 0x000fe400078e00ff */
[----:B------:R-:W-:Y:S01]  /*3a30*/  FADD.FTZ R64, R110, -R65 ;  /* 0x800000416e407221 */ /* 0x000fe20000010000 */
[----:B------:R-:W-:Y:S01]  /*3a40*/  SHF.L.U32 R71, R17, 0x10, RZ ;  /* 0x0000001011477819 */ /* 0x000fe200000006ff */
[----:B------:R-:W-:Y:S01]  /*3a50*/  FADD.FTZ R75, R14, -R75 ;  /* 0x8000004b0e4b7221 */ /* 0x000fe20000010000 */
[----:B------:R-:W-:Y:S01]  /*3a60*/  FADD.FTZ R70, R109, -R70 ;  /* 0x800000466d467221 */ /* 0x000fe20000010000 */
[----:B------:R-:W-:Y:S01]  /*3a70*/  FFMA.FTZ R64, R64, UR11, R69 ;  /* 0x0000000b40407c23 */ /* 0x000fe20008010045 */
[----:B------:R-:W-:Y:S01]  /*3a80*/  ISETP.GE.U32.AND P0, PT, R122, RZ, PT ;  /* 0x000000ff7a00720c */ /* 0x000fe20003f06070 */
[----:B------:R-:W-:Y:S01]  /*3a90*/  FMUL.FTZ R69, R67, UR23 ;  /* 0x0000001743457c20 */ /* 0x000fe20008410000 */
[----:B------:R-:W-:Y:S01]  /*3aa0*/  FFMA.FTZ R75, R75, UR11, R74 ;  /* 0x0000000b4b4b7c23 */ /* 0x000fe2000801004a */
[----:B------:R-:W-:Y:S01]  /*3ab0*/  FFMA.FTZ R65, R70, UR11, R71 ;  /* 0x0000000b46417c23 */ /* 0x000fe20008010047 */
[----:B------:R-:W-:Y:S01]  /*3ac0*/  LOP3.LUT P2, RZ, R119, 0xff0000, RZ, 0xc0, !PT ;  /* 0x00ff000077ff7812 */ /* 0x000fe2000784c0ff */
[----:B------:R-:W-:Y:S01]  /*3ad0*/  FMUL.FTZ R70, R66, UR23 ;  /* 0x0000001742467c20 */ /* 0x000fe20008410000 */
[----:B------:R-:W-:Y:S01]  /*3ae0*/  LOP3.LUT P3, RZ, R123, 0xff0000, RZ, 0xc0, !PT ;  /* 0x00ff00007bff7812 */ /* 0x000fe2000786c0ff */
[----:B------:R-:W-:Y:S01]  /*3af0*/  FFMA.FTZ R72, R108, UR10, R80 ;  /* 0x0000000a6c487c23 */ /* 0x000fe20008010050 */
[----:B------:R-:W-:-:S02]  /*3b00*/  ISETP.GE.U32.AND P1, PT, R118, RZ, PT ;  /* 0x000000ff7600720c */ /* 0x000fc40003f26070 */
[----:B------:R-:W-:Y:S01]  /*3b10*/  ISETP.GE.U32.AND.EX P0, PT, R123, 0x1000000, PT, P0 ;  /* 0x010000007b00780c */ /* 0x000fe20003f06100 */
[----:B------:R-:W-:Y:S01]  /*3b20*/  FADD.FTZ R72, R107, -R72 ;  /* 0x800000486b487221 */ /* 0x000fe20000010000 */
[----:B------:R-:W-:Y:S02]  /*3b30*/  F2FP.BF16.F32.PACK_AB R67, R66, R67 ;  /* 0x000000434243723e */ /* 0x000fe400000010ff */
[C---:B------:R-:W-:Y:S01]  /*3b40*/  FSEL R76, R69.reuse, RZ, P2 ;  /* 0x000000ff454c7208 */ /* 0x040fe20001000000 */
[----:B------:R-:W-:Y:S01]  /*3b50*/  FFMA.FTZ R72, R72, UR11, R73 ;  /* 0x0000000b48487c23 */ /* 0x000fe20008010049 */
[----:B------:R-:W-:Y:S01]  /*3b60*/  FSEL R71, R69, RZ, P3 ;  /* 0x000000ff45477208 */ /* 0x000fe20001800000 */
[----:B------:R-:W-:Y:S01]  /*3b70*/  FMUL.FTZ R69, R68, UR23 ;  /* 0x0000001744457c20 */ /* 0x000fe20008410000 */
[----:B------:R-:W-:Y:S02]  /*3b80*/  ISETP.GE.U32.AND.EX P1, PT, R119, 0x1000000, PT, P1 ;  /* 0x010000007700780c */ /* 0x000fe40003f26110 */
[C---:B------:R-:W-:Y:S01]  /*3b90*/  F2FP.BF16.F32.PACK_AB R66, R75.reuse, R68 ;  /* 0x000000444b42723e */ /* 0x040fe200000010ff */
[----:B------:R-:W-:Y:S01]  /*3ba0*/  FMUL.FTZ R75, R75, UR23 ;  /* 0x000000174b4b7c20 */ /* 0x000fe20008410000 */
[----:B------:R-:W-:-:S02]  /*3bb0*/  LOP3.LUT P2, RZ, R119, 0xff, RZ, 0xc0, !PT ;  /* 0x000000ff77ff7812 */ /* 0x000fc4000784c0ff */
[----:B------:R-:W-:Y:S02]  /*3bc0*/  LOP3.LUT P3, RZ, R123, 0xff, RZ, 0xc0, !PT ;  /* 0x000000ff7bff7812 */ /* 0x000fe4000786c0ff */
[C---:B------:R-:W-:Y:S02]  /*3bd0*/  FSEL R68, R70.reuse, RZ, P0 ;  /* 0x000000ff46447208 */ /* 0x040fe40000000000 */
[----:B------:R-:W-:Y:S02]  /*3be0*/  LOP3.LUT P0, RZ, R119, 0xff00, RZ, 0xc0, !PT ;  /* 0x0000ff0077ff7812 */ /* 0x000fe4000780c0ff */
[----:B------:R-:W-:Y:S02]  /*3bf0*/  FSEL R77, R70, RZ, P1 ;  /* 0x000000ff464d7208 */ /* 0x000fe40000800000 */
[----:B------:R-:W-:Y:S02]  /*3c00*/  LOP3.LUT P1, RZ, R123, 0xff00, RZ, 0xc0, !PT ;  /* 0x0000ff007bff7812 */ /* 0x000fe4000782c0ff */
[----:B------:R-:W-:-:S02]  /*3c10*/  FSEL R74, R69, RZ, P2 ;  /* 0x000000ff454a7208 */ /* 0x000fc40001000000 */
[----:B------:R-:W-:Y:S02]  /*3c20*/  FSEL R70, R69, RZ, P3 ;  /* 0x000000ff45467208 */ /* 0x000fe40001800000 */
[----:B------:R-:W-:Y:S02]  /*3c30*/  FSEL R69, R75, RZ, P0 ;  /* 0x000000ff4b457208 */ /* 0x000fe40000000000 */
[----:B------:R-:W-:Y:S01]  /*3c40*/  F2FP.BF16.F32.PACK_AB R71, R68, R71 ;  /* 0x000000474447723e */ /* 0x000fe200000010ff */
[----:B------:R-:W-:Y:S01]  /*3c50*/  FFMA.FTZ R68, R115, UR10, R80 ;  /* 0x0000000a73447c23 */ /* 0x000fe20008010050 */
[----:B------:R-:W-:Y:S02]  /*3c60*/  FSEL R73, R75, RZ, P1 ;  /* 0x000000ff4b497208 */ /* 0x000fe40000800000 */
[----:B------:R-:W-:Y:S01]  /*3c70*/  F2FP.BF16.F32.PACK_AB R74, R69, R74 ;  /* 0x0000004a454a723e */ /* 0x000fe200000010ff */
[----:B------:R-:W-:Y:S01]  /*3c80*/  FADD.FTZ R68, R113, -R68 ;  /* 0x8000004471447221 */ /* 0x000fe20000010000 */
[----:B------:R-:W-:-:S02]  /*3c90*/  SHF.L.U32 R69, R16, 0x10, RZ ;  /* 0x0000001010457819 */ /* 0x000fc400000006ff */
[----:B------:R-:W-:Y:S01]  /*3ca0*/  F2FP.BF16.F32.PACK_AB R70, R73, R70 ;  /* 0x000000464946723e */ /* 0x000fe200000010ff */
[----:B------:R-:W-:Y:S01]  /*3cb0*/  FMUL.FTZ R73, R65, UR23 ;  /* 0x0000001741497c20 */ /* 0x000fe20008410000 */
[----:B------:R-:W-:Y:S01]  /*3cc0*/  F2FP.BF16.F32.PACK_AB R75, R77, R76 ;  /* 0x0000004c4d4b723e */ /* 0x000fe200000010ff */
[----:B------:R-:W-:Y:S01]  /*3cd0*/  FMUL.FTZ R76, R72, UR23 ;  /* 0x00000017484c7c20 */ /* 0x000fe20008410000 */
[----:B------:R-:W-:Y:S01]  /*3ce0*/  LOP3.LUT P0, RZ, R118, 0xff0000, RZ, 0xc0, !PT ;  /* 0x00ff000076ff7812 */ /* 0x000fe2000780c0ff */
[----:B------:R-:W-:Y:S01]  /*3cf0*/  FFMA.FTZ R77, R68, UR11, R69 ;  /* 0x0000000b444d7c23 */ /* 0x000fe20008010045 */
[----:B------:R-:W-:Y:S01]  /*3d00*/  LOP3.LUT P1, RZ, R122, 0xff0000, RZ, 0xc0, !PT ;  /* 0x00ff00007aff7812 */ /* 0x000fe2000782c0ff */
[----:B------:R-:W-:Y:S01]  /*3d10*/  FMUL.FTZ R68, R64, UR23 ;  /* 0x0000001740447c20 */ /* 0x000fe20008410000 */
[----:B------:R-:W-:Y:S02]  /*3d20*/  LOP3.LUT P3, RZ, R122, 0xff000000, RZ, 0xc0, !PT ;  /* 0xff0000007aff7812 */ /* 0x000fe4000786c0ff */
[----:B------:R-:W-:-:S02]  /*3d30*/  LOP3.LUT P2, RZ, R118, 0xff000000, RZ, 0xc0, !PT ;  /* 0xff00000076ff7812 */ /* 0x000fc4000784c0ff */
[----:B------:R-:W-:Y:S02]  /*3d40*/  F2FP.BF16.F32.PACK_AB R65, R72, R65 ;  /* 0x000000414841723e */ /* 0x000fe400000010ff */
[C---:B------:R-:W-:Y:S02]  /*3d50*/  FSEL R72, R73.reuse, RZ, P0 ;  /* 0x000000ff49487208 */ /* 0x040fe40000000000 */
[----:B------:R-:W-:Y:S02]  /*3d60*/  FSEL R73, R73, RZ, P1 ;  /* 0x000000ff49497208 */ /* 0x000fe40000800000 */
[C---:B------:R-:W-:Y:S02]  /*3d70*/  FSEL R78, R76.reuse, RZ, P3 ;  /* 0x000000ff4c4e7208 */ /* 0x040fe40001800000 */
        /* <DEDUP_REMOVED lines=8> */
[----:B------:R-:W-:Y:S02]  /*3e00*/  F2FP.BF16.F32.PACK_AB R73, R79, R72 ;  /* 0x000000484f49723e */ /* 0x000fe400000010ff */
[----:B------:R-:W-:-:S02]  /*3e10*/  FSEL R79, R68, RZ, P2 ;  /* 0x000000ff444f7208 */ /* 0x000fc40001000000 */
[----:B------:R-:W-:Y:S02]  /*3e20*/  FSEL R81, R68, RZ, P3 ;  /* 0x000000ff44517208 */ /* 0x000fe40001800000 */
[C---:B------:R-:W-:Y:S02]  /*3e30*/  FSEL R68, R77.reuse, RZ, P1 ;  /* 0x000000ff4d447208 */ /* 0x040fe40000800000 */
[----:B------:R-:W-:Y:S02]  /*3e40*/  FSEL R72, R77, RZ, P0 ;  /* 0x000000ff4d487208 */ /* 0x000fe40000000000 */
[----:B------:R-:W-:Y:S02]  /*3e50*/  F2FP.BF16.F32.PACK_AB R68, R81, R68 ;  /* 0x000000445144723e */ /* 0x000fe400000010ff */
[----:B------:R-:W-:-:S07]  /*3e60*/  F2FP.BF16.F32.PACK_AB R72, R79, R72 ;  /* 0x000000484f48723e */ /* 0x000fce00000010ff */
.L_x_183:
        /* <DEDUP_REMOVED lines=12> */
[----:B------:R-:W-:-:S03]  /*3f30*/  VIADD R0, R0, 0x100 ;  /* 0x0000010000007836 */ /* 0x000fc60000000000 */
[----:B------:R0:W-:Y:S04]  /*3f40*/  @P1 STG.E.128 desc[UR16][R76.64], R68 ;  /* 0x000000444c001986 */ /* 0x0001e8000c101d10 */
.L_x_179:
[----:B------:R-:W-:Y:S05]  /*3f50*/  BSYNC.RECONVERGENT B0 ;  /* 0x0000000000007941 */ /* 0x000fea0003800200 */
.L_x_178:
        /* <DEDUP_REMOVED lines=12> */
[----:B0-----:R-:W-:Y:S01]  /*4020*/  FFMA.FTZ R65, R95, UR10, R80 ;  /* 0x0000000a5f417c23 */ /* 0x001fe20008010050 */
[C---:B-----5:R-:W-:Y:S01]  /*4030*/  PRMT R64, R63.reuse, 0x7632, R64 ;  /* 0x000076323f407816 */ /* 0x060fe20000000040 */
[--C-:B------:R-:W-:Y:S01]  /*4040*/  FFMA.FTZ R68, R106, UR10, R80.reuse ;  /* 0x0000000a6a447c23 */ /* 0x100fe20008010050 */
[----:B------:R-:W-:Y:S01]  /*4050*/  SHF.L.U32 R66, R63, 0x10, RZ ;  /* 0x000000103f427819 */ /* 0x000fe200000006ff */
[----:B------:R-:W-:Y:S01]  /*4060*/  FADD.FTZ R65, R98, -R65 ;  /* 0x8000004162417221 */ /* 0x000fe20000010000 */
[----:B------:R-:W-:Y:S01]  /*4070*/  FFMA.FTZ R69, R93, UR10, R80 ;  /* 0x0000000a5d457c23 */ /* 0x000fe20008010050 */
[----:B------:R-:W-:Y:S02]  /*4080*/  IMAD.U32 R71, R64, 0x10000, RZ ;  /* 0x0001000040477824 */ /* 0x000fe400078e00ff */
[----:B------:R-:W-:Y:S01]  /*4090*/  FADD.FTZ R68, R103, -R68 ;  /* 0x8000004467447221 */ /* 0x000fe20000010000 */
[----:B------:R-:W-:Y:S01]  /*40a0*/  FFMA.FTZ R67, R65, UR11, R66 ;  /* 0x0000000b41437c23 */ /* 0x000fe20008010042 */
[--C-:B------:R-:W-:Y:S01]  /*40b0*/  FFMA.FTZ R74, R104, UR10, R80.reuse ;  /* 0x0000000a684a7c23 */ /* 0x100fe20008010050 */
[----:B------:R-:W-:Y:S01]  /*40c0*/  SHF.L.U32 R72, R62, 0x10, RZ ;  /* 0x000000103e487819 */ /* 0x000fe200000006ff */
[--C-:B------:R-:W-:Y:S01]  /*40d0*/  FFMA.FTZ R66, R68, UR11, R71.reuse ;  /* 0x0000000b44427c23 */ /* 0x100fe20008010047 */
[----:B------:R-:W-:Y:S01]  /*40e0*/  PRMT R71, R62, 0x7632, R71 ;  /* 0x000076323e477816 */ /* 0x000fe20000000047 */
[----:B------:R-:W-:Y:S01]  /*40f0*/  FADD.FTZ R69, R96, -R69 ;  /* 0x8000004560457221 */ /* 0x000fe20000010000 */
[----:B------:R-:W-:Y:S01]  /*4100*/  FFMA.FTZ R65, R91, UR10, R80 ;  /* 0x0000000a5b417c23 */ /* 0x000fe20008010050 */
[----:B------:R-:W-:Y:S01]  /*4110*/  PRMT R64, R61, 0x7632, R64 ;  /* 0x000076323d407816 */ /* 0x000fe20000000040 */
[----:B------:R-:W-:Y:S01]  /*4120*/  FADD.FTZ R74, R101, -R74 ;  /* 0x8000004a654a7221 */ /* 0x000fe20000010000 */
[----:B------:R-:W-:-:S02]  /*4130*/  IMAD.U32 R73, R71, 0x10000, RZ ;  /* 0x0001000047497824 */ /* 0x000fc400078e00ff */
[----:B------:R-:W-:Y:S01]  /*4140*/  FFMA.FTZ R70, R102, UR10, R80 ;  /* 0x0000000a66467c23 */ /* 0x000fe20008010050 */
[----:B------:R-:W-:Y:S01]  /*4150*/  SHF.L.U32 R68, R61, 0x10, RZ ;  /* 0x000000103d447819 */ /* 0x000fe200000006ff */
[----:B------:R-:W-:Y:S01]  /*4160*/  FFMA.FTZ R69, R69, UR11, R72 ;  /* 0x0000000b45457c23 */ /* 0x000fe20008010048 */
[----:B------:R-:W-:Y:S01]  /*4170*/  FADD.FTZ R65, R94, -R65 ;  /* 0x800000415e417221 */ /* 0x000fe20000010000 */
[----:B------:R-:W-:Y:S01]  /*4180*/  SHF.L.U32 R71, R64, 0x10, RZ ;  /* 0x0000001040477819 */ /* 0x000fe200000006ff */
[----:B------:R-:W-:Y:S01]  /*4190*/  FFMA.FTZ R72, R74, UR11, R73 ;  /* 0x0000000b4a487c23 */ /* 0x000fe20008010049 */
[----:B------:R-:W-:Y:S01]  /*41a0*/  FADD.FTZ R70, R99, -R70 ;  /* 0x8000004663467221 */ /* 0x000fe20000010000 */
[----:B------:R-:W-:Y:S01]  /*41b0*/  FMUL.FTZ R73, R67, UR23 ;  /* 0x0000001743497c20 */ /* 0x000fe20008410000 */
[----:B------:R-:W-:Y:S01]  /*41c0*/  LOP3.LUT P2, RZ, R117, 0xff0000, RZ, 0xc0, !PT ;  /* 0x00ff000075ff7812 */ /* 0x000fe2000784c0ff */
[----:B------:R-:W-:Y:S01]  /*41d0*/  FFMA.FTZ R65, R65, UR11, R68 ;  /* 0x0000000b41417c23 */ /* 0x000fe20008010044 */
[----:B------:R-:W-:Y:S01]  /*41e0*/  LOP3.LUT P3, RZ, R121, 0xff0000, RZ, 0xc0, !PT ;  /* 0x00ff000079ff7812 */ /* 0x000fe2000786c0ff */
[----:B------:R-:W-:Y:S01]  /*41f0*/  FFMA.FTZ R68, R70, UR11, R71 ;  /* 0x0000000b46447c23 */ /* 0x000fe20008010047 */
[----:B------:R-:W-:Y:S01]  /*4200*/  PRMT R64, R60, 0x7632, R64 ;  /* 0x000076323c407816 */ /* 0x000fe20000000040 */
[----:B------:R-:W-:Y:S01]  /*4210*/  FFMA.FTZ R70, R100, UR10, R80 ;  /* 0x0000000a64467c23 */ /* 0x000fe20008010050 */
[----:B------:R-:W-:Y:S01]  /*4220*/  FSEL R75, R73, RZ, P2 ;  /* 0x000000ff494b7208 */ /* 0x000fe20001000000 */
[----:B------:R-:W-:Y:S01]  /*4230*/  FMUL.FTZ R74, R66, UR23 ;  /* 0x00000017424a7c20 */ /* 0x000fe20008410000 */
[----:B------:R-:W-:Y:S01]  /*4240*/  ISETP.GE.U32.AND P2, PT, R116, RZ, PT ;  /* 0x000000ff7400720c */ /* 0x000fe20003f46070 */
[----:B------:R-:W-:Y:S01]  /*4250*/  FADD.FTZ R70, R97, -R70 ;  /* 0x8000004661467221 */ /* 0x000fe20000010000 */
[----:B------:R-:W-:Y:S01]  /*4260*/  FSEL R73, R73, RZ, P3 ;  /* 0x000000ff49497208 */ /* 0x000fe20001800000 */
[----:B------:R-:W-:Y:S01]  /*4270*/  FMUL.FTZ R77, R68, UR23 ;  /* 0x00000017444d7c20 */ /* 0x000fe20008410000 */
[----:B------:R-:W-:-:S02]  /*4280*/  ISETP.GE.U32.AND P3, PT, R120, RZ, PT ;  /* 0x000000ff7800720c */ /* 0x000fc40003f66070 */
[----:B------:R-:W-:Y:S02]  /*4290*/  SHF.L.U32 R71, R64, 0x10, RZ ;  /* 0x0000001040477819 */ /* 0x000fe400000006ff */
[----:B------:R-:W-:Y:S02]  /*42a0*/  ISETP.GE.U32.AND.EX P2, PT, R117, 0x1000000, PT, P2 ;  /* 0x010000007500780c */ /* 0x000fe40003f46120 */
[----:B------:R-:W-:Y:S01]  /*42b0*/  ISETP.GE.U32.AND.EX P3, PT, R121, 0x1000000, PT, P3 ;  /* 0x010000007900780c */ /* 0x000fe20003f66130 */
[----:B------:R-:W-:Y:S01]  /*42c0*/  FFMA.FTZ R64, R70, UR11, R71 ;  /* 0x0000000b46407c23 */ /* 0x000fe20008010047 */
[----:B------:R-:W-:Y:S01]  /*42d0*/  FMUL.FTZ R70, R69, UR23 ;  /* 0x0000001745467c20 */ /* 0x000fe20008410000 */
[C---:B------:R-:W-:Y:S02]  /*42e0*/  FSEL R76, R74.reuse, RZ, P2 ;  /* 0x000000ff4a4c7208 */ /* 0x040fe40001000000 */
[----:B------:R-:W-:Y:S02]  /*42f0*/  LOP3.LUT P2, RZ, R117, 0xff, RZ, 0xc0, !PT ;  /* 0x000000ff75ff7812 */ /* 0x000fe4000784c0ff */
[----:B------:R-:W-:-:S02]  /*4300*/  FSEL R78, R74, RZ, P3 ;  /* 0x000000ff4a4e7208 */ /* 0x000fc40001800000 */
[----:B------:R-:W-:Y:S02]  /*4310*/  LOP3.LUT P3, RZ, R121, 0xff, RZ, 0xc0, !PT ;  /* 0x000000ff79ff7812 */ /* 0x000fe4000786c0ff */
[----:B------:R-:W-:Y:S02]  /*4320*/  F2FP.BF16.F32.PACK_AB R67, R66, R67 ;  /* 0x000000434243723e */ /* 0x000fe400000010ff */
[----:B------:R-:W-:Y:S02]  /*4330*/  FSEL R74, R70, RZ, P2 ;  /* 0x000000ff464a7208 */ /* 0x000fe40001000000 */
[C---:B------:R-:W-:Y:S01]  /*4340*/  F2FP.BF16.F32.PACK_AB R66, R72.reuse, R69 ;  /* 0x000000454842723e */ /* 0x040fe200000010ff */
[----:B------:R-:W-:Y:S01]  /*4350*/  FMUL.FTZ R72, R72, UR23 ;  /* 0x0000001748487c20 */ /* 0x000fe20008410000 */
[----:B------:R-:W-:Y:S02]  /*4360*/  FSEL R70, R70, RZ, P3 ;  /* 0x000000ff46467208 */ /* 0x000fe40001800000 */
[----:B------:R-:W-:-:S02]  /*4370*/  LOP3.LUT P3, RZ, R117, 0xff00, RZ, 0xc0, !PT ;  /* 0x0000ff0075ff7812 */ /* 0x000fc4000786c0ff */
[----:B------:R-:W-:Y:S02]  /*4380*/  LOP3.LUT P2, RZ, R121, 0xff00, RZ, 0xc0, !PT ;  /* 0x0000ff0079ff7812 */ /* 0x000fe4000784c0ff */
[----:B------:R-:W-:Y:S02]  /*4390*/  F2FP.BF16.F32.PACK_AB R71, R78, R73 ;  /* 0x000000494e47723e */ /* 0x000fe400000010ff */
[C---:B------:R-:W-:Y:S02]  /*43a0*/  FSEL R69, R72.reuse, RZ, P3 ;  /* 0x000000ff48457208 */ /* 0x040fe40001800000 */
[----:B------:R-:W-:Y:S01]  /*43b0*/  FSEL R73, R72, RZ, P2 ;  /* 0x000000ff48497208 */ /* 0x000fe20001000000 */
[----:B------:R-:W-:Y:S01]  /*43c0*/  FMUL.FTZ R72, R65, UR23 ;  /* 0x0000001741487c20 */ /* 0x000fe20008410000 */
[----:B------:R-:W-:Y:S02]  /*43d0*/  LOP3.LUT P2, RZ, R116, 0xff0000, RZ, 0xc0, !PT ;  /* 0x00ff000074ff7812 */ /* 0x000fe4000784c0ff */
[----:B------:R-:W-:-:S02]  /*43e0*/  LOP3.LUT P3, RZ, R120, 0xff0000, RZ, 0xc0, !PT ;  /* 0x00ff000078ff7812 */ /* 0x000fc4000786c0ff */
[----:B------:R-:W-:Y:S01]  /*43f0*/  F2FP.BF16.F32.PACK_AB R74, R69, R74 ;  /* 0x0000004a454a723e */ /* 0x000fe200000010ff */
[----:B------:R-:W-:Y:S01]  /*4400*/  FFMA.FTZ R69, R89, UR10, R80 ;  /* 0x0000000a59457c23 */ /* 0x000fe20008010050 */
[----:B------:R-:W-:Y:S02]  /*4410*/  F2FP.BF16.F32.PACK_AB R75, R76, R75 ;  /* 0x0000004b4c4b723e */ /* 0x000fe400000010ff */
[----:B------:R-:W-:Y:S01]  /*4420*/  F2FP.BF16.F32.PACK_AB R70, R73, R70 ;  /* 0x000000464946723e */ /* 0x000fe200000010ff */
[----:B------:R-:W-:Y:S01]  /*4430*/  FADD.FTZ R69, R92, -R69 ;  /* 0x800000455c457221 */ /* 0x000fe20000010000 */
[C---:B------:R-:W-:Y:S02]  /*4440*/  FSEL R73, R72.reuse, RZ, P2 ;  /* 0x000000ff48497208 */ /* 0x040fe40001000000 */
[----:B------:R-:W-:Y:S01]  /*4450*/  FSEL R76, R72, RZ, P3 ;  /* 0x000000ff484c7208 */ /* 0x000fe20001800000 */
[----:B------:R-:W-:Y:S01]  /*4460*/  FMUL.FTZ R72, R64, UR23 ;  /* 0x0000001740487c20 */ /* 0x000fe20008410000 */
[----:B------:R-:W-:-:S02]  /*4470*/  LOP3.LUT P2, RZ, R116, 0xff000000, RZ, 0xc0, !PT ;  /* 0xff00000074ff7812 */ /* 0x000fc4000784c0ff */
[----:B------:R-:W-:Y:S01]  /*4480*/  F2FP.BF16.F32.PACK_AB R65, R68, R65 ;  /* 0x000000414441723e */ /* 0x000fe200000010ff */
[----:B------:R-:W-:Y:S01]  /*4490*/  IMAD.U32 R68, R60, 0x10000, RZ ;  /* 0x000100003c447824 */ /* 0x000fe200078e00ff */
[----:B------:R-:W-:Y:S02]  /*44a0*/  LOP3.LUT P3, RZ, R120, 0xff000000, RZ, 0xc0, !PT ;  /* 0xff00000078ff7812 */ /* 0x000fe4000786c0ff */
[----:B------:R-:W-:Y:S01]  /*44b0*/  FSEL R78, R77, RZ, P2 ;  /* 0x000000ff4d4e7208 */ /* 0x000fe20001000000 */
[----:B------:R-:W-:Y:S01]  /*44c0*/  FFMA.FTZ R69, R69, UR11, R68 ;  /* 0x0000000b45457c23 */ /* 0x000fe20008010044 */
[----:B------:R-:W-:Y:S02]  /*44d0*/  FSEL R81, R77, RZ, P3 ;  /* 0x000000ff4d517208 */ /* 0x000fe40001800000 */
[----:B------:R-:W-:Y:S01]  /*44e0*/  LOP3.LUT P2, RZ, R116, 0xff00, RZ, 0xc0, !PT ;  /* 0x0000ff0074ff7812 */ /* 0x000fe2000784c0ff */
[----:B------:R-:W-:Y:S01]  /*44f0*/  FMUL.FTZ R68, R69, UR23 ;  /* 0x0000001745447c20 */ /* 0x000fe20008410000 */
[----:B------:R-:W-:-:S02]  /*4500*/  LOP3.LUT P3, RZ, R120, 0xff00, RZ, 0xc0, !PT ;  /* 0x0000ff0078ff7812 */ /* 0x000fc4000786c0ff */
[C---:B------:R-:W-:Y:S02]  /*4510*/  FSEL R77, R72.reuse, RZ, P2 ;  /* 0x000000ff484d7208 */ /* 0x040fe40001000000 */
[----:B------:R-:W-:Y:S02]  /*4520*/  FSEL R79, R72, RZ, P3 ;  /* 0x000000ff484f7208 */ /* 0x000fe40001800000 */
[----:B------:R-:W-:Y:S02]  /*4530*/  LOP3.LUT P2, RZ, R120, 0xff, RZ, 0xc0, !PT ;  /* 0x000000ff78ff7812 */ /* 0x000fe4000784c0ff */
[----:B------:R-:W-:Y:S02]  /*4540*/  LOP3.LUT P3, RZ, R116, 0xff, RZ, 0xc0, !PT ;  /* 0x000000ff74ff7812 */ /* 0x000fe4000786c0ff */
[----:B------:R-:W-:Y:S02]  /*4550*/  F2FP.BF16.F32.PACK_AB R64, R64, R69 ;  /* 0x000000454040723e */ /* 0x000fe400000010ff */
[----:B------:R-:W-:-:S02]  /*4560*/  F2FP.BF16.F32.PACK_AB R69, R81, R76 ;  /* 0x0000004c5145723e */ /* 0x000fc400000010ff */
[C---:B------:R-:W-:Y:S02]  /*4570*/  FSEL R76, R68.reuse, RZ, P2 ;  /* 0x000000ff444c7208 */ /* 0x040fe40001000000 */
[----:B------:R-:W-:Y:S02]  /*4580*/  FSEL R72, R68, RZ, P3 ;  /* 0x000000ff44487208 */ /* 0x000fe40001800000 */
[----:B------:R-:W-:Y:S02]  /*4590*/  F2FP.BF16.F32.PACK_AB R73, R78, R73 ;  /* 0x000000494e49723e */ /* 0x000fe400000010ff */
[----:B------:R-:W-:Y:S02]  /*45a0*/  F2FP.BF16.F32.PACK_AB R68, R79, R76 ;  /* 0x0000004c4f44723e */ /* 0x000fe400000010ff */
[----:B------:R-:W-:Y:S01]  /*45b0*/  F2FP.BF16.F32.PACK_AB R72, R77, R72 ;  /* 0x000000484d48723e */ /* 0x000fe200000010ff */
[----:B------:R-:W-:Y:S06]  /*45c0*/  BRA `(.L_x_193) ;  /* 0x0000001c00dc7947 */ /* 0x000fec0003800000 */
.L_x_192:
[--C-:B0-----:R-:W-:Y:S01]  /*45d0*/  FFMA.FTZ R69, R95, UR10, R80.reuse ;  /* 0x0000000a5f457c23 */ /* 0x101fe20008010050 */
[C---:B-----5:R-:W-:Y:S01]  /*45e0*/  SHF.L.U32 R68, R63.reuse, 0x10, RZ ;  /* 0x000000103f447819 */ /* 0x060fe200000006ff */
[----:B------:R-:W-:Y:S01]  /*45f0*/  FFMA.FTZ R76, R106, UR10, R80 ;  /* 0x0000000a6a4c7c23 */ /* 0x000fe20008010050 */
[----:B------:R-:W-:Y:S01]  /*4600*/  PRMT R72, R63, 0x7632, R72 ;  /* 0x000076323f487816 */ /* 0x000fe20000000048 */
[----:B------:R-:W-:Y:S01]  /*4610*/  FADD.FTZ R69, R98, -R69 ;  /* 0x8000004562457221 */ /* 0x000fe20000010000 */
[--C-:B------:R-:W-:Y:S01]  /*4620*/  FFMA.FTZ R71, R93, UR10, R80.reuse ;  /* 0x0000000a5d477c23 */ /* 0x100fe20008010050 */
[----:B------:R-:W-:Y:S01]  /*4630*/  PRMT R73, R62, 0x7632, R73 ;  /* 0x000076323e497816 */ /* 0x000fe20000000049 */
[----:B------:R-:W-:Y:S01]  /*4640*/  FFMA.FTZ R70, R102, UR10, R80 ;  /* 0x0000000a66467c23 */ /* 0x000fe20008010050 */
[--C-:B------:R-:W-:Y:S01]  /*4650*/  FFMA.FTZ R69, R69, UR11, R68.reuse ;  /* 0x0000000b45457c23 */ /* 0x100fe20008010044 */
[----:B------:R-:W-:Y:S01]  /*4660*/  PRMT R68, R61, 0x7632, R68 ;  /* 0x000076323d447816 */ /* 0x000fe20000000044 */
[----:B------:R-:W-:Y:S01]  /*4670*/  FFMA.FTZ R74, R104, UR10, R80 ;  /* 0x0000000a684a7c23 */ /* 0x000fe20008010050 */
[----:B------:R-:W-:Y:S01]  /*4680*/  FADD.FTZ R76, R103, -R76 ;  /* 0x8000004c674c7221 */ /* 0x000fe20000010000 */
[----:B------:R-:W-:-:S02]  /*4690*/  IMAD.U32 R77, R72, 0x10000, RZ ;  /* 0x00010000484d7824 */ /* 0x000fc400078e00ff */
[----:B------:R-:W-:Y:S01]  /*46a0*/  FADD.FTZ R72, R96, -R71 ;  /* 0x8000004760487221 */ /* 0x000fe20000010000 */
[----:B------:R-:W-:Y:S01]  /*46b0*/  SHF.L.U32 R75, R62, 0x10, RZ ;  /* 0x000000103e4b7819 */ /* 0x000fe200000006ff */
[----:B------:R-:W-:Y:S01]  /*46c0*/  FADD.FTZ R74, R101, -R74 ;  /* 0x8000004a654a7221 */ /* 0x000fe20000010000 */
[----:B------:R-:W-:Y:S01]  /*46d0*/  SHF.L.U32 R71, R68, 0x10, RZ ;  /* 0x0000001044477819 */ /* 0x000fe200000006ff */
[----:B------:R-:W-:Y:S01]  /*46e0*/  FADD.FTZ R68, R99, -R70 ;  /* 0x8000004663447221 */ /* 0x000fe20000010000 */
[----:B------:R-:W-:Y:S01]  /*46f0*/  SHF.L.U32 R73, R73, 0x10, RZ ;  /* 0x0000001049497819 */ /* 0x000fe200000006ff */
[----:B------:R-:W-:Y:S01]  /*4700*/  FFMA.FTZ R76, R76, UR11, R77 ;  /* 0x0000000b4c4c7c23 */ /* 0x000fe2000801004d */
[----:B------:R-:W-:Y:S01]  /*4710*/  ISETP.GE.U32.AND P2, PT, R120, RZ, PT ;  /* 0x000000ff7800720c */ /* 0x000fe20003f46070 */
[----:B------:R-:W-:Y:S01]  /*4720*/  FFMA.FTZ R75, R72, UR11, R75 ;  /* 0x0000000b484b7c23 */ /* 0x000fe2000801004b */
[----:B------:R-:W-:Y:S01]  /*4730*/  FFMA.FTZ R68, R68, UR11, R71 ;  /* 0x0000000b44447c23 */ /* 0x000fe20008010047 */
[----:B------:R-:W-:Y:S01]  /*4740*/  FFMA.FTZ R70, R74, UR11, R73 ;  /* 0x0000000b4a467c23 */ /* 0x000fe20008010049 */
[----:B------:R-:W-:Y:S01]  /*4750*/  FFMA.FTZ R72, R100, UR10, R80 ;  /* 0x0000000a64487c23 */ /* 0x000fe20008010050 */
[----:B------:R-:W-:Y:S01]  /*4760*/  PRMT R71, R60, 0x7632, R71 ;  /* 0x000076323c477816 */ /* 0x000fe20000000047 */
[----:B------:R-:W-:Y:S01]  /*4770*/  FMUL.FTZ R76, R76, UR23 ;  /* 0x000000174c4c7c20 */ /* 0x000fe20008410000 */
[----:B------:R-:W-:Y:S01]  /*4780*/  FMUL.FTZ R73, R69, UR23 ;  /* 0x0000001745497c20 */ /* 0x000fe20008410000 */
[----:B------:R-:W-:Y:S01]  /*4790*/  ISETP.GE.U32.AND.EX P2, PT, R121, 0x1000000, PT, P2 ;  /* 0x010000007900780c */ /* 0x000fe20003f46120 */
[----:B------:R-:W-:Y:S01]  /*47a0*/  FADD.FTZ R69, R97, -R72 ;  /* 0x8000004861457221 */ /* 0x000fe20000010000 */
[----:B------:R-:W-:Y:S01]  /*47b0*/  LOP3.LUT P3, RZ, R121, 0xff0000, RZ, 0xc0, !PT ;  /* 0x00ff000079ff7812 */ /* 0x000fe2000786c0ff */
[----:B------:R-:W-:Y:S01]  /*47c0*/  IMAD.U32 R74, R71, 0x10000, RZ ;  /* 0x00010000474a7824 */ /* 0x000fe200078e00ff */
[----:B------:R-:W-:Y:S01]  /*47d0*/  FSEL R72, R76, RZ, P2 ;  /* 0x000000ff4c487208 */ /* 0x000fe20001000000 */
[----:B------:R-:W-:Y:S01]  /*47e0*/  FMUL.FTZ R75, R75, UR23 ;  /* 0x000000174b4b7c20 */ /* 0x000fe20008410000 */
[----:B------:R-:W-:Y:S01]  /*47f0*/  FSEL R71, R73, RZ, P3 ;  /* 0x000000ff49477208 */ /* 0x000fe20001800000 */
[----:B------:R-:W-:Y:S01]  /*4800*/  FFMA.FTZ R69, R69, UR11, R74 ;  /* 0x0000000b45457c23 */ /* 0x000fe2000801004a */
[----:B------:R-:W-:-:S02]  /*4810*/  ISETP.GE.U32.AND P2, PT, R116, RZ, PT ;  /* 0x000000ff7400720c */ /* 0x000fc40003f46070 */
[----:B------:R-:W-:Y:S01]  /*4820*/  LOP3.LUT P3, RZ, R117, 0xff0000, RZ, 0xc0, !PT ;  /* 0x00ff000075ff7812 */ /* 0x000fe2000786c0ff */
[----:B------:R-:W-:Y:S01]  /*4830*/  FMUL.FTZ R69, R69, UR23 ;  /* 0x0000001745457c20 */ /* 0x000fe20008410000 */
[----:B------:R-:W-:Y:S02]  /*4840*/  ISETP.GE.U32.AND.EX P2, PT, R117, 0x1000000, PT, P2 ;  /* 0x010000007500780c */ /* 0x000fe40003f46120 */
[----:B------:R-:W-:Y:S01]  /*4850*/  FSEL R77, R73, RZ, P3 ;  /* 0x000000ff494d7208 */ /* 0x000fe20001800000 */
[----:B------:R-:W-:Y:S01]  /*4860*/  FFMA.FTZ R73, R91, UR10, R80 ;  /* 0x0000000a5b497c23 */ /* 0x000fe20008010050 */
[----:B------:R-:W-:Y:S02]  /*4870*/  F2FP.BF16.F32.PACK_AB R71, R72, R71 ;  /* 0x000000474847723e */ /* 0x000fe400000010ff */
[----:B------:R-:W-:Y:S01]  /*4880*/  LOP3.LUT P3, RZ, R117, 0xff, RZ, 0xc0, !PT ;  /* 0x000000ff75ff7812 */ /* 0x000fe2000786c0ff */
[----:B------:R-:W-:Y:S01]  /*4890*/  FADD.FTZ R73, R94, -R73 ;  /* 0x800000495e497221 */ /* 0x000fe20000010000 */
[----:B------:R-:W-:Y:S01]  /*48a0*/  FSEL R78, R76, RZ, P2 ;  /* 0x000000ff4c4e7208 */ /* 0x000fe20001000000 */
[----:B------:R-:W-:Y:S01]  /*48b0*/  FMUL.FTZ R76, R70, UR23 ;  /* 0x00000017464c7c20 */ /* 0x000fe20008410000 */
[----:B------:R-:W-:-:S02]  /*48c0*/  LOP3.LUT P2, RZ, R121, 0xff, RZ, 0xc0, !PT ;  /* 0x000000ff79ff7812 */ /* 0x000fc4000784c0ff */
[----:B------:R-:W-:Y:S02]  /*48d0*/  SHF.L.U32 R72, R61, 0x10, RZ ;  /* 0x000000103d487819 */ /* 0x000fe400000006ff */
[----:B------:R-:W-:Y:S02]  /*48e0*/  FSEL R74, R75, RZ, P3 ;  /* 0x000000ff4b4a7208 */ /* 0x000fe40001800000 */
[----:B------:R-:W-:Y:S01]  /*48f0*/  LOP3.LUT P3, RZ, R121, 0xff00, RZ, 0xc0, !PT ;  /* 0x0000ff0079ff7812 */ /* 0x000fe2000786c0ff */
[----:B------:R-:W-:Y:S01]  /*4900*/  FFMA.FTZ R72, R73, UR11, R72 ;  /* 0x0000000b49487c23 */ /* 0x000fe20008010048 */
[----:B------:R-:W-:Y:S02]  /*4910*/  FSEL R70, R75, RZ, P2 ;  /* 0x000000ff4b467208 */ /* 0x000fe40001000000 */
[----:B------:R-:W-:Y:S01]  /*4920*/  LOP3.LUT P2, RZ, R117, 0xff00, RZ, 0xc0, !PT ;  /* 0x0000ff0075ff7812 */ /* 0x000fe2000784c0ff */
[----:B------:R-:W-:Y:S01]  /*4930*/  FMUL.FTZ R72, R72, UR23 ;  /* 0x0000001748487c20 */ /* 0x000fe20008410000 */
[----:B------:R-:W-:-:S02]  /*4940*/  F2FP.BF16.F32.PACK_AB R75, R78, R77 ;  /* 0x0000004d4e4b723e */ /* 0x000fc400000010ff */
[C---:B------:R-:W-:Y:S02]  /*4950*/  FSEL R77, R76.reuse, RZ, P3 ;  /* 0x000000ff4c4d7208 */ /* 0x040fe40001800000 */
[----:B------:R-:W-:Y:S01]  /*4960*/  FSEL R73, R76, RZ, P2 ;  /* 0x000000ff4c497208 */ /* 0x000fe20001000000 */
[----:B------:R-:W-:Y:S01]  /*4970*/  FMUL.FTZ R76, R68, UR23 ;  /* 0x00000017444c7c20 */ /* 0x000fe20008410000 */
[----:B------:R-:W-:Y:S02]  /*4980*/  LOP3.LUT P2, RZ, R116, 0xff0000, RZ, 0xc0, !PT ;  /* 0x00ff000074ff7812 */ /* 0x000fe4000784c0ff */
[----:B------:R-:W-:Y:S02]  /*4990*/  LOP3.LUT P3, RZ, R120, 0xff0000, RZ, 0xc0, !PT ;  /* 0x00ff000078ff7812 */ /* 0x000fe4000786c0ff */
[----:B------:R-:W-:Y:S01]  /*49a0*/  F2FP.BF16.F32.PACK_AB R70, R77, R70 ;  /* 0x000000464d46723e */ /* 0x000fe200000010ff */
[----:B------:R-:W-:Y:S01]  /*49b0*/  FFMA.FTZ R77, R89, UR10, R80 ;  /* 0x0000000a594d7c23 */ /* 0x000fe20008010050 */
[----:B------:R-:W-:-:S02]  /*49c0*/  F2FP.BF16.F32.PACK_AB R74, R73, R74 ;  /* 0x0000004a494a723e */ /* 0x000fc400000010ff */
[----:B------:R-:W-:Y:S01]  /*49d0*/  FSEL R73, R72, RZ, P2 ;  /* 0x000000ff48497208 */ /* 0x000fe20001000000 */
[----:B------:R-:W-:Y:S01]  /*49e0*/  FADD.FTZ R77, R92, -R77 ;  /* 0x8000004d5c4d7221 */ /* 0x000fe20000010000 */
[----:B------:R-:W-:Y:S02]  /*49f0*/  FSEL R72, R72, RZ, P3 ;  /* 0x000000ff48487208 */ /* 0x000fe40001800000 */
[----:B------:R-:W-:Y:S02]  /*4a00*/  LOP3.LUT P2, RZ, R116, 0xff000000, RZ, 0xc0, !PT ;  /* 0xff00000074ff7812 */ /* 0x000fe4000784c0ff */
[----:B------:R-:W-:Y:S02]  /*4a10*/  LOP3.LUT P3, RZ, R120, 0xff000000, RZ, 0xc0, !PT ;  /* 0xff00000078ff7812 */ /* 0x000fe4000786c0ff */
[----:B------:R-:W-:Y:S02]  /*4a20*/  SHF.L.U32 R68, R60, 0x10, RZ ;  /* 0x000000103c447819 */ /* 0x000fe400000006ff */
[----:B------:R-:W-:-:S02]  /*4a30*/  FSEL R78, R76, RZ, P2 ;  /* 0x000000ff4c4e7208 */ /* 0x000fc40001000000 */
[----:B------:R-:W-:Y:S01]  /*4a40*/  FSEL R81, R76, RZ, P3 ;  /* 0x000000ff4c517208 */ /* 0x000fe20001800000 */
[----:B------:R-:W-:Y:S01]  /*4a50*/  FFMA.FTZ R68, R77, UR11, R68 ;  /* 0x0000000b4d447c23 */ /* 0x000fe20008010044 */
[----:B------:R-:W-:Y:S02]  /*4a60*/  LOP3.LUT P2, RZ, R116, 0xff00, RZ, 0xc0, !PT ;  /* 0x0000ff0074ff7812 */ /* 0x000fe4000784c0ff */
[----:B------:R-:W-:Y:S01]  /*4a70*/  LOP3.LUT P3, RZ, R120, 0xff00, RZ, 0xc0, !PT ;  /* 0x0000ff0078ff7812 */ /* 0x000fe2000786c0ff */
[----:B------:R-:W-:Y:S01]  /*4a80*/  FMUL.FTZ R68, R68, UR23 ;  /* 0x0000001744447c20 */ /* 0x000fe20008410000 */
[C---:B------:R-:W-:Y:S02]  /*4a90*/  FSEL R77, R69.reuse, RZ, P2 ;  /* 0x000000ff454d7208 */ /* 0x040fe40001000000 */
[----:B------:R-:W-:Y:S02]  /*4aa0*/  FSEL R79, R69, RZ, P3 ;  /* 0x000000ff454f7208 */ /* 0x000fe40001800000 */
[----:B------:R-:W-:-:S02]  /*4ab0*/  LOP3.LUT P2, RZ, R120, 0xff, RZ, 0xc0, !PT ;  /* 0x000000ff78ff7812 */ /* 0x000fc4000784c0ff */
[----:B------:R-:W-:Y:S02]  /*4ac0*/  LOP3.LUT P3, RZ, R116, 0xff, RZ, 0xc0, !PT ;  /* 0x000000ff74ff7812 */ /* 0x000fe4000786c0ff */
[----:B------:R-:W-:Y:S02]  /*4ad0*/  F2FP.BF16.F32.PACK_AB R69, R81, R72 ;  /* 0x000000485145723e */ /* 0x000fe400000010ff */
[C---:B------:R-:W-:Y:S02]  /*4ae0*/  FSEL R76, R68.reuse, RZ, P2 ;  /* 0x000000ff444c7208 */ /* 0x040fe40001000000 */
[----:B------:R-:W-:Y:S02]  /*4af0*/  FSEL R72, R68, RZ, P3 ;  /* 0x000000ff44487208 */ /* 0x000fe40001800000 */
[----:B------:R-:W-:Y:S02]  /*4b00*/  F2FP.BF16.F32.PACK_AB R73, R78, R73 ;  /* 0x000000494e49723e */ /* 0x000fe400000010ff */
[----:B------:R-:W-:-:S02]  /*4b10*/  F2FP.BF16.F32.PACK_AB R68, R79, R76 ;  /* 0x0000004c4f44723e */ /* 0x000fc400000010ff */
[----:B------:R-:W-:Y:S01]  /*4b20*/  F2FP.BF16.F32.PACK_AB R72, R77, R72 ;  /* 0x000000484d48723e */ /* 0x000fe200000010ff */
[----:B------:R-:W-:Y:S06]  /*4b30*/  BRA `(.L_x_193) ;  /* 0x0000001800807947 */ /* 0x000fec0003800000 */
.L_x_191:
[----:B0-----:R-:W0:Y:S02]  /*4b40*/  LDC.64 R68, c[0x0][0x478] ;  /* 0x00011e00ff447b82 */ /* 0x001e240000000a00 */
[----:B0-----:R-:W-:-:S04]  /*4b50*/  ISETP.NE.U32.AND P1, PT, R68, RZ, PT ;  /* 0x000000ff4400720c */ /* 0x001fc80003f25070 */
[----:B------:R-:W-:-:S13]  /*4b60*/  ISETP.NE.AND.EX P1, PT, R69, RZ, PT, P1 ;  /* 0x000000ff4500720c */ /* 0x000fda0003f25310 */
[----:B------:R-:W-:Y:S05]  /*4b70*/  @!P1 BRA `(.L_x_194) ;  /* 0x00000004003c9947 */ /* 0x000fea0003800000 */
[--C-:B------:R-:W-:Y:S01]  /*4b80*/  FFMA.FTZ R64, R106, UR10, R80.reuse ;  /* 0x0000000a6a407c23 */ /* 0x100fe20008010050 */
[--C-:B------:R-:W-:Y:S01]  /*4b90*/  FFMA.FTZ R65, R95, UR10, R80.reuse ;  /* 0x0000000a5f417c23 */ /* 0x100fe20008010050 */
[----:B-----5:R-:W-:Y:S01]  /*4ba0*/  ISETP.GE.U32.AND P2, PT, R120, RZ, PT ;  /* 0x000000ff7800720c */ /* 0x020fe20003f46070 */
[----:B------:R-:W-:Y:S01]  /*4bb0*/  FFMA.FTZ R66, R104, UR10, R80 ;  /* 0x0000000a68427c23 */ /* 0x000fe20008010050 */
[----:B------:R-:W-:Y:S01]  /*4bc0*/  FADD.FTZ R64, R103, -R64 ;  /* 0x8000004067407221 */ /* 0x000fe20000010000 */
[----:B------:R-:W-:Y:S01]  /*4bd0*/  FADD.FTZ R65, R98, -R65 ;  /* 0x8000004162417221 */ /* 0x000fe20000010000 */
[----:B------:R-:W-:Y:S01]  /*4be0*/  ISETP.GE.U32.AND.EX P2, PT, R121, 0x1000000, PT, P2 ;  /* 0x010000007900780c */ /* 0x000fe20003f46120 */
[--C-:B------:R-:W-:Y:S01]  /*4bf0*/  FFMA.FTZ R79, R89, UR10, R80.reuse ;  /* 0x0000000a594f7c23 */ /* 0x100fe20008010050 */
[----:B------:R-:W-:Y:S01]  /*4c00*/  FMUL.FTZ R64, R64, UR11 ;  /* 0x0000000b40407c20 */ /* 0x000fe20008410000 */
[----:B------:R-:W-:Y:S01]  /*4c10*/  FMUL.FTZ R67, R65, UR11 ;  /* 0x0000000b41437c20 */ /* 0x000fe20008410000 */
[----:B------:R-:W-:Y:S01]  /*4c20*/  LOP3.LUT P3, RZ, R121, 0xff0000, RZ, 0xc0, !PT ;  /* 0x00ff000079ff7812 */ /* 0x000fe2000786c0ff */
[----:B------:R-:W-:Y:S01]  /*4c30*/  FFMA.FTZ R65, R93, UR10, R80 ;  /* 0x0000000a5d417c23 */ /* 0x000fe20008010050 */
[C---:B------:R-:W-:Y:S01]  /*4c40*/  FMUL.FTZ R69, R64.reuse, UR23 ;  /* 0x0000001740457c20 */ /* 0x040fe20008410000 */
[----:B------:R-:W-:Y:S01]  /*4c50*/  FMUL.FTZ R68, R67, UR23 ;  /* 0x0000001743447c20 */ /* 0x000fe20008410000 */
[----:B------:R-:W-:Y:S01]  /*4c60*/  F2FP.BF16.F32.PACK_AB R67, R64, R67 ;  /* 0x000000434043723e */ /* 0x000fe200000010ff */
[----:B------:R-:W-:-:S02]  /*4c70*/  FADD.FTZ R65, R96, -R65 ;  /* 0x8000004160417221 */ /* 0x000fc40000010000 */
[----:B------:R-:W-:Y:S02]  /*4c80*/  FSEL R64, R69, RZ, P2 ;  /* 0x000000ff45407208 */ /* 0x000fe40001000000 */
[----:B------:R-:W-:Y:S02]  /*4c90*/  FSEL R71, R68, RZ, P3 ;  /* 0x000000ff44477208 */ /* 0x000fe40001800000 */
[----:B------:R-:W-:Y:S02]  /*4ca0*/  ISETP.GE.U32.AND P2, PT, R116, RZ, PT ;  /* 0x000000ff7400720c */ /* 0x000fe40003f46070 */
[----:B------:R-:W-:Y:S01]  /*4cb0*/  F2FP.BF16.F32.PACK_AB R71, R64, R71 ;  /* 0x000000474047723e */ /* 0x000fe200000010ff */
[----:B------:R-:W-:Y:S01]  /*4cc0*/  FADD.FTZ R64, R101, -R66 ;  /* 0x8000004265407221 */ /* 0x000fe20000010000 */
[----:B------:R-:W-:Y:S01]  /*4cd0*/  LOP3.LUT P3, RZ, R117, 0xff0000, RZ, 0xc0, !PT ;  /* 0x00ff000075ff7812 */ /* 0x000fe2000786c0ff */
[----:B------:R-:W-:Y:S01]  /*4ce0*/  FMUL.FTZ R66, R65, UR11 ;  /* 0x0000000b41427c20 */ /* 0x000fe20008410000 */
[----:B------:R-:W-:Y:S01]  /*4cf0*/  ISETP.GE.U32.AND.EX P2, PT, R117, 0x1000000, PT, P2 ;  /* 0x010000007500780c */ /* 0x000fe20003f46120 */
[----:B------:R-:W-:Y:S01]  /*4d00*/  FMUL.FTZ R65, R64, UR11 ;  /* 0x0000000b40417c20 */ /* 0x000fe20008410000 */
[----:B------:R-:W-:Y:S01]  /*4d10*/  FSEL R75, R68, RZ, P3 ;  /* 0x000000ff444b7208 */ /* 0x000fe20001800000 */
[----:B------:R-:W-:Y:S01]  /*4d20*/  FMUL.FTZ R64, R66, UR23 ;  /* 0x0000001742407c20 */ /* 0x000fe20008410000 */
[----:B------:R-:W-:Y:S01]  /*4d30*/  LOP3.LUT P3, RZ, R121, 0xff, RZ, 0xc0, !PT ;  /* 0x000000ff79ff7812 */ /* 0x000fe2000786c0ff */
[--C-:B------:R-:W-:Y:S01]  /*4d40*/  FFMA.FTZ R68, R100, UR10, R80.reuse ;  /* 0x0000000a64447c23 */ /* 0x100fe20008010050 */
[----:B------:R-:W-:Y:S01]  /*4d50*/  FSEL R72, R69, RZ, P2 ;  /* 0x000000ff45487208 */ /* 0x000fe20001000000 */
[----:B------:R-:W-:Y:S01]  /*4d60*/  FFMA.FTZ R69, R91, UR10, R80 ;  /* 0x0000000a5b457c23 */ /* 0x000fe20008010050 */
[----:B------:R-:W-:-:S02]  /*4d70*/  LOP3.LUT P2, RZ, R117, 0xff, RZ, 0xc0, !PT ;  /* 0x000000ff75ff7812 */ /* 0x000fc4000784c0ff */
[C---:B------:R-:W-:Y:S01]  /*4d80*/  F2FP.BF16.F32.PACK_AB R66, R65.reuse, R66 ;  /* 0x000000424142723e */ /* 0x040fe200000010ff */
[----:B------:R-:W-:Y:S01]  /*4d90*/  FMUL.FTZ R65, R65, UR23 ;  /* 0x0000001741417c20 */ /* 0x000fe20008410000 */
[C---:B------:R-:W-:Y:S02]  /*4da0*/  FSEL R70, R64.reuse, RZ, P3 ;  /* 0x000000ff40467208 */ /* 0x040fe40001800000 */
[----:B------:R-:W-:Y:S02]  /*4db0*/  LOP3.LUT P3, RZ, R117, 0xff00, RZ, 0xc0, !PT ;  /* 0x0000ff0075ff7812 */ /* 0x000fe4000786c0ff */
[----:B------:R-:W-:Y:S01]  /*4dc0*/  FSEL R74, R64, RZ, P2 ;  /* 0x000000ff404a7208 */ /* 0x000fe20001000000 */
[----:B------:R-:W-:Y:S01]  /*4dd0*/  FADD.FTZ R64, R94, -R69 ;  /* 0x800000455e407221 */ /* 0x000fe20000010000 */
[----:B------:R-:W-:Y:S01]  /*4de0*/  F2FP.BF16.F32.PACK_AB R75, R72, R75 ;  /* 0x0000004b484b723e */ /* 0x000fe200000010ff */
[----:B------:R-:W-:Y:S01]  /*4df0*/  FFMA.FTZ R72, R102, UR10, R80 ;  /* 0x0000000a66487c23 */ /* 0x000fe20008010050 */
[----:B------:R-:W-:-:S02]  /*4e00*/  LOP3.LUT P2, RZ, R121, 0xff00, RZ, 0xc0, !PT ;  /* 0x0000ff0079ff7812 */ /* 0x000fc4000784c0ff */
[----:B------:R-:W-:Y:S01]  /*4e10*/  FSEL R69, R65, RZ, P3 ;  /* 0x000000ff41457208 */ /* 0x000fe20001800000 */
[----:B------:R-:W-:Y:S01]  /*4e20*/  FADD.FTZ R72, R99, -R72 ;  /* 0x8000004863487221 */ /* 0x000fe20000010000 */
[----:B------:R-:W-:Y:S01]  /*4e30*/  FSEL R73, R65, RZ, P2 ;  /* 0x000000ff41497208 */ /* 0x000fe20001000000 */
[----:B------:R-:W-:Y:S01]  /*4e40*/  FMUL.FTZ R65, R64, UR11 ;  /* 0x0000000b40417c20 */ /* 0x000fe20008410000 */
[----:B------:R-:W-:Y:S01]  /*4e50*/  F2FP.BF16.F32.PACK_AB R74, R69, R74 ;  /* 0x0000004a454a723e */ /* 0x000fe200000010ff */
[----:B------:R-:W-:Y:S01]  /*4e60*/  FADD.FTZ R69, R97, -R68 ;  /* 0x8000004461457221 */ /* 0x000fe20000010000 */
[----:B------:R-:W-:Y:S01]  /*4e70*/  FMUL.FTZ R68, R72, UR11 ;  /* 0x0000000b48447c20 */ /* 0x000fe20008410000 */
[----:B------:R-:W-:Y:S01]  /*4e80*/  FMUL.FTZ R64, R65, UR23 ;  /* 0x0000001741407c20 */ /* 0x000fe20008410000 */
[----:B------:R-:W-:Y:S01]  /*4e90*/  LOP3.LUT P2, RZ, R116, 0xff0000, RZ, 0xc0, !PT ;  /* 0x00ff000074ff7812 */ /* 0x000fe2000784c0ff */
[----:B------:R-:W-:Y:S01]  /*4ea0*/  FMUL.FTZ R69, R69, UR11 ;  /* 0x0000000b45457c20 */ /* 0x000fe20008410000 */
[----:B------:R-:W-:Y:S01]  /*4eb0*/  LOP3.LUT P3, RZ, R120, 0xff0000, RZ, 0xc0, !PT ;  /* 0x00ff000078ff7812 */ /* 0x000fe2000786c0ff */
[C---:B------:R-:W-:Y:S01]  /*4ec0*/  FMUL.FTZ R77, R68.reuse, UR23 ;  /* 0x00000017444d7c20 */ /* 0x040fe20008410000 */
[----:B------:R-:W-:Y:S01]  /*4ed0*/  F2FP.BF16.F32.PACK_AB R70, R73, R70 ;  /* 0x000000464946723e */ /* 0x000fe200000010ff */
[----:B------:R-:W-:Y:S01]  /*4ee0*/  FMUL.FTZ R72, R69, UR23 ;  /* 0x0000001745487c20 */ /* 0x000fe20008410000 */
[----:B------:R-:W-:Y:S01]  /*4ef0*/  F2FP.BF16.F32.PACK_AB R65, R68, R65 ;  /* 0x000000414441723e */ /* 0x000fe200000010ff */
[----:B------:R-:W-:Y:S01]  /*4f00*/  FADD.FTZ R68, R92, -R79 ;  /* 0x8000004f5c447221 */ /* 0x000fe20000010000 */
        /* <DEDUP_REMOVED lines=15> */
[----:B------:R-:W-:Y:S02]  /*5000*/  F2FP.BF16.F32.PACK_AB R69, R81, R76 ;  /* 0x0000004c5145723e */ /* 0x000fe400000010ff */
[C---:B------:R-:W-:Y:S02]  /*5010*/  FSEL R76, R68.reuse, RZ, P2 ;  /* 0x000000ff444c7208 */ /* 0x040fe40001000000 */
[----:B------:R-:W-:Y:S02]  /*5020*/  FSEL R72, R68, RZ, P3 ;  /* 0x000000ff44487208 */ /* 0x000fe40001800000 */
[----:B------:R-:W-:Y:S02]  /*5030*/  F2FP.BF16.F32.PACK_AB R73, R78, R73 ;  /* 0x000000494e49723e */ /* 0x000fe400000010ff */
[----:B------:R-:W-:Y:S02]  /*5040*/  F2FP.BF16.F32.PACK_AB R68, R79, R76 ;  /* 0x0000004c4f44723e */ /* 0x000fe400000010ff */
[----:B------:R-:W-:Y:S01]  /*5050*/  F2FP.BF16.F32.PACK_AB R72, R77, R72 ;  /* 0x000000484d48723e */ /* 0x000fe200000010ff */
[----:B------:R-:W-:Y:S06]  /*5060*/  BRA `(.L_x_193) ;  /* 0x0000001400347947 */ /* 0x000fec0003800000 */
.L_x_194:
[--C-:B------:R-:W-:Y:S01]  /*5070*/  FFMA.FTZ R68, R106, UR10, R80.reuse ;  /* 0x0000000a6a447c23 */ /* 0x100fe20008010050 */
[----:B------:R-:W-:Y:S01]  /*5080*/  FFMA.FTZ R69, R95, UR10, R80 ;  /* 0x0000000a5f457c23 */ /* 0x000fe20008010050 */
[----:B-----5:R-:W-:Y:S02]  /*5090*/  ISETP.GE.U32.AND P2, PT, R120, RZ, PT ;  /* 0x000000ff7800720c */ /* 0x020fe40003f46070 */
[----:B------:R-:W-:Y:S01]  /*50a0*/  FADD.FTZ R68, R103, -R68 ;  /* 0x8000004467447221 */ /* 0x000fe20000010000 */
[----:B------:R-:W-:Y:S01]  /*50b0*/  FADD.FTZ R69, R98, -R69 ;  /* 0x8000004562457221 */ /* 0x000fe20000010000 */
[----:B------:R-:W-:Y:S02]  /*50c0*/  ISETP.GE.U32.AND.EX P2, PT, R121, 0x1000000, PT, P2 ;  /* 0x010000007900780c */ /* 0x000fe40003f46120 */
[----:B------:R-:W-:Y:S01]  /*50d0*/  FMUL.FTZ R68, R68, UR11 ;  /* 0x0000000b44447c20 */ /* 0x000fe20008410000 */
[----:B------:R-:W-:Y:S01]  /*50e0*/  FMUL.FTZ R69, R69, UR11 ;  /* 0x0000000b45457c20 */ /* 0x000fe20008410000 */
[----:B------:R-:W-:-:S02]  /*50f0*/  LOP3.LUT P3, RZ, R121, 0xff0000, RZ, 0xc0, !PT ;  /* 0x00ff000079ff7812 */ /* 0x000fc4000786c0ff */
[----:B------:R-:W-:Y:S01]  /*5100*/  FMUL.FTZ R73, R68, UR23 ;  /* 0x0000001744497c20 */ /* 0x000fe20008410000 */
[----:B------:R-:W-:Y:S01]  /*5110*/  FMUL.FTZ R72, R69, UR23 ;  /* 0x0000001745487c20 */ /* 0x000fe20008410000 */
[--C-:B------:R-:W-:Y:S01]  /*5120*/  FFMA.FTZ R69, R93, UR10, R80.reuse ;  /* 0x0000000a5d457c23 */ /* 0x100fe20008010050 */
[----:B------:R-:W-:Y:S02]  /*5130*/  FFMA.FTZ R68, R104, UR10, R80 ;  /* 0x0000000a68447c23 */ /* 0x000fe40008010050 */
[----:B------:R-:W-:Y:S01]  /*5140*/  FSEL R70, R73, RZ, P2 ;  /* 0x000000ff49467208 */ /* 0x000fe20001000000 */
[----:B------:R-:W-:Y:S01]  /*5150*/  FADD.FTZ R69, R96, -R69 ;  /* 0x8000004560457221 */ /* 0x000fe20000010000 */
[----:B------:R-:W-:Y:S01]  /*5160*/  ISETP.GE.U32.AND P2, PT, R116, RZ, PT ;  /* 0x000000ff7400720c */ /* 0x000fe20003f46070 */
[----:B------:R-:W-:Y:S01]  /*5170*/  FADD.FTZ R68, R101, -R68 ;  /* 0x8000004465447221 */ /* 0x000fe20000010000 */
[----:B------:R-:W-:Y:S01]  /*5180*/  FSEL R71, R72, RZ, P3 ;  /* 0x000000ff48477208 */ /* 0x000fe20001800000 */
[----:B------:R-:W-:Y:S01]  /*5190*/  FMUL.FTZ R69, R69, UR11 ;  /* 0x0000000b45457c20 */ /* 0x000fe20008410000 */
[----:B------:R-:W-:-:S02]  /*51a0*/  LOP3.LUT P3, RZ, R117, 0xff0000, RZ, 0xc0, !PT ;  /* 0x00ff000075ff7812 */ /* 0x000fc4000786c0ff */
[----:B------:R-:W-:Y:S02]  /*51b0*/  ISETP.GE.U32.AND.EX P2, PT, R117, 0x1000000, PT, P2 ;  /* 0x010000007500780c */ /* 0x000fe40003f46120 */
[----:B------:R-:W-:Y:S01]  /*51c0*/  F2FP.BF16.F32.PACK_AB R71, R70, R71 ;  /* 0x000000474647723e */ /* 0x000fe200000010ff */
[----:B------:R-:W-:Y:S01]  /*51d0*/  FMUL.FTZ R70, R68, UR11 ;  /* 0x0000000b44467c20 */ /* 0x000fe20008410000 */
[----:B------:R-:W-:Y:S01]  /*51e0*/  FMUL.FTZ R68, R69, UR23 ;  /* 0x0000001745447c20 */ /* 0x000fe20008410000 */
[----:B------:R-:W-:Y:S01]  /*51f0*/  FSEL R75, R72, RZ, P3 ;  /* 0x000000ff484b7208 */ /* 0x000fe20001800000 */
[----:B------:R-:W-:Y:S01]  /*5200*/  FFMA.FTZ R69, R91, UR10, R80 ;  /* 0x0000000a5b457c23 */ /* 0x000fe20008010050 */
[----:B------:R-:W-:Y:S01]  /*5210*/  FSEL R76, R73, RZ, P2 ;  /* 0x000000ff494c7208 */ /* 0x000fe20001000000 */
[----:B------:R-:W-:Y:S01]  /*5220*/  FMUL.FTZ R72, R70, UR23 ;  /* 0x0000001746487c20 */ /* 0x000fe20008410000 */
[----:B------:R-:W-:Y:S01]  /*5230*/  LOP3.LUT P3, RZ, R117, 0xff, RZ, 0xc0, !PT ;  /* 0x000000ff75ff7812 */ /* 0x000fe2000786c0ff */
[----:B------:R-:W-:Y:S01]  /*5240*/  FADD.FTZ R69, R94, -R69 ;  /* 0x800000455e457221 */ /* 0x000fe20000010000 */
[----:B------:R-:W-:-:S02]  /*5250*/  LOP3.LUT P2, RZ, R121, 0xff, RZ, 0xc0, !PT ;  /* 0x000000ff79ff7812 */ /* 0x000fc4000784c0ff */
[C---:B------:R-:W-:Y:S01]  /*5260*/  FSEL R74, R68.reuse, RZ, P3 ;  /* 0x000000ff444a7208 */ /* 0x040fe20001800000 */
[----:B------:R-:W-:Y:S01]  /*5270*/  FMUL.FTZ R69, R69, UR11 ;  /* 0x0000000b45457c20 */ /* 0x000fe20008410000 */
[----:B------:R-:W-:Y:S01]  /*5280*/  FSEL R70, R68, RZ, P2 ;  /* 0x000000ff44467208 */ /* 0x000fe20001000000 */
[----:B------:R-:W-:Y:S01]  /*5290*/  FFMA.FTZ R68, R100, UR10, R80 ;  /* 0x0000000a64447c23 */ /* 0x000fe20008010050 */
[----:B------:R-:W-:Y:S02]  /*52a0*/  LOP3.LUT P3, RZ, R121, 0xff00, RZ, 0xc0, !PT ;  /* 0x0000ff0079ff7812 */ /* 0x000fe4000786c0ff */
[----:B------:R-:W-:Y:S01]  /*52b0*/  LOP3.LUT P2, RZ, R117, 0xff00, RZ, 0xc0, !PT ;  /* 0x0000ff0075ff7812 */ /* 0x000fe2000784c0ff */
[----:B------:R-:W-:Y:S01]  /*52c0*/  FADD.FTZ R68, R97, -R68 ;  /* 0x8000004461447221 */ /* 0x000fe20000010000 */
[C---:B------:R-:W-:Y:S02]  /*52d0*/  FSEL R77, R72.reuse, RZ, P3 ;  /* 0x000000ff484d7208 */ /* 0x040fe40001800000 */
[----:B------:R-:W-:Y:S01]  /*52e0*/  FSEL R73, R72, RZ, P2 ;  /* 0x000000ff48497208 */ /* 0x000fe20001000000 */
[----:B------:R-:W-:Y:S01]  /*52f0*/  FFMA.FTZ R72, R102, UR10, R80 ;  /* 0x0000000a66487c23 */ /* 0x000fe20008010050 */
[----:B------:R-:W-:Y:S01]  /*5300*/  F2FP.BF16.F32.PACK_AB R75, R76, R75 ;  /* 0x0000004b4c4b723e */ /* 0x000fe200000010ff */
[----:B------:R-:W-:Y:S01]  /*5310*/  FMUL.FTZ R68, R68, UR11 ;  /* 0x0000000b44447c20 */ /* 0x000fe20008410000 */
[----:B------:R-:W-:Y:S01]  /*5320*/  F2FP.BF16.F32.PACK_AB R74, R73, R74 ;  /* 0x0000004a494a723e */ /* 0x000fe200000010ff */
[----:B------:R-:W-:Y:S01]  /*5330*/  FADD.FTZ R73, R99, -R72 ;  /* 0x8000004863497221 */ /* 0x000fe20000010000 */
[----:B------:R-:W-:Y:S01]  /*5340*/  FMUL.FTZ R72, R69, UR23 ;  /* 0x0000001745487c20 */ /* 0x000fe20008410000 */
[----:B------:R-:W-:Y:S01]  /*5350*/  LOP3.LUT P2, RZ, R116, 0xff0000, RZ, 0xc0, !PT ;  /* 0x00ff000074ff7812 */ /* 0x000fe2000784c0ff */
[----:B------:R-:W-:Y:S01]  /*5360*/  FFMA.FTZ R69, R89, UR10, R80 ;  /* 0x0000000a59457c23 */ /* 0x000fe20008010050 */
[----:B------:R-:W-:Y:S01]  /*5370*/  FMUL.FTZ R76, R73, UR11 ;  /* 0x0000000b494c7c20 */ /* 0x000fe20008410000 */
[----:B------:R-:W-:-:S02]  /*5380*/  LOP3.LUT P3, RZ, R120, 0xff0000, RZ, 0xc0, !PT ;  /* 0x00ff000078ff7812 */ /* 0x000fc4000786c0ff */
[----:B------:R-:W-:Y:S01]  /*5390*/  F2FP.BF16.F32.PACK_AB R70, R77, R70 ;  /* 0x000000464d46723e */ /* 0x000fe200000010ff */
[----:B------:R-:W-:Y:S01]  /*53a0*/  FMUL.FTZ R77, R76, UR23 ;  /* 0x000000174c4d7c20 */ /* 0x000fe20008410000 */
[----:B------:R-:W-:Y:S01]  /*53b0*/  FSEL R73, R72, RZ, P2 ;  /* 0x000000ff48497208 */ /* 0x000fe20001000000 */
[----:B------:R-:W-:Y:S01]  /*53c0*/  FADD.FTZ R69, R92, -R69 ;  /* 0x800000455c457221 */ /* 0x000fe20000010000 */
[----:B------:R-:W-:Y:S01]  /*53d0*/  FSEL R76, R72, RZ, P3 ;  /* 0x000000ff484c7208 */ /* 0x000fe20001800000 */
[----:B------:R-:W-:Y:S01]  /*53e0*/  FMUL.FTZ R72, R68, UR23 ;  /* 0x0000001744487c20 */ /* 0x000fe20008410000 */
[----:B------:R-:W-:Y:S01]  /*53f0*/  LOP3.LUT P2, RZ, R116, 0xff000000, RZ, 0xc0, !PT ;  /* 0xff00000074ff7812 */ /* 0x000fe2000784c0ff */
[----:B------:R-:W-:Y:S01]  /*5400*/  FMUL.FTZ R69, R69, UR11 ;  /* 0x0000000b45457c20 */ /* 0x000fe20008410000 */
[----:B------:R-:W-:Y:S02]  /*5410*/  LOP3.LUT P3, RZ, R120, 0xff000000, RZ, 0xc0, !PT ;  /* 0xff00000078ff7812 */ /* 0x000fe4000786c0ff */
[----:B------:R-:W-:Y:S01]  /*5420*/  FSEL R78, R77, RZ, P2 ;  /* 0x000000ff4d4e7208 */ /* 0x000fe20001000000 */
[----:B------:R-:W-:Y:S01]  /*5430*/  FMUL.FTZ R68, R69, UR23 ;  /* 0x0000001745447c20 */ /* 0x000fe20008410000 */
[----:B------:R-:W-:-:S02]  /*5440*/  FSEL R81, R77, RZ, P3 ;  /* 0x000000ff4d517208 */ /* 0x000fc40001800000 */
[----:B------:R-:W-:Y:S02]  /*5450*/  LOP3.LUT P2, RZ, R116, 0xff00, RZ, 0xc0, !PT ;  /* 0x0000ff0074ff7812 */ /* 0x000fe4000784c0ff */
[----:B------:R-:W-:Y:S02]  /*5460*/  LOP3.LUT P3, RZ, R120, 0xff00, RZ, 0xc0, !PT ;  /* 0x0000ff0078ff7812 */ /* 0x000fe4000786c0ff */
        /* <DEDUP_REMOVED lines=11> */
.L_x_190:
[----:B------:R-:W-:-:S04]  /*5520*/  UISETP.NE.U32.AND UP0, UPT, UR26, URZ, UPT ;  /* 0x000000ff1a00728c */ /* 0x000fc8000bf05070 */
[----:B------:R-:W-:-:S09]  /*5530*/  UISETP.NE.AND.EX UP0, UPT, UR27, URZ, UPT, UP0 ;  /* 0x000000ff1b00728c */ /* 0x000fd2000bf05300 */
[----:B------:R-:W-:Y:S05]  /*5540*/  BRA.U !UP0, `(.L_x_195) ;  /* 0x0000000908307547 */ /* 0x000fea000b800000 */
[----:B0-----:R-:W0:Y:S02]  /*5550*/  LDC.64 R72, c[0x0][0x478] ;  /* 0x00011e00ff487b82 */ /* 0x001e240000000a00 */
[----:B0-----:R-:W-:-:S04]  /*5560*/  ISETP.NE.U32.AND P1, PT, R72, RZ, PT ;  /* 0x000000ff4800720c */ /* 0x001fc80003f25070 */
[----:B------:R-:W-:-:S13]  /*5570*/  ISETP.NE.AND.EX P1, PT, R73, RZ, PT, P1 ;  /* 0x000000ff4900720c */ /* 0x000fda0003f25310 */
[----:B------:R-:W-:Y:S05]  /*5580*/  @!P1 BRA `(.L_x_196) ;  /* 0x0000000400189947 */ /* 0x000fea0003800000 */
[----:B-----5:R-:W-:Y:S01]  /*5590*/  PRMT R73, R63, 0x7632, R73 ;  /* 0x000076323f497816 */ /* 0x020fe20000000049 */
[--C-:B------:R-:W-:Y:S01]  /*55a0*/  FFMA.FTZ R76, R106, UR10, R80.reuse ;  /* 0x0000000a6a4c7c23 */ /* 0x100fe20008010050 */
[----:B------:R-:W-:Y:S01]  /*55b0*/  FFMA.FTZ R65, R93, UR10, R80 ;  /* 0x0000000a5d417c23 */ /* 0x000fe20008010050 */
[C---:B------:R-:W-:Y:S01]  /*55c0*/  PRMT R64, R62.reuse, 0x7632, R64 ;  /* 0x000076323e407816 */ /* 0x040fe20000000040 */
[--C-:B------:R-:W-:Y:S01]  /*55d0*/  FFMA.FTZ R67, R95, UR10, R80.reuse ;  /* 0x0000000a5f437c23 */ /* 0x100fe20008010050 */
[----:B------:R-:W-:Y:S01]  /*55e0*/  SHF.L.U32 R72, R62, 0x10, RZ ;  /* 0x000000103e487819 */ /* 0x000fe200000006ff */
[----:B------:R-:W-:Y:S01]  /*55f0*/  FFMA.FTZ R66, R104, UR10, R80 ;  /* 0x0000000a68427c23 */ /* 0x000fe20008010050 */
[----:B------:R-:W-:Y:S01]  /*5600*/  SHF.L.U32 R75, R73, 0x10, RZ ;  /* 0x00000010494b7819 */ /* 0x000fe200000006ff */
[----:B------:R-:W-:Y:S01]  /*5610*/  FADD.FTZ R76, R103, -R76 ;  /* 0x8000004c674c7221 */ /* 0x000fe20000010000 */
[----:B------:R-:W-:Y:S01]  /*5620*/  FADD.FTZ R65, R96, -R65 ;  /* 0x8000004160417221 */ /* 0x000fe20000010000 */
[----:B------:R-:W-:-:S02]  /*5630*/  IMAD.U32 R74, R63, 0x10000, RZ ;  /* 0x000100003f4a7824 */ /* 0x000fc400078e00ff */
[----:B------:R-:W-:Y:S01]  /*5640*/  FADD.FTZ R67, R98, -R67 ;  /* 0x8000004362437221 */ /* 0x000fe20000010000 */
[----:B------:R-:W-:Y:S02]  /*5650*/  IMAD.U32 R73, R64, 0x10000, RZ ;  /* 0x0001000040497824 */ /* 0x000fe400078e00ff */
[----:B------:R-:W-:Y:S01]  /*5660*/  FADD.FTZ R64, R101, -R66 ;  /* 0x8000004265407221 */ /* 0x000fe20000010000 */
[--C-:B------:R-:W-:Y:S01]  /*5670*/  FFMA.FTZ R66, R76, UR11, R75.reuse ;  /* 0x0000000b4c427c23 */ /* 0x100fe2000801004b */
        /* <DEDUP_REMOVED lines=8> */
[----:B------:R-:W-:Y:S01]  /*5700*/  FFMA.FTZ R73, R91, UR10, R80 ;  /* 0x0000000a5b497c23 */ /* 0x000fe20008010050 */
[----:B------:R-:W-:-:S02]  /*5710*/  IMAD.U32 R75, R72, 0x10000, RZ ;  /* 0x00010000484b7824 */ /* 0x000fc400078e00ff */
[----:B------:R-:W-:Y:S01]  /*5720*/  FADD.FTZ R72, R97, -R74 ;  /* 0x8000004a61487221 */ /* 0x000fe20000010000 */
[----:B------:R-:W-:Y:S01]  /*5730*/  FADD.FTZ R78, R99, -R78 ;  /* 0x8000004e634e7221 */ /* 0x000fe20000010000 */
[----:B------:R-:W-:Y:S01]  /*5740*/  SHF.L.U32 R76, R61, 0x10, RZ ;  /* 0x000000103d4c7819 */ /* 0x000fe200000006ff */
[----:B------:R-:W-:Y:S01]  /*5750*/  FADD.FTZ R73, R94, -R73 ;  /* 0x800000495e497221 */ /* 0x000fe20000010000 */
[----:B------:R-:W-:Y:S01]  /*5760*/  ISETP.GE.U32.AND P2, PT, R116, RZ, PT ;  /* 0x000000ff7400720c */ /* 0x000fe20003f46070 */
[----:B------:R-:W-:Y:S01]  /*5770*/  FFMA.FTZ R72, R72, UR11, R75 ;  /* 0x0000000b48487c23 */ /* 0x000fe2000801004b */
[----:B------:R-:W-:Y:S01]  /*5780*/  FFMA.FTZ R74, R78, UR11, R77 ;  /* 0x0000000b4e4a7c23 */ /* 0x000fe2000801004d */
[----:B------:R-:W-:Y:S01]  /*5790*/  FFMA.FTZ R75, R89, UR10, R80 ;  /* 0x0000000a594b7c23 */ /* 0x000fe20008010050 */
[----:B------:R-:W-:Y:S01]  /*57a0*/  FMUL.FTZ R78, R66, UR23 ;  /* 0x00000017424e7c20 */ /* 0x000fe20008410000 */
[----:B------:R-:W-:Y:S01]  /*57b0*/  FFMA.FTZ R73, R73, UR11, R76 ;  /* 0x0000000b49497c23 */ /* 0x000fe2000801004c */
[----:B------:R-:W-:Y:S01]  /*57c0*/  ISETP.GE.U32.AND.EX P2, PT, R117, 0x1000000, PT, P2 ;  /* 0x010000007500780c */ /* 0x000fe20003f46120 */
[----:B------:R-:W-:Y:S01]  /*57d0*/  FMUL.FTZ R77, R67, UR23 ;  /* 0x00000017434d7c20 */ /* 0x000fe20008410000 */
[----:B------:R-:W-:Y:S01]  /*57e0*/  LOP3.LUT P3, RZ, R117, 0xff0000, RZ, 0xc0, !PT ;  /* 0x00ff000075ff7812 */ /* 0x000fe2000786c0ff */
[----:B------:R-:W-:Y:S01]  /*57f0*/  FADD.FTZ R75, R92, -R75 ;  /* 0x8000004b5c4b7221 */ /* 0x000fe20000010000 */
[----:B------:R-:W-:-:S02]  /*5800*/  SHF.L.U32 R76, R60, 0x10, RZ ;  /* 0x000000103c4c7819 */ /* 0x000fc400000006ff */
[----:B------:R-:W-:Y:S02]  /*5810*/  FSEL R79, R78, RZ, P2 ;  /* 0x000000ff4e4f7208 */ /* 0x000fe40001000000 */
[----:B------:R-:W-:Y:S01]  /*5820*/  FSEL R78, R77, RZ, P3 ;  /* 0x000000ff4d4e7208 */ /* 0x000fe20001800000 */
[----:B------:R-:W-:Y:S01]  /*5830*/  FFMA.FTZ R77, R75, UR11, R76 ;  /* 0x0000000b4b4d7c23 */ /* 0x000fe2000801004c */
[----:B------:R-:W-:Y:S01]  /*5840*/  F2FP.BF16.F32.PACK_AB R67, R66, R67 ;  /* 0x000000434243723e */ /* 0x000fe200000010ff */
[----:B------:R-:W-:Y:S01]  /*5850*/  FMUL.FTZ R76, R65, UR23 ;  /* 0x00000017414c7c20 */ /* 0x000fe20008410000 */
[C---:B------:R-:W-:Y:S01]  /*5860*/  F2FP.BF16.F32.PACK_AB R66, R64.reuse, R65 ;  /* 0x000000414042723e */ /* 0x040fe200000010ff */
[----:B------:R-:W-:Y:S01]  /*5870*/  FMUL.FTZ R65, R64, UR23 ;  /* 0x0000001740417c20 */ /* 0x000fe20008410000 */
[----:B------:R-:W-:Y:S01]  /*5880*/  LOP3.LUT P3, RZ, R117, 0xff, RZ, 0xc0, !PT ;  /* 0x000000ff75ff7812 */ /* 0x000fe2000786c0ff */
[----:B------:R-:W-:Y:S01]  /*5890*/  FMUL.FTZ R64, R73, UR23 ;  /* 0x0000001749407c20 */ /* 0x000fe20008410000 */
[----:B------:R-:W-:-:S02]  /*58a0*/  LOP3.LUT P2, RZ, R117, 0xff00, RZ, 0xc0, !PT ;  /* 0x0000ff0075ff7812 */ /* 0x000fc4000784c0ff */
[----:B------:R-:W-:Y:S01]  /*58b0*/  F2FP.BF16.F32.PACK_AB R75, R79, R78 ;  /* 0x0000004e4f4b723e */ /* 0x000fe200000010ff */
[----:B------:R-:W-:Y:S01]  /*58c0*/  FMUL.FTZ R78, R74, UR23 ;  /* 0x000000174a4e7c20 */ /* 0x000fe20008410000 */
[----:B------:R-:W-:Y:S02]  /*58d0*/  FSEL R80, R76, RZ, P3 ;  /* 0x000000ff4c507208 */ /* 0x000fe40001800000 */
[----:B------:R-:W-:Y:S02]  /*58e0*/  FSEL R81, R65, RZ, P2 ;  /* 0x000000ff41517208 */ /* 0x000fe40001000000 */
[C---:B------:R-:W-:Y:S02]  /*58f0*/  LOP3.LUT P3, RZ, R116.reuse, 0xff0000, RZ, 0xc0, !PT ;  /* 0x00ff000074ff7812 */ /* 0x040fe4000786c0ff */
[----:B------:R-:W-:Y:S02]  /*5900*/  LOP3.LUT P2, RZ, R116, 0xff000000, RZ, 0xc0, !PT ;  /* 0xff00000074ff7812 */ /* 0x000fe4000784c0ff */
[----:B------:R-:W-:Y:S01]  /*5910*/  F2FP.BF16.F32.PACK_AB R65, R74, R73 ;  /* 0x000000494a41723e */ /* 0x000fe200000010ff */
[----:B------:R-:W-:Y:S01]  /*5920*/  FMUL.FTZ R73, R77, UR23 ;  /* 0x000000174d497c20 */ /* 0x000fe20008410000 */
[----:B------:R-:W-:Y:S01]  /*5930*/  FSEL R76, R64, RZ, P3 ;  /* 0x000000ff404c7208 */ /* 0x000fe20001800000 */
[----:B------:R-:W-:Y:S01]  /*5940*/  FMUL.FTZ R74, R72, UR23 ;  /* 0x00000017484a7c20 */ /* 0x000fe20008410000 */
[----:B------:R-:W-:-:S02]  /*5950*/  FSEL R79, R78, RZ, P2 ;  /* 0x000000ff4e4f7208 */ /* 0x000fc40001000000 */
[C---:B------:R-:W-:Y:S02]  /*5960*/  LOP3.LUT P3, RZ, R116.reuse, 0xff, RZ, 0xc0, !PT ;  /* 0x000000ff74ff7812 */ /* 0x040fe4000786c0ff */
[----:B------:R-:W-:Y:S02]  /*5970*/  LOP3.LUT P2, RZ, R116, 0xff00, RZ, 0xc0, !PT ;  /* 0x0000ff0074ff7812 */ /* 0x000fe4000784c0ff */
[----:B------:R-:W-:Y:S02]  /*5980*/  F2FP.BF16.F32.PACK_AB R64, R72, R77 ;  /* 0x0000004d4840723e */ /* 0x000fe400000010ff */
[----:B------:R-:W-:Y:S02]  /*5990*/  FSEL R72, R73, RZ, P3 ;  /* 0x000000ff49487208 */ /* 0x000fe40001800000 */
[----:B------:R-:W-:Y:S02]  /*59a0*/  FSEL R77, R74, RZ, P2 ;  /* 0x000000ff4a4d7208 */ /* 0x000fe40001000000 */
[----:B------:R-:W-:-:S02]  /*59b0*/  F2FP.BF16.F32.PACK_AB R74, R81, R80 ;  /* 0x00000050514a723e */ /* 0x000fc400000010ff */
[----:B------:R-:W-:Y:S02]  /*59c0*/  F2FP.BF16.F32.PACK_AB R73, R79, R76 ;  /* 0x0000004c4f49723e */ /* 0x000fe400000010ff */
[----:B------:R-:W-:Y:S01]  /*59d0*/  F2FP.BF16.F32.PACK_AB R72, R77, R72 ;  /* 0x000000484d48723e */ /* 0x000fe200000010ff */
[----:B------:R-:W-:Y:S06]  /*59e0*/  BRA `(.L_x_193) ;  /* 0x0000000800d47947 */ /* 0x000fec0003800000 */
.L_x_196:
[----:B-----5:R-:W-:Y:S01]  /*59f0*/  PRMT R73, R63, 0x7632, R73 ;  /* 0x000076323f497816 */ /* 0x020fe20000000049 */
[----:B------:R-:W-:Y:S01]  /*5a00*/  FFMA.FTZ R76, R106, UR10, R80 ;  /* 0x0000000a6a4c7c23 */ /* 0x000fe20008010050 */
[----:B------:R-:W-:Y:S01]  /*5a10*/  PRMT R72, R62, 0x7632, R72 ;  /* 0x000076323e487816 */ /* 0x000fe20000000048 */
[----:B------:R-:W-:Y:S01]  /*5a20*/  FFMA.FTZ R74, R104, UR10, R80 ;  /* 0x0000000a684a7c23 */ /* 0x000fe20008010050 */
[----:B------:R-:W-:Y:S01]  /*5a30*/  SHF.L.U32 R75, R73, 0x10, RZ ;  /* 0x00000010494b7819 */ /* 0x000fe200000006ff */
[----:B------:R-:W-:Y:S01]  /*5a40*/  FADD.FTZ R76, R103, -R76 ;  /* 0x8000004c674c7221 */ /* 0x000fe20000010000 */
[----:B------:R-:W-:Y:S01]  /*5a50*/  SHF.L.U32 R82, R63, 0x10, RZ ;  /* 0x000000103f527819 */ /* 0x000fe200000006ff */
[----:B------:R-:W-:Y:S02]  /*5a60*/  IMAD.U32 R73, R72, 0x10000, RZ ;  /* 0x0001000048497824 */ /* 0x000fe400078e00ff */
[----:B------:R-:W-:Y:S01]  /*5a70*/  FADD.FTZ R72, R101, -R74 ;  /* 0x8000004a65487221 */ /* 0x000fe20000010000 */
[----:B------:R-:W-:Y:S01]  /*5a80*/  FFMA.FTZ R74, R76, UR11, R75 ;  /* 0x0000000b4c4a7c23 */ /* 0x000fe2000801004b */
[--C-:B------:R-:W-:Y:S01]  /*5a90*/  FFMA.FTZ R75, R95, UR10, R80.reuse ;  /* 0x0000000a5f4b7c23 */ /* 0x100fe20008010050 */
[----:B------:R-:W-:Y:S01]  /*5aa0*/  FFMA.FTZ R76, R102, UR10, R80 ;  /* 0x0000000a664c7c23 */ /* 0x000fe20008010050 */
[--C-:B------:R-:W-:Y:S01]  /*5ab0*/  FFMA.FTZ R72, R72, UR11, R73.reuse ;  /* 0x0000000b48487c23 */ /* 0x100fe20008010049 */
[----:B------:R-:W-:Y:S01]  /*5ac0*/  PRMT R73, R61, 0x7632, R73 ;  /* 0x000076323d497816 */ /* 0x000fe20000000049 */
[----:B------:R-:W-:Y:S01]  /*5ad0*/  FADD.FTZ R75, R98, -R75 ;  /* 0x8000004b624b7221 */ /* 0x000fe20000010000 */
[----:B------:R-:W-:Y:S01]  /*5ae0*/  ISETP.GE.U32.AND P2, PT, R116, RZ, PT ;  /* 0x000000ff7400720c */ /* 0x000fe20003f46070 */
[----:B------:R-:W-:Y:S01]  /*5af0*/  FMUL.FTZ R77, R74, UR23 ;  /* 0x000000174a4d7c20 */ /* 0x000fe20008410000 */
[----:B------:R-:W-:Y:S01]  /*5b00*/  SHF.L.U32 R78, R73, 0x10, RZ ;  /* 0x00000010494e7819 */ /* 0x000fe200000006ff */
[----:B------:R-:W-:Y:S01]  /*5b10*/  FFMA.FTZ R82, R75, UR11, R82 ;  /* 0x0000000b4b527c23 */ /* 0x000fe20008010052 */
[----:B------:R-:W-:Y:S01]  /*5b20*/  FADD.FTZ R73, R99, -R76 ;  /* 0x8000004c63497221 */ /* 0x000fe20000010000 */
[----:B------:R-:W-:Y:S01]  /*5b30*/  PRMT R75, R60, 0x7632, R75 ;  /* 0x000076323c4b7816 */ /* 0x000fe2000000004b */
[--C-:B------:R-:W-:Y:S01]  /*5b40*/  FFMA.FTZ R76, R100, UR10, R80.reuse ;  /* 0x0000000a644c7c23 */ /* 0x100fe20008010050 */
[----:B------:R-:W-:Y:S01]  /*5b50*/  FMUL.FTZ R82, R82, UR23 ;  /* 0x0000001752527c20 */ /* 0x000fe20008410000 */
[----:B------:R-:W-:Y:S01]  /*5b60*/  LOP3.LUT P3, RZ, R117, 0xff0000, RZ, 0xc0, !PT ;  /* 0x00ff000075ff7812 */ /* 0x000fe2000786c0ff */
[----:B------:R-:W-:Y:S01]  /*5b70*/  FFMA.FTZ R79, R91, UR10, R80 ;  /* 0x0000000a5b4f7c23 */ /* 0x000fe20008010050 */
[----:B------:R-:W-:Y:S01]  /*5b80*/  FADD.FTZ R76, R97, -R76 ;  /* 0x8000004c614c7221 */ /* 0x000fe20000010000 */
[----:B------:R-:W-:Y:S01]  /*5b90*/  IMAD.U32 R75, R75, 0x10000, RZ ;  /* 0x000100004b4b7824 */ /* 0x000fe200078e00ff */
[----:B------:R-:W-:Y:S01]  /*5ba0*/  ISETP.GE.U32.AND.EX P2, PT, R117, 0x1000000, PT, P2 ;  /* 0x010000007500780c */ /* 0x000fe20003f46120 */
[----:B------:R-:W-:Y:S01]  /*5bb0*/  FFMA.FTZ R73, R73, UR11, R78 ;  /* 0x0000000b49497c23 */ /* 0x000fe2000801004e */
[----:B------:R-:W-:Y:S01]  /*5bc0*/  SHF.L.U32 R81, R62, 0x10, RZ ;  /* 0x000000103e517819 */ /* 0x000fe200000006ff */
[----:B------:R-:W-:Y:S01]  /*5bd0*/  FFMA.FTZ R74, R76, UR11, R75 ;  /* 0x0000000b4c4a7c23 */ /* 0x000fe2000801004b */
[----:B------:R-:W-:Y:S01]  /*5be0*/  FSEL R75, R82, RZ, P3 ;  /* 0x000000ff524b7208 */ /* 0x000fe20001800000 */
[----:B------:R-:W-:Y:S01]  /*5bf0*/  FADD.FTZ R79, R94, -R79 ;  /* 0x8000004f5e4f7221 */ /* 0x000fe20000010000 */
[----:B------:R-:W-:Y:S01]  /*5c00*/  FSEL R76, R77, RZ, P2 ;  /* 0x000000ff4d4c7208 */ /* 0x000fe20001000000 */
[--C-:B------:R-:W-:Y:S01]  /*5c10*/  FFMA.FTZ R77, R93, UR10, R80.reuse ;  /* 0x0000000a5d4d7c23 */ /* 0x100fe20008010050 */
[----:B------:R-:W-:Y:S01]  /*5c20*/  SHF.L.U32 R78, R61, 0x10, RZ ;  /* 0x000000103d4e7819 */ /* 0x000fe200000006ff */
[----:B------:R-:W-:Y:S01]  /*5c30*/  FMUL.FTZ R72, R72, UR23 ;  /* 0x0000001748487c20 */ /* 0x000fe20008410000 */
[----:B------:R-:W-:Y:S01]  /*5c40*/  F2FP.BF16.F32.PACK_AB R75, R76, R75 ;  /* 0x0000004b4c4b723e */ /* 0x000fe200000010ff */
[----:B------:R-:W-:Y:S01]  /*5c50*/  FADD.FTZ R76, R96, -R77 ;  /* 0x8000004d604c7221 */ /* 0x000fe20000010000 */
[----:B------:R-:W-:Y:S01]  /*5c60*/  FFMA.FTZ R77, R89, UR10, R80 ;  /* 0x0000000a594d7c23 */ /* 0x000fe20008010050 */
[----:B------:R-:W-:Y:S01]  /*5c70*/  FFMA.FTZ R78, R79, UR11, R78 ;  /* 0x0000000b4f4e7c23 */ /* 0x000fe2000801004e */
[C---:B------:R-:W-:Y:S01]  /*5c80*/  LOP3.LUT P3, RZ, R117.reuse, 0xff, RZ, 0xc0, !PT ;  /* 0x000000ff75ff7812 */ /* 0x040fe2000786c0ff */
[----:B------:R-:W-:Y:S01]  /*5c90*/  FFMA.FTZ R81, R76, UR11, R81 ;  /* 0x0000000b4c517c23 */ /* 0x000fe20008010051 */
[----:B------:R-:W-:Y:S01]  /*5ca0*/  LOP3.LUT P2, RZ, R117, 0xff00, RZ, 0xc0, !PT ;  /* 0x0000ff0075ff7812 */ /* 0x000fe2000784c0ff */
[----:B------:R-:W-:Y:S01]  /*5cb0*/  FADD.FTZ R77, R92, -R77 ;  /* 0x8000004d5c4d7221 */ /* 0x000fe20000010000 */
[----:B------:R-:W-:-:S02]  /*5cc0*/  IMAD.U32 R76, R60, 0x10000, RZ ;  /* 0x000100003c4c7824 */ /* 0x000fc400078e00ff */
[----:B------:R-:W-:Y:S01]  /*5cd0*/  FMUL.FTZ R81, R81, UR23 ;  /* 0x0000001751517c20 */ /* 0x000fe20008410000 */
[----:B------:R-:W-:Y:S01]  /*5ce0*/  FMUL.FTZ R78, R78, UR23 ;  /* 0x000000174e4e7c20 */ /* 0x000fe20008410000 */
[----:B------:R-:W-:Y:S01]  /*5cf0*/  FSEL R80, R72, RZ, P2 ;  /* 0x000000ff48507208 */ /* 0x000fe20001000000 */
[----:B------:R-:W-:Y:S01]  /*5d00*/  FMUL.FTZ R72, R73, UR23 ;  /* 0x0000001749487c20 */ /* 0x000fe20008410000 */
[----:B------:R-:W-:Y:S01]  /*5d10*/  FFMA.FTZ R76, R77, UR11, R76 ;  /* 0x0000000b4d4c7c23 */ /* 0x000fe2000801004c */
[----:B------:R-:W-:Y:S01]  /*5d20*/  FSEL R81, R81, RZ, P3 ;  /* 0x000000ff51517208 */ /* 0x000fe20001800000 */
[----:B------:R-:W-:Y:S01]  /*5d30*/  FMUL.FTZ R74, R74, UR23 ;  /* 0x000000174a4a7c20 */ /* 0x000fe20008410000 */
[----:B------:R-:W-:Y:S01]  /*5d40*/  LOP3.LUT P3, RZ, R116, 0xff0000, RZ, 0xc0, !PT ;  /* 0x00ff000074ff7812 */ /* 0x000fe2000786c0ff */
[----:B------:R-:W-:Y:S01]  /*5d50*/  FMUL.FTZ R76, R76, UR23 ;  /* 0x000000174c4c7c20 */ /* 0x000fe20008410000 */
[----:B------:R-:W-:Y:S02]  /*5d60*/  LOP3.LUT P2, RZ, R116, 0xff000000, RZ, 0xc0, !PT ;  /* 0xff00000074ff7812 */ /* 0x000fe4000784c0ff */
        /* <DEDUP_REMOVED lines=8> */
[----:B------:R-:W-:Y:S01]  /*5df0*/  F2FP.BF16.F32.PACK_AB R72, R77, R72 ;  /* 0x000000484d48723e */ /* 0x000fe200000010ff */
[----:B------:R-:W-:Y:S06]  /*5e00*/  BRA `(.L_x_193) ;  /* 0x0000000400cc7947 */ /* 0x000fec0003800000 */
.L_x_195:
[----:B0-----:R-:W0:Y:S02]  /*5e10*/  LDC.64 R72, c[0x0][0x478] ;  /* 0x00011e00ff487b82 */ /* 0x001e240000000a00 */
[----:B0-----:R-:W-:-:S04]  /*5e20*/  ISETP.NE.U32.AND P1, PT, R72, RZ, PT ;  /* 0x000000ff4800720c */ /* 0x001fc80003f25070 */
[----:B------:R-:W-:-:S13]  /*5e30*/  ISETP.NE.AND.EX P1, PT, R73, RZ, PT, P1 ;  /* 0x000000ff4900720c */ /* 0x000fda0003f25310 */
[----:B------:R-:W-:Y:S05]  /*5e40*/  @!P1 BRA `(.L_x_197) ;  /* 0x0000000000e89947 */ /* 0x000fea0003800000 */
[--C-:B------:R-:W-:Y:S01]  /*5e50*/  FFMA.FTZ R64, R106, UR10, R80.reuse ;  /* 0x0000000a6a407c23 */ /* 0x100fe20008010050 */
[----:B------:R-:W-:Y:S01]  /*5e60*/  FFMA.FTZ R65, R95, UR10, R80 ;  /* 0x0000000a5f417c23 */ /* 0x000fe20008010050 */
[----:B-----5:R-:W-:Y:S02]  /*5e70*/  ISETP.GE.U32.AND P2, PT, R116, RZ, PT ;  /* 0x000000ff7400720c */ /* 0x020fe40003f46070 */
[----:B------:R-:W-:Y:S01]  /*5e80*/  FADD.FTZ R66, R103, -R64 ;  /* 0x8000004067427221 */ /* 0x000fe20000010000 */
[----:B------:R-:W-:Y:S01]  /*5e90*/  FADD.FTZ R64, R98, -R65 ;  /* 0x8000004162407221 */ /* 0x000fe20000010000 */
[--C-:B------:R-:W-:Y:S01]  /*5ea0*/  FFMA.FTZ R65, R93, UR10, R80.reuse ;  /* 0x0000000a5d417c23 */ /* 0x100fe20008010050 */
[C---:B------:R-:W-:Y:S01]  /*5eb0*/  ISETP.GE.U32.AND.EX P2, PT, R117.reuse, 0x1000000, PT, P2 ;  /* 0x010000007500780c */ /* 0x040fe20003f46120 */
[----:B------:R-:W-:Y:S01]  /*5ec0*/  FMUL.FTZ R67, R66, UR11 ;  /* 0x0000000b42437c20 */ /* 0x000fe20008410000 */
[----:B------:R-:W-:Y:S01]  /*5ed0*/  FMUL.FTZ R64, R64, UR11 ;  /* 0x0000000b40407c20 */ /* 0x000fe20008410000 */
[----:B------:R-:W-:Y:S01]  /*5ee0*/  LOP3.LUT P3, RZ, R117, 0xff0000, RZ, 0xc0, !PT ;  /* 0x00ff000075ff7812 */ /* 0x000fe2000786c0ff */
[----:B------:R-:W-:Y:S01]  /*5ef0*/  FADD.FTZ R65, R96, -R65 ;  /* 0x8000004160417221 */ /* 0x000fe20000010000 */
[C---:B------:R-:W-:Y:S01]  /*5f00*/  FMUL.FTZ R73, R67.reuse, UR23 ;  /* 0x0000001743497c20 */ /* 0x040fe20008410000 */
[----:B------:R-:W-:Y:S01]  /*5f10*/  FMUL.FTZ R72, R64, UR23 ;  /* 0x0000001740487c20 */ /* 0x000fe20008410000 */
[----:B------:R-:W-:Y:S01]  /*5f20*/  F2FP.BF16.F32.PACK_AB R67, R67, R64 ;  /* 0x000000404343723e */ /* 0x000fe200000010ff */
[----:B------:R-:W-:Y:S01]  /*5f30*/  FFMA.FTZ R64, R104, UR10, R80 ;  /* 0x0000000a68407c23 */ /* 0x000fe20008010050 */
[----:B------:R-:W-:Y:S01]  /*5f40*/  FMUL.FTZ R66, R65, UR11 ;  /* 0x0000000b41427c20 */ /* 0x000fe20008410000 */
[----:B------:R-:W-:-:S02]  /*5f50*/  FSEL R73, R73, RZ, P2 ;  /* 0x000000ff49497208 */ /* 0x000fc40001000000 */
[----:B------:R-:W-:Y:S01]  /*5f60*/  FSEL R72, R72, RZ, P3 ;  /* 0x000000ff48487208 */ /* 0x000fe20001800000 */
[----:B------:R-:W-:Y:S01]  /*5f70*/  FADD.FTZ R65, R101, -R64 ;  /* 0x8000004065417221 */ /* 0x000fe20000010000 */
[--C-:B------:R-:W-:Y:S01]  /*5f80*/  FFMA.FTZ R64, R102, UR10, R80.reuse ;  /* 0x0000000a66407c23 */ /* 0x100fe20008010050 */
[----:B------:R-:W-:Y:S01]  /*5f90*/  FMUL.FTZ R74, R66, UR23 ;  /* 0x00000017424a7c20 */ /* 0x000fe20008410000 */
[----:B------:R-:W-:Y:S01]  /*5fa0*/  F2FP.BF16.F32.PACK_AB R75, R73, R72 ;  /* 0x00000048494b723e */ /* 0x000fe200000010ff */
[--C-:B------:R-:W-:Y:S01]  /*5fb0*/  FFMA.FTZ R73, R91, UR10, R80.reuse ;  /* 0x0000000a5b497c23 */ /* 0x100fe20008010050 */
[----:B------:R-:W-:Y:S01]  /*5fc0*/  FMUL.FTZ R77, R65, UR11 ;  /* 0x0000000b414d7c20 */ /* 0x000fe20008410000 */
[----:B------:R-:W-:Y:S01]  /*5fd0*/  FFMA.FTZ R65, R89, UR10, R80 ;  /* 0x0000000a59417c23 */ /* 0x000fe20008010050 */
[----:B------:R-:W-:Y:S01]  /*5fe0*/  FADD.FTZ R64, R99, -R64 ;  /* 0x8000004063407221 */ /* 0x000fe20000010000 */
[----:B------:R-:W-:Y:S01]  /*5ff0*/  FADD.FTZ R73, R94, -R73 ;  /* 0x800000495e497221 */ /* 0x000fe20000010000 */
[----:B------:R-:W-:Y:S01]  /*6000*/  FFMA.FTZ R80, R100, UR10, R80 ;  /* 0x0000000a64507c23 */ /* 0x000fe20008010050 */
[C---:B------:R-:W-:Y:S01]  /*6010*/  F2FP.BF16.F32.PACK_AB R66, R77.reuse, R66 ;  /* 0x000000424d42723e */ /* 0x040fe200000010ff */
[----:B------:R-:W-:Y:S01]  /*6020*/  FMUL.FTZ R76, R77, UR23 ;  /* 0x000000174d4c7c20 */ /* 0x000fe20008410000 */
[----:B------:R-:W-:Y:S01]  /*6030*/  FADD.FTZ R65, R92, -R65 ;  /* 0x800000415c417221 */ /* 0x000fe20000010000 */
[----:B------:R-:W-:Y:S01]  /*6040*/  FMUL.FTZ R72, R73, UR11 ;  /* 0x0000000b49487c20 */ /* 0x000fe20008410000 */
[----:B------:R-:W-:Y:S01]  /*6050*/  FMUL.FTZ R77, R64, UR11 ;  /* 0x0000000b404d7c20 */ /* 0x000fe20008410000 */
[----:B------:R-:W-:Y:S01]  /*6060*/  LOP3.LUT P2, RZ, R117, 0xff00, RZ, 0xc0, !PT ;  /* 0x0000ff0075ff7812 */ /* 0x000fe2000784c0ff */
[----:B------:R-:W-:Y:S01]  /*6070*/  FADD.FTZ R80, R97, -R80 ;  /* 0x8000005061507221 */ /* 0x000fe20000010000 */
[----:B------:R-:W-:Y:S01]  /*6080*/  LOP3.LUT P3, RZ, R117, 0xff, RZ, 0xc0, !PT ;  /* 0x000000ff75ff7812 */ /* 0x000fe2000786c0ff */
[----:B------:R-:W-:Y:S01]  /*6090*/  FMUL.FTZ R64, R65, UR11 ;  /* 0x0000000b41407c20 */ /* 0x000fe20008410000 */
[----:B------:R-:W-:Y:S01]  /*60a0*/  FSEL R81, R76, RZ, P2 ;  /* 0x000000ff4c517208 */ /* 0x000fe20001000000 */
[----:B------:R-:W-:Y:S01]  /*60b0*/  FMUL.FTZ R73, R80, UR11 ;  /* 0x0000000b50497c20 */ /* 0x000fe20008410000 */
[C---:B------:R-:W-:Y:S01]  /*60c0*/  F2FP.BF16.F32.PACK_AB R65, R77.reuse, R72 ;  /* 0x000000484d41723e */ /* 0x040fe200000010ff */
[----:B------:R-:W-:Y:S01]  /*60d0*/  FMUL.FTZ R76, R72, UR23 ;  /* 0x00000017484c7c20 */ /* 0x000fe20008410000 */
[----:B------:R-:W-:Y:S01]  /*60e0*/  FSEL R74, R74, RZ, P3 ;  /* 0x000000ff4a4a7208 */ /* 0x000fe20001800000 */
[----:B------:R-:W-:Y:S01]  /*60f0*/  FMUL.FTZ R77, R77, UR23 ;  /* 0x000000174d4d7c20 */ /* 0x000fe20008410000 */
[----:B------:R-:W-:Y:S01]  /*6100*/  LOP3.LUT P3, RZ, R116, 0xff0000, RZ, 0xc0, !PT ;  /* 0x00ff000074ff7812 */ /* 0x000fe2000786c0ff */
[----:B------:R-:W-:Y:S01]  /*6110*/  FMUL.FTZ R72, R64, UR23 ;  /* 0x0000001740487c20 */ /* 0x000fe20008410000 */
[----:B------:R-:W-:-:S02]  /*6120*/  LOP3.LUT P2, RZ, R116, 0xff000000, RZ, 0xc0, !PT ;  /* 0xff00000074ff7812 */ /* 0x000fc4000784c0ff */
[C---:B------:R-:W-:Y:S01]  /*6130*/  F2FP.BF16.F32.PACK_AB R64, R73.reuse, R64 ;  /* 0x000000404940723e */ /* 0x040fe200000010ff */
[----:B------:R-:W-:Y:S01]  /*6140*/  FMUL.FTZ R73, R73, UR23 ;  /* 0x0000001749497c20 */ /* 0x000fe20008410000 */
[----:B------:R-:W-:Y:S02]  /*6150*/  FSEL R76, R76, RZ, P3 ;  /* 0x000000ff4c4c7208 */ /* 0x000fe40001800000 */
[----:B------:R-:W-:Y:S02]  /*6160*/  FSEL R79, R77, RZ, P2 ;  /* 0x000000ff4d4f7208 */ /* 0x000fe40001000000 */
[C---:B------:R-:W-:Y:S02]  /*6170*/  LOP3.LUT P3, RZ, R116.reuse, 0xff, RZ, 0xc0, !PT ;  /* 0x000000ff74ff7812 */ /* 0x040fe4000786c0ff */
[----:B------:R-:W-:Y:S02]  /*6180*/  LOP3.LUT P2, RZ, R116, 0xff00, RZ, 0xc0, !PT ;  /* 0x0000ff0074ff7812 */ /* 0x000fe4000784c0ff */
[----:B------:R-:W-:-:S02]  /*6190*/  FSEL R72, R72, RZ, P3 ;  /* 0x000000ff48487208 */ /* 0x000fc40001800000 */
[----:B------:R-:W-:Y:S02]  /*61a0*/  FSEL R77, R73, RZ, P2 ;  /* 0x000000ff494d7208 */ /* 0x000fe40001000000 */
[----:B------:R-:W-:Y:S02]  /*61b0*/  F2FP.BF16.F32.PACK_AB R74, R81, R74 ;  /* 0x0000004a514a723e */ /* 0x000fe400000010ff */
[----:B------:R-:W-:Y:S02]  /*61c0*/  F2FP.BF16.F32.PACK_AB R73, R79, R76 ;  /* 0x0000004c4f49723e */ /* 0x000fe400000010ff */
[----:B------:R-:W-:Y:S01]  /*61d0*/  F2FP.BF16.F32.PACK_AB R72, R77, R72 ;  /* 0x000000484d48723e */ /* 0x000fe200000010ff */
[----:B------:R-:W-:Y:S06]  /*61e0*/  BRA `(.L_x_193) ;  /* 0x0000000000d47947 */ /* 0x000fec0003800000 */
.L_x_197:
[--C-:B------:R-:W-:Y:S01]  /*61f0*/  FFMA.FTZ R73, R95, UR10, R80.reuse ;  /* 0x0000000a5f497c23 */ /* 0x100fe20008010050 */
[--C-:B------:R-:W-:Y:S01]  /*6200*/  FFMA.FTZ R74, R106, UR10, R80.reuse ;  /* 0x0000000a6a4a7c23 */ /* 0x100fe20008010050 */
[----:B-----5:R-:W-:Y:S01]  /*6210*/  ISETP.GE.U32.AND P2, PT, R116, RZ, PT ;  /* 0x000000ff7400720c */ /* 0x020fe20003f46070 */
[----:B------:R-:W-:Y:S01]  /*6220*/  FFMA.FTZ R78, R102, UR10, R80 ;  /* 0x0000000a664e7c23 */ /* 0x000fe20008010050 */
[----:B------:R-:W-:Y:S01]  /*6230*/  FADD.FTZ R72, R98, -R73 ;  /* 0x8000004962487221 */ /* 0x000fe20000010000 */
[----:B------:R-:W-:Y:S01]  /*6240*/  FADD.FTZ R74, R103, -R74 ;  /* 0x8000004a674a7221 */ /* 0x000fe20000010000 */
[----:B------:R-:W-:Y:S01]  /*6250*/  FFMA.FTZ R73, R93, UR10, R80 ;  /* 0x0000000a5d497c23 */ /* 0x000fe20008010050 */
[C---:B------:R-:W-:Y:S01]  /*6260*/  LOP3.LUT P3, RZ, R117.reuse, 0xff0000, RZ, 0xc0, !PT ;  /* 0x00ff000075ff7812 */ /* 0x040fe2000786c0ff */
[----:B------:R-:W-:Y:S01]  /*6270*/  FMUL.FTZ R72, R72, UR11 ;  /* 0x0000000b48487c20 */ /* 0x000fe20008410000 */
[----:B------:R-:W-:Y:S01]  /*6280*/  FMUL.FTZ R74, R74, UR11 ;  /* 0x0000000b4a4a7c20 */ /* 0x000fe20008410000 */
[----:B------:R-:W-:Y:S01]  /*6290*/  FADD.FTZ R73, R96, -R73 ;  /* 0x8000004960497221 */ /* 0x000fe20000010000 */
[----:B------:R-:W-:Y:S01]  /*62a0*/  ISETP.GE.U32.AND.EX P2, PT, R117, 0x1000000, PT, P2 ;  /* 0x010000007500780c */ /* 0x000fe20003f46120 */
[----:B------:R-:W-:Y:S01]  /*62b0*/  FMUL.FTZ R72, R72, UR23 ;  /* 0x0000001748487c20 */ /* 0x000fe20008410000 */
[----:B------:R-:W-:Y:S01]  /*62c0*/  FMUL.FTZ R74, R74, UR23 ;  /* 0x000000174a4a7c20 */ /* 0x000fe20008410000 */
[----:B------:R-:W-:Y:S01]  /*62d0*/  FMUL.FTZ R73, R73, UR11 ;  /* 0x0000000b49497c20 */ /* 0x000fe20008410000 */
[----:B------:R-:W-:-:S02]  /*62e0*/  FADD.FTZ R78, R99, -R78 ;  /* 0x8000004e634e7221 */ /* 0x000fc40000010000 */
[----:B------:R-:W-:Y:S01]  /*62f0*/  FSEL R75, R72, RZ, P3 ;  /* 0x000000ff484b7208 */ /* 0x000fe20001800000 */
[--C-:B------:R-:W-:Y:S01]  /*6300*/  FFMA.FTZ R72, R104, UR10, R80.reuse ;  /* 0x0000000a68487c23 */ /* 0x100fe20008010050 */
[----:B------:R-:W-:Y:S01]  /*6310*/  FSEL R76, R74, RZ, P2 ;  /* 0x000000ff4a4c7208 */ /* 0x000fe20001000000 */
[----:B------:R-:W-:Y:S01]  /*6320*/  FMUL.FTZ R74, R73, UR23 ;  /* 0x00000017494a7c20 */ /* 0x000fe20008410000 */
[----:B------:R-:W-:Y:S01]  /*6330*/  FFMA.FTZ R73, R91, UR10, R80 ;  /* 0x0000000a5b497c23 */ /* 0x000fe20008010050 */
[----:B------:R-:W-:Y:S01]  /*6340*/  FADD.FTZ R72, R101, -R72 ;  /* 0x8000004865487221 */ /* 0x000fe20000010000 */
[----:B------:R-:W-:Y:S01]  /*6350*/  F2FP.BF16.F32.PACK_AB R75, R76, R75 ;  /* 0x0000004b4c4b723e */ /* 0x000fe200000010ff */
[----:B------:R-:W-:Y:S01]  /*6360*/  FMUL.FTZ R78, R78, UR11 ;  /* 0x0000000b4e4e7c20 */ /* 0x000fe20008410000 */
[----:B------:R-:W-:Y:S01]  /*6370*/  FADD.FTZ R76, R94, -R73 ;  /* 0x800000495e4c7221 */ /* 0x000fe20000010000 */
[----:B------:R-:W-:Y:S01]  /*6380*/  FMUL.FTZ R77, R72, UR11 ;  /* 0x0000000b484d7c20 */ /* 0x000fe20008410000 */
[--C-:B------:R-:W-:Y:S01]  /*6390*/  FFMA.FTZ R72, R100, UR10, R80.reuse ;  /* 0x0000000a64487c23 */ /* 0x100fe20008010050 */
[----:B------:R-:W-:Y:S01]  /*63a0*/  FFMA.FTZ R73, R89, UR10, R80 ;  /* 0x0000000a59497c23 */ /* 0x000fe20008010050 */
[----:B------:R-:W-:Y:S01]  /*63b0*/  LOP3.LUT P3, RZ, R117, 0xff, RZ, 0xc0, !PT ;  /* 0x000000ff75ff7812 */ /* 0x000fe2000786c0ff */
[----:B------:R-:W-:Y:S01]  /*63c0*/  FMUL.FTZ R76, R76, UR11 ;  /* 0x0000000b4c4c7c20 */ /* 0x000fe20008410000 */
[----:B------:R-:W-:Y:S01]  /*63d0*/  FMUL.FTZ R77, R77, UR23 ;  /* 0x000000174d4d7c20 */ /* 0x000fe20008410000 */
[----:B------:R-:W-:Y:S01]  /*63e0*/  LOP3.LUT P2, RZ, R117, 0xff00, RZ, 0xc0, !PT ;  /* 0x0000ff0075ff7812 */ /* 0x000fe2000784c0ff */
[----:B------:R-:W-:Y:S01]  /*63f0*/  FADD.FTZ R72, R97, -R72 ;  /* 0x8000004861487221 */ /* 0x000fe20000010000 */
[----:B------:R-:W-:Y:S01]  /*6400*/  FADD.FTZ R73, R92, -R73 ;  /* 0x800000495c497221 */ /* 0x000fe20000010000 */
[----:B------:R-:W-:Y:S01]  /*6410*/  FSEL R74, R74, RZ, P3 ;  /* 0x000000ff4a4a7208 */ /* 0x000fe20001800000 */
[----:B------:R-:W-:Y:S01]  /*6420*/  FMUL.FTZ R76, R76, UR23 ;  /* 0x000000174c4c7c20 */ /* 0x000fe20008410000 */
[----:B------:R-:W-:Y:S01]  /*6430*/  LOP3.LUT P3, RZ, R116, 0xff0000, RZ, 0xc0, !PT ;  /* 0x00ff000074ff7812 */ /* 0x000fe2000786c0ff */
[----:B------:R-:W-:Y:S01]  /*6440*/  FMUL.FTZ R72, R72, UR11 ;  /* 0x0000000b48487c20 */ /* 0x000fe20008410000 */
        /* <DEDUP_REMOVED lines=8> */
[----:B------:R-:W-:-:S02]  /*64d0*/  FSEL R79, R78, RZ, P2 ;  /* 0x000000ff4e4f7208 */ /* 0x000fc40001000000 */
[----:B------:R-:W-:Y:S02]  /*64e0*/  LOP3.LUT P2, RZ, R116, 0xff, RZ, 0xc0, !PT ;  /* 0x000000ff74ff7812 */ /* 0x000fe4000784c0ff */
[----:B------:R-:W-:Y:S02]  /*64f0*/  FSEL R77, R72, RZ, P3 ;  /* 0x000000ff484d7208 */ /* 0x000fe40001800000 */
[----:B------:R-:W-:Y:S02]  /*6500*/  FSEL R72, R73, RZ, P2 ;  /* 0x000000ff49487208 */ /* 0x000fe40001000000 */
[----:B------:R-:W-:Y:S02]  /*6510*/  F2FP.BF16.F32.PACK_AB R74, R81, R74 ;  /* 0x0000004a514a723e */ /* 0x000fe400000010ff */
[----:B------:R-:W-:Y:S02]  /*6520*/  F2FP.BF16.F32.PACK_AB R73, R79, R76 ;  /* 0x0000004c4f49723e */ /* 0x000fe400000010ff */
[----:B------:R-:W-:-:S07]  /*6530*/  F2FP.BF16.F32.PACK_AB R72, R77, R72 ;  /* 0x000000484d48723e */ /* 0x000fce00000010ff */
.L_x_193:
        /* <DEDUP_REMOVED lines=9> */
.L_x_189:
[----:B------:R-:W-:Y:S05]  /*65d0*/  BSYNC.RECONVERGENT B0 ;  /* 0x0000000000007941 */ /* 0x000fea0003800200 */
.L_x_188:
[----:B------:R-:W-:Y:S01]  /*65e0*/  UPLOP3.LUT UP1, UPT, UPT, UPT, UP1, 0x40, 0x4 ;  /* 0x000000000004789c */ /* 0x000fe20003f2e810 */
[----:B------:R-:W-:Y:S10]  /*65f0*/  BRA.U !UP2, `(.L_x_198) ;  /* 0xffffff9d0ab07547 */ /* 0x000ff4000b83ffff */
.L_x_171:
        /* <DEDUP_REMOVED lines=23> */
.L_x_199:
        /* <DEDUP_REMOVED lines=9> */
.L_x_2788:


//--------------------- .text._ZN10layer_norm22ln_bwd_finalize_kernelINS_22Kernel_traits_finalizeILj4096E13__nv_bfloat16S2_S2_S2_fjLb0ELj1024ELj4ENS_18Kernel_traits_baseILj4096ES2_S2_S2_S2_fjLj1024EEEEELb0ELb1EEEvNS_9BwdParamsE --------------------------
	.section	.text._ZN10layer_norm22ln_bwd_finalize_kernelINS_22Kernel_traits_finalizeILj4096E13__nv_bfloat16S2_S2_S2_fjLb0ELj1024ELj4ENS_18Kernel_traits_baseILj4096ES2_S2_S2_S2_fjLj1024EEEEELb0ELb1EEEvNS_9BwdParamsE,"ax",@progbits
	.align	128
        .global         _ZN10layer_norm22ln_bwd_finalize_kernelINS_22Kernel_traits_finalizeILj4096E13__nv_bfloat16S2_S2_S2_fjLb0ELj1024ELj4ENS_18Kernel_traits_baseILj4096ES2_S2_S2_S2_fjLj1024EEEEELb0ELb1EEEvNS_9BwdParamsE
        .type           _ZN10layer_norm22ln_bwd_finalize_kernelINS_22Kernel_traits_finalizeILj4096E13__nv_bfloat16S2_S2_S2_fjLb0ELj1024ELj4ENS_18Kernel_traits_baseILj4096ES2_S2_S2_S2_fjLj1024EEEEELb0ELb1EEEvNS_9BwdParamsE,@function
        .size           _ZN10layer_norm22ln_bwd_finalize_kernelINS_22Kernel_traits_finalizeILj4096E13__nv_bfloat16S2_S2_S2_fjLb0ELj1024ELj4ENS_18Kernel_traits_baseILj4096ES2_S2_S2_S2_fjLj1024EEEEELb0ELb1EEEvNS_9BwdParamsE,(.L_x_2789 - _ZN10layer_norm22ln_bwd_finalize_kernelINS_22Kernel_traits_finalizeILj4096E13__nv_bfloat16S2_S2_S2_fjLb0ELj1024ELj4ENS_18Kernel_traits_baseILj4096ES2_S2_S2_S2_fjLj1024EEEEELb0ELb1EEEvNS_9BwdParamsE)
        .other          _ZN10layer_norm22ln_bwd_finalize_kernelINS_22Kernel_traits_finalizeILj4096E13__nv_bfloat16S2_S2_S2_fjLb0ELj1024ELj4ENS_18Kernel_traits_baseILj4096ES2_S2_S2_S2_fjLj1024EEEEELb0ELb1EEEvNS_9BwdParamsE,@"STO_CUDA_ENTRY STV_DEFAULT"
_ZN10layer_norm22ln_bwd_finalize_kernelINS_22Kernel_traits_finalizeILj4096E13__nv_bfloat16S2_S2_S2_fjLb0ELj1024ELj4ENS_18Kernel_traits_baseILj4096ES2_S2_S2_S2_fjLj1024EEEEELb0ELb1EEEvNS_9BwdParamsE:
.text._ZN10layer_norm22ln_bwd_finalize_kernelINS_22Kernel_traits_finalizeILj4096E13__nv_bfloat16S2_S2_S2_fjLb0ELj1024ELj4ENS_18Kernel_traits_baseILj4096ES2_S2_S2_S2_fjLj1024EEEEELb0ELb1EEEvNS_9BwdParamsE:
[----:B------:R-:W-:Y:S08]  /*0000*/  LDC R1, c[0x0][0x37c] ;  /* 0x0000df00ff017b82 */ /* 0x000ff00000000800 */
[----:B------:R-:W0:Y:S01]  /*0010*/  S2UR UR4, SR_CTAID.X ;  /* 0x00000000000479c3 */ /* 0x000e220000002500 */
[----:B------:R-:W1:Y:S01]  /*0020*/  S2R R4, SR_TID.X ;  /* 0x0000000000047919 */ /* 0x000e620000002100 */
[----:B0-----:R-:W-:-:S06]  /*0030*/  USHF.L.U32 UR7, UR4, 0x5, URZ ;  /* 0x0000000504077899 */ /* 0x001fcc00080006ff */
[----:B------:R-:W-:-:S04]  /*0040*/  MOV R3, UR7 ;  /* 0x0000000700037c02 */ /* 0x000fc80008000f00 */
[----:B-1----:R-:W-:-:S04]  /*0050*/  LOP3.LUT R0, R3, 0x1f, R4, 0xf8, !PT ;  /* 0x0000001f03007812 */ /* 0x002fc800078ef804 */
[----:B------:R-:W-:-:S13]  /*0060*/  ISETP.GT.U32.AND P0, PT, R0, 0xfff, PT ;  /* 0x00000fff0000780c */ /* 0x000fda0003f04070 */
[----:B------:R-:W-:Y:S05]  /*0070*/  @P0 EXIT ;  /* 0x000000000000094d */ /* 0x000fea0003800000 */
[----:B------:R-:W0:Y:S01]  /*0080*/  LDCU UR10, c[0x0][0x380] ;  /* 0x00007000ff0a77ac */ /* 0x000e220008000800 */
[----:B------:R-:W-:Y:S01]  /*0090*/  SHF.R.U32.HI R0, RZ, 0x5, R4 ;  /* 0x00000005ff007819 */ /* 0x000fe20000011604 */
[----:B------:R-:W-:Y:S01]  /*00a0*/  BSSY.RECONVERGENT B0, `(.L_x_200) ;  /* 0x0000145000007945 */ /* 0x000fe20003800200 */
[----:B------:R-:W-:Y:S01]  /*00b0*/  HFMA2 R3, -RZ, RZ, 0, 0 ;  /* 0x00000000ff037431 */ /* 0x000fe200000001ff */
[----:B------:R-:W-:Y:S01]  /*00c0*/  USHF.L.U32 UR4, UR4, 0x4, URZ ;  /* 0x0000000404047899 */ /* 0x000fe200080006ff */
[----:B------:R-:W-:Y:S01]  /*00d0*/  LOP3.LUT R4, R4, 0x1f, RZ, 0xc0, !PT ;  /* 0x0000001f04047812 */ /* 0x000fe200078ec0ff */
[----:B------:R-:W1:Y:S01]  /*00e0*/  LDCU.64 UR8, c[0x0][0x358] ;  /* 0x00006b00ff0877ac */ /* 0x000e620008000a00 */
[----:B------:R-:W-:Y:S01]  /*00f0*/  MOV R26, RZ ;  /* 0x000000ff001a7202 */ /* 0x000fe20000000f00 */
[----:B------:R-:W-:Y:S01]  /*0100*/  ULOP3.LUT UR4, UR4, 0x7ffffff0, URZ, 0xc0, !UPT ;  /* 0x7ffffff004047892 */ /* 0x000fe2000f8ec0ff */
[----:B0-----:R-:W-:-:S13]  /*0110*/  ISETP.GE.U32.AND P0, PT, R0, UR10, PT ;  /* 0x0000000a00007c0c */ /* 0x001fda000bf06070 */
[----:B-1----:R-:W-:Y:S05]  /*0120*/  @P0 BRA `(.L_x_201) ;  /* 0x0000001000f00947 */ /* 0x002fea0003800000 */
        /* <DEDUP_REMOVED lines=11> */
[----:B------:R-:W0:Y:S01]  /*01e0*/  LDC R5, c[0x0][0x388] ;  /* 0x0000e200ff057b82 */ /* 0x000e220000000800 */
[C---:B------:R-:W-:Y:S02]  /*01f0*/  LOP3.LUT R10, R0.reuse, 0x100, RZ, 0xfc, !PT ;  /* 0x00000100000a7812 */ /* 0x040fe400078efcff */
[C---:B------:R-:W-:Y:S02]  /*0200*/  LOP3.LUT R12, R0.reuse, 0x120, RZ, 0xfc, !PT ;  /* 0x00000120000c7812 */ /* 0x040fe400078efcff */
[C---:B------:R-:W-:Y:S02]  /*0210*/  LOP3.LUT R14, R0.reuse, 0x140, RZ, 0xfc, !PT ;  /* 0x00000140000e7812 */ /* 0x040fe400078efcff */
[C---:B------:R-:W-:Y:S02]  /*0220*/  LOP3.LUT R22, R0.reuse, 0x160, RZ, 0xfc, !PT ;  /* 0x0000016000167812 */ /* 0x040fe400078efcff */
[C---:B------:R-:W-:Y:S02]  /*0230*/  LOP3.LUT R26, R0.reuse, 0x180, RZ, 0xfc, !PT ;  /* 0x00000180001a7812 */ /* 0x040fe400078efcff */
[----:B------:R-:W-:-:S02]  /*0240*/  LOP3.LUT R28, R0, 0x1a0, RZ, 0xfc, !PT ;  /* 0x000001a0001c7812 */ /* 0x000fc400078efcff */
[C---:B------:R-:W-:Y:S02]  /*0250*/  LOP3.LUT R27, R0.reuse, 0x1c0, RZ, 0xfc, !PT ;  /* 0x000001c0001b7812 */ /* 0x040fe400078efcff */
[C---:B------:R-:W-:Y:S02]  /*0260*/  LOP3.LUT R7, R0.reuse, 0x1e0, RZ, 0xfc, !PT ;  /* 0x000001e000077812 */ /* 0x040fe400078efcff */
[C---:B------:R-:W-:Y:S02]  /*0270*/  LOP3.LUT R19, R0.reuse, 0x80, RZ, 0xfc, !PT ;  /* 0x0000008000137812 */ /* 0x040fe400078efcff */
[C---:B------:R-:W-:Y:S02]  /*0280*/  LOP3.LUT R20, R0.reuse, 0xa0, RZ, 0xfc, !PT ;  /* 0x000000a000147812 */ /* 0x040fe400078efcff */
[C---:B------:R-:W-:Y:S02]  /*0290*/  LOP3.LUT R18, R0.reuse, 0xc0, RZ, 0xfc, !PT ;  /* 0x000000c000127812 */ /* 0x040fe400078efcff */
[----:B------:R-:W-:Y:S01]  /*02a0*/  LOP3.LUT R16, R0, 0xe0, RZ, 0xfc, !PT ;  /* 0x000000e000107812 */ /* 0x000fe200078efcff */
[-C--:B0-----:R-:W-:Y:S01]  /*02b0*/  IMAD R25, R8, R5.reuse, UR7 ;  /* 0x0000000708197e24 */ /* 0x081fe2000f8e0205 */
[----:B------:R-:W-:Y:S01]  /*02c0*/  LOP3.LUT R6, R0, 0x40, RZ, 0xfc, !PT ;  /* 0x0000004000067812 */ /* 0x000fe200078efcff */
[-C--:B------:R-:W-:Y:S01]  /*02d0*/  IMAD R15, R10, R5.reuse, UR7 ;  /* 0x000000070a0f7e24 */ /* 0x080fe2000f8e0205 */
[----:B------:R-:W-:Y:S01]  /*02e0*/  LOP3.LUT R2, R0, 0x60, RZ, 0xfc, !PT ;  /* 0x0000006000027812 */ /* 0x000fe200078efcff */
[-C--:B------:R-:W-:Y:S01]  /*02f0*/  IMAD R8, R12, R5.reuse, UR7 ;  /* 0x000000070c087e24 */ /* 0x080fe2000f8e0205 */
[----:B------:R-:W-:Y:S01]  /*0300*/  LOP3.LUT R24, R24, 0xffffff0, RZ, 0xc0, !PT ;  /* 0x0ffffff018187812 */ /* 0x000fe200078ec0ff */
[----:B------:R-:W-:Y:S01]  /*0310*/  IMAD R10, R14, R5, UR7 ;  /* 0x000000070e0a7e24 */ /* 0x000fe2000f8e0205 */
[----:B------:R-:W-:Y:S01]  /*0320*/  IADD3 R25, PT, PT, R4, R25, RZ ;  /* 0x0000001904197210 */ /* 0x000fe20007ffe0ff */
[----:B------:R-:W-:Y:S01]  /*0330*/  IMAD R12, R22, R5, UR7 ;  /* 0x00000007160c7e24 */ /* 0x000fe2000f8e0205 */
[----:B------:R-:W-:Y:S01]  /*0340*/  IADD3 R15, PT, PT, R4, R15, RZ ;  /* 0x0000000f040f7210 */ /* 0x000fe20007ffe0ff */
[----:B------:R-:W-:-:S02]  /*0350*/  IMAD R14, R26, R5, UR7 ;  /* 0x000000071a0e7e24 */ /* 0x000fc4000f8e0205 */
[----:B------:R-:W-:Y:S02]  /*0360*/  HFMA2 R26, -RZ, RZ, 0, 0 ;  /* 0x00000000ff1a7431 */ /* 0x000fe400000001ff */
[-C--:B------:R-:W-:Y:S01]  /*0370*/  IMAD R29, R28, R5.reuse, UR7 ;  /* 0x000000071c1d7e24 */ /* 0x080fe2000f8e0205 */
[C---:B------:R-:W-:Y:S01]  /*0380*/  IADD3 R8, PT, PT, R4.reuse, R8, RZ ;  /* 0x0000000804087210 */ /* 0x040fe20007ffe0ff */
[-C--:B------:R-:W-:Y:S01]  /*0390*/  IMAD R27, R27, R5.reuse, UR7 ;  /* 0x000000071b1b7e24 */ /* 0x080fe2000f8e0205 */
[C---:B------:R-:W-:Y:S01]  /*03a0*/  IADD3 R10, PT, PT, R4.reuse, R10, RZ ;  /* 0x0000000a040a7210 */ /* 0x040fe20007ffe0ff */
[-C--:B------:R-:W-:Y:S01]  /*03b0*/  IMAD R7, R7, R5.reuse, UR7 ;  /* 0x0000000707077e24 */ /* 0x080fe2000f8e0205 */
[C---:B------:R-:W-:Y:S01]  /*03c0*/  IADD3 R12, PT, PT, R4.reuse, R12, RZ ;  /* 0x0000000c040c7210 */ /* 0x040fe20007ffe0ff */
[-C--:B------:R-:W-:Y:S01]  /*03d0*/  IMAD R19, R19, R5.reuse, UR7 ;  /* 0x0000000713137e24 */ /* 0x080fe2000f8e0205 */
[----:B------:R-:W-:Y:S01]  /*03e0*/  IADD3 R14, PT, PT, R4, R14, RZ ;  /* 0x0000000e040e7210 */ /* 0x000fe20007ffe0ff */
[----:B------:R-:W-:Y:S01]  /*03f0*/  IMAD R9, R20, R5, UR7 ;  /* 0x0000000714097e24 */ /* 0x000fe2000f8e0205 */
        /* <DEDUP_REMOVED lines=10> */
[----:B------:R-:W-:-:S02]  /*04a0*/  IADD3 R11, PT, PT, R4, R11, RZ ;  /* 0x0000000b040b7210 */ /* 0x000fc40007ffe0ff */
[C---:B------:R-:W-:Y:S02]  /*04b0*/  IADD3 R13, PT, PT, R4.reuse, R13, RZ ;  /* 0x0000000d040d7210 */ /* 0x040fe40007ffe0ff */
[C---:B------:R-:W-:Y:S02]  /*04c0*/  IADD3 R6, PT, PT, R4.reuse, R23, RZ ;  /* 0x0000001704067210 */ /* 0x040fe40007ffe0ff */
[C---:B------:R-:W-:Y:S02]  /*04d0*/  IADD3 R17, PT, PT, R4.reuse, R17, RZ ;  /* 0x0000001104117210 */ /* 0x040fe40007ffe0ff */
[----:B------:R-:W-:Y:S02]  /*04e0*/  IADD3 R4, PT, PT, R4, R21, RZ ;  /* 0x0000001504047210 */ /* 0x000fe40007ffe0ff */
[----:B------:R-:W-:Y:S02]  /*04f0*/  MOV R2, R0 ;  /* 0x0000000000027202 */ /* 0x000fe40000000f00 */
[----:B------:R-:W-:-:S07]  /*0500*/  IADD3 R24, PT, PT, -R24, RZ, RZ ;  /* 0x000000ff18187210 */ /* 0x000fce0007ffe1ff */
.L_x_204:
[----:B------:R-:W0:Y:S02]  /*0510*/  LDC.64 R20, c[0x0][0x440] ;  /* 0x00011000ff147b82 */ /* 0x000e240000000a00 */
[----:B0-----:R-:W-:-:S06]  /*0520*/  IMAD.WIDE.U32 R22, R4, 0x4, R20 ;  /* 0x0000000404167825 */ /* 0x001fcc00078e0014 */
[----:B------:R-:W2:Y:S02]  /*0530*/  LDG.E R23, desc[UR8][R22.64] ;  /* 0x0000000816177981 */ /* 0x000ea4000c1e1900 */
[----:B--2---:R-:W-:Y:S01]  /*0540*/  FADD.FTZ R28, R23, R26 ;  /* 0x0000001a171c7221 */ /* 0x004fe20000010000 */
[----:B------:R-:W-:-:S06]  /*0550*/  IMAD.WIDE.U32 R26, R25, 0x4, R20 ;  /* 0x00000004191a7825 */ /* 0x000fcc00078e0014 */
[----:B------:R-:W2:Y:S02]  /*0560*/  LDG.E R27, desc[UR8][R26.64] ;  /* 0x000000081a1b7981 */ /* 0x000ea4000c1e1900 */
[----:B--2---:R-:W-:Y:S01]  /*0570*/  FADD.FTZ R27, R28, R27 ;  /* 0x0000001b1c1b7221 */ /* 0x004fe20000010000 */
[----:B------:R-:W-:-:S06]  /*0580*/  IMAD.WIDE.U32 R28, R6, 0x4, R20 ;  /* 0x00000004061c7825 */ /* 0x000fcc00078e0014 */
[----:B------:R-:W2:Y:S01]  /*0590*/  LDG.E R28, desc[UR8][R28.64] ;  /* 0x000000081c1c7981 */ /* 0x000ea2000c1e1900 */
[----:B------:R-:W-:-:S06]  /*05a0*/  IMAD.WIDE.U32 R22, R19, 0x4, R20 ;  /* 0x0000000413167825 */ /* 0x000fcc00078e0014 */
[----:B------:R-:W3:Y:S01]  /*05b0*/  LDG.E R23, desc[UR8][R22.64] ;  /* 0x0000000816177981 */ /* 0x000ee2000c1e1900 */
[----:B--2---:R-:W-:Y:S01]  /*05c0*/  FADD.FTZ R28, R27, R28 ;  /* 0x0000001c1b1c7221 */ /* 0x004fe20000010000 */
[----:B------:R-:W-:-:S06]  /*05d0*/  IMAD.WIDE.U32 R26, R17, 0x4, R20 ;  /* 0x00000004111a7825 */ /* 0x000fcc00078e0014 */
[----:B------:R-:W2:Y:S02]  /*05e0*/  LDG.E R27, desc[UR8][R26.64] ;  /* 0x000000081a1b7981 */ /* 0x000ea4000c1e1900 */
[----:B--2---:R-:W-:-:S04]  /*05f0*/  FADD.FTZ R28, R28, R27 ;  /* 0x0000001b1c1c7221 */ /* 0x004fc80000010000 */
[----:B---3--:R-:W-:Y:S01]  /*0600*/  FADD.FTZ R28, R28, R23 ;  /* 0x000000171c1c7221 */ /* 0x008fe20000010000 */
        /* <DEDUP_REMOVED lines=12> */
[----:B------:R-:W-:-:S04]  /*06d0*/  IMAD.WIDE.U32 R22, R8, 0x4, R20 ;  /* 0x0000000408167825 */ /* 0x000fc800078e0014 */
[----:B------:R-:W-:Y:S02]  /*06e0*/  IMAD.WIDE.U32 R28, R10, 0x4, R20 ;  /* 0x000000040a1c7825 */ /* 0x000fe400078e0014 */
[----:B------:R-:W2:Y:S04]  /*06f0*/  LDG.E R23, desc[UR8][R22.64] ;  /* 0x0000000816177981 */ /* 0x000ea8000c1e1900 */
[----:B------:R-:W3:Y:S01]  /*0700*/  LDG.E R29, desc[UR8][R28.64] ;  /* 0x000000081c1d7981 */ /* 0x000ee2000c1e1900 */
        /* <DEDUP_REMOVED lines=8> */
[----:B------:R-:W-:-:S06]  /*0790*/  IMAD.WIDE.U32 R26, R16, 0x4, R20 ;  /* 0x00000004101a7825 */ /* 0x000fcc00078e0014 */
[----:B------:R-:W2:Y:S02]  /*07a0*/  LDG.E R27, desc[UR8][R26.64] ;  /* 0x000000081a1b7981 */ /* 0x000ea4000c1e1900 */
[----:B--2---:R-:W-:Y:S01]  /*07b0*/  FADD.FTZ R22, R28, R27 ;  /* 0x0000001b1c167221 */ /* 0x004fe20000010000 */
[----:B------:R-:W-:-:S04]  /*07c0*/  IMAD.WIDE.U32 R28, R18, 0x4, R20 ;  /* 0x00000004121c7825 */ /* 0x000fc800078e0014 */
[----:B------:R-:W-:Y:S02]  /*07d0*/  IMAD.WIDE.U32 R20, R7, 0x4, R20 ;  /* 0x0000000407147825 */ /* 0x000fe400078e0014 */
[----:B------:R-:W2:Y:S04]  /*07e0*/  LDG.E R29, desc[UR8][R28.64] ;  /* 0x000000081c1d7981 */ /* 0x000ea8000c1e1900 */
[----:B------:R0:W3:Y:S02]  /*07f0*/  LDG.E R23, desc[UR8][R20.64] ;  /* 0x0000000814177981 */ /* 0x0000e4000c1e1900 */
[----:B0-----:R-:W0:Y:S01]  /*0800*/  LDC.64 R20, c[0x0][0x448] ;  /* 0x00011200ff147b82 */ /* 0x001e220000000a00 */
[----:B--2---:R-:W-:-:S04]  /*0810*/  FADD.FTZ R22, R22, R29 ;  /* 0x0000001d16167221 */ /* 0x004fc80000010000 */
[----:B---3--:R-:W-:Y:S01]  /*0820*/  FADD.FTZ R26, R22, R23 ;  /* 0x00000017161a7221 */ /* 0x008fe20000010000 */
[----:B0-----:R-:W-:-:S04]  /*0830*/  IMAD.WIDE.U32 R22, R4, 0x4, R20 ;  /* 0x0000000404167825 */ /* 0x001fc800078e0014 */
[----:B------:R-:W-:Y:S02]  /*0840*/  IMAD.WIDE.U32 R28, R25, 0x4, R20 ;  /* 0x00000004191c7825 */ /* 0x000fe400078e0014 */
[----:B------:R-:W2:Y:S04]  /*0850*/  LDG.E R22, desc[UR8][R22.64] ;  /* 0x0000000816167981 */ /* 0x000ea8000c1e1900 */
[----:B------:R-:W3:Y:S01]  /*0860*/  LDG.E R27, desc[UR8][R28.64] ;  /* 0x000000081c1b7981 */ /* 0x000ee2000c1e1900 */
[----:B--2---:R-:W-:Y:S01]  /*0870*/  FADD.FTZ R3, R22, R3 ;  /* 0x0000000316037221 */ /* 0x004fe20000010000 */
[----:B------:R-:W-:-:S04]  /*0880*/  IMAD.WIDE.U32 R22, R6, 0x4, R20 ;  /* 0x0000000406167825 */ /* 0x000fc800078e0014 */
[----:B---3--:R-:W-:Y:S02]  /*0890*/  FADD.FTZ R3, R3, R27 ;  /* 0x0000001b03037221 */ /* 0x008fe40000010000 */
[----:B------:R-:W2:Y:S01]  /*08a0*/  LDG.E R27, desc[UR8][R22.64] ;  /* 0x00000008161b7981 */ /* 0x000ea2000c1e1900 */
[----:B------:R-:W-:-:S04]  /*08b0*/  IMAD.WIDE.U32 R28, R17, 0x4, R20 ;  /* 0x00000004111c7825 */ /* 0x000fc800078e0014 */
[----:B--2---:R-:W-:Y:S02]  /*08c0*/  FADD.FTZ R3, R3, R27 ;  /* 0x0000001b03037221 */ /* 0x004fe40000010000 */
        /* <DEDUP_REMOVED lines=32> */
[----:B------:R-:W-:-:S06]  /*0ad0*/  IMAD.WIDE.U32 R20, R7, 0x4, R20 ;  /* 0x0000000407147825 */ /* 0x000fcc00078e0014 */
[----:B------:R-:W3:Y:S01]  /*0ae0*/  LDG.E R20, desc[UR8][R20.64] ;  /* 0x0000000814147981 */ /* 0x000ee2000c1e1900 */
[----:B------:R-:W-:Y:S01]  /*0af0*/  IADD3 R24, PT, PT, R24, 0x10, RZ ;  /* 0x0000001018187810 */ /* 0x000fe20007ffe0ff */
[----:B--2---:R-:W-:Y:S02]  /*0b00*/  FADD.FTZ R3, R3, R27 ;  /* 0x0000001b03037221 */ /* 0x004fe40000010000 */
[----:B------:R-:W2:Y:S01]  /*0b10*/  LDG.E R27, desc[UR8][R22.64] ;  /* 0x00000008161b7981 */ /* 0x000ea2000c1e1900 */
[----:B------:R-:W-:Y:S02]  /*0b20*/  ISETP.NE.AND P0, PT, R24, RZ, PT ;  /* 0x000000ff1800720c */ /* 0x000fe40003f05270 */
[----:B------:R-:W-:Y:S02]  /*0b30*/  IADD3 R2, PT, PT, R2, 0x200, RZ ;  /* 0x0000020002027810 */ /* 0x000fe40007ffe0ff */
        /* <DEDUP_REMOVED lines=15> */
[----:B------:R-:W-:Y:S01]  /*0c30*/  LEA R7, R5, R7, 0x9 ;  /* 0x0000000705077211 */ /* 0x000fe200078e48ff */
[----:B--2---:R-:W-:-:S04]  /*0c40*/  FADD.FTZ R3, R3, R27 ;  /* 0x0000001b03037221 */ /* 0x004fc80000010000 */
[----:B---3--:R-:W-:Y:S01]  /*0c50*/  FADD.FTZ R3, R3, R20 ;  /* 0x0000001403037221 */ /* 0x008fe20000010000 */
[----:B------:R-:W-:Y:S06]  /*0c60*/  @P0 BRA `(.L_x_204) ;  /* 0xfffffff800280947 */ /* 0x000fec000383ffff */
.L_x_203:
[----:B------:R-:W-:Y:S05]  /*0c70*/  BSYNC.RECONVERGENT B1 ;  /* 0x0000000000017941 */ /* 0x000fea0003800200 */
.L_x_202:
        /* <DEDUP_REMOVED lines=12> */
[----:B------:R-:W-:Y:S02]  /*0d40*/  LOP3.LUT R7, R4, 0x7, RZ, 0xc0, !PT ;  /* 0x0000000704077812 */ /* 0x000fe400078ec0ff */
[----:B------:R-:W-:Y:S02]  /*0d50*/  MOV R5, UR7 ;  /* 0x0000000700057c02 */ /* 0x000fe40008000f00 */
[----:B------:R-:W-:Y:S02]  /*0d60*/  ISETP.NE.AND P1, PT, R7, RZ, PT ;  /* 0x000000ff0700720c */ /* 0x000fe40003f25270 */
[----:B0-----:R-:W-:-:S05]  /*0d70*/  LOP3.LUT R5, R5, 0x1f, R6, 0xf8, !PT ;  /* 0x0000001f05057812 */ /* 0x001fca00078ef806 */
[----:B------:R-:W-:Y:S06]  /*0d80*/  @!P0 BRA `(.L_x_206) ;  /* 0x0000000000f08947 */ /* 0x000fec0003800000 */
[----:B------:R-:W0:Y:S08]  /*0d90*/  LDC R18, c[0x0][0x388] ;  /* 0x0000e200ff127b82 */ /* 0x000e300000000800 */
[----:B------:R-:W1:Y:S08]  /*0da0*/  LDC.64 R10, c[0x0][0x440] ;  /* 0x00011000ff0a7b82 */ /* 0x000e700000000a00 */
[----:B------:R-:W2:Y:S01]  /*0db0*/  LDC.64 R14, c[0x0][0x448] ;  /* 0x00011200ff0e7b82 */ /* 0x000ea20000000a00 */
[----:B0-----:R-:W-:-:S05]  /*0dc0*/  IMAD R19, R2, R18, R5 ;  /* 0x0000001202137224 */ /* 0x001fca00078e0205 */
[----:B------:R-:W-:Y:S01]  /*0dd0*/  LEA R25, R18, R19, 0x5 ;  /* 0x0000001312197211 */ /* 0x000fe200078e28ff */
[----:B-1----:R-:W-:-:S04]  /*0de0*/  IMAD.WIDE.U32 R8, R19, 0x4, R10 ;  /* 0x0000000413087825 */ /* 0x002fc800078e000a */
[----:B------:R-:W-:Y:S01]  /*0df0*/  IMAD.WIDE.U32 R22, R25, 0x4, R10 ;  /* 0x0000000419167825 */ /* 0x000fe200078e000a */
[----:B------:R-:W3:Y:S03]  /*0e00*/  LDG.E R21, desc[UR8][R8.64] ;  /* 0x0000000808157981 */ /* 0x000ee6000c1e1900 */
[----:B--2---:R-:W-:Y:S02]  /*0e10*/  IMAD.WIDE.U32 R12, R19, 0x4, R14 ;  /* 0x00000004130c7825 */ /* 0x004fe400078e000e */
[----:B------:R-:W2:Y:S04]  /*0e20*/  LDG.E R22, desc[UR8][R22.64] ;  /* 0x0000000816167981 */ /* 0x000ea8000c1e1900 */
[----:B------:R0:W4:Y:S01]  /*0e30*/  LDG.E R20, desc[UR8][R12.64] ;  /* 0x000000080c147981 */ /* 0x000122000c1e1900 */
[----:B------:R-:W-:-:S04]  /*0e40*/  LEA R17, R18, R19, 0x6 ;  /* 0x0000001312117211 */ /* 0x000fc800078e30ff */
[C---:B------:R-:W-:Y:S01]  /*0e50*/  LEA R27, R18.reuse, R17, 0x5 ;  /* 0x00000011121b7211 */ /* 0x040fe200078e28ff */
[----:B------:R-:W-:Y:S01]  /*0e60*/  IMAD.WIDE.U32 R24, R25, 0x4, R14 ;  /* 0x0000000419187825 */ /* 0x000fe200078e000e */
[----:B------:R-:W-:-:S03]  /*0e70*/  LEA R19, R18, R19, 0x7 ;  /* 0x0000001312137211 */ /* 0x000fc600078e38ff */
[----:B0-----:R-:W-:-:S04]  /*0e80*/  IMAD.WIDE.U32 R12, R27, 0x4, R10 ;  /* 0x000000041b0c7825 */ /* 0x001fc800078e000a */
[C---:B------:R-:W-:Y:S02]  /*0e90*/  IMAD.WIDE.U32 R8, R17.reuse, 0x4, R10 ;  /* 0x0000000411087825 */ /* 0x040fe400078e000a */
[----:B------:R-:W5:Y:S02]  /*0ea0*/  LDG.E R13, desc[UR8][R12.64] ;  /* 0x000000080c0d7981 */ /* 0x000f64000c1e1900 */
[----:B------:R-:W-:Y:S02]  /*0eb0*/  IMAD.WIDE.U32 R16, R17, 0x4, R14 ;  /* 0x0000000411107825 */ /* 0x000fe400078e000e */
[----:B------:R-:W5:Y:S02]  /*0ec0*/  LDG.E R9, desc[UR8][R8.64] ;  /* 0x0000000808097981 */ /* 0x000f64000c1e1900 */
[C---:B------:R-:W-:Y:S02]  /*0ed0*/  IMAD.WIDE.U32 R28, R19.reuse, 0x4, R10 ;  /* 0x00000004131c7825 */ /* 0x040fe400078e000a */
[----:B------:R-:W5:Y:S04]  /*0ee0*/  LDG.E R16, desc[UR8][R16.64] ;  /* 0x0000000810107981 */ /* 0x000f68000c1e1900 */
[----:B------:R-:W5:Y:S04]  /*0ef0*/  LDG.E R12, desc[UR8][R24.64] ;  /* 0x00000008180c7981 */ /* 0x000f68000c1e1900 */
[----:B------:R0:W5:Y:S02]  /*0f00*/  LDG.E R8, desc[UR8][R28.64] ;  /* 0x000000081c087981 */ /* 0x000164000c1e1900 */
[----:B0-----:R-:W-:-:S05]  /*0f10*/  IMAD.WIDE.U32 R28, R19, 0x4, R14 ;  /* 0x00000004131c7825 */ /* 0x001fca00078e000e */
[----:B------:R0:W5:Y:S01]  /*0f20*/  LDG.E R17, desc[UR8][R28.64] ;  /* 0x000000081c117981 */ /* 0x000162000c1e1900 */
[----:B---3--:R-:W-:Y:S01]  /*0f30*/  FADD.FTZ R26, R26, R21 ;  /* 0x000000151a1a7221 */ /* 0x008fe20000010000 */
[----:B------:R-:W-:-:S03]  /*0f40*/  LEA R21, R18, R19, 0x5 ;  /* 0x0000001312157211 */ /* 0x000fc600078e28ff */
[----:B--2---:R-:W-:Y:S01]  /*0f50*/  FADD.FTZ R22, R26, R22 ;  /* 0x000000161a167221 */ /* 0x004fe20000010000 */
[----:B------:R-:W-:Y:S01]  /*0f60*/  IMAD.WIDE.U32 R26, R27, 0x4, R14 ;  /* 0x000000041b1a7825 */ /* 0x000fe200078e000e */
[----:B------:R-:W-:-:S03]  /*0f70*/  LEA R19, R18, R19, 0x6 ;  /* 0x0000001312137211 */ /* 0x000fc600078e30ff */
[----:B------:R-:W-:-:S04]  /*0f80*/  IMAD.WIDE.U32 R24, R21, 0x4, R10 ;  /* 0x0000000415187825 */ /* 0x000fc800078e000a */
[----:B----4-:R-:W-:Y:S01]  /*0f90*/  FADD.FTZ R23, R3, R20 ;  /* 0x0000001403177221 */ /* 0x010fe20000010000 */
[----:B------:R-:W2:Y:S01]  /*0fa0*/  LDG.E R26, desc[UR8][R26.64] ;  /* 0x000000081a1a7981 */ /* 0x000ea2000c1e1900 */
[----:B------:R-:W-:-:S03]  /*0fb0*/  IMAD.WIDE.U32 R20, R21, 0x4, R14 ;  /* 0x0000000415147825 */ /* 0x000fc600078e000e */
[----:B------:R1:W3:Y:S01]  /*0fc0*/  LDG.E R3, desc[UR8][R24.64] ;  /* 0x0000000818037981 */ /* 0x0002e2000c1e1900 */
[----:B0-----:R-:W-:-:S03]  /*0fd0*/  IMAD.WIDE.U32 R28, R19, 0x4, R10 ;  /* 0x00000004131c7825 */ /* 0x001fc600078e000a */
[----:B------:R-:W4:Y:S01]  /*0fe0*/  LDG.E R20, desc[UR8][R20.64] ;  /* 0x0000000814147981 */ /* 0x000f22000c1e1900 */
[----:B-1----:R-:W-:Y:S01]  /*0ff0*/  LEA R25, R18, R19, 0x5 ;  /* 0x0000001312197211 */ /* 0x002fe200078e28ff */
[----:B------:R-:W-:Y:S02]  /*1000*/  IMAD.WIDE.U32 R18, R19, 0x4, R14 ;  /* 0x0000000413127825 */ /* 0x000fe400078e000e */
[----:B------:R-:W4:Y:S02]  /*1010*/  LDG.E R24, desc[UR8][R28.64] ;  /* 0x000000081c187981 */ /* 0x000f24000c1e1900 */
[C---:B------:R-:W-:Y:S02]  /*1020*/  IMAD.WIDE.U32 R10, R25.reuse, 0x4, R10 ;  /* 0x00000004190a7825 */ /* 0x040fe400078e000a */
[----:B------:R-:W4:Y:S02]  /*1030*/  LDG.E R18, desc[UR8][R18.64] ;  /* 0x0000000812127981 */ /* 0x000f24000c1e1900 */
[----:B------:R-:W-:-:S02]  /*1040*/  IMAD.WIDE.U32 R14, R25, 0x4, R14 ;  /* 0x00000004190e7825 */ /* 0x000fc400078e000e */
[----:B------:R-:W4:Y:S04]  /*1050*/  LDG.E R10, desc[UR8][R10.64] ;  /* 0x000000080a0a7981 */ /* 0x000f28000c1e1900 */
[----:B------:R-:W4:Y:S01]  /*1060*/  LDG.E R14, desc[UR8][R14.64] ;  /* 0x000000080e0e7981 */ /* 0x000f22000c1e1900 */
[----:B-----5:R-:W-:Y:S01]  /*1070*/  FADD.FTZ R23, R23, R12 ;  /* 0x0000000c17177221 */ /* 0x020fe20000010000 */
[----:B------:R-:W-:-:S03]  /*1080*/  FADD.FTZ R22, R22, R9 ;  /* 0x0000000916167221 */ /* 0x000fc60000010000 */
[----:B------:R-:W-:Y:S01]  /*1090*/  FADD.FTZ R23, R23, R16 ;  /* 0x0000001017177221 */ /* 0x000fe20000010000 */
[----:B------:R-:W-:-:S04]  /*10a0*/  FADD.FTZ R13, R22, R13 ;  /* 0x0000000d160d7221 */ /* 0x000fc80000010000 */
[----:B------:R-:W-:Y:S01]  /*10b0*/  FADD.FTZ R8, R13, R8 ;  /* 0x000000080d087221 */ /* 0x000fe20000010000 */
[----:B------:R-:W-:Y:S01]  /*10c0*/  IADD3 R2, PT, PT, R2, 0x100, RZ ;  /* 0x0000010002027810 */ /* 0x000fe20007ffe0ff */
[----:B--2---:R-:W-:-:S04]  /*10d0*/  FADD.FTZ R26, R23, R26 ;  /* 0x0000001a171a7221 */ /* 0x004fc80000010000 */
[----:B------:R-:W-:Y:S01]  /*10e0*/  FADD.FTZ R17, R26, R17 ;  /* 0x000000111a117221 */ /* 0x000fe20000010000 */
[----:B---3--:R-:W-:-:S03]  /*10f0*/  FADD.FTZ R3, R8, R3 ;  /* 0x0000000308037221 */ /* 0x008fc60000010000 */
[----:B----4-:R-:W-:Y:S01]  /*1100*/  FADD.FTZ R17, R17, R20 ;  /* 0x0000001411117221 */ /* 0x010fe20000010000 */
[----:B------:R-:W-:-:S03]  /*1110*/  FADD.FTZ R3, R3, R24 ;  /* 0x0000001803037221 */ /* 0x000fc60000010000 */
[----:B------:R-:W-:Y:S01]  /*1120*/  FADD.FTZ R17, R17, R18 ;  /* 0x0000001211117221 */ /* 0x000fe20000010000 */
[----:B------:R-:W-:-:S03]  /*1130*/  FADD.FTZ R26, R3, R10 ;  /* 0x0000000a031a7221 */ /* 0x000fc60000010000 */
[----:B------:R-:W-:-:S07]  /*1140*/  FADD.FTZ R3, R17, R14 ;  /* 0x0000000e11037221 */ /* 0x000fce0000010000 */
.L_x_206:
[----:B------:R-:W-:Y:S05]  /*1150*/  BSYNC.RECONVERGENT B1 ;  /* 0x0000000000017941 */ /* 0x000fea0003800200 */
.L_x_205:
[----:B------:R-:W-:Y:S05]  /*1160*/  @!P1 BRA `(.L_x_201) ;  /* 0x0000000000e09947 */ /* 0x000fea0003800000 */
[----:B------:R-:W-:Y:S01]  /*1170*/  ISETP.GE.U32.AND P0, PT, R7, 0x4, PT ;  /* 0x000000040700780c */ /* 0x000fe20003f06070 */
[----:B------:R-:W-:Y:S01]  /*1180*/  BSSY.RECONVERGENT B1, `(.L_x_207) ;  /* 0x0000024000017945 */ /* 0x000fe20003800200 */
[----:B------:R-:W-:-:S04]  /*1190*/  LOP3.LUT R4, R4, 0x3, RZ, 0xc0, !PT ;  /* 0x0000000304047812 */ /* 0x000fc800078ec0ff */
[----:B------:R-:W-:-:S07]  /*11a0*/  ISETP.NE.AND P1, PT, R4, RZ, PT ;  /* 0x000000ff0400720c */ /* 0x000fce0003f25270 */
[----:B------:R-:W-:Y:S06]  /*11b0*/  @!P0 BRA `(.L_x_208) ;  /* 0x0000000000808947 */ /* 0x000fec0003800000 */
[----:B------:R-:W0:Y:S08]  /*11c0*/  LDC R7, c[0x0][0x388] ;  /* 0x0000e200ff077b82 */ /* 0x000e300000000800 */
[----:B------:R-:W1:Y:S08]  /*11d0*/  LDC.64 R8, c[0x0][0x448] ;  /* 0x00011200ff087b82 */ /* 0x000e700000000a00 */
[----:B------:R-:W2:Y:S01]  /*11e0*/  LDC.64 R10, c[0x0][0x440] ;  /* 0x00011000ff0a7b82 */ /* 0x000ea20000000a00 */
[----:B0-----:R-:W-:-:S05]  /*11f0*/  IMAD R12, R2, R7, R5 ;  /* 0x00000007020c7224 */ /* 0x001fca00078e0205 */
[CC--:B------:R-:W-:Y:S01]  /*1200*/  LEA R17, R7.reuse, R12.reuse, 0x5 ;  /* 0x0000000c07117211 */ /* 0x0c0fe200078e28ff */
[----:B-1----:R-:W-:Y:S01]  /*1210*/  IMAD.WIDE.U32 R20, R12, 0x4, R8 ;  /* 0x000000040c147825 */ /* 0x002fe200078e0008 */
[----:B------:R-:W-:-:S03]  /*1220*/  LEA R15, R7, R12, 0x6 ;  /* 0x0000000c070f7211 */ /* 0x000fc600078e30ff */
[--C-:B--2---:R-:W-:Y:S02]  /*1230*/  IMAD.WIDE.U32 R22, R12, 0x4, R10.reuse ;  /* 0x000000040c167825 */ /* 0x104fe400078e000a */
[----:B------:R-:W2:Y:S02]  /*1240*/  LDG.E R20, desc[UR8][R20.64] ;  /* 0x0000000814147981 */ /* 0x000ea4000c1e1900 */
[C---:B------:R-:W-:Y:S02]  /*1250*/  IMAD.WIDE.U32 R18, R17.reuse, 0x4, R10 ;  /* 0x0000000411127825 */ /* 0x040fe400078e000a */
        /* <DEDUP_REMOVED lines=14> */
[----:B--2---:R-:W-:Y:S01]  /*1340*/  FADD.FTZ R3, R3, R20 ;  /* 0x0000001403037221 */ /* 0x004fe20000010000 */
[----:B---3--:R-:W-:-:S04]  /*1350*/  FADD.FTZ R5, R26, R5 ;  /* 0x000000051a057221 */ /* 0x008fc80000010000 */
[----:B----4-:R-:W-:Y:S01]  /*1360*/  FADD.FTZ R5, R5, R18 ;  /* 0x0000001205057221 */ /* 0x010fe20000010000 */
[----:B-----5:R-:W-:-:S03]  /*1370*/  FADD.FTZ R3, R3, R16 ;  /* 0x0000001003037221 */ /* 0x020fc60000010000 */
[----:B------:R-:W-:Y:S01]  /*1380*/  FADD.FTZ R5, R5, R12 ;  /* 0x0000000c05057221 */ /* 0x000fe20000010000 */
[----:B------:R-:W-:-:S03]  /*1390*/  FADD.FTZ R3, R3, R14 ;  /* 0x0000000e03037221 */ /* 0x000fc60000010000 */
[----:B------:R-:W-:Y:S01]  /*13a0*/  FADD.FTZ R26, R5, R10 ;  /* 0x0000000a051a7221 */ /* 0x000fe20000010000 */
[----:B------:R-:W-:-:S07]  /*13b0*/  FADD.FTZ R3, R3, R8 ;  /* 0x0000000803037221 */ /* 0x000fce0000010000 */
.L_x_208:
[----:B------:R-:W-:Y:S05]  /*13c0*/  BSYNC.RECONVERGENT B1 ;  /* 0x0000000000017941 */ /* 0x000fea0003800200 */
.L_x_207:
[----:B------:R-:W-:Y:S05]  /*13d0*/  @!P1 BRA `(.L_x_201) ;  /* 0x0000000000449947 */ /* 0x000fea0003800000 */
[----:B------:R-:W0:Y:S01]  /*13e0*/  LDC R12, c[0x0][0x388] ;  /* 0x0000e200ff0c7b82 */ /* 0x000e220000000800 */
[----:B------:R-:W-:-:S07]  /*13f0*/  LOP3.LUT R13, R6, 0x1f, RZ, 0xc0, !PT ;  /* 0x0000001f060d7812 */ /* 0x000fce00078ec0ff */
[----:B------:R-:W1:Y:S08]  /*1400*/  LDC.64 R8, c[0x0][0x440] ;  /* 0x00011000ff087b82 */ /* 0x000e700000000a00 */
[----:B------:R-:W2:Y:S01]  /*1410*/  LDC.64 R10, c[0x0][0x448] ;  /* 0x00011200ff0a7b82 */ /* 0x000ea20000000a00 */
[----:B0-----:R-:W-:-:S05]  /*1420*/  IMAD R2, R2, R12, UR7 ;  /* 0x0000000702027e24 */ /* 0x001fca000f8e020c */
[----:B------:R-:W-:Y:S02]  /*1430*/  IADD3 R13, PT, PT, R13, R2, RZ ;  /* 0x000000020d0d7210 */ /* 0x000fe40007ffe0ff */
[----:B------:R-:W-:-:S07]  /*1440*/  IADD3 R2, PT, PT, -R4, RZ, RZ ;  /* 0x000000ff04027210 */ /* 0x000fce0007ffe1ff */
.L_x_209:
[----:B-1----:R-:W-:-:S04]  /*1450*/  IMAD.WIDE.U32 R4, R13, 0x4, R8 ;  /* 0x000000040d047825 */ /* 0x002fc800078e0008 */
[----:B--2---:R-:W-:Y:S02]  /*1460*/  IMAD.WIDE.U32 R6, R13, 0x4, R10 ;  /* 0x000000040d067825 */ /* 0x004fe400078e000a */
        /* <DEDUP_REMOVED lines=8> */
.L_x_201:
[----:B------:R-:W-:Y:S05]  /*14f0*/  BSYNC.RECONVERGENT B0 ;  /* 0x0000000000007941 */ /* 0x000fea0003800200 */
.L_x_200:
        /* <DEDUP_REMOVED lines=10> */
[C---:B------:R-:W-:Y:S01]  /*15a0*/  ISETP.NE.AND P1, PT, R2.reuse, RZ, PT ;  /* 0x000000ff0200720c */ /* 0x040fe20003f25270 */
[----:B------:R-:W-:Y:S01]  /*15b0*/  STS [R5], R3 ;  /* 0x0000000305007388 */ /* 0x000fe20000000800 */
[----:B------:R-:W-:Y:S02]  /*15c0*/  LOP3.LUT R4, R7, R4, RZ, 0xfc, !PT ;  /* 0x0000000407047212 */ /* 0x000fe400078efcff */
[----:B------:R-:W-:Y:S01]  /*15d0*/  ISETP.GT.U32.AND P0, PT, R2, 0xf, PT ;  /* 0x0000000f0200780c */ /* 0x000fe20003f04070 */
[----:B------:R-:W-:Y:S01]  /*15e0*/  STS [R5+0x1000], R26 ;  /* 0x0010001a05007388 */ /* 0x000fe20000000800 */
[----:B------:R-:W-:Y:S02]  /*15f0*/  BAR.SYNC.DEFER_BLOCKING 0x0 ;  /* 0x0000000000007b1d */ /* 0x000fe40000010000 */
[----:B------:R-:W-:-:S04]  /*1600*/  ISETP.NE.OR P0, PT, R0, 0x1f, P0 ;  /* 0x0000001f0000780c */ /* 0x000fc80000705670 */
        /* <DEDUP_REMOVED lines=10> */
[----:B------:R-:W0:Y:S01]  /*16b0*/  SHFL.BFLY PT, R3, R12, 0x4, 0x1f ;  /* 0x0c801f000c037f89 */ /* 0x000e2200000e0000 */
[----:B------:R-:W-:-:S03]  /*16c0*/  @!P1 LEA R8, R0, UR5, 0x2 ;  /* 0x0000000500089c11 */ /* 0x000fc6000f8e10ff */
[----:B------:R-:W1:Y:S01]  /*16d0*/  SHFL.BFLY PT, R10, R9, 0x4, 0x1f ;  /* 0x0c801f00090a7f89 */ /* 0x000e6200000e0000 */
        /* <DEDUP_REMOVED lines=14> */
[C---:B------:R-:W-:Y:S01]  /*17c0*/  LEA R0, R2.reuse, UR5, 0x3 ;  /* 0x0000000502007c11 */ /* 0x040fe2000f8e18ff */
[----:B0-----:R-:W0:Y:S01]  /*17d0*/  LDC.64 R4, c[0x0][0x488] ;  /* 0x00012200ff047b82 */ /* 0x001e220000000a00 */
[----:B------:R-:W-:-:S03]  /*17e0*/  IADD3 R9, PT, PT, R2, UR4, RZ ;  /* 0x0000000402097c10 */ /* 0x000fc6000fffe0ff */
        /* <DEDUP_REMOVED lines=10> */
.L_x_210:
        /* <DEDUP_REMOVED lines=15> */
.L_x_2789:


//--------------------- .text._ZN10layer_norm40ln_parallel_residual_bwd_finalize_kernelINS_22Kernel_traits_finalizeILj4096E13__nv_bfloat16S2_S2_S2_fjLb0ELj1024ELj4ENS_18Kernel_traits_baseILj4096ES2_S2_S2_S2_fjLj1024EEEEELb1EEEvNS_9BwdParamsE --------------------------
	.section	.text._ZN10layer_norm40ln_parallel_residual_bwd_finalize_kernelINS_22Kernel_traits_finalizeILj4096E13__nv_bfloat16S2_S2_S2_fjLb0ELj1024ELj4ENS_18Kernel_traits_baseILj4096ES2_S2_S2_S2_fjLj1024EEEEELb1EEEvNS_9BwdParamsE,"ax",@progbits
	.align	128
        .global         _ZN10layer_norm40ln_parallel_residual_bwd_finalize_kernelINS_22Kernel_traits_finalizeILj4096E13__nv_bfloat16S2_S2_S2_fjLb0ELj1024ELj4ENS_18Kernel_traits_baseILj4096ES2_S2_S2_S2_fjLj1024EEEEELb1EEEvNS_9BwdParamsE
        .type           _ZN10layer_norm40ln_parallel_residual_bwd_finalize_kernelINS_22Kernel_traits_finalizeILj4096E13__nv_bfloat16S2_S2_S2_fjLb0ELj1024ELj4ENS_18Kernel_traits_baseILj4096ES2_S2_S2_S2_fjLj1024EEEEELb1EEEvNS_9BwdParamsE,@function
        .size           _ZN10layer_norm40ln_parallel_residual_bwd_finalize_kernelINS_22Kernel_traits_finalizeILj4096E13__nv_bfloat16S2_S2_S2_fjLb0ELj1024ELj4ENS_18Kernel_traits_baseILj4096ES2_S2_S2_S2_fjLj1024EEEEELb1EEEvNS_9BwdParamsE,(.L_x_2790 - _ZN10layer_norm40ln_parallel_residual_bwd_finalize_kernelINS_22Kernel_traits_finalizeILj4096E13__nv_bfloat16S2_S2_S2_fjLb0ELj1024ELj4ENS_18Kernel_traits_baseILj4096ES2_S2_S2_S2_fjLj1024EEEEELb1EEEvNS_9BwdParamsE)
        .other          _ZN10layer_norm40ln_parallel_residual_bwd_finalize_kernelINS_22Kernel_traits_finalizeILj4096E13__nv_bfloat16S2_S2_S2_fjLb0ELj1024ELj4ENS_18Kernel_traits_baseILj4096ES2_S2_S2_S2_fjLj1024EEEEELb1EEEvNS_9BwdParamsE,@"STO_CUDA_ENTRY STV_DEFAULT"
_ZN10layer_norm40ln_parallel_residual_bwd_finalize_kernelINS_22Kernel_traits_finalizeILj4096E13__nv_bfloat16S2_S2_S2_fjLb0ELj1024ELj4ENS_18Kernel_traits_baseILj4096ES2_S2_S2_S2_fjLj1024EEEEELb1EEEvNS_9BwdParamsE:
.text._ZN10layer_norm40ln_parallel_residual_bwd_finalize_kernelINS_22Kernel_traits_finalizeILj4096E13__nv_bfloat16S2_S2_S2_fjLb0ELj1024ELj4ENS_18Kernel_traits_baseILj4096ES2_S2_S2_S2_fjLj1024EEEEELb1EEEvNS_9BwdParamsE:
[----:B------:R-:W-:Y:S01]  /*0000*/  LDC R1, c[0x0][0x37c] ;  /* 0x0000df00ff017b82 */ /* 0x000fe20000000800 */
[----:B------:R-:W0:Y:S01]  /*0010*/  S2R R8, SR_CTAID.X ;  /* 0x0000000000087919 */ /* 0x000e220000002500 */
[----:B------:R-:W1:Y:S01]  /*0020*/  S2R R4, SR_TID.X ;  /* 0x0000000000047919 */ /* 0x000e620000002100 */
[----:B0-----:R-:W-:-:S04]  /*0030*/  SHF.L.U32 R9, R8, 0x5, RZ ;  /* 0x0000000508097819 */ /* 0x001fc800000006ff */
[----:B-1----:R-:W-:-:S04]  /*0040*/  LOP3.LUT R0, R9, 0x1f, R4, 0xf8, !PT ;  /* 0x0000001f09007812 */ /* 0x002fc800078ef804 */
[----:B------:R-:W-:-:S13]  /*0050*/  ISETP.GT.U32.AND P0, PT, R0, 0xfff, PT ;  /* 0x00000fff0000780c */ /* 0x000fda0003f04070 */
[----:B------:R-:W-:Y:S05]  /*0060*/  @P0 EXIT ;  /* 0x000000000000094d */ /* 0x000fea0003800000 */
[----:B------:R-:W0:Y:S01]  /*0070*/  LDCU UR8, c[0x0][0x380] ;  /* 0x00007000ff0877ac */ /* 0x000e220008000800 */
[----:B------:R-:W-:Y:S01]  /*0080*/  SHF.R.U32.HI R2, RZ, 0x5, R4 ;  /* 0x00000005ff027819 */ /* 0x000fe20000011604 */
[----:B------:R-:W-:Y:S01]  /*0090*/  BSSY.RECONVERGENT B0, `(.L_x_211) ;  /* 0x0000120000007945 */ /* 0x000fe20003800200 */
[----:B------:R-:W-:Y:S01]  /*00a0*/  SHF.L.U32 R8, R8, 0x4, RZ ;  /* 0x0000000408087819 */ /* 0x000fe200000006ff */
[----:B------:R-:W1:Y:S01]  /*00b0*/  LDCU.64 UR6, c[0x0][0x358] ;  /* 0x00006b00ff0677ac */ /* 0x000e620008000a00 */
[----:B------:R-:W-:Y:S01]  /*00c0*/  HFMA2 R18, -RZ, RZ, 0, 0 ;  /* 0x00000000ff127431 */ /* 0x000fe200000001ff */
[----:B------:R-:W-:Y:S01]  /*00d0*/  LOP3.LUT R3, R4, 0x1f, RZ, 0xc0, !PT ;  /* 0x0000001f04037812 */ /* 0x000fe200078ec0ff */
[----:B------:R-:W-:Y:S01]  /*00e0*/  HFMA2 R20, -RZ, RZ, 0, 0 ;  /* 0x00000000ff147431 */ /* 0x000fe200000001ff */
[----:B------:R-:W-:Y:S02]  /*00f0*/  MOV R11, RZ ;  /* 0x000000ff000b7202 */ /* 0x000fe40000000f00 */
[----:B------:R-:W-:-:S02]  /*0100*/  MOV R4, RZ ;  /* 0x000000ff00047202 */ /* 0x000fc40000000f00 */
[----:B------:R-:W-:Y:S02]  /*0110*/  LOP3.LUT R8, R8, 0x7ffffff0, RZ, 0xc0, !PT ;  /* 0x7ffffff008087812 */ /* 0x000fe400078ec0ff */
[----:B0-----:R-:W-:-:S13]  /*0120*/  ISETP.GE.U32.AND P0, PT, R2, UR8, PT ;  /* 0x0000000802007c0c */ /* 0x001fda000bf06070 */
[----:B-1----:R-:W-:Y:S05]  /*0130*/  @P0 BRA `(.L_x_212) ;  /* 0x0000001000540947 */ /* 0x002fea0003800000 */
[----:B------:R-:W-:Y:S01]  /*0140*/  LOP3.LUT R12, R2, 0x20, RZ, 0xfc, !PT ;  /* 0x00000020020c7812 */ /* 0x000fe200078efcff */
[----:B------:R-:W-:Y:S01]  /*0150*/  BSSY.RECONVERGENT B1, `(.L_x_213) ;  /* 0x0000097000017945 */ /* 0x000fe20003800200 */
[-C--:B------:R-:W-:Y:S02]  /*0160*/  LOP3.LUT R4, RZ, R2.reuse, RZ, 0x33, !PT ;  /* 0x00000002ff047212 */ /* 0x080fe400078e33ff */
[----:B------:R-:W-:Y:S02]  /*0170*/  VIMNMX.U32 R7, PT, PT, R12, UR8, !PT ;  /* 0x000000080c077c48 */ /* 0x000fe4000ffe0000 */
[----:B------:R-:W-:Y:S02]  /*0180*/  MOV R5, R2 ;  /* 0x0000000200057202 */ /* 0x000fe40000000f00 */
[----:B------:R-:W-:Y:S02]  /*0190*/  IADD3 R7, PT, PT, R7, R4, RZ ;  /* 0x0000000407077210 */ /* 0x000fe40007ffe0ff */
[----:B------:R-:W-:-:S02]  /*01a0*/  MOV R4, RZ ;  /* 0x000000ff00047202 */ /* 0x000fc40000000f00 */
[C---:B------:R-:W-:Y:S02]  /*01b0*/  ISETP.GE.U32.AND P0, PT, R7.reuse, 0xe0, PT ;  /* 0x000000e00700780c */ /* 0x040fe40003f06070 */
[----:B------:R-:W-:Y:S02]  /*01c0*/  MOV R20, RZ ;  /* 0x000000ff00147202 */ /* 0x000fe40000000f00 */
[----:B------:R-:W-:Y:S02]  /*01d0*/  MOV R11, RZ ;  /* 0x000000ff000b7202 */ /* 0x000fe40000000f00 */
[----:B------:R-:W-:Y:S02]  /*01e0*/  MOV R18, RZ ;  /* 0x000000ff00127202 */ /* 0x000fe40000000f00 */
[----:B------:R-:W-:-:S05]  /*01f0*/  LEA.HI R6, R7, 0x1, RZ, 0x1b ;  /* 0x0000000107067811 */ /* 0x000fca00078fd8ff */
[----:B------:R-:W-:Y:S05]  /*0200*/  @!P0 BRA `(.L_x_214) ;  /* 0x00000008002c8947 */ /* 0x000fea0003800000 */
[----:B------:R-:W0:Y:S01]  /*0210*/  LDC R10, c[0x0][0x388] ;  /* 0x0000e200ff0a7b82 */ /* 0x000e220000000800 */
[C---:B------:R-:W-:Y:S01]  /*0220*/  LOP3.LUT R13, R2.reuse, 0x80, RZ, 0xfc, !PT ;  /* 0x00000080020d7812 */ /* 0x040fe200078efcff */
[----:B------:R-:W-:Y:S01]  /*0230*/  HFMA2 R4, -RZ, RZ, 0, 0 ;  /* 0x00000000ff047431 */ /* 0x000fe200000001ff */
[C---:B------:R-:W-:Y:S02]  /*0240*/  LOP3.LUT R14, R2.reuse, 0xa0, RZ, 0xfc, !PT ;  /* 0x000000a0020e7812 */ /* 0x040fe400078efcff */
[C---:B------:R-:W-:Y:S02]  /*0250*/  LOP3.LUT R15, R2.reuse, 0xc0, RZ, 0xfc, !PT ;  /* 0x000000c0020f7812 */ /* 0x040fe400078efcff */
[C---:B------:R-:W-:Y:S02]  /*0260*/  LOP3.LUT R17, R2.reuse, 0xe0, RZ, 0xfc, !PT ;  /* 0x000000e002117812 */ /* 0x040fe400078efcff */
[C---:B------:R-:W-:Y:S02]  /*0270*/  LOP3.LUT R19, R2.reuse, 0x40, RZ, 0xfc, !PT ;  /* 0x0000004002137812 */ /* 0x040fe400078efcff */
[----:B------:R-:W-:-:S02]  /*0280*/  LOP3.LUT R21, R2, 0x60, RZ, 0xfc, !PT ;  /* 0x0000006002157812 */ /* 0x000fc400078efcff */
[----:B------:R-:W-:Y:S02]  /*0290*/  LOP3.LUT R6, R6, 0xffffff8, RZ, 0xc0, !PT ;  /* 0x0ffffff806067812 */ /* 0x000fe400078ec0ff */
[----:B------:R-:W-:Y:S02]  /*02a0*/  MOV R5, R2 ;  /* 0x0000000200057202 */ /* 0x000fe40000000f00 */
[----:B------:R-:W-:Y:S01]  /*02b0*/  IADD3 R6, PT, PT, -R6, RZ, RZ ;  /* 0x000000ff06067210 */ /* 0x000fe20007ffe1ff */
[-CC-:B0-----:R-:W-:Y:S02]  /*02c0*/  IMAD R28, R12, R10.reuse, R9.reuse ;  /* 0x0000000a0c1c7224 */ /* 0x181fe400078e0209 */
[-CC-:B------:R-:W-:Y:S02]  /*02d0*/  IMAD R12, R13, R10.reuse, R9.reuse ;  /* 0x0000000a0d0c7224 */ /* 0x180fe400078e0209 */
[--C-:B------:R-:W-:Y:S01]  /*02e0*/  IMAD R14, R14, R10, R9.reuse ;  /* 0x0000000a0e0e7224 */ /* 0x100fe200078e0209 */
[----:B------:R-:W-:Y:S01]  /*02f0*/  IADD3 R25, PT, PT, R3, R28, RZ ;  /* 0x0000001c03197210 */ /* 0x000fe20007ffe0ff */
[--C-:B------:R-:W-:Y:S01]  /*0300*/  IMAD R16, R15, R10, R9.reuse ;  /* 0x0000000a0f107224 */ /* 0x100fe200078e0209 */
[----:B------:R-:W-:Y:S01]  /*0310*/  IADD3 R29, PT, PT, R3, R12, RZ ;  /* 0x0000000c031d7210 */ /* 0x000fe20007ffe0ff */
[----:B------:R-:W-:-:S02]  /*0320*/  IMAD R22, R17, R10, R9 ;  /* 0x0000000a11167224 */ /* 0x000fc400078e0209 */
[--C-:B------:R-:W-:Y:S01]  /*0330*/  IMAD R24, R19, R10, R9.reuse ;  /* 0x0000000a13187224 */ /* 0x100fe200078e0209 */
[----:B------:R-:W-:Y:S01]  /*0340*/  IADD3 R19, PT, PT, R3, R14, RZ ;  /* 0x0000000e03137210 */ /* 0x000fe20007ffe0ff */
[--C-:B------:R-:W-:Y:S01]  /*0350*/  IMAD R26, R21, R10, R9.reuse ;  /* 0x0000000a151a7224 */ /* 0x100fe200078e0209 */
[C---:B------:R-:W-:Y:S01]  /*0360*/  IADD3 R21, PT, PT, R3.reuse, R16, RZ ;  /* 0x0000001003157210 */ /* 0x040fe20007ffe0ff */
[----:B------:R-:W-:Y:S01]  /*0370*/  IMAD R9, R2, R10, R9 ;  /* 0x0000000a02097224 */ /* 0x000fe200078e0209 */
[C---:B------:R-:W-:Y:S02]  /*0380*/  IADD3 R23, PT, PT, R3.reuse, R22, RZ ;  /* 0x0000001603177210 */ /* 0x040fe40007ffe0ff */
[C---:B------:R-:W-:Y:S02]  /*0390*/  IADD3 R13, PT, PT, R3.reuse, R24, RZ ;  /* 0x00000018030d7210 */ /* 0x040fe40007ffe0ff */
[C---:B------:R-:W-:Y:S02]  /*03a0*/  IADD3 R27, PT, PT, R3.reuse, R26, RZ ;  /* 0x0000001a031b7210 */ /* 0x040fe40007ffe0ff */
[----:B------:R-:W-:-:S07]  /*03b0*/  IADD3 R9, PT, PT, R3, R9, RZ ;  /* 0x0000000903097210 */ /* 0x000fce0007ffe0ff */
.L_x_215:
        /* <DEDUP_REMOVED lines=17> */
[----:B0-----:R-:W-:-:S05]  /*04d0*/  IMAD.WIDE.U32 R16, R21, 0x4, R14 ;  /* 0x0000000415107825 */ /* 0x001fca00078e000e */
[----:B------:R-:W4:Y:S01]  /*04e0*/  LDG.E R24, desc[UR6][R16.64] ;  /* 0x0000000610187981 */ /* 0x000f22000c1e1900 */
[----:B------:R-:W-:-:S05]  /*04f0*/  IMAD.WIDE.U32 R14, R23, 0x4, R14 ;  /* 0x00000004170e7825 */ /* 0x000fca00078e000e */
[----:B------:R0:W5:Y:S02]  /*0500*/  LDG.E R26, desc[UR6][R14.64] ;  /* 0x000000060e1a7981 */ /* 0x000164000c1e1900 */
[----:B0-----:R-:W0:Y:S02]  /*0510*/  LDC.64 R14, c[0x0][0x448] ;  /* 0x00011200ff0e7b82 */ /* 0x001e240000000a00 */
[----:B0-----:R-:W-:-:S04]  /*0520*/  IMAD.WIDE.U32 R16, R9, 0x4, R14 ;  /* 0x0000000409107825 */ /* 0x001fc800078e000e */
[----:B--2---:R-:W-:-:S04]  /*0530*/  FADD.FTZ R4, R12, R4 ;  /* 0x000000040c047221 */ /* 0x004fc80000010000 */
[----:B---3--:R-:W-:Y:S02]  /*0540*/  FADD.FTZ R4, R4, R22 ;  /* 0x0000001604047221 */ /* 0x008fe40000010000 */
[----:B------:R0:W2:Y:S02]  /*0550*/  LDG.E R22, desc[UR6][R16.64] ;  /* 0x0000000610167981 */ /* 0x0000a4000c1e1900 */
[----:B0-----:R-:W-:-:S04]  /*0560*/  IMAD.WIDE.U32 R16, R25, 0x4, R14 ;  /* 0x0000000419107825 */ /* 0x001fc800078e000e */
[----:B----4-:R-:W-:Y:S01]  /*0570*/  FADD.FTZ R4, R4, R24 ;  /* 0x0000001804047221 */ /* 0x010fe20000010000 */
[----:B------:R0:W3:Y:S02]  /*0580*/  LDG.E R12, desc[UR6][R16.64] ;  /* 0x00000006100c7981 */ /* 0x0000e4000c1e1900 */
[----:B0-----:R-:W-:-:S05]  /*0590*/  IMAD.WIDE.U32 R16, R13, 0x4, R14 ;  /* 0x000000040d107825 */ /* 0x001fca00078e000e */
        /* <DEDUP_REMOVED lines=10> */
[----:B0-----:R-:W-:-:S04]  /*0640*/  IMAD.WIDE.U32 R16, R21, 0x4, R14 ;  /* 0x0000000415107825 */ /* 0x001fc800078e000e */
[----:B------:R-:W-:-:S04]  /*0650*/  IMAD.WIDE.U32 R14, R23, 0x4, R14 ;  /* 0x00000004170e7825 */ /* 0x000fc800078e000e */
[----:B--2---:R-:W-:Y:S02]  /*0660*/  FADD.FTZ R12, R24, R12 ;  /* 0x0000000c180c7221 */ /* 0x004fe40000010000 */
[----:B------:R0:W2:Y:S02]  /*0670*/  LDG.E R24, desc[UR6][R16.64] ;  /* 0x0000000610187981 */ /* 0x0000a4000c1e1900 */
[----:B0-----:R-:W0:Y:S01]  /*0680*/  LDC.64 R16, c[0x0][0x450] ;  /* 0x00011400ff107b82 */ /* 0x001e220000000a00 */
[----:B---3--:R-:W-:Y:S02]  /*0690*/  FADD.FTZ R12, R12, R22 ;  /* 0x000000160c0c7221 */ /* 0x008fe40000010000 */
[----:B------:R0:W3:Y:S02]  /*06a0*/  LDG.E R22, desc[UR6][R14.64] ;  /* 0x000000060e167981 */ /* 0x0000e4000c1e1900 */
[----:B----4-:R-:W-:Y:S01]  /*06b0*/  FADD.FTZ R20, R12, R20 ;  /* 0x000000140c147221 */ /* 0x010fe20000010000 */
[----:B0-----:R-:W-:-:S05]  /*06c0*/  IMAD.WIDE.U32 R14, R9, 0x4, R16 ;  /* 0x00000004090e7825 */ /* 0x001fca00078e0010 */
[----:B------:R0:W4:Y:S02]  /*06d0*/  LDG.E R12, desc[UR6][R14.64] ;  /* 0x000000060e0c7981 */ /* 0x000124000c1e1900 */
[----:B0-----:R-:W-:-:S04]  /*06e0*/  IMAD.WIDE.U32 R14, R25, 0x4, R16 ;  /* 0x00000004190e7825 */ /* 0x001fc800078e0010 */
[----:B--2---:R-:W-:Y:S02]  /*06f0*/  FADD.FTZ R20, R20, R24 ;  /* 0x0000001814147221 */ /* 0x004fe40000010000 */
[----:B------:R0:W2:Y:S02]  /*0700*/  LDG.E R24, desc[UR6][R14.64] ;  /* 0x000000060e187981 */ /* 0x0000a4000c1e1900 */
[----:B0-----:R-:W-:-:S04]  /*0710*/  IMAD.WIDE.U32 R14, R13, 0x4, R16 ;  /* 0x000000040d0e7825 */ /* 0x001fc800078e0010 */
[----:B----4-:R-:W-:Y:S02]  /*0720*/  FADD.FTZ R12, R12, R11 ;  /* 0x0000000b0c0c7221 */ /* 0x010fe40000010000 */
        /* <DEDUP_REMOVED lines=13> */
[----:B0-----:R-:W0:Y:S01]  /*0800*/  LDC.64 R14, c[0x0][0x458] ;  /* 0x00011600ff0e7b82 */ /* 0x001e220000000a00 */
[----:B------:R-:W-:-:S04]  /*0810*/  IMAD.WIDE.U32 R16, R23, 0x4, R16 ;  /* 0x0000000417107825 */ /* 0x000fc800078e0010 */
[----:B--2---:R-:W-:Y:S02]  /*0820*/  FADD.FTZ R24, R11, R24 ;  /* 0x000000180b187221 */ /* 0x004fe40000010000 */
[----:B------:R0:W2:Y:S02]  /*0830*/  LDG.E R11, desc[UR6][R16.64] ;  /* 0x00000006100b7981 */ /* 0x0000a4000c1e1900 */
        /* <DEDUP_REMOVED lines=20> */
[----:B------:R-:W2:Y:S01]  /*0980*/  LDG.E R15, desc[UR6][R14.64] ;  /* 0x000000060e0f7981 */ /* 0x000ea2000c1e1900 */
[----:B----4-:R-:W-:-:S03]  /*0990*/  FADD.FTZ R18, R18, R24 ;  /* 0x0000001812127221 */ /* 0x010fc60000010000 */
[----:B------:R-:W4:Y:S01]  /*09a0*/  LDG.E R24, desc[UR6][R16.64] ;  /* 0x0000000610187981 */ /* 0x000f22000c1e1900 */
[----:B------:R-:W-:-:S04]  /*09b0*/  IADD3 R6, PT, PT, R6, 0x8, RZ ;  /* 0x0000000806067810 */ /* 0x000fc80007ffe0ff */
[----:B------:R-:W-:Y:S01]  /*09c0*/  ISETP.NE.AND P0, PT, R6, RZ, PT ;  /* 0x000000ff0600720c */ /* 0x000fe20003f05270 */
[----:B-----5:R-:W-:Y:S01]  /*09d0*/  FADD.FTZ R4, R4, R26 ;  /* 0x0000001a04047221 */ /* 0x020fe20000010000 */
[----:B---3--:R-:W-:Y:S01]  /*09e0*/  FADD.FTZ R20, R20, R22 ;  /* 0x0000001614147221 */ /* 0x008fe20000010000 */
[----:B--2---:R-:W-:Y:S01]  /*09f0*/  FADD.FTZ R11, R12, R11 ;  /* 0x0000000b0c0b7221 */ /* 0x004fe20000010000 */
[----:B------:R-:W-:Y:S02]  /*0a00*/  IADD3 R5, PT, PT, R5, 0x100, RZ ;  /* 0x0000010005057810 */ /* 0x000fe40007ffe0ff */
        /* <DEDUP_REMOVED lines=9> */
[----:B------:R-:W-:Y:S01]  /*0aa0*/  FADD.FTZ R18, R18, R15 ;  /* 0x0000000f12127221 */ /* 0x000fe20000010000 */
[----:B------:R-:W-:Y:S06]  /*0ab0*/  @P0 BRA `(.L_x_215) ;  /* 0xfffffff800400947 */ /* 0x000fec000383ffff */
.L_x_214:
[----:B------:R-:W-:Y:S05]  /*0ac0*/  BSYNC.RECONVERGENT B1 ;  /* 0x0000000000017941 */ /* 0x000fea0003800200 */
.L_x_213:
        /* <DEDUP_REMOVED lines=8> */
[----:B------:R-:W0:Y:S08]  /*0b50*/  LDC R9, c[0x0][0x388] ;  /* 0x0000e200ff097b82 */ /* 0x000e300000000800 */
[----:B------:R-:W1:Y:S08]  /*0b60*/  LDC.64 R12, c[0x0][0x440] ;  /* 0x00011000ff0c7b82 */ /* 0x000e700000000a00 */
[----:B------:R-:W2:Y:S08]  /*0b70*/  LDC.64 R16, c[0x0][0x450] ;  /* 0x00011400ff107b82 */ /* 0x000eb00000000a00 */
[----:B------:R-:W3:Y:S01]  /*0b80*/  LDC.64 R14, c[0x0][0x448] ;  /* 0x00011200ff0e7b82 */ /* 0x000ee20000000a00 */
[----:B0-----:R-:W-:-:S07]  /*0b90*/  IMAD R19, R5, R9, R0 ;  /* 0x0000000905137224 */ /* 0x001fce00078e0200 */
[----:B------:R-:W0:Y:S01]  /*0ba0*/  LDC.64 R22, c[0x0][0x458] ;  /* 0x00011600ff167b82 */ /* 0x000e220000000a00 */
[----:B-1----:R-:W-:-:S05]  /*0bb0*/  IMAD.WIDE.U32 R26, R19, 0x4, R12 ;  /* 0x00000004131a7825 */ /* 0x002fca00078e000c */
[----:B------:R2:W4:Y:S02]  /*0bc0*/  LDG.E R21, desc[UR6][R26.64] ;  /* 0x000000061a157981 */ /* 0x000524000c1e1900 */
[----:B--2---:R-:W-:-:S04]  /*0bd0*/  IMAD.WIDE.U32 R26, R19, 0x4, R16 ;  /* 0x00000004131a7825 */ /* 0x004fc800078e0010 */
[C---:B---3--:R-:W-:Y:S01]  /*0be0*/  IMAD.WIDE.U32 R28, R19.reuse, 0x4, R14 ;  /* 0x00000004131c7825 */ /* 0x048fe200078e000e */
[----:B------:R-:W2:Y:S03]  /*0bf0*/  LDG.E R10, desc[UR6][R26.64] ;  /* 0x000000061a0a7981 */ /* 0x000ea6000c1e1900 */
[----:B0-----:R-:W-:Y:S02]  /*0c00*/  IMAD.WIDE.U32 R24, R19, 0x4, R22 ;  /* 0x0000000413187825 */ /* 0x001fe400078e0016 */
[----:B------:R-:W3:Y:S04]  /*0c10*/  LDG.E R29, desc[UR6][R28.64] ;  /* 0x000000061c1d7981 */ /* 0x000ee8000c1e1900 */
[----:B------:R2:W5:Y:S01]  /*0c20*/  LDG.E R28, desc[UR6][R24.64] ;  /* 0x00000006181c7981 */ /* 0x000562000c1e1900 */
[----:B----4-:R-:W-:Y:S01]  /*0c30*/  FADD.FTZ R4, R4, R21 ;  /* 0x0000001504047221 */ /* 0x010fe20000010000 */
[----:B------:R-:W-:Y:S01]  /*0c40*/  LEA R21, R9, R19, 0x5 ;  /* 0x0000001309157211 */ /* 0x000fe200078e28ff */
[----:B--2---:R-:W-:-:S04]  /*0c50*/  FADD.FTZ R25, R11, R10 ;  /* 0x0000000a0b197221 */ /* 0x004fc80000010000 */
[----:B------:R-:W-:-:S04]  /*0c60*/  IMAD.WIDE.U32 R10, R21, 0x4, R14 ;  /* 0x00000004150a7825 */ /* 0x000fc800078e000e */
[----:B---3--:R-:W-:Y:S01]  /*0c70*/  FADD.FTZ R24, R20, R29 ;  /* 0x0000001d14187221 */ /* 0x008fe20000010000 */
[----:B------:R0:W2:Y:S01]  /*0c80*/  LDG.E R27, desc[UR6][R10.64] ;  /* 0x000000060a1b7981 */ /* 0x0000a2000c1e1900 */
[----:B-----5:R-:W-:Y:S01]  /*0c90*/  FADD.FTZ R26, R18, R28 ;  /* 0x0000001c121a7221 */ /* 0x020fe20000010000 */
[----:B------:R-:W-:-:S04]  /*0ca0*/  IMAD.WIDE.U32 R28, R21, 0x4, R12 ;  /* 0x00000004151c7825 */ /* 0x000fc800078e000c */
[C---:B0-----:R-:W-:Y:S02]  /*0cb0*/  IMAD.WIDE.U32 R10, R21.reuse, 0x4, R16 ;  /* 0x00000004150a7825 */ /* 0x041fe400078e0010 */
[----:B------:R0:W3:Y:S02]  /*0cc0*/  LDG.E R29, desc[UR6][R28.64] ;  /* 0x000000061c1d7981 */ /* 0x0000e4000c1e1900 */
[----:B------:R-:W-:Y:S02]  /*0cd0*/  IMAD.WIDE.U32 R20, R21, 0x4, R22 ;  /* 0x0000000415147825 */ /* 0x000fe400078e0016 */
[----:B------:R-:W4:Y:S04]  /*0ce0*/  LDG.E R10, desc[UR6][R10.64] ;  /* 0x000000060a0a7981 */ /* 0x000f28000c1e1900 */
[----:B------:R-:W5:Y:S01]  /*0cf0*/  LDG.E R21, desc[UR6][R20.64] ;  /* 0x0000000614157981 */ /* 0x000f62000c1e1900 */
[----:B0-----:R-:W-:-:S05]  /*0d00*/  LEA R28, R9, R19, 0x6 ;  /* 0x00000013091c7211 */ /* 0x001fca00078e30ff */
[----:B------:R-:W-:-:S06]  /*0d10*/  IMAD.WIDE.U32 R18, R28, 0x4, R12 ;  /* 0x000000041c127825 */ /* 0x000fcc00078e000c */
[----:B------:R-:W5:Y:S01]  /*0d20*/  LDG.E R19, desc[UR6][R18.64] ;  /* 0x0000000612137981 */ /* 0x000f62000c1e1900 */
[----:B--2---:R-:W-:Y:S01]  /*0d30*/  FADD.FTZ R24, R24, R27 ;  /* 0x0000001b18187221 */ /* 0x004fe20000010000 */
[----:B------:R-:W-:-:S05]  /*0d40*/  LEA R27, R9, R28, 0x5 ;  /* 0x0000001c091b7211 */ /* 0x000fca00078e28ff */
[----:B------:R-:W-:-:S06]  /*0d50*/  IMAD.WIDE.U32 R12, R27, 0x4, R12 ;  /* 0x000000041b0c7825 */ /* 0x000fcc00078e000c */
[----:B------:R-:W2:Y:S01]  /*0d60*/  LDG.E R13, desc[UR6][R12.64] ;  /* 0x000000060c0d7981 */ /* 0x000ea2000c1e1900 */
[----:B---3--:R-:W-:Y:S01]  /*0d70*/  FADD.FTZ R4, R4, R29 ;  /* 0x0000001d04047221 */ /* 0x008fe20000010000 */
[----:B----4-:R-:W-:Y:S01]  /*0d80*/  FADD.FTZ R25, R25, R10 ;  /* 0x0000000a19197221 */ /* 0x010fe20000010000 */
[----:B------:R-:W-:-:S04]  /*0d90*/  IMAD.WIDE.U32 R10, R28, 0x4, R16 ;  /* 0x000000041c0a7825 */ /* 0x000fc800078e0010 */
[----:B-----5:R-:W-:Y:S01]  /*0da0*/  FADD.FTZ R26, R26, R21 ;  /* 0x000000151a1a7221 */ /* 0x020fe20000010000 */
[C---:B------:R-:W-:Y:S01]  /*0db0*/  IMAD.WIDE.U32 R20, R28.reuse, 0x4, R14 ;  /* 0x000000041c147825 */ /* 0x040fe200078e000e */
[----:B------:R-:W3:Y:S03]  /*0dc0*/  LDG.E R10, desc[UR6][R10.64] ;  /* 0x000000060a0a7981 */ /* 0x000ee6000c1e1900 */
[----:B------:R-:W-:Y:S01]  /*0dd0*/  IMAD.WIDE.U32 R28, R28, 0x4, R22 ;  /* 0x000000041c1c7825 */ /* 0x000fe200078e0016 */
[----:B------:R-:W4:Y:S03]  /*0de0*/  LDG.E R9, desc[UR6][R20.64] ;  /* 0x0000000614097981 */ /* 0x000f26000c1e1900 */
[C---:B------:R-:W-:Y:S02]  /*0df0*/  IMAD.WIDE.U32 R14, R27.reuse, 0x4, R14 ;  /* 0x000000041b0e7825 */ /* 0x040fe400078e000e */
[----:B------:R-:W5:Y:S02]  /*0e00*/  LDG.E R29, desc[UR6][R28.64] ;  /* 0x000000061c1d7981 */ /* 0x000f64000c1e1900 */
[----:B------:R-:W-:-:S02]  /*0e10*/  IMAD.WIDE.U32 R16, R27, 0x4, R16 ;  /* 0x000000041b107825 */ /* 0x000fc400078e0010 */
[----:B------:R-:W5:Y:S02]  /*0e20*/  LDG.E R14, desc[UR6][R14.64] ;  /* 0x000000060e0e7981 */ /* 0x000f64000c1e1900 */
[----:B------:R-:W-:Y:S02]  /*0e30*/  IMAD.WIDE.U32 R22, R27, 0x4, R22 ;  /* 0x000000041b167825 */ /* 0x000fe400078e0016 */
[----:B------:R-:W5:Y:S04]  /*0e40*/  LDG.E R17, desc[UR6][R16.64] ;  /* 0x0000000610117981 */ /* 0x000f68000c1e1900 */
[----:B------:R-:W5:Y:S01]  /*0e50*/  LDG.E R23, desc[UR6][R22.64] ;  /* 0x0000000616177981 */ /* 0x000f62000c1e1900 */
[----:B------:R-:W-:Y:S01]  /*0e60*/  FADD.FTZ R4, R4, R19 ;  /* 0x0000001304047221 */ /* 0x000fe20000010000 */
[----:B------:R-:W-:-:S03]  /*0e70*/  IADD3 R5, PT, PT, R5, 0x80, RZ ;  /* 0x0000008005057810 */ /* 0x000fc60007ffe0ff */
[----:B--2---:R-:W-:Y:S01]  /*0e80*/  FADD.FTZ R4, R4, R13 ;  /* 0x0000000d04047221 */ /* 0x004fe20000010000 */
[----:B---3--:R-:W-:Y:S01]  /*0e90*/  FADD.FTZ R10, R25, R10 ;  /* 0x0000000a190a7221 */ /* 0x008fe20000010000 */
[----:B----4-:R-:W-:Y:S01]  /*0ea0*/  FADD.FTZ R9, R24, R9 ;  /* 0x0000000918097221 */ /* 0x010fe20000010000 */
[----:B-----5:R-:W-:-:S03]  /*0eb0*/  FADD.FTZ R26, R26, R29 ;  /* 0x0000001d1a1a7221 */ /* 0x020fc60000010000 */
[----:B------:R-:W-:Y:S01]  /*0ec0*/  FADD.FTZ R20, R9, R14 ;  /* 0x0000000e09147221 */ /* 0x000fe20000010000 */
[----:B------:R-:W-:Y:S01]  /*0ed0*/  FADD.FTZ R11, R10, R17 ;  /* 0x000000110a0b7221 */ /* 0x000fe20000010000 */
[----:B------:R-:W-:-:S07]  /*0ee0*/  FADD.FTZ R18, R26, R23 ;  /* 0x000000171a127221 */ /* 0x000fce0000010000 */
.L_x_217:
[----:B------:R-:W-:Y:S05]  /*0ef0*/  BSYNC.RECONVERGENT B1 ;  /* 0x0000000000017941 */ /* 0x000fea0003800200 */
.L_x_216:
[----:B------:R-:W-:Y:S05]  /*0f00*/  @!P1 BRA `(.L_x_212) ;  /* 0x0000000000e09947 */ /* 0x000fea0003800000 */
[----:B------:R-:W-:Y:S01]  /*0f10*/  ISETP.NE.AND P1, PT, R6, 0x1, PT ;  /* 0x000000010600780c */ /* 0x000fe20003f25270 */
[----:B------:R-:W-:Y:S01]  /*0f20*/  BSSY.RECONVERGENT B1, `(.L_x_218) ;  /* 0x0000023000017945 */ /* 0x000fe20003800200 */
[----:B------:R-:W-:-:S11]  /*0f30*/  LOP3.LUT P0, RZ, R7, 0x20, RZ, 0xc0, !PT ;  /* 0x0000002007ff7812 */ /* 0x000fd6000780c0ff */
[----:B------:R-:W-:Y:S05]  /*0f40*/  @!P1 BRA `(.L_x_219) ;  /* 0x0000000000809947 */ /* 0x000fea0003800000 */
[----:B------:R-:W0:Y:S08]  /*0f50*/  LDC R21, c[0x0][0x388] ;  /* 0x0000e200ff157b82 */ /* 0x000e300000000800 */
[----:B------:R-:W1:Y:S08]  /*0f60*/  LDC.64 R14, c[0x0][0x440] ;  /* 0x00011000ff0e7b82 */ /* 0x000e700000000a00 */
[----:B------:R-:W2:Y:S08]  /*0f70*/  LDC.64 R12, c[0x0][0x448] ;  /* 0x00011200ff0c7b82 */ /* 0x000eb00000000a00 */
[----:B------:R-:W3:Y:S01]  /*0f80*/  LDC.64 R22, c[0x0][0x450] ;  /* 0x00011400ff167b82 */ /* 0x000ee20000000a00 */
[----:B0-----:R-:W-:-:S05]  /*0f90*/  IMAD R7, R5, R21, R0 ;  /* 0x0000001505077224 */ /* 0x001fca00078e0200 */
[----:B------:R-:W-:Y:S02]  /*0fa0*/  LEA R21, R21, R7, 0x5 ;  /* 0x0000000715157211 */ /* 0x000fe400078e28ff */
[----:B------:R-:W0:Y:S01]  /*0fb0*/  LDC.64 R16, c[0x0][0x458] ;  /* 0x00011600ff107b82 */ /* 0x000e220000000a00 */
[----:B-1----:R-:W-:-:S04]  /*0fc0*/  IMAD.WIDE.U32 R28, R7, 0x4, R14 ;  /* 0x00000004071c7825 */ /* 0x002fc800078e000e */
[C---:B--2---:R-:W-:Y:S01]  /*0fd0*/  IMAD.WIDE.U32 R26, R7.reuse, 0x4, R12 ;  /* 0x00000004071a7825 */ /* 0x044fe200078e000c */
[----:B------:R-:W2:Y:S03]  /*0fe0*/  LDG.E R9, desc[UR6][R28.64] ;  /* 0x000000061c097981 */ /* 0x000ea6000c1e1900 */
[----:B---3--:R-:W-:Y:S01]  /*0ff0*/  IMAD.WIDE.U32 R24, R7, 0x4, R22 ;  /* 0x0000000407187825 */ /* 0x008fe200078e0016 */
[----:B------:R-:W3:Y:S03]  /*1000*/  LDG.E R19, desc[UR6][R26.64] ;  /* 0x000000061a137981 */ /* 0x000ee6000c1e1900 */
[----:B------:R-:W-:Y:S01]  /*1010*/  IMAD.WIDE.U32 R14, R21, 0x4, R14 ;  /* 0x00000004150e7825 */ /* 0x000fe200078e000e */
[----:B------:R-:W4:Y:S03]  /*1020*/  LDG.E R10, desc[UR6][R24.64] ;  /* 0x00000006180a7981 */ /* 0x000f26000c1e1900 */
[----:B0-----:R-:W-:-:S02]  /*1030*/  IMAD.WIDE.U32 R6, R7, 0x4, R16 ;  /* 0x0000000407067825 */ /* 0x001fc400078e0010 */
[----:B------:R-:W5:Y:S02]  /*1040*/  LDG.E R15, desc[UR6][R14.64] ;  /* 0x000000060e0f7981 */ /* 0x000f64000c1e1900 */
[C---:B------:R-:W-:Y:S02]  /*1050*/  IMAD.WIDE.U32 R12, R21.reuse, 0x4, R12 ;  /* 0x00000004150c7825 */ /* 0x040fe400078e000c */
        /* <DEDUP_REMOVED lines=8> */
[----:B---3--:R-:W-:Y:S01]  /*10e0*/  FADD.FTZ R19, R20, R19 ;  /* 0x0000001314137221 */ /* 0x008fe20000010000 */
[----:B----4-:R-:W-:Y:S02]  /*10f0*/  FADD.FTZ R10, R11, R10 ;  /* 0x0000000a0b0a7221 */ /* 0x010fe40000010000 */
[----:B-----5:R-:W-:Y:S01]  /*1100*/  FADD.FTZ R4, R4, R15 ;  /* 0x0000000f04047221 */ /* 0x020fe20000010000 */
[----:B------:R-:W-:Y:S01]  /*1110*/  FADD.FTZ R18, R18, R7 ;  /* 0x0000000712127221 */ /* 0x000fe20000010000 */
[----:B------:R-:W-:Y:S01]  /*1120*/  FADD.FTZ R20, R19, R12 ;  /* 0x0000000c13147221 */ /* 0x000fe20000010000 */
[----:B------:R-:W-:-:S02]  /*1130*/  FADD.FTZ R11, R10, R23 ;  /* 0x000000170a0b7221 */ /* 0x000fc40000010000 */
[----:B------:R-:W-:-:S07]  /*1140*/  FADD.FTZ R18, R18, R17 ;  /* 0x0000001112127221 */ /* 0x000fce0000010000 */
.L_x_219:
[----:B------:R-:W-:Y:S05]  /*1150*/  BSYNC.RECONVERGENT B1 ;  /* 0x0000000000017941 */ /* 0x000fea0003800200 */
.L_x_218:
[----:B------:R-:W-:Y:S05]  /*1160*/  @P0 BRA `(.L_x_212) ;  /* 0x0000000000480947 */ /* 0x000fea0003800000 */
[----:B------:R-:W0:Y:S01]  /*1170*/  LDC.64 R16, c[0x0][0x440] ;  /* 0x00011000ff107b82 */ /* 0x000e220000000a00 */
[----:B------:R-:W1:Y:S07]  /*1180*/  LDCU UR4, c[0x0][0x388] ;  /* 0x00007100ff0477ac */ /* 0x000e6e0008000800 */
[----:B------:R-:W2:Y:S08]  /*1190*/  LDC.64 R14, c[0x0][0x448] ;  /* 0x00011200ff0e7b82 */ /* 0x000eb00000000a00 */
[----:B------:R-:W3:Y:S01]  /*11a0*/  LDC.64 R12, c[0x0][0x450] ;  /* 0x00011400ff0c7b82 */ /* 0x000ee20000000a00 */
[----:B-1----:R-:W-:-:S07]  /*11b0*/  IMAD R5, R5, UR4, R0 ;  /* 0x0000000405057c24 */ /* 0x002fce000f8e0200 */
[----:B------:R-:W1:Y:S01]  /*11c0*/  LDC.64 R6, c[0x0][0x458] ;  /* 0x00011600ff067b82 */ /* 0x000e620000000a00 */
[----:B0-----:R-:W-:-:S06]  /*11d0*/  IMAD.WIDE.U32 R16, R5, 0x4, R16 ;  /* 0x0000000405107825 */ /* 0x001fcc00078e0010 */
[----:B------:R-:W4:Y:S01]  /*11e0*/  LDG.E R17, desc[UR6][R16.64] ;  /* 0x0000000610117981 */ /* 0x000f22000c1e1900 */
[----:B--2---:R-:W-:-:S06]  /*11f0*/  IMAD.WIDE.U32 R14, R5, 0x4, R14 ;  /* 0x00000004050e7825 */ /* 0x004fcc00078e000e */
[----:B------:R-:W2:Y:S01]  /*1200*/  LDG.E R15, desc[UR6][R14.64] ;  /* 0x000000060e0f7981 */ /* 0x000ea2000c1e1900 */
[----:B---3--:R-:W-:-:S06]  /*1210*/  IMAD.WIDE.U32 R12, R5, 0x4, R12 ;  /* 0x00000004050c7825 */ /* 0x008fcc00078e000c */
[----:B------:R-:W3:Y:S01]  /*1220*/  LDG.E R12, desc[UR6][R12.64] ;  /* 0x000000060c0c7981 */ /* 0x000ee2000c1e1900 */
[----:B-1----:R-:W-:-:S06]  /*1230*/  IMAD.WIDE.U32 R6, R5, 0x4, R6 ;  /* 0x0000000405067825 */ /* 0x002fcc00078e0006 */
[----:B------:R-:W5:Y:S01]  /*1240*/  LDG.E R7, desc[UR6][R6.64] ;  /* 0x0000000606077981 */ /* 0x000f62000c1e1900 */
[----:B----4-:R-:W-:Y:S01]  /*1250*/  FADD.FTZ R4, R4, R17 ;  /* 0x0000001104047221 */ /* 0x010fe20000010000 */
[----:B--2---:R-:W-:Y:S01]  /*1260*/  FADD.FTZ R20, R20, R15 ;  /* 0x0000000f14147221 */ /* 0x004fe20000010000 */
[----:B---3--:R-:W-:Y:S01]  /*1270*/  FADD.FTZ R11, R11, R12 ;  /* 0x0000000c0b0b7221 */ /* 0x008fe20000010000 */
[----:B-----5:R-:W-:-:S07]  /*1280*/  FADD.FTZ R18, R18, R7 ;  /* 0x0000000712127221 */ /* 0x020fce0000010000 */
.L_x_212:
[----:B------:R-:W-:Y:S05]  /*1290*/  BSYNC.RECONVERGENT B0 ;  /* 0x0000000000007941 */ /* 0x000fea0003800200 */
.L_x_211:
[----:B------:R-:W0:Y:S01]  /*12a0*/  S2R R5, SR_TID.X ;  /* 0x0000000000057919 */ /* 0x000e220000002100 */
[----:B------:R-:W1:Y:S01]  /*12b0*/  S2UR UR5, SR_CgaCtaId ;  /* 0x00000000000579c3 */ /* 0x000e620000008800 */
[----:B------:R-:W-:Y:S01]  /*12c0*/  UMOV UR4, 0x400 ;  /* 0x0000040000047882 */ /* 0x000fe20000000000 */
[C---:B------:R-:W-:Y:S02]  /*12d0*/  SHF.L.U32 R7, R3.reuse, 0x7, RZ ;  /* 0x0000000703077819 */ /* 0x040fe400000006ff */
[C---:B------:R-:W-:Y:S02]  /*12e0*/  ISETP.NE.AND P1, PT, R3.reuse, RZ, PT ;  /* 0x000000ff0300720c */ /* 0x040fe40003f25270 */
[----:B------:R-:W-:-:S04]  /*12f0*/  ISETP.GT.U32.AND P0, PT, R3, 0xf, PT ;  /* 0x0000000f0300780c */ /* 0x000fc80003f04070 */
[C---:B------:R-:W-:Y:S01]  /*1300*/  ISETP.NE.OR P0, PT, R2.reuse, 0x1f, P0 ;  /* 0x0000001f0200780c */ /* 0x040fe20000705670 */
[----:B-1----:R-:W-:Y:S01]  /*1310*/  ULEA UR4, UR5, UR4, 0x18 ;  /* 0x0000000405047291 */ /* 0x002fe2000f8ec0ff */
[----:B0-----:R-:W-:-:S05]  /*1320*/  LOP3.LUT R0, R2, 0x1f, R5, 0x78, !PT ;  /* 0x0000001f02007812 */ /* 0x001fca00078e7805 */
[----:B------:R-:W-:Y:S02]  /*1330*/  @!P1 LEA R2, R2, UR4, 0x2 ;  /* 0x0000000402029c11 */ /* 0x000fe4000f8e10ff */
        /* <DEDUP_REMOVED lines=28> */
[----:B--2---:R-:W-:Y:S01]  /*1500*/  FADD.FTZ R9, R11, R0 ;  /* 0x000000000b097221 */ /* 0x004fe20000010000 */
[----:B---3--:R-:W-:-:S04]  /*1510*/  FADD.FTZ R16, R14, R5 ;  /* 0x000000050e107221 */ /* 0x008fc80000010000 */
[----:B------:R-:W1:Y:S04]  /*1520*/  SHFL.BFLY PT, R0, R9, 0x4, 0x1f ;  /* 0x0c801f0009007f89 */ /* 0x000e6800000e0000 */
[----:B------:R-:W2:Y:S04]  /*1530*/  SHFL.BFLY PT, R5, R4, 0x4, 0x1f ;  /* 0x0c801f0004057f89 */ /* 0x000ea800000e0000 */
[----:B------:R-:W3:Y:S01]  /*1540*/  SHFL.BFLY PT, R13, R16, 0x4, 0x1f ;  /* 0x0c801f00100d7f89 */ /* 0x000ee200000e0000 */
[----:B0-----:R-:W-:-:S05]  /*1550*/  FADD.FTZ R6, R12, R7 ;  /* 0x000000070c067221 */ /* 0x001fca0000010000 */
[----:B------:R-:W0:Y:S01]  /*1560*/  SHFL.BFLY PT, R7, R6, 0x8, 0x1f ;  /* 0x0d001f0006077f89 */ /* 0x000e2200000e0000 */
[----:B-1----:R-:W-:Y:S01]  /*1570*/  FADD.FTZ R10, R9, R0 ;  /* 0x00000000090a7221 */ /* 0x002fe20000010000 */
[----:B--2---:R-:W-:-:S04]  /*1580*/  FADD.FTZ R5, R4, R5 ;  /* 0x0000000504057221 */ /* 0x004fc80000010000 */
[----:B------:R-:W1:Y:S01]  /*1590*/  SHFL.BFLY PT, R11, R10, 0x8, 0x1f ;  /* 0x0d001f000a0b7f89 */ /* 0x000e6200000e0000 */
[----:B---3--:R-:W-:-:S03]  /*15a0*/  FADD.FTZ R13, R16, R13 ;  /* 0x0000000d100d7221 */ /* 0x008fc60000010000 */
        /* <DEDUP_REMOVED lines=11> */
[----:B------:R0:W-:Y:S01]  /*1660*/  @!P1 STS [R2+0x4000], R9 ;  /* 0x0040000902009388 */ /* 0x0001e20000000800 */
[----:B-1----:R-:W-:Y:S01]  /*1670*/  FADD.FTZ R12, R11, R12 ;  /* 0x0000000c0b0c7221 */ /* 0x002fe20000010000 */
[----:B--2---:R-:W-:-:S04]  /*1680*/  FADD.FTZ R7, R0, R7 ;  /* 0x0000000700077221 */ /* 0x004fc80000010000 */
[----:B------:R0:W-:Y:S01]  /*1690*/  @!P1 STS [R2+0x4180], R12 ;  /* 0x0041800c02009388 */ /* 0x0001e20000000800 */
[----:B---3--:R-:W-:-:S03]  /*16a0*/  FADD.FTZ R15, R14, R15 ;  /* 0x0000000f0e0f7221 */ /* 0x008fc60000010000 */
[----:B------:R0:W-:Y:S04]  /*16b0*/  @!P1 STS [R2+0x4080], R7 ;  /* 0x0040800702009388 */ /* 0x0001e80000000800 */
[----:B------:R0:W-:Y:S01]  /*16c0*/  @!P1 STS [R2+0x4100], R15 ;  /* 0x0041000f02009388 */ /* 0x0001e20000000800 */
[----:B------:R-:W-:Y:S06]  /*16d0*/  BAR.SYNC.DEFER_BLOCKING 0x0 ;  /* 0x0000000000007b1d */ /* 0x000fec0000010000 */
[----:B------:R-:W-:Y:S05]  /*16e0*/  @P0 EXIT ;  /* 0x000000000000094d */ /* 0x000fea0003800000 */
[C---:B------:R-:W-:Y:S01]  /*16f0*/  LEA R0, R3.reuse, UR4, 0x3 ;  /* 0x0000000403007c11 */ /* 0x040fe2000f8e18ff */
[----:B0-----:R-:W0:Y:S01]  /*1700*/  LDC.64 R12, c[0x0][0x488] ;  /* 0x00012200ff0c7b82 */ /* 0x001e220000000a00 */
[----:B------:R-:W-:-:S03]  /*1710*/  IADD3 R3, PT, PT, R3, R8, RZ ;  /* 0x0000000803037210 */ /* 0x000fc60007ffe0ff */
        /* <DEDUP_REMOVED lines=9> */
[----:B-1----:R-:W-:Y:S01]  /*17b0*/  IMAD.WIDE.U32 R6, R3, 0x4, R6 ;  /* 0x0000000403067825 */ /* 0x002fe200078e0006 */
        /* <DEDUP_REMOVED lines=10> */
.L_x_220:
        /* <DEDUP_REMOVED lines=10> */
.L_x_2790:


//--------------------- .text._ZN10layer_norm31ln_parallel_residual_bwd_kernelINS_13Kernel_traitsI13__nv_bfloat16S2_S2_S2_fjLj4096ELj1ELj1ELj8ELj16ENS_18Kernel_traits_baseILj4096ES2_S2_S2_S2_fjLj256EEEEELb1ELb1ELb1EEEvNS_9BwdParamsE --------------------------
	.section	.text._ZN10layer_norm31ln_parallel_residual_bwd_kernelINS_13Kernel_traitsI13__nv_bfloat16S2_S2_S2_fjLj4096ELj1ELj1ELj8ELj16ENS_18Kernel_traits_baseILj4096ES2_S2_S2_S2_fjLj256EEEEELb1ELb1ELb1EEEvNS_9BwdParamsE,"ax",@progbits
	.align	128
        .global         _ZN10layer_norm31ln_parallel_residual_bwd_kernelINS_13Kernel_traitsI13__nv_bfloat16S2_S2_S2_fjLj4096ELj1ELj1ELj8ELj16ENS_18Kernel_traits_baseILj4096ES2_S2_S2_S2_fjLj256EEEEELb1ELb1ELb1EEEvNS_9BwdParamsE
        .type           _ZN10layer_norm31ln_parallel_residual_bwd_kernelINS_13Kernel_traitsI13__nv_bfloat16S2_S2_S2_fjLj4096ELj1ELj1ELj8ELj16ENS_18Kernel_traits_baseILj4096ES2_S2_S2_S2_fjLj256EEEEELb1ELb1ELb1EEEvNS_9BwdParamsE,@function
        .size           _ZN10layer_norm31ln_parallel_residual_bwd_kernelINS_13Kernel_traitsI13__nv_bfloat16S2_S2_S2_fjLj4096ELj1ELj1ELj8ELj16ENS_18Kernel_traits_baseILj4096ES2_S2_S2_S2_fjLj256EEEEELb1ELb1ELb1EEEvNS_9BwdParamsE,(.L_x_2791 - _ZN10layer_norm31ln_parallel_residual_bwd_kernelINS_13Kernel_traitsI13__nv_bfloat16S2_S2_S2_fjLj4096ELj1ELj1ELj8ELj16ENS_18Kernel_traits_baseILj4096ES2_S2_S2_S2_fjLj256EEEEELb1ELb1ELb1EEEvNS_9BwdParamsE)
        .other          _ZN10layer_norm31ln_parallel_residual_bwd_kernelINS_13Kernel_traitsI13__nv_bfloat16S2_S2_S2_fjLj4096ELj1ELj1ELj8ELj16ENS_18Kernel_traits_baseILj4096ES2_S2_S2_S2_fjLj256EEEEELb1ELb1ELb1EEEvNS_9BwdParamsE,@"STO_CUDA_ENTRY STV_DEFAULT"
_ZN10layer_norm31ln_parallel_residual_bwd_kernelINS_13Kernel_traitsI13__nv_bfloat16S2_S2_S2_fjLj4096ELj1ELj1ELj8ELj16ENS_18Kernel_traits_baseILj4096ES2_S2_S2_S2_fjLj256EEEEELb1ELb1ELb1EEEvNS_9BwdParamsE:
.text._ZN10layer_norm31ln_parallel_residual_bwd_kernelINS_13Kernel_traitsI13__nv_bfloat16S2_S2_S2_fjLj4096ELj1ELj1ELj8ELj16ENS_18Kernel_traits_baseILj4096ES2_S2_S2_S2_fjLj256EEEEELb1ELb1ELb1EEEvNS_9BwdParamsE:
        /* <DEDUP_REMOVED lines=39> */
[----:B------:R-:W-:Y:S01]  /*0270*/  UPLOP3.LUT UP1, UPT, UPT, UPT, UPT, 0x40, 0x4 ;  /* 0x000000000004789c */ /* 0x000fe20003f2e870 */
[----:B------:R-:W4:Y:S01]  /*0280*/  LDCU UR18, c[0x0][0x388] ;  /* 0x00007100ff1277ac */ /* 0x000f220008000800 */
[----:B0-----:R-:W-:Y:S01]  /*0290*/  IMAD.WIDE.U32 R2, R48, 0x10, R2 ;  /* 0x0000001030027825 */ /* 0x001fe200078e0002 */
[----:B------:R-:W0:Y:S04]  /*02a0*/  LDCU.U8 UR26, c[0x0][0x410] ;  /* 0x00008200ff1a77ac */ /* 0x000e280008000000 */
[----:B--2---:R-:W2:Y:S01]  /*02b0*/  LDG.E.128 R84, desc[UR10][R2.64] ;  /* 0x0000000a02547981 */ /* 0x004ea2000c1e1d00 */
[----:B------:R-:W0:Y:S03]  /*02c0*/  LDCU UR19, c[0x0][0x400] ;  /* 0x00008000ff1377ac */ /* 0x000e260008000800 */
[----:B------:R5:W4:Y:S01]  /*02d0*/  LDG.E.128 R4, desc[UR10][R2.64+0x1000] ;  /* 0x0010000a02047981 */ /* 0x000b22000c1e1d00 */
[----:B-1----:R-:W-:Y:S01]  /*02e0*/  UISETP.NE.U32.AND UP0, UPT, UR6, URZ, UPT ;  /* 0x000000ff0600728c */ /* 0x002fe2000bf05070 */
[----:B------:R-:W-:Y:S01]  /*02f0*/  IMAD.MOV.U32 R77, RZ, RZ, RZ ;  /* 0x000000ffff4d7224 */ /* 0x000fe200078e00ff */
[----:B---3--:R-:W-:-:S02]  /*0300*/  UISETP.NE.AND UP2, UPT, UR5, URZ, UPT ;  /* 0x000000ff0500728c */ /* 0x008fc4000bf45270 */
[----:B------:R-:W-:Y:S01]  /*0310*/  UISETP.NE.AND.EX UP0, UPT, UR7, URZ, UPT, UP0 ;  /* 0x000000ff0700728c */ /* 0x000fe2000bf05300 */
[----:B------:R-:W1:Y:S03]  /*0320*/  LDCU UR7, c[0x0][0x408] ;  /* 0x00008100ff0777ac */ /* 0x000e660008000800 */
[----:B------:R-:W-:Y:S02]  /*0330*/  PLOP3.LUT P4, PT, PT, PT, UP2, 0x80, 0x8 ;  /* 0x000000000008781c */ /* 0x000fe40003f8f028 */
[----:B-----5:R-:W-:Y:S02]  /*0340*/  CS2R R2, SRZ ;  /* 0x0000000000027805 */ /* 0x020fe4000001ff00 */
[----:B------:R-:W-:Y:S01]  /*0350*/  PLOP3.LUT P0, PT, PT, PT, UP0, 0x80, 0x8 ;  /* 0x000000000008781c */ /* 0x000fe20003f0f008 */
[----:B------:R-:W3:Y:S01]  /*0360*/  LDCU.64 UR8, c[0x0][0x478] ;  /* 0x00008f00ff0877ac */ /* 0x000ee20008000a00 */
[----:B------:R-:W0:Y:S01]  /*0370*/  LDCU.64 UR24, c[0x0][0x438] ;  /* 0x00008700ff1877ac */ /* 0x000e220008000a00 */
[----:B------:R-:W0:Y:S01]  /*0380*/  LDCU.128 UR12, c[0x0][0x3c0] ;  /* 0x00007800ff0c77ac */ /* 0x000e220008000c00 */
[----:B------:R-:W0:Y:S01]  /*0390*/  LDCU.64 UR20, c[0x0][0x380] ;  /* 0x00007000ff1477ac */ /* 0x000e220008000a00 */
[----:B------:R-:W0:Y:S01]  /*03a0*/  LDCU.64 UR22, c[0x0][0x470] ;  /* 0x00008e00ff1677ac */ /* 0x000e220008000a00 */
[C---:B--2---:R-:W-:Y:S01]  /*03b0*/  PRMT R74, R85.reuse, 0x7632, R74 ;  /* 0x00007632554a7816 */ /* 0x044fe2000000004a */
[----:B------:R-:W-:Y:S01]  /*03c0*/  IMAD.U32 R83, R85, 0x10000, RZ ;  /* 0x0001000055537824 */ /* 0x000fe200078e00ff */
[C---:B------:R-:W-:Y:S01]  /*03d0*/  PRMT R72, R87.reuse, 0x7632, R72 ;  /* 0x0000763257487816 */ /* 0x040fe20000000048 */
[----:B------:R-:W-:Y:S01]  /*03e0*/  IMAD.U32 R81, R87, 0x10000, RZ ;  /* 0x0001000057517824 */ /* 0x000fe200078e00ff */
[C---:B----4-:R-:W-:Y:S01]  /*03f0*/  PRMT R70, R5.reuse, 0x7632, R70 ;  /* 0x0000763205467816 */ /* 0x050fe20000000046 */
[----:B------:R-:W-:Y:S01]  /*0400*/  IMAD.U32 R79, R5, 0x10000, RZ ;  /* 0x00010000054f7824 */ /* 0x000fe200078e00ff */
[C---:B------:R-:W-:Y:S01]  /*0410*/  PRMT R68, R7.reuse, 0x7632, R68 ;  /* 0x0000763207447816 */ /* 0x040fe20000000044 */
[----:B------:R-:W-:Y:S01]  /*0420*/  IMAD.U32 R76, R7, 0x10000, RZ ;  /* 0x00010000074c7824 */ /* 0x000fe200078e00ff */
[----:B------:R-:W-:Y:S01]  /*0430*/  PRMT R75, R84, 0x7632, R75 ;  /* 0x00007632544b7816 */ /* 0x000fe2000000004b */
[----:B------:R-:W-:Y:S01]  /*0440*/  IMAD.U32 R74, R74, 0x10000, RZ ;  /* 0x000100004a4a7824 */ /* 0x000fe200078e00ff */
[----:B------:R-:W-:Y:S01]  /*0450*/  PRMT R73, R86, 0x7632, R73 ;  /* 0x0000763256497816 */ /* 0x000fe20000000049 */
[----:B------:R-:W-:Y:S01]  /*0460*/  IMAD.U32 R72, R72, 0x10000, RZ ;  /* 0x0001000048487824 */ /* 0x000fe200078e00ff */
[----:B------:R-:W-:Y:S01]  /*0470*/  PRMT R71, R4, 0x7632, R71 ;  /* 0x0000763204477816 */ /* 0x000fe20000000047 */
[----:B------:R-:W-:Y:S01]  /*0480*/  IMAD.U32 R70, R70, 0x10000, RZ ;  /* 0x0001000046467824 */ /* 0x000fe200078e00ff */
[----:B------:R-:W-:Y:S01]  /*0490*/  PRMT R69, R6, 0x7632, R69 ;  /* 0x0000763206457816 */ /* 0x000fe20000000045 */
[----:B------:R-:W-:Y:S01]  /*04a0*/  IMAD.U32 R68, R68, 0x10000, RZ ;  /* 0x0001000044447824 */ /* 0x000fe200078e00ff */
[----:B------:R-:W-:-:S02]  /*04b0*/  SHF.L.U32 R80, R4, 0x10, RZ ;  /* 0x0000001004507819 */ /* 0x000fc400000006ff */
[----:B------:R-:W-:Y:S02]  /*04c0*/  CS2R R4, SRZ ;  /* 0x0000000000047805 */ /* 0x000fe4000001ff00 */
[----:B------:R-:W-:Y:S02]  /*04d0*/  SHF.L.U32 R78, R6, 0x10, RZ ;  /* 0x00000010064e7819 */ /* 0x000fe400000006ff */
[----:B------:R-:W-:Y:S02]  /*04e0*/  CS2R R6, SRZ ;  /* 0x0000000000067805 */ /* 0x000fe4000001ff00 */
[----:B------:R-:W-:Y:S02]  /*04f0*/  SHF.L.U32 R84, R84, 0x10, RZ ;  /* 0x0000001054547819 */ /* 0x000fe400000006ff */
[----:B------:R-:W-:Y:S02]  /*0500*/  SHF.L.U32 R82, R86, 0x10, RZ ;  /* 0x0000001056527819 */ /* 0x000fe400000006ff */
[----:B------:R-:W-:-:S02]  /*0510*/  SHF.L.U32 R75, R75, 0x10, RZ ;  /* 0x000000104b4b7819 */ /* 0x000fc400000006ff */
[----:B------:R-:W-:Y:S02]  /*0520*/  SHF.L.U32 R73, R73, 0x10, RZ ;  /* 0x0000001049497819 */ /* 0x000fe400000006ff */
[----:B------:R-:W-:Y:S02]  /*0530*/  SHF.L.U32 R71, R71, 0x10, RZ ;  /* 0x0000001047477819 */ /* 0x000fe400000006ff */
[----:B01-3--:R-:W-:-:S07]  /*0540*/  SHF.L.U32 R69, R69, 0x10, RZ ;  /* 0x0000001045457819 */ /* 0x00bfce00000006ff */
.L_x_240:
[----:B0-----:R-:W0:Y:S01]  /*0550*/  LDC.64 R42, c[0x0][0x3a8] ;  /* 0x0000ea00ff2a7b82 */ /* 0x001e220000000a00 */
[----:B------:R-:W-:Y:S02]  /*0560*/  UIMAD UR5, UR4, UR18, URZ ;  /* 0x00000012040572a4 */ /* 0x000fe4000f8e02ff */
[----:B------:R-:W-:Y:S02]  /*0570*/  UIMAD.WIDE UR16, UR4, 0x4, UR14 ;  /* 0x00000004041078a5 */ /* 0x000fe4000f8e020e */
[----:B------:R-:W-:-:S03]  /*0580*/  USHF.R.S32.HI UR6, URZ, 0x1f, UR5 ;  /* 0x0000001fff067899 */ /* 0x000fc60008011405 */
[----:B------:R-:W1:Y:S01]  /*0590*/  LDC.64 R40, c[0x0][0x428] ;  /* 0x00010a00ff287b82 */ /* 0x000e620000000a00 */
[----:B------:R-:W-:Y:S01]  /*05a0*/  ULEA.HI UR6, UR6, UR5, URZ, 0x3 ;  /* 0x0000000506067291 */ /* 0x000fe2000f8f18ff */
[----:B------:R-:W-:Y:S01]  /*05b0*/  IMAD.U32 R86, RZ, RZ, UR16 ;  /* 0x00000010ff567e24 */ /* 0x000fe2000f8e00ff */
[----:B------:R-:W-:-:S04]  /*05c0*/  MOV R87, UR17 ;  /* 0x0000001100577c02 */ /* 0x000fc80008000f00 */
[----:B------:R-:W-:Y:S01]  /*05d0*/  MOV R85, UR6 ;  /* 0x0000000600557c02 */ /* 0x000fe20008000f00 */
[----:B------:R-:W-:Y:S01]  /*05e0*/  UIMAD.WIDE UR16, UR4, 0x4, UR12 ;  /* 0x00000004041078a5 */ /* 0x000fe2000f8e020c */
[----:B------:R2:W3:Y:S01]  /*05f0*/  LDG.E R0, desc[UR10][R86.64] ;  /* 0x0000000a56007981 */ /* 0x0004e2000c1e1900 */
[----:B------:R-:W4:Y:S01]  /*0600*/  LDC.64 R120, c[0x0][0x3b0] ;  /* 0x0000ec00ff787b82 */ /* 0x000f220000000a00 */
[----:B------:R-:W-:-:S05]  /*0610*/  LEA.HI.SX32 R85, R85, R48, 0x1d ;  /* 0x0000003055557211 */ /* 0x000fca00078feaff */
[C---:B0-----:R-:W-:Y:S01]  /*0620*/  IMAD.WIDE.U32 R44, R85.reuse, 0x10, R42 ;  /* 0x00000010552c7825 */ /* 0x041fe200078e002a */
[----:B------:R-:W-:Y:S01]  /*0630*/  MOV R92, UR16 ;  /* 0x00000010005c7c02 */ /* 0x000fe20008000f00 */
[----:B------:R-:W0:Y:S04]  /*0640*/  @P0 LDC.64 R90, c[0x0][0x438] ;  /* 0x00010e00ff5a0b82 */ /* 0x000e280000000a00 */
[----:B------:R-:W3:Y:S01]  /*0650*/  LDG.E.128 R44, desc[UR10][R44.64] ;  /* 0x0000000a2c2c7981 */ /* 0x000ee2000c1e1d00 */
[----:B------:R-:W-:Y:S02]  /*0660*/  IMAD.U32 R93, RZ, RZ, UR17 ;  /* 0x00000011ff5d7e24 */ /* 0x000fe4000f8e00ff */
[----:B------:R-:W-:-:S03]  /*0670*/  VIADD R65, R85, 0x100 ;  /* 0x0000010055417836 */ /* 0x000fc60000000000 */
[----:B------:R-:W3:Y:S01]  /*0680*/  LDG.E R92, desc[UR10][R92.64] ;  /* 0x0000000a5c5c7981 */ /* 0x000ee2000c1e1900 */
[----:B-1----:R-:W-:-:S04]  /*0690*/  IMAD.WIDE.U32 R48, R85, 0x10, R40 ;  /* 0x0000001055307825 */ /* 0x002fc800078e0028 */
[C---:B------:R-:W-:Y:S02]  /*06a0*/  IMAD.WIDE.U32 R52, R65.reuse, 0x10, R42 ;  /* 0x0000001041347825 */ /* 0x040fe400078e002a */
[----:B------:R-:W3:Y:S02]  /*06b0*/  LDG.E.128 R48, desc[UR10][R48.64] ;  /* 0x0000000a30307981 */ /* 0x000ee4000c1e1d00 */
[----:B------:R-:W-:Y:S02]  /*06c0*/  IMAD.WIDE.U32 R40, R65, 0x10, R40 ;  /* 0x0000001041287825 */ /* 0x000fe400078e0028 */
[----:B------:R-:W3:Y:S04]  /*06d0*/  LDG.E.128 R52, desc[UR10][R52.64] ;  /* 0x0000000a34347981 */ /* 0x000ee8000c1e1d00 */
[----:B------:R-:W3:Y:S01]  /*06e0*/  LDG.E.128 R40, desc[UR10][R40.64] ;  /* 0x0000000a28287981 */ /* 0x000ee2000c1e1d00 */
[----:B----4-:R-:W-:-:S04]  /*06f0*/  IMAD.WIDE.U32 R122, R85, 0x8, R120 ;  /* 0x00000008557a7825 */ /* 0x010fc800078e0078 */
[----:B------:R-:W-:Y:S02]  /*0700*/  IMAD.WIDE.U32 R120, R65, 0x8, R120 ;  /* 0x0000000841787825 */ /* 0x000fe400078e0078 */
[----:B------:R-:W5:Y:S04]  /*0710*/  LDG.E.64 R122, desc[UR10][R122.64] ;  /* 0x0000000a7a7a7981 */ /* 0x000f68000c1e1b00 */
[----:B------:R-:W5:Y:S01]  /*0720*/  LDG.E.64 R120, desc[UR10][R120.64] ;  /* 0x0000000a78787981 */ /* 0x000f62000c1e1b00 */
[----:B------:R-:W-:-:S04]  /*0730*/  ISETP.NE.U32.AND P1, PT, RZ, UR22, PT ;  /* 0x00000016ff007c0c */ /* 0x000fc8000bf25070 */
[----:B------:R-:W-:Y:S01]  /*0740*/  ISETP.NE.AND.EX P1, PT, RZ, UR23, PT, P1 ;  /* 0x00000017ff007c0c */ /* 0x000fe2000bf25310 */
[----:B0-----:R-:W-:Y:S01]  /*0750*/  @P0 IMAD.WIDE.U32 R90, R85, 0x10, R90 ;  /* 0x00000010555a0825 */ /* 0x001fe200078e005a */
[----:B------:R-:W-:-:S04]  /*0760*/  ISETP.NE.U32.AND P2, PT, RZ, UR24, PT ;  /* 0x00000018ff007c0c */ /* 0x000fc8000bf45070 */
[----:B------:R-:W5:Y:S01]  /*0770*/  @P0 LDG.E.128 R24, desc[UR10][R90.64] ;  /* 0x0000000a5a180981 */ /* 0x000f62000c1e1d00 */
[----:B------:R-:W-:-:S06]  /*0780*/  ISETP.NE.AND.EX P0, PT, RZ, UR25, PT, P2 ;  /* 0x00000019ff007c0c */ /* 0x000fcc000bf05320 */
[----:B--2---:R-:W0:Y:S08]  /*0790*/  @P1 LDC.64 R86, c[0x0][0x3b8] ;  /* 0x0000ee00ff561b82 */ /* 0x004e300000000a00 */
[----:B------:R-:W1:Y:S01]  /*07a0*/  @P1 LDC.64 R88, c[0x0][0x3b8] ;  /* 0x0000ee00ff581b82 */ /* 0x000e620000000a00 */
[----:B0-----:R-:W-:-:S05]  /*07b0*/  @P1 IMAD.WIDE.U32 R86, R65, 0x8, R86 ;  /* 0x0000000841561825 */ /* 0x001fca00078e0056 */
[----:B------:R0:W5:Y:S01]  /*07c0*/  @P1 LDG.E.64 R66, desc[UR10][R86.64] ;  /* 0x0000000a56421981 */ /* 0x000162000c1e1b00 */
[----:B-1----:R-:W-:-:S05]  /*07d0*/  @P1 IMAD.WIDE.U32 R88, R85, 0x8, R88 ;  /* 0x0000000855581825 */ /* 0x002fca00078e0058 */
[----:B------:R1:W5:Y:S01]  /*07e0*/  @P1 LDG.E.64 R118, desc[UR10][R88.64] ;  /* 0x0000000a58761981 */ /* 0x000362000c1e1b00 */
[----:B---3--:R-:W-:Y:S02]  /*07f0*/  R2UR UR16, R0 ;  /* 0x00000000001072ca */ /* 0x008fe400000e0000 */
[C---:B------:R-:W-:Y:S01]  /*0800*/  PRMT R95, R44.reuse, 0x7632, R95 ;  /* 0x000076322c5f7816 */ /* 0x040fe2000000005f */
[C---:B------:R-:W-:Y:S01]  /*0810*/  IMAD.U32 R99, R45.reuse, 0x10000, RZ ;  /* 0x000100002d637824 */ /* 0x040fe200078e00ff */
[----:B------:R-:W-:Y:S02]  /*0820*/  SHF.L.U32 R97, R44, 0x10, RZ ;  /* 0x000000102c617819 */ /* 0x000fe400000006ff */
[----:B------:R-:W-:Y:S02]  /*0830*/  PRMT R96, R45, 0x7632, R96 ;  /* 0x000076322d607816 */ /* 0x000fe40000000060 */
[----:B------:R-:W2:Y:S01]  /*0840*/  @P0 LDC.64 R44, c[0x0][0x438] ;  /* 0x00010e00ff2c0b82 */ /* 0x000ea20000000a00 */
[----:B------:R-:W-:-:S02]  /*0850*/  FSEL R94, R92, RZ, !P4 ;  /* 0x000000ff5c5e7208 */ /* 0x000fc40006000000 */
[----:B------:R-:W-:-:S03]  /*0860*/  PRMT R98, R46, 0x7632, R98 ;  /* 0x000076322e627816 */ /* 0x000fc60000000062 */
[----:B------:R-:W-:Y:S01]  /*0870*/  FADD.FTZ R0, -R94, R97 ;  /* 0x000000615e007221 */ /* 0x000fe20000010100 */
[C---:B------:R-:W-:Y:S02]  /*0880*/  SHF.L.U32 R107, R48.reuse, 0x10, RZ ;  /* 0x00000010306b7819 */ /* 0x040fe400000006ff */
[----:B0-----:R-:W-:Y:S01]  /*0890*/  PRMT R86, R48, 0x7632, R86 ;  /* 0x0000763230567816 */ /* 0x001fe20000000056 */
[----:B------:R-:W-:Y:S01]  /*08a0*/  FMUL.FTZ R0, R0, UR16 ;  /* 0x0000001000007c20 */ /* 0x000fe20008410000 */
[C---:B------:R-:W-:Y:S01]  /*08b0*/  PRMT R87, R52.reuse, 0x7632, R87 ;  /* 0x0000763234577816 */ /* 0x040fe20000000057 */
[----:B------:R-:W-:Y:S01]  /*08c0*/  IMAD.U32 R109, R53, 0x10000, RZ ;  /* 0x00010000356d7824 */ /* 0x000fe200078e00ff */
[----:B------:R-:W-:Y:S01]  /*08d0*/  SHF.L.U32 R105, R52, 0x10, RZ ;  /* 0x0000001034697819 */ /* 0x000fe200000006ff */
[----:B------:R-:W-:Y:S01]  /*08e0*/  IMAD.U32 R93, R55, 0x10000, RZ ;  /* 0x00010000375d7824 */ /* 0x000fe200078e00ff */
[----:B------:R-:W-:Y:S02]  /*08f0*/  PRMT R52, R53, 0x7632, R52 ;  /* 0x0000763235347816 */ /* 0x000fe40000000034 */
[----:B-1----:R-:W-:-:S02]  /*0900*/  SHF.L.U32 R89, R98, 0x10, RZ ;  /* 0x0000001062597819 */ /* 0x002fc400000006ff */
[----:B------:R-:W-:Y:S01]  /*0910*/  PRMT R53, R55, 0x7632, R53 ;  /* 0x0000763237357816 */ /* 0x000fe20000000035 */
[----:B------:R-:W-:Y:S02]  /*0920*/  IMAD.U32 R55, R96, 0x10000, RZ ;  /* 0x0001000060377824 */ /* 0x000fe400078e00ff */
[----:B------:R-:W-:Y:S01]  /*0930*/  FADD.FTZ R106, -R94, R99 ;  /* 0x000000635e6a7221 */ /* 0x000fe20000010100 */
[C---:B------:R-:W-:Y:S01]  /*0940*/  PRMT R96, R40.reuse, 0x7632, R96 ;  /* 0x0000763228607816 */ /* 0x040fe20000000060 */
[----:B------:R-:W-:Y:S01]  /*0950*/  FADD.FTZ R64, R107, R64 ;  /* 0x000000406b407221 */ /* 0x000fe20000010000 */
[----:B------:R-:W-:Y:S01]  /*0960*/  SHF.L.U32 R117, R40, 0x10, RZ ;  /* 0x0000001028757819 */ /* 0x000fe200000006ff */
[-C--:B------:R-:W-:Y:S01]  /*0970*/  FFMA.FTZ R77, R0, R107.reuse, R77 ;  /* 0x0000006b004d7223 */ /* 0x080fe2000001004d */
[----:B------:R-:W-:Y:S02]  /*0980*/  IMAD.U32 R40, R86, 0x10000, RZ ;  /* 0x0001000056287824 */ /* 0x000fe400078e00ff */
[----:B------:R-:W-:Y:S01]  /*0990*/  FMUL.FTZ R107, R84, R107 ;  /* 0x0000006b546b7220 */ /* 0x000fe20000410000 */
[----:B--2---:R-:W-:-:S04]  /*09a0*/  @P0 IMAD.WIDE.U32 R44, R65, 0x10, R44 ;  /* 0x00000010412c0825 */ /* 0x004fc800078e002c */
[C---:B------:R-:W-:Y:S01]  /*09b0*/  FADD.FTZ R114, -R94.reuse, R89 ;  /* 0x000000595e727221 */ /* 0x040fe20000010100 */
[C---:B------:R-:W-:Y:S01]  /*09c0*/  FADD.FTZ R108, -R94.reuse, R55 ;  /* 0x000000375e6c7221 */ /* 0x040fe20000010100 */
[C---:B------:R-:W-:Y:S01]  /*09d0*/  FADD.FTZ R89, -R94.reuse, R109 ;  /* 0x0000006d5e597221 */ /* 0x040fe20000010100 */
[C---:B------:R-:W-:Y:S01]  /*09e0*/  PRMT R48, R49.reuse, 0x7632, R48 ;  /* 0x0000763231307816 */ /* 0x040fe20000000030 */
[----:B------:R-:W-:Y:S02]  /*09f0*/  IMAD.U32 R104, R49, 0x10000, RZ ;  /* 0x0001000031687824 */ /* 0x000fe400078e00ff */
[----:B------:R-:W-:Y:S01]  /*0a00*/  FADD.FTZ R55, -R94, R105 ;  /* 0x000000695e377221 */ /* 0x000fe20000010100 */
[----:B------:R-:W-:Y:S01]  /*0a10*/  PRMT R112, R42, 0x7632, R112 ;  /* 0x000076322a707816 */ /* 0x000fe20000000070 */
[----:B------:R-:W-:Y:S01]  /*0a20*/  FMUL.FTZ R106, R106, UR16 ;  /* 0x000000106a6a7c20 */ /* 0x000fe20008410000 */
[----:B------:R-:W-:Y:S01]  /*0a30*/  SHF.L.U32 R109, R42, 0x10, RZ ;  /* 0x000000102a6d7819 */ /* 0x000fe200000006ff */
[----:B------:R-:W-:Y:S01]  /*0a40*/  FMUL.FTZ R105, R75, R40 ;  /* 0x000000284b697220 */ /* 0x000fe20000410000 */
[----:B------:R-:W-:Y:S01]  /*0a50*/  FADD.FTZ R42, RZ, R107 ;  /* 0x0000006bff2a7221 */ /* 0x000fe20000010000 */
[----:B------:R0:W5:Y:S01]  /*0a60*/  @P0 LDG.E.128 R28, desc[UR10][R44.64] ;  /* 0x0000000a2c1c0981 */ /* 0x000162000c1e1d00 */
[C---:B------:R-:W-:Y:S01]  /*0a70*/  PRMT R110, R41.reuse, 0x7632, R110 ;  /* 0x00007632296e7816 */ /* 0x040fe2000000006e */
[----:B------:R-:W-:-:S02]  /*0a80*/  IMAD.U32 R115, R41, 0x10000, RZ ;  /* 0x0001000029737824 */ /* 0x000fc400078e00ff */
[----:B------:R-:W-:Y:S01]  /*0a90*/  FADD.FTZ R60, R104, R60 ;  /* 0x0000003c683c7221 */ /* 0x000fe20000010000 */
[-C--:B------:R-:W-:Y:S01]  /*0aa0*/  FFMA.FTZ R61, R106, R104.reuse, R61 ;  /* 0x000000686a3d7223 */ /* 0x080fe2000001003d */
[----:B------:R-:W-:Y:S01]  /*0ab0*/  PRMT R88, R47, 0x7632, R88 ;  /* 0x000076322f587816 */ /* 0x000fe20000000058 */
[----:B------:R-:W-:Y:S01]  /*0ac0*/  FMUL.FTZ R104, R83, R104 ;  /* 0x0000006853687220 */ /* 0x000fe20000410000 */
[----:B------:R-:W-:Y:S01]  /*0ad0*/  FADD.FTZ R41, R105, R42 ;  /* 0x0000002a69297221 */ /* 0x000fe20000010000 */
[----:B0-----:R-:W-:Y:S02]  /*0ae0*/  SHF.L.U32 R45, R48, 0x10, RZ ;  /* 0x00000010302d7819 */ /* 0x001fe400000006ff */
[----:B------:R-:W-:Y:S01]  /*0af0*/  SHF.L.U32 R103, R46, 0x10, RZ ;  /* 0x000000102e677819 */ /* 0x000fe200000006ff */
[----:B------:R-:W-:Y:S01]  /*0b00*/  FADD.FTZ R41, R104, R41 ;  /* 0x0000002968297221 */ /* 0x000fe20000010000 */
[----:B------:R-:W-:Y:S01]  /*0b10*/  PRMT R46, R50, 0x7632, R46 ;  /* 0x00007632322e7816 */ /* 0x000fe2000000002e */
[----:B------:R-:W-:Y:S01]  /*0b20*/  FMUL.FTZ R102, R74, R45 ;  /* 0x0000002d4a667220 */ /* 0x000fe20000410000 */
[----:B------:R-:W-:Y:S01]  /*0b30*/  SHF.L.U32 R49, R50, 0x10, RZ ;  /* 0x0000001032317819 */ /* 0x000fe200000006ff */
[----:B------:R-:W-:Y:S01]  /*0b40*/  IMAD.U32 R97, R88, 0x10000, RZ ;  /* 0x0001000058617824 */ /* 0x000fe200078e00ff */
[----:B------:R-:W-:Y:S01]  /*0b50*/  PRMT R50, R54, 0x7632, R50 ;  /* 0x0000763236327816 */ /* 0x000fe20000000032 */
[----:B------:R-:W-:-:S02]  /*0b60*/  IMAD.U32 R46, R46, 0x10000, RZ ;  /* 0x000100002e2e7824 */ /* 0x000fc400078e00ff */
[----:B------:R-:W-:Y:S01]  /*0b70*/  FADD.FTZ R41, R102, R41 ;  /* 0x0000002966297221 */ /* 0x000fe20000010000 */
[----:B------:R-:W-:Y:S01]  /*0b80*/  FMUL.FTZ R100, R82, R49 ;  /* 0x0000003152647220 */ /* 0x000fe20000410000 */
[----:B------:R-:W-:Y:S01]  /*0b90*/  SHF.L.U32 R95, R95, 0x10, RZ ;  /* 0x000000105f5f7819 */ /* 0x000fe200000006ff */
[----:B------:R-:W-:Y:S01]  /*0ba0*/  FADD.FTZ R116, -R94, R97 ;  /* 0x000000615e747221 */ /* 0x000fe20000010100 */
[----:B------:R-:W-:Y:S01]  /*0bb0*/  IMAD.U32 R101, R47, 0x10000, RZ ;  /* 0x000100002f657824 */ /* 0x000fe200078e00ff */
[----:B------:R-:W-:Y:S01]  /*0bc0*/  SHF.L.U32 R97, R50, 0x10, RZ ;  /* 0x0000001032617819 */ /* 0x000fe200000006ff */
[----:B------:R-:W-:Y:S01]  /*0bd0*/  FMUL.FTZ R99, R73, R46 ;  /* 0x0000002e49637220 */ /* 0x000fe20000410000 */
[C---:B------:R-:W-:Y:S01]  /*0be0*/  PRMT R47, R51.reuse, 0x7632, R47 ;  /* 0x00007632332f7816 */ /* 0x040fe2000000002f */
[----:B------:R-:W-:Y:S02]  /*0bf0*/  IMAD.U32 R51, R51, 0x10000, RZ ;  /* 0x0001000033337824 */ /* 0x000fe400078e00ff */
[----:B------:R-:W-:Y:S01]  /*0c00*/  FADD.FTZ R42, R100, R41 ;  /* 0x00000029642a7221 */ /* 0x000fe20000010000 */
[C---:B------:R-:W-:Y:S01]  /*0c10*/  FADD.FTZ R98, -R94.reuse, R95 ;  /* 0x0000005f5e627221 */ /* 0x040fe20000010100 */
[----:B------:R-:W-:Y:S01]  /*0c20*/  FADD.FTZ R103, -R94, R103 ;  /* 0x000000675e677221 */ /* 0x000fe20000010100 */
[----:B------:R-:W-:-:S02]  /*0c30*/  IMAD.U32 R95, R52, 0x10000, RZ ;  /* 0x00010000345f7824 */ /* 0x000fc400078e00ff */
[C---:B------:R-:W-:Y:S01]  /*0c40*/  FADD.FTZ R92, -R94.reuse, R97 ;  /* 0x000000615e5c7221 */ /* 0x040fe20000010100 */
[----:B------:R-:W-:Y:S01]  /*0c50*/  SHF.L.U32 R44, R47, 0x10, RZ ;  /* 0x000000102f2c7819 */ /* 0x000fe200000006ff */
[----:B------:R-:W-:Y:S01]  /*0c60*/  FMUL.FTZ R97, R81, R51 ;  /* 0x0000003351617220 */ /* 0x000fe20000410000 */
[----:B------:R-:W-:Y:S01]  /*0c70*/  FADD.FTZ R42, R99, R42 ;  /* 0x0000002a632a7221 */ /* 0x000fe20000010000 */
[----:B------:R-:W-:Y:S01]  /*0c80*/  FADD.FTZ R90, -R94, R95 ;  /* 0x0000005f5e5a7221 */ /* 0x000fe20000010100 */
[----:B------:R-:W-:Y:S01]  /*0c90*/  FMUL.FTZ R103, R103, UR16 ;  /* 0x0000001067677c20 */ /* 0x000fe20008410000 */
[----:B------:R-:W-:Y:S01]  /*0ca0*/  FMUL.FTZ R98, R98, UR16 ;  /* 0x0000001062627c20 */ /* 0x000fe20008410000 */
[----:B------:R-:W-:Y:S01]  /*0cb0*/  FFMA.FTZ R41, R0, R107, RZ ;  /* 0x0000006b00297223 */ /* 0x000fe200000100ff */
[----:B------:R-:W-:Y:S01]  /*0cc0*/  FMUL.FTZ R95, R72, R44 ;  /* 0x0000002c485f7220 */ /* 0x000fe20000410000 */
[----:B------:R-:W-:Y:S01]  /*0cd0*/  FADD.FTZ R42, R97, R42 ;  /* 0x0000002a612a7221 */ /* 0x000fe20000010000 */
[----:B------:R-:W-:Y:S01]  /*0ce0*/  FADD.FTZ R101, -R94, R101 ;  /* 0x000000655e657221 */ /* 0x000fe20000010100 */
[----:B------:R-:W-:Y:S01]  /*0cf0*/  FADD.FTZ R14, R49, R14 ;  /* 0x0000000e310e7221 */ /* 0x000fe20000010000 */
[----:B------:R-:W-:Y:S01]  /*0d00*/  FFMA.FTZ R2, R103, R49, R2 ;  /* 0x0000003167027223 */ /* 0x000fe20000010002 */
[----:B------:R-:W-:Y:S01]  /*0d10*/  FFMA.FTZ R41, R98, R105, R41 ;  /* 0x0000006962297223 */ /* 0x000fe20000010029 */
[----:B------:R-:W-:-:S02]  /*0d20*/  IMAD.U32 R96, R96, 0x10000, RZ ;  /* 0x0001000060607824 */ /* 0x000fc400078e00ff */
[----:B------:R-:W-:Y:S01]  /*0d30*/  FMUL.FTZ R49, R80, R117 ;  /* 0x0000007550317220 */ /* 0x000fe20000410000 */
[----:B------:R-:W-:Y:S01]  /*0d40*/  FADD.FTZ R42, R95, R42 ;  /* 0x0000002a5f2a7221 */ /* 0x000fe20000010000 */
[----:B------:R-:W-:Y:S01]  /*0d50*/  PRMT R113, R43, 0x7632, R113 ;  /* 0x000076322b717816 */ /* 0x000fe20000000071 */
[----:B------:R-:W-:Y:S01]  /*0d60*/  FMUL.FTZ R101, R101, UR16 ;  /* 0x0000001065657c20 */ /* 0x000fe20008410000 */
[----:B------:R-:W-:Y:S01]  /*0d70*/  SHF.L.U32 R111, R43, 0x10, RZ ;  /* 0x000000102b6f7819 */ /* 0x000fe200000006ff */
[----:B------:R-:W-:Y:S01]  /*0d80*/  FMUL.FTZ R108, R108, UR16 ;  /* 0x000000106c6c7c20 */ /* 0x000fe20008410000 */
[----:B------:R-:W-:Y:S01]  /*0d90*/  FFMA.FTZ R43, R106, R104, R41 ;  /* 0x000000686a2b7223 */ /* 0x000fe20000010029 */
[----:B------:R-:W-:Y:S01]  /*0da0*/  FADD.FTZ R41, R49, R42 ;  /* 0x0000002a31297221 */ /* 0x000fe20000010000 */
[----:B------:R-:W-:Y:S01]  /*0db0*/  FMUL.FTZ R50, R71, R96 ;  /* 0x0000006047327220 */ /* 0x000fe20000410000 */
[----:B------:R-:W-:Y:S01]  /*0dc0*/  FADD.FTZ R16, R51, R16 ;  /* 0x0000001033107221 */ /* 0x000fe20000010000 */
[----:B------:R-:W-:Y:S01]  /*0dd0*/  FFMA.FTZ R4, R101, R51, R4 ;  /* 0x0000003365047223 */ /* 0x000fe20000010004 */
[----:B------:R-:W-:Y:S01]  /*0de0*/  FFMA.FTZ R42, R108, R102, R43 ;  /* 0x000000666c2a7223 */ /* 0x000fe2000001002b */
[----:B------:R-:W-:-:S02]  /*0df0*/  IMAD.U32 R110, R110, 0x10000, RZ ;  /* 0x000100006e6e7824 */ /* 0x000fc400078e00ff */
[----:B------:R-:W-:Y:S01]  /*0e00*/  FADD.FTZ R48, R41, R50 ;  /* 0x0000003229307221 */ /* 0x000fe20000010000 */
[----:B------:R-:W-:Y:S01]  /*0e10*/  FMUL.FTZ R51, R79, R115 ;  /* 0x000000734f337220 */ /* 0x000fe20000410000 */
[----:B------:R-:W-:Y:S02]  /*0e20*/  SHF.L.U32 R91, R54, 0x10, RZ ;  /* 0x00000010365b7819 */ /* 0x000fe400000006ff */
[----:B------:R-:W-:Y:S01]  /*0e30*/  SHF.L.U32 R87, R87, 0x10, RZ ;  /* 0x0000001057577819 */ /* 0x000fe200000006ff */
[----:B------:R-:W-:Y:S02]  /*0e40*/  IMAD.U32 R53, R53, 0x10000, RZ ;  /* 0x0001000035357824 */ /* 0x000fe400078e00ff */
[----:B------:R-:W-:Y:S01]  /*0e50*/  FMUL.FTZ R114, R114, UR16 ;  /* 0x0000001072727c20 */ /* 0x000fe20008410000 */
[----:B------:R-:W-:Y:S01]  /*0e60*/  FFMA.FTZ R41, R103, R100, R42 ;  /* 0x0000006467297223 */ /* 0x000fe2000001002a */
[----:B------:R-:W-:Y:S01]  /*0e70*/  FADD.FTZ R43, R48, R51 ;  /* 0x00000033302b7221 */ /* 0x000fe20000010000 */
[----:B------:R-:W-:Y:S01]  /*0e80*/  FMUL.FTZ R52, R70, R110 ;  /* 0x0000006e46347220 */ /* 0x000fe20000410000 */
[C---:B------:R-:W-:Y:S01]  /*0e90*/  FADD.FTZ R91, -R94.reuse, R91 ;  /* 0x0000005b5e5b7221 */ /* 0x040fe20000010100 */
[C---:B------:R-:W-:Y:S01]  /*0ea0*/  FADD.FTZ R93, -R94.reuse, R93 ;  /* 0x0000005d5e5d7221 */ /* 0x040fe20000010100 */
[C---:B------:R-:W-:Y:S01]  /*0eb0*/  FADD.FTZ R88, -R94.reuse, R87 ;  /* 0x000000575e587221 */ /* 0x040fe20000010100 */
[----:B------:R-:W-:Y:S01]  /*0ec0*/  FADD.FTZ R94, -R94, R53 ;  /* 0x000000355e5e7221 */ /* 0x000fe20000010100 */
[----:B------:R-:W-:Y:S01]  /*0ed0*/  SHF.L.U32 R112, R112, 0x10, RZ ;  /* 0x0000001070707819 */ /* 0x000fe200000006ff */
[----:B------:R-:W-:Y:S01]  /*0ee0*/  FFMA.FTZ R42, R114, R99, R41 ;  /* 0x00000063722a7223 */ /* 0x000fe20000010029 */
[----:B------:R-:W-:Y:S01]  /*0ef0*/  FADD.FTZ R48, R43, R52 ;  /* 0x000000342b307221 */ /* 0x000fe20000010000 */
[----:B------:R-:W-:Y:S01]  /*0f00*/  FMUL.FTZ R53, R78, R109 ;  /* 0x0000006d4e357220 */ /* 0x000fe20000410000 */
[----:B------:R-:W-:Y:S01]  /*0f10*/  FMUL.FTZ R116, R116, UR16 ;  /* 0x0000001074747c20 */ /* 0x000fe20008410000 */
[----:B------:R-:W-:Y:S01]  /*0f20*/  FFMA.FTZ R41, R101, R97, R42 ;  /* 0x0000006165297223 */ /* 0x000fe2000001002a */
[----:B------:R-:W-:Y:S01]  /*0f30*/  FMUL.FTZ R54, R69, R112 ;  /* 0x0000007045367220 */ /* 0x000fe20000410000 */
[----:B------:R-:W-:Y:S01]  /*0f40*/  FADD.FTZ R43, R48, R53 ;  /* 0x00000035302b7221 */ /* 0x000fe20000010000 */
[----:B------:R-:W-:Y:S01]  /*0f50*/  FMUL.FTZ R55, R55, UR16 ;  /* 0x0000001037377c20 */ /* 0x000fe20008410000 */
[----:B------:R-:W-:Y:S01]  /*0f60*/  FFMA.FTZ R42, R116, R95, R41 ;  /* 0x0000005f742a7223 */ /* 0x000fe20000010029 */
[----:B------:R-:W-:-:S02]  /*0f70*/  IMAD.U32 R113, R113, 0x10000, RZ ;  /* 0x0001000071717824 */ /* 0x000fc400078e00ff */
[----:B------:R-:W-:Y:S01]  /*0f80*/  FADD.FTZ R43, R43, R54 ;  /* 0x000000362b2b7221 */ /* 0x000fe20000010000 */
[----:B------:R-:W-:Y:S01]  /*0f90*/  FMUL.FTZ R86, R76, R111 ;  /* 0x0000006f4c567220 */ /* 0x000fe20000410000 */
[----:B------:R-:W-:Y:S01]  /*0fa0*/  FMUL.FTZ R88, R88, UR16 ;  /* 0x0000001058587c20 */ /* 0x000fe20008410000 */
[----:B------:R-:W-:Y:S01]  /*0fb0*/  FFMA.FTZ R41, R55, R49, R42 ;  /* 0x0000003137297223 */ /* 0x000fe2000001002a */
[----:B------:R-:W-:Y:S01]  /*0fc0*/  FMUL.FTZ R87, R68, R113 ;  /* 0x0000007144577220 */ /* 0x000fe20000410000 */
[----:B------:R-:W-:Y:S01]  /*0fd0*/  FADD.FTZ R48, R43, R86 ;  /* 0x000000562b307221 */ /* 0x000fe20000010000 */
[----:B------:R-:W-:Y:S01]  /*0fe0*/  FMUL.FTZ R89, R89, UR16 ;  /* 0x0000001059597c20 */ /* 0x000fe20008410000 */
[----:B------:R-:W-:Y:S02]  /*0ff0*/  FFMA.FTZ R42, R88, R50, R41 ;  /* 0x00000032582a7223 */ /* 0x000fe40000010029 */
[----:B------:R-:W-:Y:S01]  /*1000*/  FADD.FTZ R41, R48, R87 ;  /* 0x0000005730297221 */ /* 0x000fe20000010000 */
[----:B------:R-:W-:Y:S01]  /*1010*/  FMUL.FTZ R90, R90, UR16 ;  /* 0x000000105a5a7c20 */ /* 0x000fe20008410000 */
[----:B------:R-:W-:-:S03]  /*1020*/  FFMA.FTZ R43, R89, R51, R42 ;  /* 0x00000033592b7223 */ /* 0x000fc6000001002a */
[----:B------:R-:W0:Y:S01]  /*1030*/  SHFL.DOWN PT, R42, R41, 0x10, 0x1f ;  /* 0x0a001f00292a7f89 */ /* 0x000e2200000e0000 */
[----:B------:R-:W-:Y:S01]  /*1040*/  FMUL.FTZ R91, R91, UR16 ;  /* 0x000000105b5b7c20 */ /* 0x000fe20008410000 */
[----:B------:R-:W-:Y:S01]  /*1050*/  FFMA.FTZ R48, R90, R52, R43 ;  /* 0x000000345a307223 */ /* 0x000fe2000001002b */
[----:B------:R-:W-:-:S03]  /*1060*/  FMUL.FTZ R92, R92, UR16 ;  /* 0x000000105c5c7c20 */ /* 0x000fc60008410000 */
[----:B------:R-:W-:Y:S01]  /*1070*/  FFMA.FTZ R43, R91, R53, R48 ;  /* 0x000000355b2b7223 */ /* 0x000fe20000010030 */
[----:B------:R-:W-:-:S03]  /*1080*/  FMUL.FTZ R93, R93, UR16 ;  /* 0x000000105d5d7c20 */ /* 0x000fc60008410000 */
[----:B------:R-:W-:Y:S01]  /*1090*/  FFMA.FTZ R48, R92, R54, R43 ;  /* 0x000000365c307223 */ /* 0x000fe2000001002b */
[----:B------:R-:W-:-:S03]  /*10a0*/  FMUL.FTZ R94, R94, UR16 ;  /* 0x000000105e5e7c20 */ /* 0x000fc60008410000 */
[----:B------:R-:W-:-:S04]  /*10b0*/  FFMA.FTZ R43, R93, R86, R48 ;  /* 0x000000565d2b7223 */ /* 0x000fc80000010030 */
[----:B------:R-:W-:Y:S01]  /*10c0*/  FFMA.FTZ R43, R94, R87, R43 ;  /* 0x000000575e2b7223 */ /* 0x000fe2000001002b */
[----:B0-----:R-:W-:-:S04]  /*10d0*/  FADD.FTZ R47, R41, R42 ;  /* 0x0000002a292f7221 */ /* 0x001fc80000010000 */
        /* <DEDUP_REMOVED lines=10> */
[----:B------:R-:W2:Y:S01]  /*1180*/  S2R R48, SR_TID.X ;  /* 0x0000000000307919 */ /* 0x000ea20000002100 */
[----:B0-----:R-:W-:-:S05]  /*1190*/  FADD.FTZ R124, R41, R124 ;  /* 0x0000007c297c7221 */ /* 0x001fca0000010000 */
[----:B------:R-:W0:Y:S01]  /*11a0*/  SHFL.DOWN PT, R43, R124, 0x2, 0x1f ;  /* 0x08401f007c2b7f89 */ /* 0x000e2200000e0000 */
[----:B-1----:R-:W-:-:S05]  /*11b0*/  FADD.FTZ R42, R125, R42 ;  /* 0x0000002a7d2a7221 */ /* 0x002fca0000010000 */
[----:B------:R-:W1:Y:S01]  /*11c0*/  SHFL.DOWN PT, R47, R42, 0x1, 0x1f ;  /* 0x08201f002a2f7f89 */ /* 0x000e6200000e0000 */
[----:B0-----:R-:W-:-:S05]  /*11d0*/  FADD.FTZ R43, R124, R43 ;  /* 0x0000002b7c2b7221 */ /* 0x001fca0000010000 */
[----:B------:R-:W0:Y:S01]  /*11e0*/  SHFL.DOWN PT, R41, R43, 0x1, 0x1f ;  /* 0x08201f002b297f89 */ /* 0x000e2200000e0000 */
[----:B--2---:R-:W-:Y:S01]  /*11f0*/  LOP3.LUT P2, RZ, R48, 0x1f, RZ, 0xc0, !PT ;  /* 0x0000001f30ff7812 */ /* 0x004fe2000784c0ff */
[----:B------:R-:W-:Y:S01]  /*1200*/  BSSY.RECONVERGENT B0, `(.L_x_222) ;  /* 0x000000e000007945 */ /* 0x000fe20003800200 */
[----:B------:R-:W-:Y:S01]  /*1210*/  FADD.FTZ R62, R40, R62 ;  /* 0x0000003e283e7221 */ /* 0x000fe20000010000 */
[----:B------:R-:W-:Y:S01]  /*1220*/  FFMA.FTZ R63, R98, R40, R63 ;  /* 0x00000028623f7223 */ /* 0x000fe2000001003f */
[----:B-1----:R-:W-:Y:S01]  /*1230*/  FADD.FTZ R40, R42, R47 ;  /* 0x0000002f2a287221 */ /* 0x002fe20000010000 */
        /* <DEDUP_REMOVED lines=10> */
.L_x_223:
[----:B------:R-:W-:Y:S05]  /*12e0*/  BSYNC.RECONVERGENT B0 ;  /* 0x0000000000007941 */ /* 0x000fea0003800200 */
.L_x_222:
        /* <DEDUP_REMOVED lines=9> */
[----:B------:R-:W-:Y:S01]  /*1380*/  UISETP.NE.U32.AND UP0, UPT, UR22, URZ, UPT ;  /* 0x000000ff1600728c */ /* 0x000fe2000bf05070 */
[----:B------:R-:W-:Y:S01]  /*1390*/  ISETP.NE.AND P4, PT, RZ, UR26, PT ;  /* 0x0000001aff007c0c */ /* 0x000fe2000bf85270 */
[----:B------:R-:W-:Y:S01]  /*13a0*/  FADD.FTZ R22, R109, R22 ;  /* 0x000000166d167221 */ /* 0x000fe20000010000 */
[----:B------:R-:W-:Y:S01]  /*13b0*/  FFMA.FTZ R10, R91, R109, R10 ;  /* 0x0000006d5b0a7223 */ /* 0x000fe2000001000a */
[----:B------:R-:W-:Y:S01]  /*13c0*/  UISETP.NE.AND.EX UP0, UPT, UR23, URZ, UPT, UP0 ;  /* 0x000000ff1700728c */ /* 0x000fe2000bf05300 */
[----:B------:R-:W-:Y:S01]  /*13d0*/  FADD.FTZ R18, R117, R18 ;  /* 0x0000001275127221 */ /* 0x000fe20000010000 */
[----:B------:R-:W-:Y:S01]  /*13e0*/  UIADD3 UR4, UPT, UPT, UR4, UR20, URZ ;  /* 0x0000001404047290 */ /* 0x000fe2000fffe0ff */
        /* <DEDUP_REMOVED lines=16> */
[----:B------:R-:W-:-:S07]  /*14f0*/  UISETP.GE.AND UP2, UPT, UR4, UR21, UPT ;  /* 0x000000150400728c */ /* 0x000fce000bf46270 */
[----:B0-----:R-:W0:Y:S01]  /*1500*/  LDS.128 R40, [UR6] ;  /* 0x00000006ff287984 */ /* 0x001e220008000c00 */
        /* <DEDUP_REMOVED lines=9> */
[----:B0-----:R-:W-:Y:S01]  /*15a0*/  FADD.FTZ R40, R40, R45 ;  /* 0x0000002d28287221 */ /* 0x001fe20000010000 */
[----:B------:R-:W-:-:S03]  /*15b0*/  FADD.FTZ R45, R41, R44 ;  /* 0x0000002c292d7221 */ /* 0x000fc60000010000 */
[----:B------:R-:W-:-:S04]  /*15c0*/  FADD.FTZ R44, R47, R40 ;  /* 0x000000282f2c7221 */ /* 0x000fc80000010000 */
[----:B------:R-:W0:Y:S01]  /*15d0*/  LDS.128 R40, [UR6] ;  /* 0x00000006ff287984 */ /* 0x000e220008000c00 */
[----:B------:R-:W-:Y:S02]  /*15e0*/  UIADD3 UR6, UPT, UPT, UR5, 0x4070, URZ ;  /* 0x0000407005067890 */ /* 0x000fe4000fffe0ff */
[----:B------:R-:W-:Y:S01]  /*15f0*/  @!UP1 UIADD3 UR6, UPT, UPT, UR5, 0x4030, URZ ;  /* 0x0000403005069890 */ /* 0x000fe2000fffe0ff */
[----:B0-----:R-:W-:Y:S01]  /*1600*/  FADD.FTZ R44, R44, R41 ;  /* 0x000000292c2c7221 */ /* 0x001fe20000010000 */
[----:B------:R-:W-:-:S03]  /*1610*/  FADD.FTZ R41, R46, R45 ;  /* 0x0000002d2e297221 */ /* 0x000fc60000010000 */
[----:B------:R-:W-:Y:S01]  /*1620*/  FADD.FTZ R124, R43, R44 ;  /* 0x0000002c2b7c7221 */ /* 0x000fe20000010000 */
[----:B------:R-:W-:-:S03]  /*1630*/  FADD.FTZ R41, R41, R40 ;  /* 0x0000002829297221 */ /* 0x000fc60000010000 */
[----:B------:R-:W0:Y:S01]  /*1640*/  LDS.128 R44, [UR6] ;  /* 0x00000006ff2c7984 */ /* 0x000e220008000c00 */
[----:B------:R-:W-:Y:S01]  /*1650*/  FADD.FTZ R41, R42, R41 ;  /* 0x000000292a297221 */ /* 0x000fe20000010000 */
[----:B0-----:R-:W-:-:S03]  /*1660*/  FADD.FTZ R124, R124, R45 ;  /* 0x0000002d7c7c7221 */ /* 0x001fc60000010000 */
[----:B------:R-:W-:Y:S01]  /*1670*/  FADD.FTZ R41, R41, R44 ;  /* 0x0000002c29297221 */ /* 0x000fe20000010000 */
[----:B------:R-:W-:-:S03]  /*1680*/  FADD.FTZ R47, R47, R124 ;  /* 0x0000007c2f2f7221 */ /* 0x000fc60000010000 */
[----:B------:R-:W-:Y:S01]  /*1690*/  FADD.FTZ R41, R46, R41 ;  /* 0x000000292e297221 */ /* 0x000fe20000010000 */
[----:B------:R-:W-:-:S03]  /*16a0*/  FMUL.FTZ R47, R47, UR19 ;  /* 0x000000132f2f7c20 */ /* 0x000fc60008410000 */
[----:B------:R-:W-:Y:S02]  /*16b0*/  FMUL.FTZ R41, R41, UR19 ;  /* 0x0000001329297c20 */ /* 0x000fe40008410000 */
[----:B------:R-:W-:-:S03]  /*16c0*/  R2UR UR17, R47 ;  /* 0x000000002f1172ca */ /* 0x000fc600000e0000 */
[----:B------:R-:W-:Y:S01]  /*16d0*/  FSEL R109, R41, RZ, !P4 ;  /* 0x000000ff296d7208 */ /* 0x000fe20006000000 */
[----:B------:R-:W-:Y:S11]  /*16e0*/  BRA.U UP0, `(.L_x_224) ;  /* 0x0000001100147547 */ /* 0x000ff6000b800000 */
        /* <DEDUP_REMOVED lines=16> */
[--C-:B------:R-:W-:Y:S01]  /*17f0*/  FFMA.FTZ R98, R98, UR17, R109.reuse ;  /* 0x0000001162627c23 */ /* 0x100fe2000801006d */
[--C-:B------:R-:W-:Y:S01]  /*1800*/  FFMA.FTZ R41, R106, UR17, R109.reuse ;  /* 0x000000116a297c23 */ /* 0x100fe2000801006d */
[--C-:B------:R-:W-:Y:S01]  /*1810*/  FFMA.FTZ R43, R108, UR17, R109.reuse ;  /* 0x000000116c2b7c23 */ /* 0x100fe2000801006d */
[----:B------:R-:W-:Y:S01]  /*1820*/  FFMA.FTZ R0, R0, UR17, R109 ;  /* 0x0000001100007c23 */ /* 0x000fe2000801006d */
[----:B------:R-:W-:Y:S01]  /*1830*/  FMUL.FTZ R116, R116, UR16 ;  /* 0x0000001074747c20 */ /* 0x000fe20008410000 */
[----:B------:R-:W-:Y:S01]  /*1840*/  FMUL.FTZ R40, R40, UR16 ;  /* 0x0000001028287c20 */ /* 0x000fe20008410000 */
[----:B------:R-:W-:Y:S01]  /*1850*/  FMUL.FTZ R103, R103, UR16 ;  /* 0x0000001067677c20 */ /* 0x000fe20008410000 */
[----:B------:R-:W-:Y:S01]  /*1860*/  FMUL.FTZ R114, R114, UR16 ;  /* 0x0000001072727c20 */ /* 0x000fe20008410000 */
[----:B------:R-:W-:Y:S01]  /*1870*/  FADD.FTZ R105, R105, -R98 ;  /* 0x8000006269697221 */ /* 0x000fe20000010000 */
[----:B------:R-:W-:Y:S01]  /*1880*/  FADD.FTZ R104, R104, -R41 ;  /* 0x8000002968687221 */ /* 0x000fe20000010000 */
[----:B------:R-:W-:Y:S01]  /*1890*/  FADD.FTZ R102, R102, -R43 ;  /* 0x8000002b66667221 */ /* 0x000fe20000010000 */
[----:B------:R-:W-:Y:S01]  /*18a0*/  FADD.FTZ R0, R107, -R0 ;  /* 0x800000006b007221 */ /* 0x000fe20000010000 */
[----:B-----5:R-:W-:Y:S01]  /*18b0*/  ISETP.GE.U32.AND P2, PT, R122, RZ, PT ;  /* 0x000000ff7a00720c */ /* 0x020fe20003f46070 */
[----:B------:R-:W-:Y:S01]  /*18c0*/  FMUL.FTZ R116, R116, UR7 ;  /* 0x0000000774747c20 */ /* 0x000fe20008410000 */
[----:B------:R-:W-:Y:S01]  /*18d0*/  FMUL.FTZ R40, R40, UR7 ;  /* 0x0000000728287c20 */ /* 0x000fe20008410000 */
[----:B------:R-:W-:Y:S01]  /*18e0*/  FMUL.FTZ R103, R103, UR7 ;  /* 0x0000000767677c20 */ /* 0x000fe20008410000 */
[----:B------:R-:W-:Y:S01]  /*18f0*/  FMUL.FTZ R114, R114, UR7 ;  /* 0x0000000772727c20 */ /* 0x000fe20008410000 */
[----:B------:R-:W-:Y:S01]  /*1900*/  LOP3.LUT P3, RZ, R123, 0xff0000, RZ, 0xc0, !PT ;  /* 0x00ff00007bff7812 */ /* 0x000fe2000786c0ff */
[----:B------:R-:W-:Y:S01]  /*1910*/  FMUL.FTZ R105, R105, UR16 ;  /* 0x0000001069697c20 */ /* 0x000fe20008410000 */
[C---:B------:R-:W-:Y:S01]  /*1920*/  LOP3.LUT P5, RZ, R123.reuse, 0xff, RZ, 0xc0, !PT ;  /* 0x000000ff7bff7812 */ /* 0x040fe200078ac0ff */
[----:B------:R-:W-:Y:S01]  /*1930*/  FMUL.FTZ R104, R104, UR16 ;  /* 0x0000001068687c20 */ /* 0x000fe20008410000 */
[C---:B------:R-:W-:Y:S01]  /*1940*/  ISETP.GE.U32.AND.EX P2, PT, R123.reuse, 0x1000000, PT, P2 ;  /* 0x010000007b00780c */ /* 0x040fe20003f46120 */
[----:B------:R-:W-:Y:S01]  /*1950*/  FMUL.FTZ R102, R102, UR16 ;  /* 0x0000001066667c20 */ /* 0x000fe20008410000 */
[----:B------:R-:W-:Y:S01]  /*1960*/  LOP3.LUT P6, RZ, R123, 0xff00, RZ, 0xc0, !PT ;  /* 0x0000ff007bff7812 */ /* 0x000fe200078cc0ff */
[----:B------:R-:W-:Y:S01]  /*1970*/  FMUL.FTZ R0, R0, UR16 ;  /* 0x0000001000007c20 */ /* 0x000fe20008410000 */
[----:B------:R-:W-:Y:S01]  /*1980*/  FSEL R43, R116, RZ, P2 ;  /* 0x000000ff742b7208 */ /* 0x000fe20001000000 */
[----:B------:R-:W-:Y:S01]  /*1990*/  FMUL.FTZ R105, R105, UR7 ;  /* 0x0000000769697c20 */ /* 0x000fe20008410000 */
        /* <DEDUP_REMOVED lines=8> */
[C---:B------:R-:W-:Y:S02]  /*1a20*/  LOP3.LUT P5, RZ, R122.reuse, 0xff00, RZ, 0xc0, !PT ;  /* 0x0000ff007aff7812 */ /* 0x040fe400078ac0ff */
[----:B------:R-:W-:Y:S02]  /*1a30*/  LOP3.LUT P6, RZ, R122, 0xff, RZ, 0xc0, !PT ;  /* 0x000000ff7aff7812 */ /* 0x000fe400078cc0ff */
[----:B------:R-:W-:Y:S02]  /*1a40*/  FSEL R41, R104, RZ, P2 ;  /* 0x000000ff68297208 */ /* 0x000fe40001000000 */
[----:B------:R-:W-:-:S02]  /*1a50*/  FSEL R102, R102, RZ, P3 ;  /* 0x000000ff66667208 */ /* 0x000fc40001800000 */
[----:B------:R-:W-:Y:S02]  /*1a60*/  FSEL R105, R105, RZ, P5 ;  /* 0x000000ff69697208 */ /* 0x000fe40002800000 */
[----:B------:R-:W-:Y:S02]  /*1a70*/  FSEL R0, R0, RZ, P6 ;  /* 0x000000ff00007208 */ /* 0x000fe40003000000 */
[----:B------:R-:W-:Y:S02]  /*1a80*/  F2FP.BF16.F32.PACK_AB R43, R43, R40 ;  /* 0x000000282b2b723e */ /* 0x000fe400000010ff */
[----:B------:R-:W-:Y:S02]  /*1a90*/  F2FP.BF16.F32.PACK_AB R42, R45, R42 ;  /* 0x0000002a2d2a723e */ /* 0x000fe400000010ff */
[----:B------:R-:W-:Y:S02]  /*1aa0*/  F2FP.BF16.F32.PACK_AB R41, R102, R41 ;  /* 0x000000296629723e */ /* 0x000fe400000010ff */
[----:B------:R-:W-:Y:S01]  /*1ab0*/  F2FP.BF16.F32.PACK_AB R40, R105, R0 ;  /* 0x000000006928723e */ /* 0x000fe200000010ff */
[----:B------:R-:W-:Y:S06]  /*1ac0*/  BRA `(.L_x_227) ;  /* 0x00000020007c7947 */ /* 0x000fec0003800000 */
.L_x_226:
[--C-:B------:R-:W-:Y:S01]  /*1ad0*/  FFMA.FTZ R103, R103, UR17, R109.reuse ;  /* 0x0000001167677c23 */ /* 0x100fe2000801006d */
[--C-:B------:R-:W-:Y:S01]  /*1ae0*/  FFMA.FTZ R114, R114, UR17, R109.reuse ;  /* 0x0000001172727c23 */ /* 0x100fe2000801006d */
[--C-:B------:R-:W-:Y:S01]  /*1af0*/  FFMA.FTZ R32, R101, UR17, R109.reuse ;  /* 0x0000001165207c23 */ /* 0x100fe2000801006d */
[----:B------:R-:W-:Y:S01]  /*1b00*/  FFMA.FTZ R116, R116, UR17, R109 ;  /* 0x0000001174747c23 */ /* 0x000fe2000801006d */
[----:B------:R-:W-:Y:S01]  /*1b10*/  FADD.FTZ R103, R100, -R103 ;  /* 0x8000006764677221 */ /* 0x000fe20000010000 */
[----:B------:R-:W-:Y:S01]  /*1b20*/  FADD.FTZ R114, R99, -R114 ;  /* 0x8000007263727221 */ /* 0x000fe20000010000 */
[--C-:B------:R-:W-:Y:S01]  /*1b30*/  FFMA.FTZ R33, R106, UR17, R109.reuse ;  /* 0x000000116a217c23 */ /* 0x100fe2000801006d */
[--C-:B------:R-:W-:Y:S01]  /*1b40*/  FFMA.FTZ R35, R108, UR17, R109.reuse ;  /* 0x000000116c237c23 */ /* 0x100fe2000801006d */
[----:B------:R-:W-:Y:S01]  /*1b50*/  FADD.FTZ R32, R97, -R32 ;  /* 0x8000002061207221 */ /* 0x000fe20000010000 */
[----:B------:R-:W-:Y:S01]  /*1b60*/  FADD.FTZ R116, R95, -R116 ;  /* 0x800000745f747221 */ /* 0x000fe20000010000 */
[--C-:B------:R-:W-:Y:S01]  /*1b70*/  FFMA.FTZ R98, R98, UR17, R109.reuse ;  /* 0x0000001162627c23 */ /* 0x100fe2000801006d */
[----:B------:R-:W-:Y:S01]  /*1b80*/  FFMA.FTZ R0, R0, UR17, R109 ;  /* 0x0000001100007c23 */ /* 0x000fe2000801006d */
[----:B------:R-:W-:Y:S01]  /*1b90*/  FMUL.FTZ R34, R103, UR16 ;  /* 0x0000001067227c20 */ /* 0x000fe20008410000 */
[----:B------:R-:W-:Y:S01]  /*1ba0*/  FMUL.FTZ R45, R114, UR16 ;  /* 0x00000010722d7c20 */ /* 0x000fe20008410000 */
[----:B------:R-:W-:Y:S01]  /*1bb0*/  FADD.FTZ R33, R104, -R33 ;  /* 0x8000002168217221 */ /* 0x000fe20000010000 */
[----:B------:R-:W-:Y:S01]  /*1bc0*/  FADD.FTZ R102, R102, -R35 ;  /* 0x8000002366667221 */ /* 0x000fe20000010000 */
[----:B------:R-:W-:Y:S01]  /*1bd0*/  FMUL.FTZ R47, R116, UR16 ;  /* 0x00000010742f7c20 */ /* 0x000fe20008410000 */
[----:B------:R-:W-:Y:S01]  /*1be0*/  FMUL.FTZ R32, R32, UR16 ;  /* 0x0000001020207c20 */ /* 0x000fe20008410000 */
[----:B-----5:R-:W-:Y:S01]  /*1bf0*/  ISETP.GE.U32.AND P2, PT, R122, RZ, PT ;  /* 0x000000ff7a00720c */ /* 0x020fe20003f46070 */
[----:B------:R-:W-:Y:S01]  /*1c00*/  FADD.FTZ R98, R105, -R98 ;  /* 0x8000006269627221 */ /* 0x000fe20000010000 */
[----:B------:R-:W-:Y:S01]  /*1c10*/  FADD.FTZ R0, R107, -R0 ;  /* 0x800000006b007221 */ /* 0x000fe20000010000 */
[----:B------:R-:W-:Y:S01]  /*1c20*/  FMUL.FTZ R42, R34, UR7 ;  /* 0x00000007222a7c20 */ /* 0x000fe20008410000 */
[----:B------:R-:W-:Y:S01]  /*1c30*/  FMUL.FTZ R33, R33, UR16 ;  /* 0x0000001021217c20 */ /* 0x000fe20008410000 */
[----:B------:R-:W-:Y:S01]  /*1c40*/  FMUL.FTZ R102, R102, UR16 ;  /* 0x0000001066667c20 */ /* 0x000fe20008410000 */
[----:B------:R-:W-:Y:S01]  /*1c50*/  FMUL.FTZ R43, R47, UR7 ;  /* 0x000000072f2b7c20 */ /* 0x000fe20008410000 */
[----:B------:R-:W-:Y:S01]  /*1c60*/  FMUL.FTZ R40, R32, UR7 ;  /* 0x0000000720287c20 */ /* 0x000fe20008410000 */
[C---:B------:R-:W-:Y:S01]  /*1c70*/  FMUL.FTZ R41, R45.reuse, UR7 ;  /* 0x000000072d297c20 */ /* 0x040fe20008410000 */
[----:B------:R-:W-:Y:S01]  /*1c80*/  F2FP.BF16.F32.PACK_AB R34, R45, R34 ;  /* 0x000000222d22723e */ /* 0x000fe200000010ff */
[----:B------:R-:W-:Y:S01]  /*1c90*/  FMUL.FTZ R45, R98, UR16 ;  /* 0x00000010622d7c20 */ /* 0x000fe20008410000 */
[C---:B------:R-:W-:Y:S01]  /*1ca0*/  LOP3.LUT P3, RZ, R123.reuse, 0xff0000, RZ, 0xc0, !PT ;  /* 0x00ff00007bff7812 */ /* 0x040fe2000786c0ff */
[----:B------:R-:W-:Y:S01]  /*1cb0*/  FMUL.FTZ R0, R0, UR16 ;  /* 0x0000001000007c20 */ /* 0x000fe20008410000 */
[----:B------:R-:W-:Y:S01]  /*1cc0*/  LOP3.LUT P6, RZ, R123, 0xff, RZ, 0xc0, !PT ;  /* 0x000000ff7bff7812 */ /* 0x000fe200078cc0ff */
[----:B------:R-:W-:Y:S01]  /*1cd0*/  FMUL.FTZ R46, R45, UR7 ;  /* 0x000000072d2e7c20 */ /* 0x000fe20008410000 */
[C---:B------:R-:W-:Y:S01]  /*1ce0*/  LOP3.LUT P5, RZ, R123.reuse, 0xff00, RZ, 0xc0, !PT ;  /* 0x0000ff007bff7812 */ /* 0x040fe200078ac0ff */
[----:B------:R-:W-:Y:S01]  /*1cf0*/  FMUL.FTZ R44, R0, UR7 ;  /* 0x00000007002c7c20 */ /* 0x000fe20008410000 */
[----:B------:R-:W-:-:S02]  /*1d00*/  ISETP.GE.U32.AND.EX P2, PT, R123, 0x1000000, PT, P2 ;  /* 0x010000007b00780c */ /* 0x000fc40003f46120 */
[----:B------:R-:W-:Y:S01]  /*1d10*/  F2FP.BF16.F32.PACK_AB R35, R47, R32 ;  /* 0x000000202f23723e */ /* 0x000fe200000010ff */
[----:B------:R-:W-:Y:S01]  /*1d20*/  FMUL.FTZ R47, R33, UR7 ;  /* 0x00000007212f7c20 */ /* 0x000fe20008410000 */
[C---:B------:R-:W-:Y:S01]  /*1d30*/  F2FP.BF16.F32.PACK_AB R33, R102.reuse, R33 ;  /* 0x000000216621723e */ /* 0x040fe200000010ff */
[----:B------:R-:W-:Y:S01]  /*1d40*/  FMUL.FTZ R102, R102, UR7 ;  /* 0x0000000766667c20 */ /* 0x000fe20008410000 */
[----:B------:R-:W-:Y:S02]  /*1d50*/  FSEL R43, R43, RZ, P2 ;  /* 0x000000ff2b2b7208 */ /* 0x000fe40001000000 */
[----:B------:R-:W-:Y:S02]  /*1d60*/  FSEL R40, R40, RZ, P3 ;  /* 0x000000ff28287208 */ /* 0x000fe40001800000 */
[----:B------:R-:W-:Y:S02]  /*1d70*/  FSEL R42, R42, RZ, P6 ;  /* 0x000000ff2a2a7208 */ /* 0x000fe40003000000 */
[----:B------:R-:W-:-:S02]  /*1d80*/  FSEL R41, R41, RZ, P5 ;  /* 0x000000ff29297208 */ /* 0x000fc40002800000 */
[C---:B------:R-:W-:Y:S02]  /*1d90*/  LOP3.LUT P2, RZ, R122.reuse, 0xff0000, RZ, 0xc0, !PT ;  /* 0x00ff00007aff7812 */ /* 0x040fe4000784c0ff */
[C---:B------:R-:W-:Y:S02]  /*1da0*/  LOP3.LUT P3, RZ, R122.reuse, 0xff000000, RZ, 0xc0, !PT ;  /* 0xff0000007aff7812 */ /* 0x040fe4000786c0ff */
[C---:B------:R-:W-:Y:S02]  /*1db0*/  LOP3.LUT P6, RZ, R122.reuse, 0xff, RZ, 0xc0, !PT ;  /* 0x000000ff7aff7812 */ /* 0x040fe400078cc0ff */
[----:B------:R-:W-:Y:S02]  /*1dc0*/  LOP3.LUT P5, RZ, R122, 0xff00, RZ, 0xc0, !PT ;  /* 0x0000ff007aff7812 */ /* 0x000fe400078ac0ff */
[----:B------:R-:W-:Y:S02]  /*1dd0*/  F2FP.BF16.F32.PACK_AB R32, R45, R0 ;  /* 0x000000002d20723e */ /* 0x000fe400000010ff */
[----:B------:R-:W-:-:S02]  /*1de0*/  FSEL R47, R47, RZ, P2 ;  /* 0x000000ff2f2f7208 */ /* 0x000fc40001000000 */
[----:B------:R-:W-:Y:S02]  /*1df0*/  FSEL R102, R102, RZ, P3 ;  /* 0x000000ff66667208 */ /* 0x000fe40001800000 */
[----:B------:R-:W-:Y:S02]  /*1e00*/  FSEL R44, R44, RZ, P6 ;  /* 0x000000ff2c2c7208 */ /* 0x000fe40003000000 */
[----:B------:R-:W-:Y:S02]  /*1e10*/  FSEL R45, R46, RZ, P5 ;  /* 0x000000ff2e2d7208 */ /* 0x000fe40002800000 */
[----:B------:R-:W-:Y:S02]  /*1e20*/  F2FP.BF16.F32.PACK_AB R43, R43, R40 ;  /* 0x000000282b2b723e */ /* 0x000fe400000010ff */
[----:B------:R-:W-:Y:S02]  /*1e30*/  F2FP.BF16.F32.PACK_AB R42, R41, R42 ;  /* 0x0000002a292a723e */ /* 0x000fe400000010ff */
[----:B------:R-:W-:-:S02]  /*1e40*/  F2FP.BF16.F32.PACK_AB R41, R102, R47 ;  /* 0x0000002f6629723e */ /* 0x000fc400000010ff */
[----:B------:R-:W-:Y:S01]  /*1e50*/  F2FP.BF16.F32.PACK_AB R40, R45, R44 ;  /* 0x0000002c2d28723e */ /* 0x000fe200000010ff */
[----:B------:R-:W-:Y:S06]  /*1e60*/  BRA `(.L_x_227) ;  /* 0x0000001c00947947 */ /* 0x000fec0003800000 */
.L_x_225:
[----:B------:R-:W-:Y:S01]  /*1e70*/  UMOV UR5, UR8 ;  /* 0x0000000800057c82 */ /* 0x000fe20008000000 */
[----:B------:R-:W-:Y:S01]  /*1e80*/  UMOV UR6, UR9 ;  /* 0x0000000900067c82 */ /* 0x000fe20008000000 */
[----:B------:R-:W-:-:S04]  /*1e90*/  UISETP.NE.U32.AND UP0, UPT, UR5, URZ, UPT ;  /* 0x000000ff0500728c */ /* 0x000fc8000bf05070 */
[----:B------:R-:W-:-:S09]  /*1ea0*/  UISETP.NE.AND.EX UP0, UPT, UR6, URZ, UPT, UP0 ;  /* 0x000000ff0600728c */ /* 0x000fd2000bf05300 */
[----:B------:R-:W-:Y:S05]  /*1eb0*/  BRA.U UP0, `(.L_x_228) ;  /* 0x0000000500087547 */ /* 0x000fea000b800000 */
[--C-:B------:R-:W-:Y:S01]  /*1ec0*/  FFMA.FTZ R41, R106, UR17, R109.reuse ;  /* 0x000000116a297c23 */ /* 0x100fe2000801006d */
[----:B-----5:R-:W-:Y:S01]  /*1ed0*/  PRMT R40, R27, 0x7632, R40 ;  /* 0x000076321b287816 */ /* 0x020fe20000000028 */
[--C-:B------:R-:W-:Y:S01]  /*1ee0*/  FFMA.FTZ R116, R116, UR17, R109.reuse ;  /* 0x0000001174747c23 */ /* 0x100fe2000801006d */
[----:B------:R-:W-:Y:S01]  /*1ef0*/  FFMA.FTZ R103, R103, UR17, R109 ;  /* 0x0000001167677c23 */ /* 0x000fe2000801006d */
[----:B------:R-:W-:Y:S01]  /*1f00*/  FADD.FTZ R104, R104, -R41 ;  /* 0x8000002968687221 */ /* 0x000fe20000010000 */
[----:B------:R-:W-:Y:S01]  /*1f10*/  SHF.L.U32 R41, R40, 0x10, RZ ;  /* 0x0000001028297819 */ /* 0x000fe200000006ff */
[----:B------:R-:W-:Y:S01]  /*1f20*/  FADD.FTZ R46, R95, -R116 ;  /* 0x800000745f2e7221 */ /* 0x000fe20000010000 */
[--C-:B------:R-:W-:Y:S01]  /*1f30*/  FFMA.FTZ R44, R101, UR17, R109.reuse ;  /* 0x00000011652c7c23 */ /* 0x100fe2000801006d */
[----:B------:R-:W-:Y:S01]  /*1f40*/  FFMA.FTZ R42, R0, UR17, R109 ;  /* 0x00000011002a7c23 */ /* 0x000fe2000801006d */
[----:B------:R-:W-:Y:S01]  /*1f50*/  SHF.L.U32 R0, R26, 0x10, RZ ;  /* 0x000000101a007819 */ /* 0x000fe200000006ff */
[----:B------:R-:W-:Y:S01]  /*1f60*/  FFMA.FTZ R46, R46, UR16, R41 ;  /* 0x000000102e2e7c23 */ /* 0x000fe20008010029 */
[----:B------:R-:W-:Y:S01]  /*1f70*/  FADD.FTZ R103, R100, -R103 ;  /* 0x8000006764677221 */ /* 0x000fe20000010000 */
[----:B------:R-:W-:-:S02]  /*1f80*/  IMAD.U32 R40, R27, 0x10000, RZ ;  /* 0x000100001b287824 */ /* 0x000fc400078e00ff */
[----:B------:R-:W-:Y:S01]  /*1f90*/  FADD.FTZ R45, R97, -R44 ;  /* 0x8000002c612d7221 */ /* 0x000fe20000010000 */
[----:B------:R-:W-:Y:S01]  /*1fa0*/  PRMT R41, R26, 0x7632, R41 ;  /* 0x000076321a297816 */ /* 0x000fe20000000029 */
[--C-:B------:R-:W-:Y:S01]  /*1fb0*/  FFMA.FTZ R114, R114, UR17, R109.reuse ;  /* 0x0000001172727c23 */ /* 0x100fe2000801006d */
[----:B------:R-:W-:Y:S01]  /*1fc0*/  FADD.FTZ R107, R107, -R42 ;  /* 0x8000002a6b6b7221 */ /* 0x000fe20000010000 */
[--C-:B------:R-:W-:Y:S01]  /*1fd0*/  FFMA.FTZ R43, R108, UR17, R109.reuse ;  /* 0x000000116c2b7c23 */ /* 0x100fe2000801006d */
[----:B------:R-:W-:Y:S01]  /*1fe0*/  FFMA.FTZ R45, R45, UR16, R40 ;  /* 0x000000102d2d7c23 */ /* 0x000fe20008010028 */
[----:B------:R-:W-:Y:S01]  /*1ff0*/  FFMA.FTZ R42, R103, UR16, R0 ;  /* 0x00000010672a7c23 */ /* 0x000fe20008010000 */
[----:B------:R-:W-:Y:S01]  /*2000*/  FADD.FTZ R99, R99, -R114 ;  /* 0x8000007263637221 */ /* 0x000fe20000010000 */
[----:B------:R-:W-:Y:S01]  /*2010*/  PRMT R40, R25, 0x7632, R40 ;  /* 0x0000763219287816 */ /* 0x000fe20000000028 */
[----:B------:R-:W-:Y:S01]  /*2020*/  IMAD.U32 R44, R41, 0x10000, RZ ;  /* 0x00010000292c7824 */ /* 0x000fe200078e00ff */
[----:B------:R-:W-:Y:S01]  /*2030*/  PRMT R0, R24, 0x7632, R0 ;  /* 0x0000763218007816 */ /* 0x000fe20000000000 */
[----:B------:R-:W-:Y:S01]  /*2040*/  FFMA.FTZ R98, R98, UR17, R109 ;  /* 0x0000001162627c23 */ /* 0x000fe2000801006d */
[----:B------:R-:W-:Y:S01]  /*2050*/  FADD.FTZ R102, R102, -R43 ;  /* 0x8000002b66667221 */ /* 0x000fe20000010000 */
[----:B------:R-:W-:Y:S01]  /*2060*/  SHF.L.U32 R41, R25, 0x10, RZ ;  /* 0x0000001019297819 */ /* 0x000fe200000006ff */
[----:B------:R-:W-:Y:S01]  /*2070*/  FFMA.FTZ R44, R99, UR16, R44 ;  /* 0x00000010632c7c23 */ /* 0x000fe2000801002c */
[----:B------:R-:W-:Y:S01]  /*2080*/  SHF.L.U32 R43, R40, 0x10, RZ ;  /* 0x00000010282b7819 */ /* 0x000fe200000006ff */
[----:B------:R-:W-:Y:S01]  /*2090*/  FADD.FTZ R105, R105, -R98 ;  /* 0x8000006269697221 */ /* 0x000fe20000010000 */
[----:B------:R-:W-:Y:S01]  /*20a0*/  SHF.L.U32 R0, R0, 0x10, RZ ;  /* 0x0000001000007819 */ /* 0x000fe200000006ff */
[----:B------:R-:W-:Y:S01]  /*20b0*/  IMAD.U32 R40, R24, 0x10000, RZ ;  /* 0x0001000018287824 */ /* 0x000fe200078e00ff */
[----:B------:R-:W-:Y:S01]  /*20c0*/  ISETP.GE.U32.AND P2, PT, R122, RZ, PT ;  /* 0x000000ff7a00720c */ /* 0x000fe20003f46070 */
[----:B------:R-:W-:Y:S01]  /*20d0*/  FMUL.FTZ R46, R46, UR7 ;  /* 0x000000072e2e7c20 */ /* 0x000fe20008410000 */
[----:B------:R-:W-:Y:S01]  /*20e0*/  FMUL.FTZ R45, R45, UR7 ;  /* 0x000000072d2d7c20 */ /* 0x000fe20008410000 */
[----:B------:R-:W-:Y:S01]  /*20f0*/  FMUL.FTZ R42, R42, UR7 ;  /* 0x000000072a2a7c20 */ /* 0x000fe20008410000 */
[----:B------:R-:W-:Y:S01]  /*2100*/  ISETP.GE.U32.AND.EX P2, PT, R123, 0x1000000, PT, P2 ;  /* 0x010000007b00780c */ /* 0x000fe20003f46120 */
[----:B------:R-:W-:Y:S01]  /*2110*/  FMUL.FTZ R44, R44, UR7 ;  /* 0x000000072c2c7c20 */ /* 0x000fe20008410000 */
[----:B------:R-:W-:Y:S01]  /*2120*/  FFMA.FTZ R41, R104, UR16, R41 ;  /* 0x0000001068297c23 */ /* 0x000fe20008010029 */
[----:B------:R-:W-:Y:S01]  /*2130*/  FFMA.FTZ R43, R102, UR16, R43 ;  /* 0x00000010662b7c23 */ /* 0x000fe2000801002b */
[----:B------:R-:W-:Y:S01]  /*2140*/  FFMA.FTZ R40, R107, UR16, R40 ;  /* 0x000000106b287c23 */ /* 0x000fe20008010028 */
[----:B------:R-:W-:Y:S01]  /*2150*/  FFMA.FTZ R0, R105, UR16, R0 ;  /* 0x0000001069007c23 */ /* 0x000fe20008010000 */
[----:B------:R-:W-:Y:S01]  /*2160*/  LOP3.LUT P3, RZ, R123, 0xff0000, RZ, 0xc0, !PT ;  /* 0x00ff00007bff7812 */ /* 0x000fe2000786c0ff */
[----:B------:R-:W-:Y:S01]  /*2170*/  FMUL.FTZ R41, R41, UR7 ;  /* 0x0000000729297c20 */ /* 0x000fe20008410000 */
[----:B------:R-:W-:Y:S01]  /*2180*/  LOP3.LUT P5, RZ, R123, 0xff, RZ, 0xc0, !PT ;  /* 0x000000ff7bff7812 */ /* 0x000fe200078ac0ff */
[----:B------:R-:W-:Y:S01]  /*2190*/  FMUL.FTZ R43, R43, UR7 ;  /* 0x000000072b2b7c20 */ /* 0x000fe20008410000 */
[----:B------:R-:W-:Y:S01]  /*21a0*/  LOP3.LUT P6, RZ, R123, 0xff00, RZ, 0xc0, !PT ;  /* 0x0000ff007bff7812 */ /* 0x000fe200078cc0ff */
[----:B------:R-:W-:Y:S01]  /*21b0*/  FMUL.FTZ R40, R40, UR7 ;  /* 0x0000000728287c20 */ /* 0x000fe20008410000 */
[----:B------:R-:W-:Y:S01]  /*21c0*/  FSEL R95, R46, RZ, P2 ;  /* 0x000000ff2e5f7208 */ /* 0x000fe20001000000 */
[----:B------:R-:W-:Y:S01]  /*21d0*/  FMUL.FTZ R0, R0, UR7 ;  /* 0x0000000700007c20 */ /* 0x000fe20008410000 */
[----:B------:R-:W-:-:S02]  /*21e0*/  FSEL R46, R45, RZ, P3 ;  /* 0x000000ff2d2e7208 */ /* 0x000fc40001800000 */
[----:B------:R-:W-:Y:S02]  /*21f0*/  FSEL R42, R42, RZ, P5 ;  /* 0x000000ff2a2a7208 */ /* 0x000fe40002800000 */
[----:B------:R-:W-:Y:S02]  /*2200*/  FSEL R47, R44, RZ, P6 ;  /* 0x000000ff2c2f7208 */ /* 0x000fe40003000000 */
[C---:B------:R-:W-:Y:S02]  /*2210*/  LOP3.LUT P2, RZ, R122.reuse, 0xff0000, RZ, 0xc0, !PT ;  /* 0x00ff00007aff7812 */ /* 0x040fe4000784c0ff */
        /* <DEDUP_REMOVED lines=9> */
[----:B------:R-:W-:Y:S02]  /*22b0*/  F2FP.BF16.F32.PACK_AB R41, R44, R41 ;  /* 0x000000292c29723e */ /* 0x000fe400000010ff */
[----:B------:R-:W-:Y:S01]  /*22c0*/  F2FP.BF16.F32.PACK_AB R40, R45, R40 ;  /* 0x000000282d28723e */ /* 0x000fe200000010ff */
[----:B------:R-:W-:Y:S06]  /*22d0*/  BRA `(.L_x_227) ;  /* 0x0000001800787947 */ /* 0x000fec0003800000 */
.L_x_228:
[----:B------:R-:W-:Y:S01]  /*22e0*/  FFMA.FTZ R32, R101, UR17, R109 ;  /* 0x0000001165207c23 */ /* 0x000fe2000801006d */
[----:B-----5:R-:W-:Y:S01]  /*22f0*/  PRMT R33, R27, 0x7632, R33 ;  /* 0x000076321b217816 */ /* 0x020fe20000000021 */
[--C-:B------:R-:W-:Y:S01]  /*2300*/  FFMA.FTZ R45, R106, UR17, R109.reuse ;  /* 0x000000116a2d7c23 */ /* 0x100fe2000801006d */
[--C-:B------:R-:W-:Y:S01]  /*2310*/  FFMA.FTZ R103, R103, UR17, R109.reuse ;  /* 0x0000001167677c23 */ /* 0x100fe2000801006d */
[--C-:B------:R-:W-:Y:S01]  /*2320*/  FADD.FTZ R35, R97, -R32.reuse ;  /* 0x8000002061237221 */ /* 0x100fe20000010000 */
[----:B------:R-:W-:Y:S01]  /*2330*/  PRMT R32, R26, 0x7632, R32 ;  /* 0x000076321a207816 */ /* 0x000fe20000000020 */
[--C-:B------:R-:W-:Y:S01]  /*2340*/  FFMA.FTZ R116, R116, UR17, R109.reuse ;  /* 0x0000001174747c23 */ /* 0x100fe2000801006d */
[----:B------:R-:W-:Y:S01]  /*2350*/  FFMA.FTZ R114, R114, UR17, R109 ;  /* 0x0000001172727c23 */ /* 0x000fe2000801006d */
[----:B------:R-:W-:Y:S02]  /*2360*/  IMAD.U32 R43, R33, 0x10000, RZ ;  /* 0x00010000212b7824 */ /* 0x000fe400078e00ff */
[----:B------:R-:W-:Y:S01]  /*2370*/  FADD.FTZ R104, R104, -R45 ;  /* 0x8000002d68687221 */ /* 0x000fe20000010000 */
[----:B------:R-:W-:Y:S01]  /*2380*/  SHF.L.U32 R33, R26, 0x10, RZ ;  /* 0x000000101a217819 */ /* 0x000fe200000006ff */
[----:B------:R-:W-:Y:S01]  /*2390*/  FADD.FTZ R34, R100, -R103 ;  /* 0x8000006764227221 */ /* 0x000fe20000010000 */
[----:B------:R-:W-:Y:S01]  /*23a0*/  PRMT R45, R25, 0x7632, R45 ;  /* 0x00007632192d7816 */ /* 0x000fe2000000002d */
[--C-:B------:R-:W-:Y:S01]  /*23b0*/  FFMA.FTZ R47, R108, UR17, R109.reuse ;  /* 0x000000116c2f7c23 */ /* 0x100fe2000801006d */
[----:B------:R-:W-:Y:S01]  /*23c0*/  SHF.L.U32 R40, R27, 0x10, RZ ;  /* 0x000000101b287819 */ /* 0x000fe200000006ff */
[----:B------:R-:W-:Y:S01]  /*23d0*/  FADD.FTZ R116, R95, -R116 ;  /* 0x800000745f747221 */ /* 0x000fe20000010000 */
[----:B------:R-:W-:Y:S01]  /*23e0*/  SHF.L.U32 R41, R32, 0x10, RZ ;  /* 0x0000001020297819 */ /* 0x000fe200000006ff */
[----:B------:R-:W-:Y:S01]  /*23f0*/  FADD.FTZ R114, R99, -R114 ;  /* 0x8000007263727221 */ /* 0x000fe20000010000 */
[----:B------:R-:W-:Y:S01]  /*2400*/  PRMT R44, R24, 0x7632, R44 ;  /* 0x00007632182c7816 */ /* 0x000fe2000000002c */
[--C-:B------:R-:W-:Y:S01]  /*2410*/  FFMA.FTZ R0, R0, UR17, R109.reuse ;  /* 0x0000001100007c23 */ /* 0x100fe2000801006d */
[----:B------:R-:W-:Y:S01]  /*2420*/  FFMA.FTZ R98, R98, UR17, R109 ;  /* 0x0000001162627c23 */ /* 0x000fe2000801006d */
[----:B------:R-:W-:Y:S01]  /*2430*/  SHF.L.U32 R97, R45, 0x10, RZ ;  /* 0x000000102d617819 */ /* 0x000fe200000006ff */
[----:B------:R-:W-:Y:S01]  /*2440*/  FFMA.FTZ R34, R34, UR16, R33 ;  /* 0x0000001022227c23 */ /* 0x000fe20008010021 */
[----:B------:R-:W-:Y:S01]  /*2450*/  FADD.FTZ R102, R102, -R47 ;  /* 0x8000002f66667221 */ /* 0x000fe20000010000 */
[----:B------:R-:W-:-:S02]  /*2460*/  IMAD.U32 R95, R25, 0x10000, RZ ;  /* 0x00010000195f7824 */ /* 0x000fc400078e00ff */
[----:B------:R-:W-:Y:S01]  /*2470*/  FFMA.FTZ R35, R35, UR16, R40 ;  /* 0x0000001023237c23 */ /* 0x000fe20008010028 */
[----:B------:R-:W-:Y:S01]  /*2480*/  FFMA.FTZ R32, R116, UR16, R43 ;  /* 0x0000001074207c23 */ /* 0x000fe2000801002b */
[----:B------:R-:W-:Y:S01]  /*2490*/  FFMA.FTZ R33, R114, UR16, R41 ;  /* 0x0000001072217c23 */ /* 0x000fe20008010029 */
[----:B------:R-:W-:Y:S01]  /*24a0*/  SHF.L.U32 R45, R24, 0x10, RZ ;  /* 0x00000010182d7819 */ /* 0x000fe200000006ff */
[----:B------:R-:W-:Y:S01]  /*24b0*/  FADD.FTZ R0, R107, -R0 ;  /* 0x800000006b007221 */ /* 0x000fe20000010000 */
[----:B------:R-:W-:Y:S01]  /*24c0*/  ISETP.GE.U32.AND P2, PT, R122, RZ, PT ;  /* 0x000000ff7a00720c */ /* 0x000fe20003f46070 */
[----:B------:R-:W-:Y:S02]  /*24d0*/  IMAD.U32 R47, R44, 0x10000, RZ ;  /* 0x000100002c2f7824 */ /* 0x000fe400078e00ff */
[----:B------:R-:W-:Y:S01]  /*24e0*/  FADD.FTZ R98, R105, -R98 ;  /* 0x8000006269627221 */ /* 0x000fe20000010000 */
[----:B------:R-:W-:Y:S01]  /*24f0*/  FFMA.FTZ R95, R104, UR16, R95 ;  /* 0x00000010685f7c23 */ /* 0x000fe2000801005f */
[----:B------:R-:W-:Y:S01]  /*2500*/  FFMA.FTZ R102, R102, UR16, R97 ;  /* 0x0000001066667c23 */ /* 0x000fe20008010061 */
[----:B------:R-:W-:Y:S01]  /*2510*/  FMUL.FTZ R43, R32, UR7 ;  /* 0x00000007202b7c20 */ /* 0x000fe20008410000 */
[----:B------:R-:W-:Y:S01]  /*2520*/  FMUL.FTZ R40, R35, UR7 ;  /* 0x0000000723287c20 */ /* 0x000fe20008410000 */
[----:B------:R-:W-:Y:S01]  /*2530*/  FMUL.FTZ R41, R34, UR7 ;  /* 0x0000000722297c20 */ /* 0x000fe20008410000 */
[----:B------:R-:W-:Y:S01]  /*2540*/  FMUL.FTZ R42, R33, UR7 ;  /* 0x00000007212a7c20 */ /* 0x000fe20008410000 */
[C---:B------:R-:W-:Y:S01]  /*2550*/  LOP3.LUT P3, RZ, R123.reuse, 0xff0000, RZ, 0xc0, !PT ;  /* 0x00ff00007bff7812 */ /* 0x040fe2000786c0ff */
[----:B------:R-:W-:Y:S01]  /*2560*/  FFMA.FTZ R0, R0, UR16, R45 ;  /* 0x0000001000007c23 */ /* 0x000fe2000801002d */
[C---:B------:R-:W-:Y:S01]  /*2570*/  ISETP.GE.U32.AND.EX P2, PT, R123.reuse, 0x1000000, PT, P2 ;  /* 0x010000007b00780c */ /* 0x040fe20003f46120 */
[----:B------:R-:W-:Y:S01]  /*2580*/  FFMA.FTZ R47, R98, UR16, R47 ;  /* 0x00000010622f7c23 */ /* 0x000fe2000801002f */
[----:B------:R-:W-:Y:S01]  /*2590*/  LOP3.LUT P6, RZ, R123, 0xff, RZ, 0xc0, !PT ;  /* 0x000000ff7bff7812 */ /* 0x000fe200078cc0ff */
[----:B------:R-:W-:Y:S01]  /*25a0*/  FMUL.FTZ R46, R95, UR7 ;  /* 0x000000075f2e7c20 */ /* 0x000fe20008410000 */
[----:B------:R-:W-:Y:S01]  /*25b0*/  LOP3.LUT P5, RZ, R123, 0xff00, RZ, 0xc0, !PT ;  /* 0x0000ff007bff7812 */ /* 0x000fe200078ac0ff */
[----:B------:R-:W-:Y:S01]  /*25c0*/  FMUL.FTZ R44, R0, UR7 ;  /* 0x00000007002c7c20 */ /* 0x000fe20008410000 */
[----:B------:R-:W-:Y:S01]  /*25d0*/  F2FP.BF16.F32.PACK_AB R34, R33, R34 ;  /* 0x000000222122723e */ /* 0x000fe200000010ff */
[----:B------:R-:W-:Y:S01]  /*25e0*/  FMUL.FTZ R45, R47, UR7 ;  /* 0x000000072f2d7c20 */ /* 0x000fe20008410000 */
[C---:B------:R-:W-:Y:S01]  /*25f0*/  F2FP.BF16.F32.PACK_AB R33, R102.reuse, R95 ;  /* 0x0000005f6621723e */ /* 0x040fe200000010ff */
[----:B------:R-:W-:Y:S01]  /*2600*/  FMUL.FTZ R102, R102, UR7 ;  /* 0x0000000766667c20 */ /* 0x000fe20008410000 */
[----:B------:R-:W-:-:S02]  /*2610*/  FSEL R43, R43, RZ, P2 ;  /* 0x000000ff2b2b7208 */ /* 0x000fc40001000000 */
[----:B------:R-:W-:Y:S02]  /*2620*/  FSEL R40, R40, RZ, P3 ;  /* 0x000000ff28287208 */ /* 0x000fe40001800000 */
[----:B------:R-:W-:Y:S02]  /*2630*/  FSEL R41, R41, RZ, P6 ;  /* 0x000000ff29297208 */ /* 0x000fe40003000000 */
[----:B------:R-:W-:Y:S02]  /*2640*/  FSEL R42, R42, RZ, P5 ;  /* 0x000000ff2a2a7208 */ /* 0x000fe40002800000 */
[C---:B------:R-:W-:Y:S02]  /*2650*/  LOP3.LUT P2, RZ, R122.reuse, 0xff0000, RZ, 0xc0, !PT ;  /* 0x00ff00007aff7812 */ /* 0x040fe4000784c0ff */
[C---:B------:R-:W-:Y:S02]  /*2660*/  LOP3.LUT P3, RZ, R122.reuse, 0xff000000, RZ, 0xc0, !PT ;  /* 0xff0000007aff7812 */ /* 0x040fe4000786c0ff */
[----:B------:R-:W-:-:S02]  /*2670*/  LOP3.LUT P6, RZ, R122, 0xff, RZ, 0xc0, !PT ;  /* 0x000000ff7aff7812 */ /* 0x000fc400078cc0ff */
[----:B------:R-:W-:Y:S02]  /*2680*/  LOP3.LUT P5, RZ, R122, 0xff00, RZ, 0xc0, !PT ;  /* 0x0000ff007aff7812 */ /* 0x000fe400078ac0ff */
[----:B------:R-:W-:Y:S02]  /*2690*/  F2FP.BF16.F32.PACK_AB R35, R32, R35 ;  /* 0x000000232023723e */ /* 0x000fe400000010ff */
[----:B------:R-:W-:Y:S02]  /*26a0*/  F2FP.BF16.F32.PACK_AB R32, R47, R0 ;  /* 0x000000002f20723e */ /* 0x000fe400000010ff */
[----:B------:R-:W-:Y:S02]  /*26b0*/  FSEL R46, R46, RZ, P2 ;  /* 0x000000ff2e2e7208 */ /* 0x000fe40001000000 */
        /* <DEDUP_REMOVED lines=8> */
.L_x_224:
        /* <DEDUP_REMOVED lines=10> */
[----:B------:R-:W-:Y:S01]  /*27e0*/  FFMA.FTZ R103, R103, UR17, R109 ;  /* 0x0000001167677c23 */ /* 0x000fe2000801006d */
[----:B-----5:R-:W-:Y:S01]  /*27f0*/  ISETP.GE.U32.AND P2, PT, R122, RZ, PT ;  /* 0x000000ff7a00720c */ /* 0x020fe20003f46070 */
[----:B------:R-:W-:Y:S01]  /*2800*/  FADD.FTZ R116, R95, -R116 ;  /* 0x800000745f747221 */ /* 0x000fe20000010000 */
[----:B------:R-:W-:Y:S01]  /*2810*/  FADD.FTZ R36, R97, -R36 ;  /* 0x8000002461247221 */ /* 0x000fe20000010000 */
[----:B------:R-:W-:Y:S01]  /*2820*/  FADD.FTZ R103, R100, -R103 ;  /* 0x8000006764677221 */ /* 0x000fe20000010000 */
[--C-:B------:R-:W-:Y:S01]  /*2830*/  FFMA.FTZ R37, R106, UR17, R109.reuse ;  /* 0x000000116a257c23 */ /* 0x100fe2000801006d */
[----:B------:R-:W-:Y:S01]  /*2840*/  FMUL.FTZ R116, R116, UR16 ;  /* 0x0000001074747c20 */ /* 0x000fe20008410000 */
[----:B------:R-:W-:Y:S01]  /*2850*/  FFMA.FTZ R114, R114, UR17, R109 ;  /* 0x0000001172727c23 */ /* 0x000fe2000801006d */
[----:B------:R-:W-:Y:S01]  /*2860*/  FMUL.FTZ R36, R36, UR16 ;  /* 0x0000001024247c20 */ /* 0x000fe20008410000 */
[----:B------:R-:W-:Y:S01]  /*2870*/  ISETP.GE.U32.AND.EX P5, PT, R123, 0x1000000, PT, P2 ;  /* 0x010000007b00780c */ /* 0x000fe20003fa6120 */
[----:B------:R-:W-:Y:S01]  /*2880*/  FMUL.FTZ R116, R116, UR7 ;  /* 0x0000000774747c20 */ /* 0x000fe20008410000 */
[----:B------:R-:W-:Y:S01]  /*2890*/  ISETP.GE.U32.AND P2, PT, R118, RZ, PT ;  /* 0x000000ff7600720c */ /* 0x000fe20003f46070 */
[----:B------:R-:W-:Y:S01]  /*28a0*/  FMUL.FTZ R103, R103, UR16 ;  /* 0x0000001067677c20 */ /* 0x000fe20008410000 */
[----:B------:R-:W-:Y:S01]  /*28b0*/  FADD.FTZ R104, R104, -R37 ;  /* 0x8000002568687221 */ /* 0x000fe20000010000 */
[----:B------:R-:W-:Y:S01]  /*28c0*/  FADD.FTZ R114, R99, -R114 ;  /* 0x8000007263727221 */ /* 0x000fe20000010000 */
[----:B------:R-:W-:Y:S01]  /*28d0*/  FMUL.FTZ R36, R36, UR7 ;  /* 0x0000000724247c20 */ /* 0x000fe20008410000 */
[----:B------:R-:W-:Y:S01]  /*28e0*/  LOP3.LUT P3, RZ, R123, 0xff0000, RZ, 0xc0, !PT ;  /* 0x00ff00007bff7812 */ /* 0x000fe2000786c0ff */
[----:B------:R-:W-:Y:S01]  /*28f0*/  FMUL.FTZ R103, R103, UR7 ;  /* 0x0000000767677c20 */ /* 0x000fe20008410000 */
[C---:B------:R-:W-:Y:S01]  /*2900*/  LOP3.LUT P6, RZ, R119.reuse, 0xff0000, RZ, 0xc0, !PT ;  /* 0x00ff000077ff7812 */ /* 0x040fe200078cc0ff */
[----:B------:R-:W-:Y:S01]  /*2910*/  FMUL.FTZ R114, R114, UR16 ;  /* 0x0000001072727c20 */ /* 0x000fe20008410000 */
[----:B------:R-:W-:Y:S01]  /*2920*/  FSEL R40, R116, RZ, P5 ;  /* 0x000000ff74287208 */ /* 0x000fe20002800000 */
[----:B------:R-:W-:Y:S01]  /*2930*/  FFMA.FTZ R41, R108, UR17, R109 ;  /* 0x000000116c297c23 */ /* 0x000fe2000801006d */
[----:B------:R-:W-:Y:S01]  /*2940*/  ISETP.GE.U32.AND.EX P2, PT, R119, 0x1000000, PT, P2 ;  /* 0x010000007700780c */ /* 0x000fe20003f46120 */
[----:B------:R-:W-:Y:S01]  /*2950*/  FMUL.FTZ R104, R104, UR16 ;  /* 0x0000001068687c20 */ /* 0x000fe20008410000 */
[----:B------:R-:W-:Y:S01]  /*2960*/  LOP3.LUT P5, RZ, R123, 0xff, RZ, 0xc0, !PT ;  /* 0x000000ff7bff7812 */ /* 0x000fe200078ac0ff */
[----:B------:R-:W-:Y:S01]  /*2970*/  FMUL.FTZ R114, R114, UR7 ;  /* 0x0000000772727c20 */ /* 0x000fe20008410000 */
[----:B------:R-:W-:Y:S01]  /*2980*/  FSEL R43, R36, RZ, P3 ;  /* 0x000000ff242b7208 */ /* 0x000fe20001800000 */
[----:B------:R-:W-:Y:S01]  /*2990*/  FADD.FTZ R41, R102, -R41 ;  /* 0x8000002966297221 */ /* 0x000fe20000010000 */
[----:B------:R-:W-:Y:S01]  /*29a0*/  FSEL R39, R36, RZ, P6 ;  /* 0x000000ff24277208 */ /* 0x000fe20003000000 */
[----:B------:R-:W-:Y:S01]  /*29b0*/  FMUL.FTZ R104, R104, UR7 ;  /* 0x0000000768687c20 */ /* 0x000fe20008410000 */
[----:B------:R-:W-:Y:S01]  /*29c0*/  FSEL R36, R116, RZ, P2 ;  /* 0x000000ff74247208 */ /* 0x000fe20001000000 */
[--C-:B------:R-:W-:Y:S01]  /*29d0*/  FFMA.FTZ R0, R0, UR17, R109.reuse ;  /* 0x0000001100007c23 */ /* 0x100fe2000801006d */
[----:B------:R-:W-:Y:S01]  /*29e0*/  FSEL R42, R103, RZ, P5 ;  /* 0x000000ff672a7208 */ /* 0x000fe20002800000 */
[----:B------:R-:W-:Y:S01]  /*29f0*/  FFMA.FTZ R98, R98, UR17, R109 ;  /* 0x0000001162627c23 */ /* 0x000fe2000801006d */
[----:B------:R-:W-:Y:S01]  /*2a00*/  LOP3.LUT P3, RZ, R119, 0xff, RZ, 0xc0, !PT ;  /* 0x000000ff77ff7812 */ /* 0x000fe2000786c0ff */
[----:B------:R-:W-:Y:S01]  /*2a10*/  FADD.FTZ R0, R107, -R0 ;  /* 0x800000006b007221 */ /* 0x000fe20000010000 */
[----:B------:R-:W-:Y:S01]  /*2a20*/  LOP3.LUT P2, RZ, R119, 0xff00, RZ, 0xc0, !PT ;  /* 0x0000ff0077ff7812 */ /* 0x000fe2000784c0ff */
[----:B------:R-:W-:Y:S01]  /*2a30*/  FADD.FTZ R98, R105, -R98 ;  /* 0x8000006269627221 */ /* 0x000fe20000010000 */
[----:B------:R-:W-:Y:S01]  /*2a40*/  LOP3.LUT P5, RZ, R122, 0xff0000, RZ, 0xc0, !PT ;  /* 0x00ff00007aff7812 */ /* 0x000fe200078ac0ff */
[----:B------:R-:W-:Y:S01]  /*2a50*/  FMUL.FTZ R0, R0, UR16 ;  /* 0x0000001000007c20 */ /* 0x000fe20008410000 */
[----:B------:R-:W-:Y:S01]  /*2a60*/  F2FP.BF16.F32.PACK_AB R39, R36, R39 ;  /* 0x000000272427723e */ /* 0x000fe200000010ff */
[----:B------:R-:W-:Y:S01]  /*2a70*/  FMUL.FTZ R36, R41, UR16 ;  /* 0x0000001029247c20 */ /* 0x000fe20008410000 */
[----:B------:R-:W-:Y:S01]  /*2a80*/  FSEL R38, R103, RZ, P3 ;  /* 0x000000ff67267208 */ /* 0x000fe20001800000 */
[----:B------:R-:W-:Y:S01]  /*2a90*/  FMUL.FTZ R98, R98, UR16 ;  /* 0x0000001062627c20 */ /* 0x000fe20008410000 */
[----:B------:R-:W-:Y:S01]  /*2aa0*/  FSEL R37, R114, RZ, P2 ;  /* 0x000000ff72257208 */ /* 0x000fe20001000000 */
[----:B------:R-:W-:Y:S01]  /*2ab0*/  FMUL.FTZ R36, R36, UR7 ;  /* 0x0000000724247c20 */ /* 0x000fe20008410000 */
[----:B------:R-:W-:Y:S01]  /*2ac0*/  FSEL R41, R104, RZ, P5 ;  /* 0x000000ff68297208 */ /* 0x000fe20002800000 */
[----:B------:R-:W-:Y:S01]  /*2ad0*/  FMUL.FTZ R98, R98, UR7 ;  /* 0x0000000762627c20 */ /* 0x000fe20008410000 */
[----:B------:R-:W-:-:S02]  /*2ae0*/  LOP3.LUT P5, RZ, R118, 0xff0000, RZ, 0xc0, !PT ;  /* 0x00ff000076ff7812 */ /* 0x000fc400078ac0ff */
[----:B------:R-:W-:Y:S02]  /*2af0*/  F2FP.BF16.F32.PACK_AB R38, R37, R38 ;  /* 0x000000262526723e */ /* 0x000fe400000010ff */
[----:B------:R-:W-:Y:S02]  /*2b00*/  FSEL R37, R104, RZ, P5 ;  /* 0x000000ff68257208 */ /* 0x000fe40002800000 */
[----:B------:R-:W-:Y:S02]  /*2b10*/  LOP3.LUT P5, RZ, R118, 0xff000000, RZ, 0xc0, !PT ;  /* 0xff00000076ff7812 */ /* 0x000fe400078ac0ff */
[----:B------:R-:W-:Y:S02]  /*2b20*/  LOP3.LUT P6, RZ, R123, 0xff00, RZ, 0xc0, !PT ;  /* 0x0000ff007bff7812 */ /* 0x000fe400078cc0ff */
[----:B------:R-:W-:Y:S02]  /*2b30*/  LOP3.LUT P3, RZ, R122, 0xff000000, RZ, 0xc0, !PT ;  /* 0xff0000007aff7812 */ /* 0x000fe4000786c0ff */
[----:B------:R-:W-:Y:S01]  /*2b40*/  F2FP.BF16.F32.PACK_AB R43, R40, R43 ;  /* 0x0000002b282b723e */ /* 0x000fe200000010ff */
[----:B------:R-:W-:Y:S01]  /*2b50*/  FMUL.FTZ R40, R0, UR7 ;  /* 0x0000000700287c20 */ /* 0x000fe20008410000 */
[----:B------:R-:W-:-:S02]  /*2b60*/  FSEL R0, R36, RZ, P5 ;  /* 0x000000ff24007208 */ /* 0x000fc40002800000 */
[----:B------:R-:W-:Y:S02]  /*2b70*/  FSEL R45, R114, RZ, P6 ;  /* 0x000000ff722d7208 */ /* 0x000fe40003000000 */
[----:B------:R-:W-:Y:S02]  /*2b80*/  FSEL R44, R36, RZ, P3 ;  /* 0x000000ff242c7208 */ /* 0x000fe40001800000 */
[----:B------:R-:W-:Y:S02]  /*2b90*/  LOP3.LUT P5, RZ, R118, 0xff, RZ, 0xc0, !PT ;  /* 0x000000ff76ff7812 */ /* 0x000fe400078ac0ff */
[C---:B------:R-:W-:Y:S02]  /*2ba0*/  LOP3.LUT P6, RZ, R122.reuse, 0xff00, RZ, 0xc0, !PT ;  /* 0x0000ff007aff7812 */ /* 0x040fe400078cc0ff */
[----:B------:R-:W-:Y:S02]  /*2bb0*/  LOP3.LUT P2, RZ, R122, 0xff, RZ, 0xc0, !PT ;  /* 0x000000ff7aff7812 */ /* 0x000fe4000784c0ff */
[----:B------:R-:W-:-:S02]  /*2bc0*/  LOP3.LUT P3, RZ, R118, 0xff00, RZ, 0xc0, !PT ;  /* 0x0000ff0076ff7812 */ /* 0x000fc4000786c0ff */
[----:B------:R-:W-:Y:S02]  /*2bd0*/  F2FP.BF16.F32.PACK_AB R42, R45, R42 ;  /* 0x0000002a2d2a723e */ /* 0x000fe400000010ff */
[----:B------:R-:W-:Y:S02]  /*2be0*/  FSEL R36, R40, RZ, P5 ;  /* 0x000000ff28247208 */ /* 0x000fe40002800000 */
[C---:B------:R-:W-:Y:S02]  /*2bf0*/  FSEL R47, R98.reuse, RZ, P6 ;  /* 0x000000ff622f7208 */ /* 0x040fe40003000000 */
[----:B------:R-:W-:Y:S02]  /*2c00*/  FSEL R45, R98, RZ, P3 ;  /* 0x000000ff622d7208 */ /* 0x000fe40001800000 */
[----:B------:R-:W-:Y:S02]  /*2c10*/  FSEL R40, R40, RZ, P2 ;  /* 0x000000ff28287208 */ /* 0x000fe40001000000 */
[----:B------:R-:W-:-:S02]  /*2c20*/  F2FP.BF16.F32.PACK_AB R37, R0, R37 ;  /* 0x000000250025723e */ /* 0x000fc400000010ff */
[----:B------:R-:W-:Y:S02]  /*2c30*/  F2FP.BF16.F32.PACK_AB R41, R44, R41 ;  /* 0x000000292c29723e */ /* 0x000fe400000010ff */
[----:B------:R-:W-:Y:S02]  /*2c40*/  F2FP.BF16.F32.PACK_AB R36, R45, R36 ;  /* 0x000000242d24723e */ /* 0x000fe400000010ff */
[----:B------:R-:W-:Y:S01]  /*2c50*/  F2FP.BF16.F32.PACK_AB R40, R47, R40 ;  /* 0x000000282f28723e */ /* 0x000fe200000010ff */
[----:B------:R-:W-:Y:S06]  /*2c60*/  BRA `(.L_x_227) ;  /* 0x0000001000147947 */ /* 0x000fec0003800000 */
.L_x_230:
[--C-:B------:R-:W-:Y:S01]  /*2c70*/  FFMA.FTZ R116, R116, UR17, R109.reuse ;  /* 0x0000001174747c23 */ /* 0x100fe2000801006d */
[--C-:B------:R-:W-:Y:S01]  /*2c80*/  FFMA.FTZ R32, R101, UR17, R109.reuse ;  /* 0x0000001165207c23 */ /* 0x100fe2000801006d */
[--C-:B------:R-:W-:Y:S01]  /*2c90*/  FFMA.FTZ R114, R114, UR17, R109.reuse ;  /* 0x0000001172727c23 */ /* 0x100fe2000801006d */
[----:B-----5:R-:W-:Y:S01]  /*2ca0*/  ISETP.GE.U32.AND P2, PT, R122, RZ, PT ;  /* 0x000000ff7a00720c */ /* 0x020fe20003f46070 */
[----:B------:R-:W-:Y:S01]  /*2cb0*/  FADD.FTZ R116, R95, -R116 ;  /* 0x800000745f747221 */ /* 0x000fe20000010000 */
[----:B------:R-:W-:Y:S01]  /*2cc0*/  FADD.FTZ R32, R97, -R32 ;  /* 0x8000002061207221 */ /* 0x000fe20000010000 */
[----:B------:R-:W-:Y:S01]  /*2cd0*/  ISETP.GE.U32.AND P3, PT, R118, RZ, PT ;  /* 0x000000ff7600720c */ /* 0x000fe20003f66070 */
[----:B------:R-:W-:Y:S01]  /*2ce0*/  FADD.FTZ R114, R99, -R114 ;  /* 0x8000007263727221 */ /* 0x000fe20000010000 */
[----:B------:R-:W-:Y:S01]  /*2cf0*/  FMUL.FTZ R45, R116, UR16 ;  /* 0x00000010742d7c20 */ /* 0x000fe20008410000 */
[----:B------:R-:W-:Y:S01]  /*2d00*/  FFMA.FTZ R103, R103, UR17, R109 ;  /* 0x0000001167677c23 */ /* 0x000fe2000801006d */
[----:B------:R-:W-:Y:S01]  /*2d10*/  FMUL.FTZ R36, R32, UR16 ;  /* 0x0000001020247c20 */ /* 0x000fe20008410000 */
[----:B------:R-:W-:Y:S01]  /*2d20*/  ISETP.GE.U32.AND.EX P2, PT, R123, 0x1000000, PT, P2 ;  /* 0x010000007b00780c */ /* 0x000fe20003f46120 */
[----:B------:R-:W-:Y:S01]  /*2d30*/  FMUL.FTZ R35, R45, UR7 ;  /* 0x000000072d237c20 */ /* 0x000fe20008410000 */
[----:B------:R-:W-:Y:S01]  /*2d40*/  ISETP.GE.U32.AND.EX P3, PT, R119, 0x1000000, PT, P3 ;  /* 0x010000007700780c */ /* 0x000fe20003f66130 */
[----:B------:R-:W-:Y:S01]  /*2d50*/  FMUL.FTZ R39, R114, UR16 ;  /* 0x0000001072277c20 */ /* 0x000fe20008410000 */
[----:B------:R-:W-:Y:S01]  /*2d60*/  FADD.FTZ R103, R100, -R103 ;  /* 0x8000006764677221 */ /* 0x000fe20000010000 */
[----:B------:R-:W-:Y:S01]  /*2d70*/  FFMA.FTZ R33, R106, UR17, R109 ;  /* 0x000000116a217c23 */ /* 0x000fe2000801006d */
[----:B------:R-:W-:Y:S01]  /*2d80*/  FMUL.FTZ R32, R36, UR7 ;  /* 0x0000000724207c20 */ /* 0x000fe20008410000 */
[----:B------:R-:W-:Y:S01]  /*2d90*/  FSEL R44, R35, RZ, P2 ;  /* 0x000000ff232c7208 */ /* 0x000fe20001000000 */
[----:B------:R-:W-:Y:S01]  /*2da0*/  FMUL.FTZ R34, R103, UR16 ;  /* 0x0000001067227c20 */ /* 0x000fe20008410000 */
[----:B------:R-:W-:Y:S01]  /*2db0*/  FSEL R47, R35, RZ, P3 ;  /* 0x000000ff232f7208 */ /* 0x000fe20001800000 */
[----:B------:R-:W-:Y:S01]  /*2dc0*/  FMUL.FTZ R35, R39, UR7 ;  /* 0x0000000727237c20 */ /* 0x000fe20008410000 */
[----:B------:R-:W-:Y:S01]  /*2dd0*/  LOP3.LUT P6, RZ, R123, 0xff0000, RZ, 0xc0, !PT ;  /* 0x00ff00007bff7812 */ /* 0x000fe200078cc0ff */
[----:B------:R-:W-:Y:S01]  /*2de0*/  FADD.FTZ R33, R104, -R33 ;  /* 0x8000002168217221 */ /* 0x000fe20000010000 */
[----:B------:R-:W-:Y:S01]  /*2df0*/  LOP3.LUT P5, RZ, R119, 0xff0000, RZ, 0xc0, !PT ;  /* 0x00ff000077ff7812 */ /* 0x000fe200078ac0ff */
[--C-:B------:R-:W-:Y:S01]  /*2e00*/  FFMA.FTZ R98, R98, UR17, R109.reuse ;  /* 0x0000001162627c23 */ /* 0x100fe2000801006d */
[----:B------:R-:W-:Y:S01]  /*2e10*/  LOP3.LUT P2, RZ, R123, 0xff00, RZ, 0xc0, !PT ;  /* 0x0000ff007bff7812 */ /* 0x000fe2000784c0ff */
[----:B------:R-:W-:Y:S01]  /*2e20*/  FMUL.FTZ R33, R33, UR16 ;  /* 0x0000001021217c20 */ /* 0x000fe20008410000 */
[----:B------:R-:W-:Y:S01]  /*2e30*/  LOP3.LUT P3, RZ, R119, 0xff00, RZ, 0xc0, !PT ;  /* 0x0000ff0077ff7812 */ /* 0x000fe2000786c0ff */
[--C-:B------:R-:W-:Y:S01]  /*2e40*/  FFMA.FTZ R0, R0, UR17, R109.reuse ;  /* 0x0000001100007c23 */ /* 0x100fe2000801006d */
[C---:B------:R-:W-:Y:S01]  /*2e50*/  FSEL R43, R32.reuse, RZ, P6 ;  /* 0x000000ff202b7208 */ /* 0x040fe20003000000 */
[----:B------:R-:W-:Y:S01]  /*2e60*/  FADD.FTZ R98, R105, -R98 ;  /* 0x8000006269627221 */ /* 0x000fe20000010000 */
[----:B------:R-:W-:Y:S01]  /*2e70*/  FSEL R40, R32, RZ, P5 ;  /* 0x000000ff20287208 */ /* 0x000fe20002800000 */
[----:B------:R-:W-:Y:S01]  /*2e80*/  FMUL.FTZ R32, R34, UR7 ;  /* 0x0000000722207c20 */ /* 0x000fe20008410000 */
[----:B------:R-:W-:Y:S01]  /*2e90*/  FSEL R37, R35, RZ, P2 ;  /* 0x000000ff23257208 */ /* 0x000fe20001000000 */
[----:B------:R-:W-:Y:S01]  /*2ea0*/  FADD.FTZ R0, R107, -R0 ;  /* 0x800000006b007221 */ /* 0x000fe20000010000 */
[----:B------:R-:W-:Y:S01]  /*2eb0*/  FSEL R41, R35, RZ, P3 ;  /* 0x000000ff23297208 */ /* 0x000fe20001800000 */
[----:B------:R-:W-:Y:S01]  /*2ec0*/  FFMA.FTZ R35, R108, UR17, R109 ;  /* 0x000000116c237c23 */ /* 0x000fe2000801006d */
[----:B------:R-:W-:Y:S01]  /*2ed0*/  LOP3.LUT P6, RZ, R123, 0xff, RZ, 0xc0, !PT ;  /* 0x000000ff7bff7812 */ /* 0x000fe200078cc0ff */
[----:B------:R-:W-:Y:S01]  /*2ee0*/  FMUL.FTZ R0, R0, UR16 ;  /* 0x0000001000007c20 */ /* 0x000fe20008410000 */
[----:B------:R-:W-:Y:S01]  /*2ef0*/  LOP3.LUT P5, RZ, R119, 0xff, RZ, 0xc0, !PT ;  /* 0x000000ff77ff7812 */ /* 0x000fe200078ac0ff */
[----:B------:R-:W-:Y:S01]  /*2f00*/  FADD.FTZ R102, R102, -R35 ;  /* 0x8000002366667221 */ /* 0x000fe20000010000 */
[----:B------:R-:W-:-:S02]  /*2f10*/  FSEL R42, R32, RZ, P6 ;  /* 0x000000ff202a7208 */ /* 0x000fc40003000000 */
[----:B------:R-:W-:Y:S01]  /*2f20*/  FSEL R38, R32, RZ, P5 ;  /* 0x000000ff20267208 */ /* 0x000fe20002800000 */
[----:B------:R-:W-:Y:S01]  /*2f30*/  FMUL.FTZ R32, R33, UR7 ;  /* 0x0000000721207c20 */ /* 0x000fe20008410000 */
[----:B------:R-:W-:Y:S01]  /*2f40*/  LOP3.LUT P6, RZ, R122, 0xff0000, RZ, 0xc0, !PT ;  /* 0x00ff00007aff7812 */ /* 0x000fe200078cc0ff */
[----:B------:R-:W-:Y:S01]  /*2f50*/  FMUL.FTZ R102, R102, UR16 ;  /* 0x0000001066667c20 */ /* 0x000fe20008410000 */
[----:B------:R-:W-:Y:S02]  /*2f60*/  F2FP.BF16.F32.PACK_AB R43, R44, R43 ;  /* 0x0000002b2c2b723e */ /* 0x000fe400000010ff */
[----:B------:R-:W-:Y:S02]  /*2f70*/  FSEL R44, R32, RZ, P6 ;  /* 0x000000ff202c7208 */ /* 0x000fe40003000000 */
[----:B------:R-:W-:Y:S02]  /*2f80*/  LOP3.LUT P6, RZ, R118, 0xff0000, RZ, 0xc0, !PT ;  /* 0x00ff000076ff7812 */ /* 0x000fe400078cc0ff */
[----:B------:R-:W-:Y:S01]  /*2f90*/  F2FP.BF16.F32.PACK_AB R38, R41, R38 ;  /* 0x000000262926723e */ /* 0x000fe200000010ff */
[----:B------:R-:W-:Y:S01]  /*2fa0*/  FMUL.FTZ R41, R98, UR16 ;  /* 0x0000001062297c20 */ /* 0x000fe20008410000 */
[C---:B------:R-:W-:Y:S01]  /*2fb0*/  F2FP.BF16.F32.PACK_AB R33, R102.reuse, R33 ;  /* 0x000000216621723e */ /* 0x040fe200000010ff */
[----:B------:R-:W-:Y:S01]  /*2fc0*/  FMUL.FTZ R102, R102, UR7 ;  /* 0x0000000766667c20 */ /* 0x000fe20008410000 */
[----:B------:R-:W-:-:S02]  /*2fd0*/  LOP3.LUT P5, RZ, R122, 0xff000000, RZ, 0xc0, !PT ;  /* 0xff0000007aff7812 */ /* 0x000fc400078ac0ff */
[----:B------:R-:W-:Y:S02]  /*2fe0*/  FSEL R46, R32, RZ, P6 ;  /* 0x000000ff202e7208 */ /* 0x000fe40003000000 */
[----:B------:R-:W-:Y:S02]  /*2ff0*/  LOP3.LUT P6, RZ, R118, 0xff000000, RZ, 0xc0, !PT ;  /* 0xff00000076ff7812 */ /* 0x000fe400078cc0ff */
[----:B------:R-:W-:Y:S01]  /*3000*/  F2FP.BF16.F32.PACK_AB R35, R45, R36 ;  /* 0x000000242d23723e */ /* 0x000fe200000010ff */
[C---:B------:R-:W-:Y:S01]  /*3010*/  FMUL.FTZ R36, R41.reuse, UR7 ;  /* 0x0000000729247c20 */ /* 0x040fe20008410000 */
[----:B------:R-:W-:Y:S02]  /*3020*/  FSEL R95, R102, RZ, P5 ;  /* 0x000000ff665f7208 */ /* 0x000fe40002800000 */
[----:B------:R-:W-:Y:S01]  /*3030*/  F2FP.BF16.F32.PACK_AB R32, R41, R0 ;  /* 0x000000002920723e */ /* 0x000fe200000010ff */
[----:B------:R-:W-:Y:S01]  /*3040*/  FMUL.FTZ R0, R0, UR7 ;  /* 0x0000000700007c20 */ /* 0x000fe20008410000 */
[----:B------:R-:W-:-:S02]  /*3050*/  LOP3.LUT P2, RZ, R122, 0xff00, RZ, 0xc0, !PT ;  /* 0x0000ff007aff7812 */ /* 0x000fc4000784c0ff */
[----:B------:R-:W-:Y:S02]  /*3060*/  LOP3.LUT P5, RZ, R118, 0xff00, RZ, 0xc0, !PT ;  /* 0x0000ff0076ff7812 */ /* 0x000fe400078ac0ff */
[----:B------:R-:W-:Y:S02]  /*3070*/  FSEL R41, R102, RZ, P6 ;  /* 0x000000ff66297208 */ /* 0x000fe40003000000 */
[----:B------:R-:W-:Y:S02]  /*3080*/  LOP3.LUT P3, RZ, R122, 0xff, RZ, 0xc0, !PT ;  /* 0x000000ff7aff7812 */ /* 0x000fe4000786c0ff */
[----:B------:R-:W-:Y:S02]  /*3090*/  LOP3.LUT P6, RZ, R118, 0xff, RZ, 0xc0, !PT ;  /* 0x000000ff76ff7812 */ /* 0x000fe400078cc0ff */
[----:B------:R-:W-:Y:S02]  /*30a0*/  F2FP.BF16.F32.PACK_AB R34, R39, R34 ;  /* 0x000000222722723e */ /* 0x000fe400000010ff */
[----:B------:R-:W-:-:S02]  /*30b0*/  F2FP.BF16.F32.PACK_AB R39, R47, R40 ;  /* 0x000000282f27723e */ /* 0x000fc400000010ff */
[C---:B------:R-:W-:Y:S02]  /*30c0*/  FSEL R45, R36.reuse, RZ, P2 ;  /* 0x000000ff242d7208 */ /* 0x040fe40001000000 */
[----:B------:R-:W-:Y:S02]  /*30d0*/  FSEL R47, R36, RZ, P5 ;  /* 0x000000ff242f7208 */ /* 0x000fe40002800000 */
[C---:B------:R-:W-:Y:S02]  /*30e0*/  FSEL R36, R0.reuse, RZ, P6 ;  /* 0x000000ff00247208 */ /* 0x040fe40003000000 */
[----:B------:R-:W-:Y:S02]  /*30f0*/  FSEL R40, R0, RZ, P3 ;  /* 0x000000ff00287208 */ /* 0x000fe40001800000 */
[----:B------:R-:W-:Y:S02]  /*3100*/  F2FP.BF16.F32.PACK_AB R42, R37, R42 ;  /* 0x0000002a252a723e */ /* 0x000fe400000010ff */
[----:B------:R-:W-:-:S02]  /*3110*/  F2FP.BF16.F32.PACK_AB R37, R41, R46 ;  /* 0x0000002e2925723e */ /* 0x000fc400000010ff */
[----:B------:R-:W-:Y:S02]  /*3120*/  F2FP.BF16.F32.PACK_AB R41, R95, R44 ;  /* 0x0000002c5f29723e */ /* 0x000fe400000010ff */
[----:B------:R-:W-:Y:S02]  /*3130*/  F2FP.BF16.F32.PACK_AB R36, R47, R36 ;  /* 0x000000242f24723e */ /* 0x000fe400000010ff */
[----:B------:R-:W-:Y:S01]  /*3140*/  F2FP.BF16.F32.PACK_AB R40, R45, R40 ;  /* 0x000000282d28723e */ /* 0x000fe200000010ff */
[----:B------:R-:W-:Y:S06]  /*3150*/  BRA `(.L_x_227) ;  /* 0x0000000800d87947 */ /* 0x000fec0003800000 */
.L_x_229:
[----:B------:R-:W-:Y:S01]  /*3160*/  UMOV UR5, UR8 ;  /* 0x0000000800057c82 */ /* 0x000fe20008000000 */
[----:B------:R-:W-:Y:S01]  /*3170*/  UMOV UR6, UR9 ;  /* 0x0000000900067c82 */ /* 0x000fe20008000000 */
[----:B------:R-:W-:-:S04]  /*3180*/  UISETP.NE.U32.AND UP0, UPT, UR5, URZ, UPT ;  /* 0x000000ff0500728c */ /* 0x000fc8000bf05070 */
[----:B------:R-:W-:-:S09]  /*3190*/  UISETP.NE.AND.EX UP0, UPT, UR6, URZ, UPT, UP0 ;  /* 0x000000ff0600728c */ /* 0x000fd2000bf05300 */
[----:B------:R-:W-:Y:S05]  /*31a0*/  BRA.U UP0, `(.L_x_231) ;  /* 0x00000005005c7547 */ /* 0x000fea000b800000 */
[----:B------:R-:W-:Y:S01]  /*31b0*/  FFMA.FTZ R36, R101, UR17, R109 ;  /* 0x0000001165247c23 */ /* 0x000fe2000801006d */
[C---:B-----5:R-:W-:Y:S01]  /*31c0*/  PRMT R37, R27.reuse, 0x7632, R37 ;  /* 0x000076321b257816 */ /* 0x060fe20000000025 */
[--C-:B------:R-:W-:Y:S01]  /*31d0*/  FFMA.FTZ R116, R116, UR17, R109.reuse ;  /* 0x0000001174747c23 */ /* 0x100fe2000801006d */
[----:B------:R-:W-:Y:S01]  /*31e0*/  SHF.L.U32 R40, R27, 0x10, RZ ;  /* 0x000000101b287819 */ /* 0x000fe200000006ff */
[----:B------:R-:W-:Y:S01]  /*31f0*/  FADD.FTZ R97, R97, -R36 ;  /* 0x8000002461617221 */ /* 0x000fe20000010000 */
[----:B------:R-:W-:Y:S01]  /*3200*/  SHF.L.U32 R39, R37, 0x10, RZ ;  /* 0x0000001025277819 */ /* 0x000fe200000006ff */
[--C-:B------:R-:W-:Y:S01]  /*3210*/  FFMA.FTZ R103, R103, UR17, R109.reuse ;  /* 0x0000001167677c23 */ /* 0x100fe2000801006d */
[----:B------:R-:W-:Y:S01]  /*3220*/  FADD.FTZ R116, R95, -R116 ;  /* 0x800000745f747221 */ /* 0x000fe20000010000 */
[----:B------:R-:W-:Y:S01]  /*3230*/  PRMT R36, R26, 0x7632, R36 ;  /* 0x000076321a247816 */ /* 0x000fe20000000024 */
[----:B------:R-:W-:Y:S01]  /*3240*/  FFMA.FTZ R114, R114, UR17, R109 ;  /* 0x0000001172727c23 */ /* 0x000fe2000801006d */
[----:B------:R-:W-:Y:S01]  /*3250*/  FFMA.FTZ R40, R97, UR16, R40 ;  /* 0x0000001061287c23 */ /* 0x000fe20008010028 */
[----:B------:R-:W-:Y:S01]  /*3260*/  FADD.FTZ R103, R100, -R103 ;  /* 0x8000006764677221 */ /* 0x000fe20000010000 */
[----:B------:R-:W-:Y:S01]  /*3270*/  IMAD.U32 R38, R26, 0x10000, RZ ;  /* 0x000100001a267824 */ /* 0x000fe200078e00ff */
[----:B------:R-:W-:Y:S01]  /*3280*/  SHF.L.U32 R37, R36, 0x10, RZ ;  /* 0x0000001024257819 */ /* 0x000fe200000006ff */
[----:B------:R-:W-:Y:S01]  /*3290*/  FFMA.FTZ R39, R116, UR16, R39 ;  /* 0x0000001074277c23 */ /* 0x000fe20008010027 */
[----:B------:R-:W-:Y:S01]  /*32a0*/  FADD.FTZ R114, R99, -R114 ;  /* 0x8000007263727221 */ /* 0x000fe20000010000 */
[----:B------:R-:W-:Y:S01]  /*32b0*/  ISETP.GE.U32.AND P2, PT, R122, RZ, PT ;  /* 0x000000ff7a00720c */ /* 0x000fe20003f46070 */
[----:B------:R-:W-:Y:S01]  /*32c0*/  FMUL.FTZ R40, R40, UR7 ;  /* 0x0000000728287c20 */ /* 0x000fe20008410000 */
[----:B------:R-:W-:Y:S01]  /*32d0*/  ISETP.GE.U32.AND P3, PT, R118, RZ, PT ;  /* 0x000000ff7600720c */ /* 0x000fe20003f66070 */
[----:B------:R-:W-:Y:S01]  /*32e0*/  FFMA.FTZ R38, R103, UR16, R38 ;  /* 0x0000001067267c23 */ /* 0x000fe20008010026 */
[----:B------:R-:W-:Y:S01]  /*32f0*/  LOP3.LUT P6, RZ, R123, 0xff0000, RZ, 0xc0, !PT ;  /* 0x00ff00007bff7812 */ /* 0x000fe200078cc0ff */
[----:B------:R-:W-:Y:S01]  /*3300*/  FMUL.FTZ R41, R39, UR7 ;  /* 0x0000000727297c20 */ /* 0x000fe20008410000 */
[----:B------:R-:W-:Y:S01]  /*3310*/  LOP3.LUT P5, RZ, R119, 0xff0000, RZ, 0xc0, !PT ;  /* 0x00ff000077ff7812 */ /* 0x000fe200078ac0ff */
[----:B------:R-:W-:Y:S01]  /*3320*/  FFMA.FTZ R37, R114, UR16, R37 ;  /* 0x0000001072257c23 */ /* 0x000fe20008010025 */
[----:B------:R-:W-:Y:S01]  /*3330*/  ISETP.GE.U32.AND.EX P2, PT, R123, 0x1000000, PT, P2 ;  /* 0x010000007b00780c */ /* 0x000fe20003f46120 */
[----:B------:R-:W-:Y:S01]  /*3340*/  FMUL.FTZ R38, R38, UR7 ;  /* 0x0000000726267c20 */ /* 0x000fe20008410000 */
[----:B------:R-:W-:Y:S01]  /*3350*/  ISETP.GE.U32.AND.EX P3, PT, R119, 0x1000000, PT, P3 ;  /* 0x010000007700780c */ /* 0x000fe20003f66130 */
        /* <DEDUP_REMOVED lines=8> */
[----:B------:R-:W-:Y:S01]  /*33e0*/  FFMA.FTZ R0, R0, UR17, R109 ;  /* 0x0000001100007c23 */ /* 0x000fe2000801006d */
[C---:B------:R-:W-:Y:S01]  /*33f0*/  FSEL R36, R41.reuse, RZ, P2 ;  /* 0x000000ff29247208 */ /* 0x040fe20001000000 */
[----:B------:R-:W-:Y:S01]  /*3400*/  FADD.FTZ R102, R102, -R47 ;  /* 0x8000002f66667221 */ /* 0x000fe20000010000 */
[----:B------:R-:W-:Y:S01]  /*3410*/  FSEL R40, R41, RZ, P3 ;  /* 0x000000ff29287208 */ /* 0x000fe20001800000 */
[----:B------:R-:W-:Y:S01]  /*3420*/  FFMA.FTZ R98, R98, UR17, R109 ;  /* 0x0000001162627c23 */ /* 0x000fe2000801006d */
[----:B------:R-:W-:Y:S01]  /*3430*/  LOP3.LUT P2, RZ, R123, 0xff00, RZ, 0xc0, !PT ;  /* 0x0000ff007bff7812 */ /* 0x000fe2000784c0ff */
[----:B------:R-:W-:Y:S01]  /*3440*/  FADD.FTZ R0, R107, -R0 ;  /* 0x800000006b007221 */ /* 0x000fe20000010000 */
[----:B------:R-:W-:Y:S01]  /*3450*/  LOP3.LUT P3, RZ, R119, 0xff00, RZ, 0xc0, !PT ;  /* 0x0000ff0077ff7812 */ /* 0x000fe2000786c0ff */
[----:B------:R-:W-:Y:S01]  /*3460*/  FADD.FTZ R98, R105, -R98 ;  /* 0x8000006269627221 */ /* 0x000fe20000010000 */
[----:B------:R-:W-:-:S02]  /*3470*/  FSEL R42, R38, RZ, P6 ;  /* 0x000000ff262a7208 */ /* 0x000fc40003000000 */
[----:B------:R-:W-:Y:S02]  /*3480*/  FSEL R41, R38, RZ, P5 ;  /* 0x000000ff26297208 */ /* 0x000fe40002800000 */
[C---:B------:R-:W-:Y:S02]  /*3490*/  FSEL R37, R44.reuse, RZ, P2 ;  /* 0x000000ff2c257208 */ /* 0x040fe40001000000 */
[----:B------:R-:W-:Y:S02]  /*34a0*/  FSEL R38, R44, RZ, P3 ;  /* 0x000000ff2c267208 */ /* 0x000fe40001800000 */
[C---:B------:R-:W-:Y:S02]  /*34b0*/  SHF.L.U32 R44, R25.reuse, 0x10, RZ ;  /* 0x00000010192c7819 */ /* 0x040fe400000006ff */
[----:B------:R-:W-:Y:S02]  /*34c0*/  PRMT R46, R25, 0x7632, R46 ;  /* 0x00007632192e7816 */ /* 0x000fe4000000002e */
[----:B------:R-:W-:Y:S01]  /*34d0*/  LOP3.LUT P6, RZ, R122, 0xff0000, RZ, 0xc0, !PT ;  /* 0x00ff00007aff7812 */ /* 0x000fe200078cc0ff */
[--C-:B------:R-:W-:Y:S01]  /*34e0*/  FFMA.FTZ R95, R45, UR16, R44.reuse ;  /* 0x000000102d5f7c23 */ /* 0x100fe2000801002c */
[----:B------:R-:W-:Y:S01]  /*34f0*/  PRMT R44, R24, 0x7632, R44 ;  /* 0x00007632182c7816 */ /* 0x000fe2000000002c */
[----:B------:R-:W-:Y:S01]  /*3500*/  IMAD.U32 R97, R46, 0x10000, RZ ;  /* 0x000100002e617824 */ /* 0x000fe200078e00ff */
[----:B------:R-:W-:Y:S01]  /*3510*/  SHF.L.U32 R45, R24, 0x10, RZ ;  /* 0x00000010182d7819 */ /* 0x000fe200000006ff */
[----:B------:R-:W-:Y:S01]  /*3520*/  FMUL.FTZ R95, R95, UR7 ;  /* 0x000000075f5f7c20 */ /* 0x000fe20008410000 */
[----:B------:R-:W-:Y:S01]  /*3530*/  SHF.L.U32 R47, R44, 0x10, RZ ;  /* 0x000000102c2f7819 */ /* 0x000fe200000006ff */
[----:B------:R-:W-:Y:S01]  /*3540*/  FFMA.FTZ R97, R102, UR16, R97 ;  /* 0x0000001066617c23 */ /* 0x000fe20008010061 */
[----:B------:R-:W-:Y:S01]  /*3550*/  LOP3.LUT P5, RZ, R122, 0xff000000, RZ, 0xc0, !PT ;  /* 0xff0000007aff7812 */ /* 0x000fe200078ac0ff */
[----:B------:R-:W-:Y:S01]  /*3560*/  FFMA.FTZ R45, R0, UR16, R45 ;  /* 0x00000010002d7c23 */ /* 0x000fe2000801002d */
[----:B------:R-:W-:Y:S01]  /*3570*/  FSEL R44, R95, RZ, P6 ;  /* 0x000000ff5f2c7208 */ /* 0x000fe20003000000 */
[----:B------:R-:W-:Y:S01]  /*3580*/  FMUL.FTZ R97, R97, UR7 ;  /* 0x0000000761617c20 */ /* 0x000fe20008410000 */
[----:B------:R-:W-:Y:S01]  /*3590*/  LOP3.LUT P6, RZ, R118, 0xff0000, RZ, 0xc0, !PT ;  /* 0x00ff000076ff7812 */ /* 0x000fe200078cc0ff */
[----:B------:R-:W-:Y:S01]  /*35a0*/  FFMA.FTZ R47, R98, UR16, R47 ;  /* 0x00000010622f7c23 */ /* 0x000fe2000801002f */
[----:B------:R-:W-:Y:S01]  /*35b0*/  F2FP.BF16.F32.PACK_AB R39, R40, R39 ;  /* 0x000000272827723e */ /* 0x000fe200000010ff */
[----:B------:R-:W-:Y:S01]  /*35c0*/  FMUL.FTZ R40, R45, UR7 ;  /* 0x000000072d287c20 */ /* 0x000fe20008410000 */
[----:B------:R-:W-:Y:S01]  /*35d0*/  FSEL R0, R95, RZ, P6 ;  /* 0x000000ff5f007208 */ /* 0x000fe20003000000 */
[----:B------:R-:W-:Y:S01]  /*35e0*/  FMUL.FTZ R47, R47, UR7 ;  /* 0x000000072f2f7c20 */ /* 0x000fe20008410000 */
[----:B------:R-:W-:-:S02]  /*35f0*/  LOP3.LUT P6, RZ, R118, 0xff000000, RZ, 0xc0, !PT ;  /* 0xff00000076ff7812 */ /* 0x000fc400078cc0ff */
[----:B------:R-:W-:Y:S02]  /*3600*/  F2FP.BF16.F32.PACK_AB R38, R38, R41 ;  /* 0x000000292626723e */ /* 0x000fe400000010ff */
[C---:B------:R-:W-:Y:S02]  /*3610*/  FSEL R41, R97.reuse, RZ, P6 ;  /* 0x000000ff61297208 */ /* 0x040fe40003000000 */
[----:B------:R-:W-:Y:S02]  /*3620*/  FSEL R99, R97, RZ, P5 ;  /* 0x000000ff61637208 */ /* 0x000fe40002800000 */
[----:B------:R-:W-:Y:S02]  /*3630*/  LOP3.LUT P6, RZ, R118, 0xff, RZ, 0xc0, !PT ;  /* 0x000000ff76ff7812 */ /* 0x000fe400078cc0ff */
[C---:B------:R-:W-:Y:S02]  /*3640*/  LOP3.LUT P2, RZ, R122.reuse, 0xff00, RZ, 0xc0, !PT ;  /* 0x0000ff007aff7812 */ /* 0x040fe4000784c0ff */
[----:B------:R-:W-:-:S02]  /*3650*/  LOP3.LUT P3, RZ, R122, 0xff, RZ, 0xc0, !PT ;  /* 0x000000ff7aff7812 */ /* 0x000fc4000786c0ff */
[----:B------:R-:W-:Y:S02]  /*3660*/  LOP3.LUT P5, RZ, R118, 0xff00, RZ, 0xc0, !PT ;  /* 0x0000ff0076ff7812 */ /* 0x000fe400078ac0ff */
[----:B------:R-:W-:Y:S02]  /*3670*/  F2FP.BF16.F32.PACK_AB R43, R36, R43 ;  /* 0x0000002b242b723e */ /* 0x000fe400000010ff */
[C---:B------:R-:W-:Y:S02]  /*3680*/  FSEL R36, R40.reuse, RZ, P6 ;  /* 0x000000ff28247208 */ /* 0x040fe40003000000 */
[C---:B------:R-:W-:Y:S02]  /*3690*/  FSEL R95, R47.reuse, RZ, P2 ;  /* 0x000000ff2f5f7208 */ /* 0x040fe40001000000 */
[----:B------:R-:W-:Y:S02]  /*36a0*/  FSEL R45, R47, RZ, P5 ;  /* 0x000000ff2f2d7208 */ /* 0x000fe40002800000 */
[----:B------:R-:W-:-:S02]  /*36b0*/  FSEL R40, R40, RZ, P3 ;  /* 0x000000ff28287208 */ /* 0x000fc40001800000 */
[----:B------:R-:W-:Y:S02]  /*36c0*/  F2FP.BF16.F32.PACK_AB R42, R37, R42 ;  /* 0x0000002a252a723e */ /* 0x000fe400000010ff */
[----:B------:R-:W-:Y:S02]  /*36d0*/  F2FP.BF16.F32.PACK_AB R37, R41, R0 ;  /* 0x000000002925723e */ /* 0x000fe400000010ff */
[----:B------:R-:W-:Y:S02]  /*36e0*/  F2FP.BF16.F32.PACK_AB R41, R99, R44 ;  /* 0x0000002c6329723e */ /* 0x000fe400000010ff */
[----:B------:R-:W-:Y:S02]  /*36f0*/  F2FP.BF16.F32.PACK_AB R36, R45, R36 ;  /* 0x000000242d24723e */ /* 0x000fe400000010ff */
[----:B------:R-:W-:Y:S01]  /*3700*/  F2FP.BF16.F32.PACK_AB R40, R95, R40 ;  /* 0x000000285f28723e */ /* 0x000fe200000010ff */
[----:B------:R-:W-:Y:S06]  /*3710*/  BRA `(.L_x_227) ;  /* 0x0000000400687947 */ /* 0x000fec0003800000 */
.L_x_231:
[--C-:B------:R-:W-:Y:S01]  /*3720*/  FFMA.FTZ R32, R101, UR17, R109.reuse ;  /* 0x0000001165207c23 */ /* 0x100fe2000801006d */
[C---:B-----5:R-:W-:Y:S01]  /*3730*/  PRMT R34, R27.reuse, 0x7632, R34 ;  /* 0x000076321b227816 */ /* 0x060fe20000000022 */
[--C-:B------:R-:W-:Y:S01]  /*3740*/  FFMA.FTZ R116, R116, UR17, R109.reuse ;  /* 0x0000001174747c23 */ /* 0x100fe2000801006d */
[----:B------:R-:W-:Y:S02]  /*3750*/  IMAD.U32 R38, R27, 0x10000, RZ ;  /* 0x000100001b267824 */ /* 0x000fe400078e00ff */
[--C-:B------:R-:W-:Y:S01]  /*3760*/  FADD.FTZ R35, R97, -R32.reuse ;  /* 0x8000002061237221 */ /* 0x100fe20000010000 */
[--C-:B------:R-:W-:Y:S01]  /*3770*/  FFMA.FTZ R103, R103, UR17, R109.reuse ;  /* 0x0000001167677c23 */ /* 0x100fe2000801006d */
[----:B------:R-:W-:Y:S01]  /*3780*/  PRMT R32, R26, 0x7632, R32 ;  /* 0x000076321a207816 */ /* 0x000fe20000000020 */
[----:B------:R-:W-:Y:S01]  /*3790*/  FADD.FTZ R116, R95, -R116 ;  /* 0x800000745f747221 */ /* 0x000fe20000010000 */
[----:B------:R-:W-:Y:S01]  /*37a0*/  SHF.L.U32 R39, R34, 0x10, RZ ;  /* 0x0000001022277819 */ /* 0x000fe200000006ff */
[--C-:B------:R-:W-:Y:S01]  /*37b0*/  FFMA.FTZ R114, R114, UR17, R109.reuse ;  /* 0x0000001172727c23 */ /* 0x100fe2000801006d */
[----:B------:R-:W-:Y:S01]  /*37c0*/  SHF.L.U32 R36, R26, 0x10, RZ ;  /* 0x000000101a247819 */ /* 0x000fe200000006ff */
[----:B------:R-:W-:Y:S01]  /*37d0*/  FFMA.FTZ R35, R35, UR16, R38 ;  /* 0x0000001023237c23 */ /* 0x000fe20008010026 */
[----:B------:R-:W-:Y:S01]  /*37e0*/  FFMA.FTZ R47, R108, UR17, R109 ;  /* 0x000000116c2f7c23 */ /* 0x000fe2000801006d */
[----:B------:R-:W-:Y:S01]  /*37f0*/  FADD.FTZ R33, R100, -R103 ;  /* 0x8000006764217221 */ /* 0x000fe20000010000 */
[----:B------:R-:W-:Y:S01]  /*3800*/  FFMA.FTZ R45, R106, UR17, R109 ;  /* 0x000000116a2d7c23 */ /* 0x000fe2000801006d */
[----:B------:R-:W-:-:S02]  /*3810*/  IMAD.U32 R37, R32, 0x10000, RZ ;  /* 0x0001000020257824 */ /* 0x000fc400078e00ff */
[----:B------:R-:W-:Y:S01]  /*3820*/  FADD.FTZ R114, R99, -R114 ;  /* 0x8000007263727221 */ /* 0x000fe20000010000 */
[----:B------:R-:W-:Y:S01]  /*3830*/  FFMA.FTZ R34, R116, UR16, R39 ;  /* 0x0000001074227c23 */ /* 0x000fe20008010027 */
[----:B------:R-:W-:Y:S01]  /*3840*/  FMUL.FTZ R39, R35, UR7 ;  /* 0x0000000723277c20 */ /* 0x000fe20008410000 */
[----:B------:R-:W-:Y:S01]  /*3850*/  FADD.FTZ R102, R102, -R47 ;  /* 0x8000002f66667221 */ /* 0x000fe20000010000 */
[----:B------:R-:W-:Y:S01]  /*3860*/  FFMA.FTZ R33, R33, UR16, R36 ;  /* 0x0000001021217c23 */ /* 0x000fe20008010024 */
[----:B------:R-:W-:Y:S01]  /*3870*/  LOP3.LUT P6, RZ, R123, 0xff0000, RZ, 0xc0, !PT ;  /* 0x00ff00007bff7812 */ /* 0x000fe200078cc0ff */
[----:B------:R-:W-:Y:S01]  /*3880*/  FADD.FTZ R104, R104, -R45 ;  /* 0x8000002d68687221 */ /* 0x000fe20000010000 */
[----:B------:R-:W-:Y:S01]  /*3890*/  ISETP.GE.U32.AND P2, PT, R122, RZ, PT ;  /* 0x000000ff7a00720c */ /* 0x000fe20003f46070 */
[----:B------:R-:W-:Y:S01]  /*38a0*/  FFMA.FTZ R36, R114, UR16, R37 ;  /* 0x0000001072247c23 */ /* 0x000fe20008010025 */
[----:B------:R-:W-:Y:S01]  /*38b0*/  SHF.L.U32 R47, R25, 0x10, RZ ;  /* 0x00000010192f7819 */ /* 0x000fe200000006ff */
[----:B------:R-:W-:Y:S01]  /*38c0*/  FMUL.FTZ R37, R34, UR7 ;  /* 0x0000000722257c20 */ /* 0x000fe20008410000 */
[----:B------:R-:W-:Y:S01]  /*38d0*/  ISETP.GE.U32.AND P3, PT, R118, RZ, PT ;  /* 0x000000ff7600720c */ /* 0x000fe20003f66070 */
[----:B------:R-:W-:Y:S01]  /*38e0*/  FMUL.FTZ R38, R33, UR7 ;  /* 0x0000000721267c20 */ /* 0x000fe20008410000 */
[----:B------:R-:W-:Y:S01]  /*38f0*/  PRMT R44, R25, 0x7632, R44 ;  /* 0x00007632192c7816 */ /* 0x000fe2000000002c */
[----:B------:R-:W-:Y:S01]  /*3900*/  FFMA.FTZ R104, R104, UR16, R47 ;  /* 0x0000001068687c23 */ /* 0x000fe2000801002f */
[----:B------:R-:W-:Y:S01]  /*3910*/  FSEL R43, R39, RZ, P6 ;  /* 0x000000ff272b7208 */ /* 0x000fe20003000000 */
[----:B------:R-:W-:Y:S01]  /*3920*/  FMUL.FTZ R41, R36, UR7 ;  /* 0x0000000724297c20 */ /* 0x000fe20008410000 */
[----:B------:R-:W-:Y:S01]  /*3930*/  ISETP.GE.U32.AND.EX P2, PT, R123, 0x1000000, PT, P2 ;  /* 0x010000007b00780c */ /* 0x000fe20003f46120 */
[--C-:B------:R-:W-:Y:S01]  /*3940*/  FFMA.FTZ R0, R0, UR17, R109.reuse ;  /* 0x0000001100007c23 */ /* 0x100fe2000801006d */
[----:B------:R-:W-:Y:S01]  /*3950*/  PRMT R40, R24, 0x7632, R40 ;  /* 0x0000763218287816 */ /* 0x000fe20000000028 */
[----:B------:R-:W-:Y:S01]  /*3960*/  FFMA.FTZ R98, R98, UR17, R109 ;  /* 0x0000001162627c23 */ /* 0x000fe2000801006d */
[----:B------:R-:W-:Y:S01]  /*3970*/  LOP3.LUT P5, RZ, R119, 0xff0000, RZ, 0xc0, !PT ;  /* 0x00ff000077ff7812 */ /* 0x000fe200078ac0ff */
[----:B------:R-:W-:Y:S01]  /*3980*/  FADD.FTZ R0, R107, -R0 ;  /* 0x800000006b007221 */ /* 0x000fe20000010000 */
[----:B------:R-:W-:Y:S01]  /*3990*/  LOP3.LUT P6, RZ, R123, 0xff, RZ, 0xc0, !PT ;  /* 0x000000ff7bff7812 */ /* 0x000fe200078cc0ff */
[----:B------:R-:W-:Y:S01]  /*39a0*/  IMAD.U32 R45, R24, 0x10000, RZ ;  /* 0x00010000182d7824 */ /* 0x000fe200078e00ff */
[----:B------:R-:W-:Y:S01]  /*39b0*/  ISETP.GE.U32.AND.EX P3, PT, R119, 0x1000000, PT, P3 ;  /* 0x010000007700780c */ /* 0x000fe20003f66130 */
[----:B------:R-:W-:Y:S01]  /*39c0*/  FADD.FTZ R98, R105, -R98 ;  /* 0x8000006269627221 */ /* 0x000fe20000010000 */
[----:B------:R-:W-:Y:S01]  /*39d0*/  SHF.L.U32 R95, R44, 0x10, RZ ;  /* 0x000000102c5f7819 */ /* 0x000fe200000006ff */
[----:B------:R-:W-:Y:S01]  /*39e0*/  FFMA.FTZ R0, R0, UR16, R45 ;  /* 0x0000001000007c23 */ /* 0x000fe2000801002d */
[----:B------:R-:W-:-:S02]  /*39f0*/  FSEL R32, R37, RZ, P2 ;  /* 0x000000ff25207208 */ /* 0x000fc40001000000 */
[----:B------:R-:W-:Y:S01]  /*3a00*/  SHF.L.U32 R47, R40, 0x10, RZ ;  /* 0x00000010282f7819 */ /* 0x000fe200000006ff */
[----:B------:R-:W-:Y:S01]  /*3a10*/  FMUL.FTZ R40, R104, UR7 ;  /* 0x0000000768287c20 */ /* 0x000fe20008410000 */
[----:B------:R-:W-:Y:S01]  /*3a20*/  FSEL R39, R39, RZ, P5 ;  /* 0x000000ff27277208 */ /* 0x000fe20002800000 */
[----:B------:R-:W-:Y:S01]  /*3a30*/  FFMA.FTZ R95, R102, UR16, R95 ;  /* 0x00000010665f7c23 */ /* 0x000fe2000801005f */
[----:B------:R-:W-:Y:S01]  /*3a40*/  LOP3.LUT P2, RZ, R123, 0xff00, RZ, 0xc0, !PT ;  /* 0x0000ff007bff7812 */ /* 0x000fe2000784c0ff */
[----:B------:R-:W-:Y:S01]  /*3a50*/  FFMA.FTZ R47, R98, UR16, R47 ;  /* 0x00000010622f7c23 */ /* 0x000fe2000801002f */
[----:B------:R-:W-:Y:S02]  /*3a60*/  FSEL R46, R37, RZ, P3 ;  /* 0x000000ff252e7208 */ /* 0x000fe40001800000 */
[----:B------:R-:W-:Y:S02]  /*3a70*/  FSEL R42, R38, RZ, P6 ;  /* 0x000000ff262a7208 */ /* 0x000fe40003000000 */
[----:B------:R-:W-:-:S02]  /*3a80*/  LOP3.LUT P5, RZ, R119, 0xff, RZ, 0xc0, !PT ;  /* 0x000000ff77ff7812 */ /* 0x000fc400078ac0ff */
[----:B------:R-:W-:Y:S02]  /*3a90*/  LOP3.LUT P3, RZ, R119, 0xff00, RZ, 0xc0, !PT ;  /* 0x0000ff0077ff7812 */ /* 0x000fe4000786c0ff */
[----:B------:R-:W-:Y:S02]  /*3aa0*/  LOP3.LUT P6, RZ, R122, 0xff0000, RZ, 0xc0, !PT ;  /* 0x00ff00007aff7812 */ /* 0x000fe400078cc0ff */
[C---:B------:R-:W-:Y:S02]  /*3ab0*/  FSEL R37, R41.reuse, RZ, P2 ;  /* 0x000000ff29257208 */ /* 0x040fe40001000000 */
[----:B------:R-:W-:Y:S02]  /*3ac0*/  FSEL R38, R38, RZ, P5 ;  /* 0x000000ff26267208 */ /* 0x000fe40002800000 */
[----:B------:R-:W-:Y:S02]  /*3ad0*/  FSEL R41, R41, RZ, P3 ;  /* 0x000000ff29297208 */ /* 0x000fe40001800000 */
[----:B------:R-:W-:-:S02]  /*3ae0*/  FSEL R44, R40, RZ, P6 ;  /* 0x000000ff282c7208 */ /* 0x000fc40003000000 */
[----:B------:R-:W-:Y:S02]  /*3af0*/  F2FP.BF16.F32.PACK_AB R35, R34, R35 ;  /* 0x000000232223723e */ /* 0x000fe400000010ff */
[----:B------:R-:W-:Y:S02]  /*3b00*/  LOP3.LUT P6, RZ, R118, 0xff0000, RZ, 0xc0, !PT ;  /* 0x00ff000076ff7812 */ /* 0x000fe400078cc0ff */
[----:B------:R-:W-:Y:S01]  /*3b10*/  F2FP.BF16.F32.PACK_AB R34, R36, R33 ;  /* 0x000000212422723e */ /* 0x000fe200000010ff */
[----:B------:R-:W-:Y:S01]  /*3b20*/  FMUL.FTZ R36, R47, UR7 ;  /* 0x000000072f247c20 */ /* 0x000fe20008410000 */
[C---:B------:R-:W-:Y:S01]  /*3b30*/  F2FP.BF16.F32.PACK_AB R33, R95.reuse, R104 ;  /* 0x000000685f21723e */ /* 0x040fe200000010ff */
[----:B------:R-:W-:Y:S01]  /*3b40*/  FMUL.FTZ R95, R95, UR7 ;  /* 0x000000075f5f7c20 */ /* 0x000fe20008410000 */
[----:B------:R-:W-:Y:S02]  /*3b50*/  F2FP.BF16.F32.PACK_AB R38, R41, R38 ;  /* 0x000000262926723e */ /* 0x000fe400000010ff */
[----:B------:R-:W-:-:S02]  /*3b60*/  LOP3.LUT P5, RZ, R122, 0xff000000, RZ, 0xc0, !PT ;  /* 0xff0000007aff7812 */ /* 0x000fc400078ac0ff */
[----:B------:R-:W-:Y:S02]  /*3b70*/  FSEL R41, R40, RZ, P6 ;  /* 0x000000ff28297208 */ /* 0x000fe40003000000 */
[----:B------:R-:W-:Y:S02]  /*3b80*/  LOP3.LUT P6, RZ, R118, 0xff000000, RZ, 0xc0, !PT ;  /* 0xff00000076ff7812 */ /* 0x000fe400078cc0ff */
[----:B------:R-:W-:Y:S02]  /*3b90*/  F2FP.BF16.F32.PACK_AB R43, R32, R43 ;  /* 0x0000002b202b723e */ /* 0x000fe400000010ff */
[----:B------:R-:W-:Y:S02]  /*3ba0*/  F2FP.BF16.F32.PACK_AB R39, R46, R39 ;  /* 0x000000272e27723e */ /* 0x000fe400000010ff */
        /* <DEDUP_REMOVED lines=8> */
[C---:B------:R-:W-:Y:S02]  /*3c30*/  FSEL R45, R36.reuse, RZ, P2 ;  /* 0x000000ff242d7208 */ /* 0x040fe40001000000 */
[----:B------:R-:W-:-:S02]  /*3c40*/  FSEL R47, R36, RZ, P5 ;  /* 0x000000ff242f7208 */ /* 0x000fc40002800000 */
[C---:B------:R-:W-:Y:S02]  /*3c50*/  FSEL R36, R0.reuse, RZ, P6 ;  /* 0x000000ff00247208 */ /* 0x040fe40003000000 */
[----:B------:R-:W-:Y:S02]  /*3c60*/  FSEL R40, R0, RZ, P3 ;  /* 0x000000ff00287208 */ /* 0x000fe40001800000 */
[----:B------:R-:W-:Y:S02]  /*3c70*/  F2FP.BF16.F32.PACK_AB R42, R37, R42 ;  /* 0x0000002a252a723e */ /* 0x000fe400000010ff */
[----:B------:R-:W-:Y:S02]  /*3c80*/  F2FP.BF16.F32.PACK_AB R37, R46, R41 ;  /* 0x000000292e25723e */ /* 0x000fe400000010ff */
[----:B------:R-:W-:Y:S02]  /*3c90*/  F2FP.BF16.F32.PACK_AB R41, R97, R44 ;  /* 0x0000002c6129723e */ /* 0x000fe400000010ff */
[----:B------:R-:W-:-:S02]  /*3ca0*/  F2FP.BF16.F32.PACK_AB R36, R47, R36 ;  /* 0x000000242f24723e */ /* 0x000fc400000010ff */
[----:B------:R-:W-:-:S07]  /*3cb0*/  F2FP.BF16.F32.PACK_AB R40, R45, R40 ;  /* 0x000000282d28723e */ /* 0x000fce00000010ff */
.L_x_227:
        /* <DEDUP_REMOVED lines=14> */
[--C-:B0-----:R-:W-:Y:S01]  /*3da0*/  FFMA.FTZ R33, R88, UR17, R109.reuse ;  /* 0x0000001158217c23 */ /* 0x101fe2000801006d */
[--C-:B------:R-:W-:Y:S01]  /*3db0*/  FFMA.FTZ R35, R90, UR17, R109.reuse ;  /* 0x000000115a237c23 */ /* 0x100fe2000801006d */
[--C-:B------:R-:W-:Y:S01]  /*3dc0*/  FFMA.FTZ R93, R93, UR17, R109.reuse ;  /* 0x000000115d5d7c23 */ /* 0x100fe2000801006d */
[----:B------:R-:W-:Y:S01]  /*3dd0*/  FFMA.FTZ R32, R89, UR17, R109 ;  /* 0x0000001159207c23 */ /* 0x000fe2000801006d */
[--C-:B------:R-:W-:Y:S01]  /*3de0*/  FADD.FTZ R50, R50, -R33.reuse ;  /* 0x8000002132327221 */ /* 0x100fe20000010000 */
[C---:B------:R-:W-:Y:S01]  /*3df0*/  PRMT R33, R31.reuse, 0x7632, R33 ;  /* 0x000076321f217816 */ /* 0x040fe20000000021 */
[--C-:B------:R-:W-:Y:S01]  /*3e00*/  FADD.FTZ R52, R52, -R35.reuse ;  /* 0x8000002334347221 */ /* 0x100fe20000010000 */
[----:B------:R-:W-:Y:S01]  /*3e10*/  PRMT R35, R30, 0x7632, R35 ;  /* 0x000076321e237816 */ /* 0x000fe20000000023 */
[----:B------:R-:W-:Y:S01]  /*3e20*/  FFMA.FTZ R94, R94, UR17, R109 ;  /* 0x000000115e5e7c23 */ /* 0x000fe2000801006d */
[----:B------:R-:W-:Y:S01]  /*3e30*/  SHF.L.U32 R36, R31, 0x10, RZ ;  /* 0x000000101f247819 */ /* 0x000fe200000006ff */
[----:B------:R-:W-:Y:S01]  /*3e40*/  FADD.FTZ R93, R86, -R93 ;  /* 0x8000005d565d7221 */ /* 0x000fe20000010000 */
[----:B------:R-:W-:-:S02]  /*3e50*/  IMAD.U32 R41, R33, 0x10000, RZ ;  /* 0x0001000021297824 */ /* 0x000fc400078e00ff */
[----:B------:R-:W-:Y:S01]  /*3e60*/  FFMA.FTZ R37, R92, UR17, R109 ;  /* 0x000000115c257c23 */ /* 0x000fe2000801006d */
[----:B------:R-:W-:Y:S01]  /*3e70*/  PRMT R33, R29, 0x7632, R33 ;  /* 0x000076321d217816 */ /* 0x000fe20000000021 */
[----:B------:R-:W-:Y:S01]  /*3e80*/  FADD.FTZ R32, R51, -R32 ;  /* 0x8000002033207221 */ /* 0x000fe20000010000 */
[----:B------:R-:W-:Y:S01]  /*3e90*/  SHF.L.U32 R39, R35, 0x10, RZ ;  /* 0x0000001023277819 */ /* 0x000fe200000006ff */
[----:B------:R-:W-:Y:S02]  /*3ea0*/  IMAD.U32 R35, R29, 0x10000, RZ ;  /* 0x000100001d237824 */ /* 0x000fe400078e00ff */
[----:B------:R-:W-:Y:S01]  /*3eb0*/  FADD.FTZ R94, R87, -R94 ;  /* 0x8000005e575e7221 */ /* 0x000fe20000010000 */
[----:B------:R-:W-:Y:S01]  /*3ec0*/  FFMA.FTZ R93, R93, UR16, R36 ;  /* 0x000000105d5d7c23 */ /* 0x000fe20008010024 */
[----:B------:R-:W-:Y:S01]  /*3ed0*/  FFMA.FTZ R34, R91, UR17, R109 ;  /* 0x000000115b227c23 */ /* 0x000fe2000801006d */
[----:B------:R-:W-:Y:S01]  /*3ee0*/  FADD.FTZ R54, R54, -R37 ;  /* 0x8000002536367221 */ /* 0x000fe20000010000 */
[----:B------:R-:W-:Y:S01]  /*3ef0*/  SHF.L.U32 R33, R33, 0x10, RZ ;  /* 0x0000001021217819 */ /* 0x000fe200000006ff */
[----:B------:R-:W-:Y:S01]  /*3f00*/  FFMA.FTZ R36, R32, UR16, R35 ;  /* 0x0000001020247c23 */ /* 0x000fe20008010023 */
[----:B------:R-:W-:Y:S01]  /*3f10*/  SHF.L.U32 R37, R30, 0x10, RZ ;  /* 0x000000101e257819 */ /* 0x000fe200000006ff */
[----:B------:R-:W-:Y:S01]  /*3f20*/  FFMA.FTZ R94, R94, UR16, R41 ;  /* 0x000000105e5e7c23 */ /* 0x000fe20008010029 */
[----:B------:R-:W-:Y:S01]  /*3f30*/  FMUL.FTZ R32, R93, UR7 ;  /* 0x000000075d207c20 */ /* 0x000fe20008410000 */
[----:B------:R-:W-:Y:S01]  /*3f40*/  FADD.FTZ R34, R53, -R34 ;  /* 0x8000002235227221 */ /* 0x000fe20000010000 */
[----:B------:R-:W-:Y:S01]  /*3f50*/  LOP3.LUT P5, RZ, R121, 0xff0000, RZ, 0xc0, !PT ;  /* 0x00ff000079ff7812 */ /* 0x000fe200078ac0ff */
[----:B------:R-:W-:Y:S01]  /*3f60*/  FFMA.FTZ R43, R54, UR16, R39 ;  /* 0x00000010362b7c23 */ /* 0x000fe20008010027 */
[----:B------:R-:W-:Y:S01]  /*3f70*/  ISETP.GE.U32.AND P3, PT, R120, RZ, PT ;  /* 0x000000ff7800720c */ /* 0x000fe20003f66070 */
[----:B------:R-:W-:Y:S01]  /*3f80*/  FFMA.FTZ R39, R52, UR16, R33 ;  /* 0x0000001034277c23 */ /* 0x000fe20008010021 */
[----:B------:R-:W-:Y:S01]  /*3f90*/  LOP3.LUT P6, RZ, R67, 0xff0000, RZ, 0xc0, !PT ;  /* 0x00ff000043ff7812 */ /* 0x000fe200078cc0ff */
[----:B------:R-:W-:Y:S01]  /*3fa0*/  FMUL.FTZ R33, R94, UR7 ;  /* 0x000000075e217c20 */ /* 0x000fe20008410000 */
[----:B------:R-:W-:Y:S01]  /*3fb0*/  FFMA.FTZ R38, R34, UR16, R37 ;  /* 0x0000001022267c23 */ /* 0x000fe20008010025 */
[----:B------:R-:W-:Y:S01]  /*3fc0*/  FSEL R47, R32, RZ, P5 ;  /* 0x000000ff202f7208 */ /* 0x000fe20002800000 */
[----:B------:R-:W-:Y:S01]  /*3fd0*/  FFMA.FTZ R0, R55, UR17, R109 ;  /* 0x0000001137007c23 */ /* 0x000fe2000801006d */
[----:B------:R-:W-:Y:S01]  /*3fe0*/  ISETP.GE.U32.AND.EX P3, PT, R121, 0x1000000, PT, P3 ;  /* 0x010000007900780c */ /* 0x000fe20003f66130 */
[----:B------:R-:W-:Y:S01]  /*3ff0*/  FMUL.FTZ R34, R36, UR7 ;  /* 0x0000000724227c20 */ /* 0x000fe20008410000 */
[----:B------:R-:W-:Y:S01]  /*4000*/  ISETP.GE.U32.AND P5, PT, R66, RZ, PT ;  /* 0x000000ff4200720c */ /* 0x000fe20003fa6070 */
[----:B------:R-:W-:Y:S01]  /*4010*/  FADD.FTZ R0, R49, -R0 ;  /* 0x8000000031007221 */ /* 0x000fe20000010000 */
[----:B------:R-:W-:Y:S01]  /*4020*/  FSEL R51, R32, RZ, P6 ;  /* 0x000000ff20337208 */ /* 0x000fe20003000000 */
[----:B------:R-:W-:Y:S01]  /*4030*/  FMUL.FTZ R32, R38, UR7 ;  /* 0x0000000726207c20 */ /* 0x000fe20008410000 */
[----:B------:R-:W-:-:S02]  /*4040*/  FSEL R52, R33, RZ, P3 ;  /* 0x000000ff21347208 */ /* 0x000fc40001800000 */
[----:B------:R-:W-:Y:S02]  /*4050*/  LOP3.LUT P6, RZ, R121, 0xff, RZ, 0xc0, !PT ;  /* 0x000000ff79ff7812 */ /* 0x000fe400078cc0ff */
[C---:B------:R-:W-:Y:S02]  /*4060*/  ISETP.GE.U32.AND.EX P5, PT, R67.reuse, 0x1000000, PT, P5 ;  /* 0x010000004300780c */ /* 0x040fe40003fa6150 */
[----:B------:R-:W-:Y:S02]  /*4070*/  LOP3.LUT P3, RZ, R67, 0xff, RZ, 0xc0, !PT ;  /* 0x000000ff43ff7812 */ /* 0x000fe4000786c0ff */
[----:B------:R-:W-:Y:S01]  /*4080*/  FSEL R54, R33, RZ, P5 ;  /* 0x000000ff21367208 */ /* 0x000fe20002800000 */
[----:B------:R-:W-:Y:S01]  /*4090*/  FMUL.FTZ R33, R43, UR7 ;  /* 0x000000072b217c20 */ /* 0x000fe20008410000 */
[C---:B------:R-:W-:Y:S02]  /*40a0*/  FSEL R42, R32.reuse, RZ, P6 ;  /* 0x000000ff202a7208 */ /* 0x040fe40003000000 */
[----:B------:R-:W-:-:S02]  /*40b0*/  FSEL R40, R32, RZ, P3 ;  /* 0x000000ff20287208 */ /* 0x000fc40001800000 */
[----:B------:R-:W-:Y:S02]  /*40c0*/  PRMT R32, R28, 0x7632, R32 ;  /* 0x000076321c207816 */ /* 0x000fe40000000020 */
[----:B------:R-:W-:Y:S02]  /*40d0*/  LOP3.LUT P5, RZ, R121, 0xff00, RZ, 0xc0, !PT ;  /* 0x0000ff0079ff7812 */ /* 0x000fe400078ac0ff */
[----:B------:R-:W-:Y:S01]  /*40e0*/  LOP3.LUT P6, RZ, R67, 0xff00, RZ, 0xc0, !PT ;  /* 0x0000ff0043ff7812 */ /* 0x000fe200078cc0ff */
[----:B------:R-:W-:Y:S01]  /*40f0*/  IMAD.U32 R35, R32, 0x10000, RZ ;  /* 0x0001000020237824 */ /* 0x000fe200078e00ff */
[----:B------:R-:W-:Y:S01]  /*4100*/  FSEL R49, R33, RZ, P5 ;  /* 0x000000ff21317208 */ /* 0x000fe20002800000 */
[----:B------:R-:W-:Y:S01]  /*4110*/  FMUL.FTZ R32, R39, UR7 ;  /* 0x0000000727207c20 */ /* 0x000fe20008410000 */
[----:B------:R-:W-:Y:S01]  /*4120*/  FSEL R53, R33, RZ, P6 ;  /* 0x000000ff21357208 */ /* 0x000fe20003000000 */
[----:B------:R-:W-:Y:S01]  /*4130*/  FFMA.FTZ R37, R50, UR16, R35 ;  /* 0x0000001032257c23 */ /* 0x000fe20008010023 */
[----:B------:R-:W-:-:S02]  /*4140*/  SHF.L.U32 R33, R28, 0x10, RZ ;  /* 0x000000101c217819 */ /* 0x000fc400000006ff */
[C---:B------:R-:W-:Y:S02]  /*4150*/  LOP3.LUT P6, RZ, R120.reuse, 0xff000000, RZ, 0xc0, !PT ;  /* 0xff00000078ff7812 */ /* 0x040fe400078cc0ff */
[----:B------:R-:W-:Y:S01]  /*4160*/  LOP3.LUT P3, RZ, R120, 0xff0000, RZ, 0xc0, !PT ;  /* 0x00ff000078ff7812 */ /* 0x000fe2000786c0ff */
[----:B------:R-:W-:Y:S01]  /*4170*/  FFMA.FTZ R0, R0, UR16, R33 ;  /* 0x0000001000007c23 */ /* 0x000fe20008010021 */
[----:B------:R-:W-:Y:S02]  /*4180*/  LOP3.LUT P5, RZ, R66, 0xff0000, RZ, 0xc0, !PT ;  /* 0x00ff000042ff7812 */ /* 0x000fe400078ac0ff */
[----:B------:R-:W-:Y:S02]  /*4190*/  FSEL R50, R32, RZ, P6 ;  /* 0x000000ff20327208 */ /* 0x000fe40003000000 */
[----:B------:R-:W-:Y:S01]  /*41a0*/  F2FP.BF16.F32.PACK_AB R33, R39, R36 ;  /* 0x000000242721723e */ /* 0x000fe200000010ff */
[----:B------:R-:W-:Y:S01]  /*41b0*/  FMUL.FTZ R36, R37, UR7 ;  /* 0x0000000725247c20 */ /* 0x000fe20008410000 */
[----:B------:R-:W-:-:S02]  /*41c0*/  LOP3.LUT P6, RZ, R66, 0xff000000, RZ, 0xc0, !PT ;  /* 0xff00000042ff7812 */ /* 0x000fc400078cc0ff */
[----:B------:R-:W-:Y:S02]  /*41d0*/  FSEL R41, R34, RZ, P3 ;  /* 0x000000ff22297208 */ /* 0x000fe40001800000 */
[----:B------:R-:W-:Y:S02]  /*41e0*/  LOP3.LUT P3, RZ, R120, 0xff00, RZ, 0xc0, !PT ;  /* 0x0000ff0078ff7812 */ /* 0x000fe4000786c0ff */
[----:B------:R-:W-:Y:S02]  /*41f0*/  FSEL R46, R34, RZ, P5 ;  /* 0x000000ff222e7208 */ /* 0x000fe40002800000 */
[----:B------:R-:W-:Y:S02]  /*4200*/  F2FP.BF16.F32.PACK_AB R39, R54, R51 ;  /* 0x000000333627723e */ /* 0x000fe400000010ff */
[----:B------:R-:W-:Y:S02]  /*4210*/  F2FP.BF16.F32.PACK_AB R34, R43, R38 ;  /* 0x000000262b22723e */ /* 0x000fe400000010ff */
[----:B------:R-:W-:-:S02]  /*4220*/  FSEL R51, R32, RZ, P6 ;  /* 0x000000ff20337208 */ /* 0x000fc40003000000 */
[----:B------:R-:W-:Y:S02]  /*4230*/  F2FP.BF16.F32.PACK_AB R43, R52, R47 ;  /* 0x0000002f342b723e */ /* 0x000fe400000010ff */
[----:B------:R-:W-:Y:S01]  /*4240*/  F2FP.BF16.F32.PACK_AB R32, R37, R0 ;  /* 0x000000002520723e */ /* 0x000fe200000010ff */
[----:B------:R-:W-:Y:S01]  /*4250*/  FMUL.FTZ R0, R0, UR7 ;  /* 0x0000000700007c20 */ /* 0x000fe20008410000 */
[----:B------:R-:W-:Y:S02]  /*4260*/  LOP3.LUT P6, RZ, R66, 0xff00, RZ, 0xc0, !PT ;  /* 0x0000ff0042ff7812 */ /* 0x000fe400078cc0ff */
[----:B------:R-:W-:Y:S02]  /*4270*/  FSEL R47, R36, RZ, P3 ;  /* 0x000000ff242f7208 */ /* 0x000fe40001800000 */
[----:B------:R-:W-:Y:S02]  /*4280*/  LOP3.LUT P5, RZ, R120, 0xff, RZ, 0xc0, !PT ;  /* 0x000000ff78ff7812 */ /* 0x000fe400078ac0ff */
[----:B------:R-:W-:-:S02]  /*4290*/  LOP3.LUT P3, RZ, R66, 0xff, RZ, 0xc0, !PT ;  /* 0x000000ff42ff7812 */ /* 0x000fc4000786c0ff */
        /* <DEDUP_REMOVED lines=11> */
.L_x_234:
[--C-:B0-----:R-:W-:Y:S01]  /*4350*/  FFMA.FTZ R37, R88, UR17, R109.reuse ;  /* 0x0000001158257c23 */ /* 0x101fe2000801006d */
[--C-:B------:R-:W-:Y:S01]  /*4360*/  FFMA.FTZ R93, R93, UR17, R109.reuse ;  /* 0x000000115d5d7c23 */ /* 0x100fe2000801006d */
[----:B------:R-:W-:Y:S01]  /*4370*/  FFMA.FTZ R94, R94, UR17, R109 ;  /* 0x000000115e5e7c23 */ /* 0x000fe2000801006d */
[C---:B------:R-:W-:Y:S01]  /*4380*/  SHF.L.U32 R40, R31.reuse, 0x10, RZ ;  /* 0x000000101f287819 */ /* 0x040fe200000006ff */
[--C-:B------:R-:W-:Y:S01]  /*4390*/  FADD.FTZ R50, R50, -R37.reuse ;  /* 0x8000002532327221 */ /* 0x100fe20000010000 */
[----:B------:R-:W-:Y:S01]  /*43a0*/  PRMT R37, R31, 0x7632, R37 ;  /* 0x000076321f257816 */ /* 0x000fe20000000025 */
[--C-:B------:R-:W-:Y:S01]  /*43b0*/  FFMA.FTZ R39, R90, UR17, R109.reuse ;  /* 0x000000115a277c23 */ /* 0x100fe2000801006d */
[----:B------:R-:W-:Y:S01]  /*43c0*/  FFMA.FTZ R41, R92, UR17, R109 ;  /* 0x000000115c297c23 */ /* 0x000fe2000801006d */
[----:B------:R-:W-:Y:S01]  /*43d0*/  FADD.FTZ R93, R86, -R93 ;  /* 0x8000005d565d7221 */ /* 0x000fe20000010000 */
[----:B------:R-:W-:Y:S01]  /*43e0*/  SHF.L.U32 R47, R37, 0x10, RZ ;  /* 0x00000010252f7819 */ /* 0x000fe200000006ff */
[----:B------:R-:W-:Y:S01]  /*43f0*/  FADD.FTZ R94, R87, -R94 ;  /* 0x8000005e575e7221 */ /* 0x000fe20000010000 */
[----:B------:R-:W-:Y:S01]  /*4400*/  FFMA.FTZ R38, R91, UR17, R109 ;  /* 0x000000115b267c23 */ /* 0x000fe2000801006d */
[----:B------:R-:W-:Y:S01]  /*4410*/  FADD.FTZ R52, R52, -R39 ;  /* 0x8000002734347221 */ /* 0x000fe20000010000 */
[----:B------:R-:W-:Y:S01]  /*4420*/  FADD.FTZ R54, R54, -R41 ;  /* 0x8000002936367221 */ /* 0x000fe20000010000 */
[----:B------:R-:W-:Y:S01]  /*4430*/  FFMA.FTZ R40, R93, UR16, R40 ;  /* 0x000000105d287c23 */ /* 0x000fe20008010028 */
[----:B------:R-:W-:Y:S01]  /*4440*/  FFMA.FTZ R94, R94, UR16, R47 ;  /* 0x000000105e5e7c23 */ /* 0x000fe2000801002f */
[----:B------:R-:W-:Y:S01]  /*4450*/  FADD.FTZ R38, R53, -R38 ;  /* 0x8000002635267221 */ /* 0x000fe20000010000 */
[C---:B------:R-:W-:Y:S01]  /*4460*/  PRMT R39, R30.reuse, 0x7632, R39 ;  /* 0x000076321e277816 */ /* 0x040fe20000000027 */
[----:B------:R-:W-:Y:S01]  /*4470*/  IMAD.U32 R41, R30, 0x10000, RZ ;  /* 0x000100001e297824 */ /* 0x000fe200078e00ff */
[----:B------:R-:W-:Y:S01]  /*4480*/  ISETP.GE.U32.AND P3, PT, R120, RZ, PT ;  /* 0x000000ff7800720c */ /* 0x000fe20003f66070 */
[----:B------:R-:W-:Y:S01]  /*4490*/  FFMA.FTZ R36, R89, UR17, R109 ;  /* 0x0000001159247c23 */ /* 0x000fe2000801006d */
[----:B------:R-:W-:Y:S01]  /*44a0*/  FMUL.FTZ R40, R40, UR7 ;  /* 0x0000000728287c20 */ /* 0x000fe20008410000 */
[----:B------:R-:W-:Y:S01]  /*44b0*/  FMUL.FTZ R94, R94, UR7 ;  /* 0x000000075e5e7c20 */ /* 0x000fe20008410000 */
[----:B------:R-:W-:Y:S01]  /*44c0*/  SHF.L.U32 R43, R39, 0x10, RZ ;  /* 0x00000010272b7819 */ /* 0x000fe200000006ff */
[----:B------:R-:W-:Y:S01]  /*44d0*/  FFMA.FTZ R38, R38, UR16, R41 ;  /* 0x0000001026267c23 */ /* 0x000fe20008010029 */
[----:B------:R-:W-:Y:S01]  /*44e0*/  LOP3.LUT P6, RZ, R67, 0xff0000, RZ, 0xc0, !PT ;  /* 0x00ff000043ff7812 */ /* 0x000fe200078cc0ff */
[----:B------:R-:W-:Y:S01]  /*44f0*/  FADD.FTZ R36, R51, -R36 ;  /* 0x8000002433247221 */ /* 0x000fe20000010000 */
[----:B------:R-:W-:Y:S01]  /*4500*/  ISETP.GE.U32.AND.EX P3, PT, R121, 0x1000000, PT, P3 ;  /* 0x010000007900780c */ /* 0x000fe20003f66130 */
[----:B------:R-:W-:Y:S01]  /*4510*/  FMUL.FTZ R38, R38, UR7 ;  /* 0x0000000726267c20 */ /* 0x000fe20008410000 */
[----:B------:R-:W-:Y:S01]  /*4520*/  SHF.L.U32 R39, R29, 0x10, RZ ;  /* 0x000000101d277819 */ /* 0x000fe200000006ff */
[----:B------:R-:W-:Y:S01]  /*4530*/  FFMA.FTZ R43, R54, UR16, R43 ;  /* 0x00000010362b7c23 */ /* 0x000fe2000801002b */
[----:B------:R-:W-:Y:S01]  /*4540*/  LOP3.LUT P5, RZ, R121, 0xff0000, RZ, 0xc0, !PT ;  /* 0x00ff000079ff7812 */ /* 0x000fe200078ac0ff */
[----:B------:R-:W-:Y:S01]  /*4550*/  FFMA.FTZ R0, R55, UR17, R109 ;  /* 0x0000001137007c23 */ /* 0x000fe2000801006d */
[----:B------:R-:W-:Y:S01]  /*4560*/  FSEL R53, R40, RZ, P6 ;  /* 0x000000ff28357208 */ /* 0x000fe20003000000 */
[----:B------:R-:W-:Y:S01]  /*4570*/  FFMA.FTZ R36, R36, UR16, R39 ;  /* 0x0000001024247c23 */ /* 0x000fe20008010027 */
[----:B------:R-:W-:Y:S01]  /*4580*/  FSEL R86, R94, RZ, P3 ;  /* 0x000000ff5e567208 */ /* 0x000fe20001800000 */
[----:B------:R-:W-:Y:S01]  /*4590*/  FMUL.FTZ R43, R43, UR7 ;  /* 0x000000072b2b7c20 */ /* 0x000fe20008410000 */
[----:B------:R-:W-:Y:S01]  /*45a0*/  LOP3.LUT P6, RZ, R121, 0xff, RZ, 0xc0, !PT ;  /* 0x000000ff79ff7812 */ /* 0x000fe200078cc0ff */
[----:B------:R-:W-:Y:S01]  /*45b0*/  FADD.FTZ R0, R49, -R0 ;  /* 0x8000000031007221 */ /* 0x000fe20000010000 */
[----:B------:R-:W-:-:S02]  /*45c0*/  LOP3.LUT P3, RZ, R67, 0xff, RZ, 0xc0, !PT ;  /* 0x000000ff43ff7812 */ /* 0x000fc4000786c0ff */
[----:B------:R-:W-:Y:S02]  /*45d0*/  PRMT R37, R29, 0x7632, R37 ;  /* 0x000076321d257816 */ /* 0x000fe40000000025 */
[----:B------:R-:W-:Y:S02]  /*45e0*/  FSEL R47, R40, RZ, P5 ;  /* 0x000000ff282f7208 */ /* 0x000fe40002800000 */
[C---:B------:R-:W-:Y:S01]  /*45f0*/  FSEL R42, R38.reuse, RZ, P6 ;  /* 0x000000ff262a7208 */ /* 0x040fe20003000000 */
[----:B------:R-:W-:Y:S01]  /*4600*/  IMAD.U32 R37, R37, 0x10000, RZ ;  /* 0x0001000025257824 */ /* 0x000fe200078e00ff */
[----:B------:R-:W-:Y:S01]  /*4610*/  FSEL R40, R38, RZ, P3 ;  /* 0x000000ff26287208 */ /* 0x000fe20001800000 */
[----:B------:R-:W-:Y:S01]  /*4620*/  FMUL.FTZ R38, R36, UR7 ;  /* 0x0000000724267c20 */ /* 0x000fe20008410000 */
[----:B------:R-:W-:Y:S01]  /*4630*/  ISETP.GE.U32.AND P5, PT, R66, RZ, PT ;  /* 0x000000ff4200720c */ /* 0x000fe20003fa6070 */
[----:B------:R-:W-:Y:S01]  /*4640*/  FFMA.FTZ R52, R52, UR16, R37 ;  /* 0x0000001034347c23 */ /* 0x000fe20008010025 */
[----:B------:R-:W-:-:S02]  /*4650*/  PRMT R36, R28, 0x7632, R36 ;  /* 0x000076321c247816 */ /* 0x000fc40000000024 */
[C---:B------:R-:W-:Y:S01]  /*4660*/  ISETP.GE.U32.AND.EX P5, PT, R67.reuse, 0x1000000, PT, P5 ;  /* 0x010000004300780c */ /* 0x040fe20003fa6150 */
[----:B------:R-:W-:Y:S01]  /*4670*/  FMUL.FTZ R52, R52, UR7 ;  /* 0x0000000734347c20 */ /* 0x000fe20008410000 */
[----:B------:R-:W-:Y:S02]  /*4680*/  LOP3.LUT P6, RZ, R67, 0xff00, RZ, 0xc0, !PT ;  /* 0x0000ff0043ff7812 */ /* 0x000fe400078cc0ff */
[----:B------:R-:W-:Y:S02]  /*4690*/  SHF.L.U32 R39, R36, 0x10, RZ ;  /* 0x0000001024277819 */ /* 0x000fe400000006ff */
[----:B------:R-:W-:Y:S02]  /*46a0*/  FSEL R94, R94, RZ, P5 ;  /* 0x000000ff5e5e7208 */ /* 0x000fe40002800000 */
[----:B------:R-:W-:Y:S01]  /*46b0*/  FSEL R51, R43, RZ, P6 ;  /* 0x000000ff2b337208 */ /* 0x000fe20003000000 */
[----:B------:R-:W-:Y:S01]  /*46c0*/  FFMA.FTZ R50, R50, UR16, R39 ;  /* 0x0000001032327c23 */ /* 0x000fe20008010027 */
[----:B------:R-:W-:-:S02]  /*46d0*/  LOP3.LUT P5, RZ, R121, 0xff00, RZ, 0xc0, !PT ;  /* 0x0000ff0079ff7812 */ /* 0x000fc400078ac0ff */
[----:B------:R-:W-:Y:S01]  /*46e0*/  LOP3.LUT P3, RZ, R120, 0xff0000, RZ, 0xc0, !PT ;  /* 0x00ff000078ff7812 */ /* 0x000fe2000786c0ff */
[----:B------:R-:W-:Y:S01]  /*46f0*/  FMUL.FTZ R50, R50, UR7 ;  /* 0x0000000732327c20 */ /* 0x000fe20008410000 */
[----:B------:R-:W-:Y:S02]  /*4700*/  LOP3.LUT P6, RZ, R120, 0xff000000, RZ, 0xc0, !PT ;  /* 0xff00000078ff7812 */ /* 0x000fe400078cc0ff */
[----:B------:R-:W-:Y:S02]  /*4710*/  SHF.L.U32 R37, R28, 0x10, RZ ;  /* 0x000000101c257819 */ /* 0x000fe400000006ff */
[----:B------:R-:W-:Y:S02]  /*4720*/  FSEL R49, R43, RZ, P5 ;  /* 0x000000ff2b317208 */ /* 0x000fe40002800000 */
[----:B------:R-:W-:Y:S01]  /*4730*/  FSEL R41, R38, RZ, P3 ;  /* 0x000000ff26297208 */ /* 0x000fe20001800000 */
[----:B------:R-:W-:Y:S01]  /*4740*/  FFMA.FTZ R0, R0, UR16, R37 ;  /* 0x0000001000007c23 */ /* 0x000fe20008010025 */
[----:B------:R-:W-:-:S02]  /*4750*/  FSEL R54, R52, RZ, P6 ;  /* 0x000000ff34367208 */ /* 0x000fc40003000000 */
[----:B------:R-:W-:Y:S01]  /*4760*/  LOP3.LUT P5, RZ, R66, 0xff0000, RZ, 0xc0, !PT ;  /* 0x00ff000042ff7812 */ /* 0x000fe200078ac0ff */
[----:B------:R-:W-:Y:S01]  /*4770*/  FMUL.FTZ R0, R0, UR7 ;  /* 0x0000000700007c20 */ /* 0x000fe20008410000 */
[----:B------:R-:W-:Y:S02]  /*4780*/  LOP3.LUT P3, RZ, R120, 0xff00, RZ, 0xc0, !PT ;  /* 0x0000ff0078ff7812 */ /* 0x000fe4000786c0ff */
[----:B------:R-:W-:Y:S02]  /*4790*/  LOP3.LUT P6, RZ, R66, 0xff000000, RZ, 0xc0, !PT ;  /* 0xff00000042ff7812 */ /* 0x000fe400078cc0ff */
[----:B------:R-:W-:Y:S02]  /*47a0*/  F2FP.BF16.F32.PACK_AB R43, R86, R47 ;  /* 0x0000002f562b723e */ /* 0x000fe400000010ff */
        /* <DEDUP_REMOVED lines=15> */
[----:B------:R-:W-:Y:S01]  /*48a0*/  F2FP.BF16.F32.PACK_AB R40, R47, R40 ;  /* 0x000000282f28723e */ /* 0x000fe200000010ff */
[----:B------:R-:W-:Y:S06]  /*48b0*/  BRA `(.L_x_235) ;  /* 0x0000001800547947 */ /* 0x000fec0003800000 */
.L_x_233:
[----:B------:R-:W-:Y:S05]  /*48c0*/  @!P2 BRA `(.L_x_236) ;  /* 0x00000004003ca947 */ /* 0x000fea0003800000 */
[--C-:B------:R-:W-:Y:S01]  /*48d0*/  FFMA.FTZ R93, R93, UR17, R109.reuse ;  /* 0x000000115d5d7c23 */ /* 0x100fe2000801006d */
[--C-:B------:R-:W-:Y:S01]  /*48e0*/  FFMA.FTZ R0, R89, UR17, R109.reuse ;  /* 0x0000001159007c23 */ /* 0x100fe2000801006d */
[--C-:B0-----:R-:W-:Y:S01]  /*48f0*/  FFMA.FTZ R35, R90, UR17, R109.reuse ;  /* 0x000000115a237c23 */ /* 0x101fe2000801006d */
[----:B------:R-:W-:Y:S01]  /*4900*/  FFMA.FTZ R94, R94, UR17, R109 ;  /* 0x000000115e5e7c23 */ /* 0x000fe2000801006d */
[----:B------:R-:W-:Y:S01]  /*4910*/  FADD.FTZ R93, R86, -R93 ;  /* 0x8000005d565d7221 */ /* 0x000fe20000010000 */
[----:B------:R-:W-:Y:S01]  /*4920*/  FADD.FTZ R33, R51, -R0 ;  /* 0x8000000033217221 */ /* 0x000fe20000010000 */
[----:B------:R-:W-:Y:S01]  /*4930*/  FADD.FTZ R51, R52, -R35 ;  /* 0x8000002334337221 */ /* 0x000fe20000010000 */
[----:B------:R-:W-:Y:S01]  /*4940*/  FADD.FTZ R36, R87, -R94 ;  /* 0x8000005e57247221 */ /* 0x000fe20000010000 */
[----:B------:R-:W-:Y:S01]  /*4950*/  FMUL.FTZ R35, R93, UR16 ;  /* 0x000000105d237c20 */ /* 0x000fe20008410000 */
[----:B------:R-:W-:Y:S01]  /*4960*/  LOP3.LUT P5, RZ, R121, 0xff0000, RZ, 0xc0, !PT ;  /* 0x00ff000079ff7812 */ /* 0x000fe200078ac0ff */
[--C-:B------:R-:W-:Y:S01]  /*4970*/  FFMA.FTZ R32, R91, UR17, R109.reuse ;  /* 0x000000115b207c23 */ /* 0x100fe2000801006d */
[----:B------:R-:W-:Y:S01]  /*4980*/  FFMA.FTZ R37, R92, UR17, R109 ;  /* 0x000000115c257c23 */ /* 0x000fe2000801006d */
[----:B------:R-:W-:Y:S01]  /*4990*/  FMUL.FTZ R0, R35, UR7 ;  /* 0x0000000723007c20 */ /* 0x000fe20008410000 */
[----:B------:R-:W-:Y:S01]  /*49a0*/  FMUL.FTZ R36, R36, UR16 ;  /* 0x0000001024247c20 */ /* 0x000fe20008410000 */
[----:B------:R-:W-:Y:S01]  /*49b0*/  FADD.FTZ R34, R53, -R32 ;  /* 0x8000002035227221 */ /* 0x000fe20000010000 */
[----:B------:R-:W-:Y:S01]  /*49c0*/  ISETP.GE.U32.AND P3, PT, R120, RZ, PT ;  /* 0x000000ff7800720c */ /* 0x000fe20003f66070 */
[----:B------:R-:W-:Y:S01]  /*49d0*/  FADD.FTZ R37, R54, -R37 ;  /* 0x8000002536257221 */ /* 0x000fe20000010000 */
[----:B------:R-:W-:Y:S01]  /*49e0*/  FSEL R43, R0, RZ, P5 ;  /* 0x000000ff002b7208 */ /* 0x000fe20002800000 */
[----:B------:R-:W-:Y:S01]  /*49f0*/  FMUL.FTZ R32, R36, UR7 ;  /* 0x0000000724207c20 */ /* 0x000fe20008410000 */
[----:B------:R-:W-:Y:S01]  /*4a00*/  ISETP.GE.U32.AND P5, PT, R66, RZ, PT ;  /* 0x000000ff4200720c */ /* 0x000fe20003fa6070 */
[----:B------:R-:W-:Y:S01]  /*4a10*/  FMUL.FTZ R34, R34, UR16 ;  /* 0x0000001022227c20 */ /* 0x000fe20008410000 */
[----:B------:R-:W-:Y:S01]  /*4a20*/  LOP3.LUT P6, RZ, R67, 0xff0000, RZ, 0xc0, !PT ;  /* 0x00ff000043ff7812 */ /* 0x000fe200078cc0ff */
[----:B------:R-:W-:Y:S01]  /*4a30*/  FMUL.FTZ R37, R37, UR16 ;  /* 0x0000001025257c20 */ /* 0x000fe20008410000 */
[----:B------:R-:W-:Y:S01]  /*4a40*/  ISETP.GE.U32.AND.EX P3, PT, R121, 0x1000000, PT, P3 ;  /* 0x010000007900780c */ /* 0x000fe20003f66130 */
[----:B------:R-:W-:Y:S01]  /*4a50*/  FMUL.FTZ R33, R33, UR16 ;  /* 0x0000001021217c20 */ /* 0x000fe20008410000 */
[----:B------:R-:W-:Y:S01]  /*4a60*/  ISETP.GE.U32.AND.EX P5, PT, R67, 0x1000000, PT, P5 ;  /* 0x010000004300780c */ /* 0x000fe20003fa6150 */
[--C-:B------:R-:W-:Y:S01]  /*4a70*/  FFMA.FTZ R47, R88, UR17, R109.reuse ;  /* 0x00000011582f7c23 */ /* 0x100fe2000801006d */
[----:B------:R-:W-:Y:S01]  /*4a80*/  FSEL R39, R0, RZ, P6 ;  /* 0x000000ff00277208 */ /* 0x000fe20003000000 */
[----:B------:R-:W-:Y:S01]  /*4a90*/  FMUL.FTZ R0, R34, UR7 ;  /* 0x0000000722007c20 */ /* 0x000fe20008410000 */
[C---:B------:R-:W-:Y:S01]  /*4aa0*/  FSEL R40, R32.reuse, RZ, P3 ;  /* 0x000000ff20287208 */ /* 0x040fe20001800000 */
[----:B------:R-:W-:Y:S01]  /*4ab0*/  FFMA.FTZ R86, R55, UR17, R109 ;  /* 0x0000001137567c23 */ /* 0x000fe2000801006d */
        /* <DEDUP_REMOVED lines=8> */
[----:B------:R-:W-:Y:S01]  /*4b40*/  FSEL R38, R0, RZ, P3 ;  /* 0x000000ff00267208 */ /* 0x000fe20001800000 */
[----:B------:R-:W-:Y:S01]  /*4b50*/  FMUL.FTZ R0, R33, UR7 ;  /* 0x0000000721007c20 */ /* 0x000fe20008410000 */
[----:B------:R-:W-:Y:S02]  /*4b60*/  FSEL R53, R32, RZ, P5 ;  /* 0x000000ff20357208 */ /* 0x000fe40002800000 */
[----:B------:R-:W-:Y:S02]  /*4b70*/  LOP3.LUT P3, RZ, R120, 0xff0000, RZ, 0xc0, !PT ;  /* 0x00ff000078ff7812 */ /* 0x000fe4000786c0ff */
[----:B------:R-:W-:Y:S02]  /*4b80*/  LOP3.LUT P5, RZ, R66, 0xff0000, RZ, 0xc0, !PT ;  /* 0x00ff000042ff7812 */ /* 0x000fe400078ac0ff */
[----:B------:R-:W-:-:S02]  /*4b90*/  LOP3.LUT P6, RZ, R67, 0xff00, RZ, 0xc0, !PT ;  /* 0x0000ff0043ff7812 */ /* 0x000fc400078cc0ff */
[C---:B------:R-:W-:Y:S02]  /*4ba0*/  FSEL R41, R0.reuse, RZ, P3 ;  /* 0x000000ff00297208 */ /* 0x040fe40001800000 */
[----:B------:R-:W-:Y:S01]  /*4bb0*/  FSEL R46, R0, RZ, P5 ;  /* 0x000000ff002e7208 */ /* 0x000fe20002800000 */
[----:B------:R-:W-:Y:S01]  /*4bc0*/  FMUL.FTZ R0, R51, UR16 ;  /* 0x0000001033007c20 */ /* 0x000fe20008410000 */
[----:B------:R-:W-:Y:S02]  /*4bd0*/  FSEL R55, R32, RZ, P6 ;  /* 0x000000ff20377208 */ /* 0x000fe40003000000 */
[----:B------:R-:W-:Y:S01]  /*4be0*/  LOP3.LUT P6, RZ, R120, 0xff000000, RZ, 0xc0, !PT ;  /* 0xff00000078ff7812 */ /* 0x000fe200078cc0ff */
[C---:B------:R-:W-:Y:S01]  /*4bf0*/  FMUL.FTZ R32, R0.reuse, UR7 ;  /* 0x0000000700207c20 */ /* 0x040fe20008410000 */
[----:B------:R-:W-:Y:S01]  /*4c00*/  F2FP.BF16.F32.PACK_AB R34, R37, R34 ;  /* 0x000000222522723e */ /* 0x000fe200000010ff */
[----:B------:R-:W-:Y:S01]  /*4c10*/  FMUL.FTZ R37, R47, UR16 ;  /* 0x000000102f257c20 */ /* 0x000fe20008410000 */
[----:B------:R-:W-:Y:S01]  /*4c20*/  F2FP.BF16.F32.PACK_AB R33, R0, R33 ;  /* 0x000000210021723e */ /* 0x000fe200000010ff */
[----:B------:R-:W-:Y:S01]  /*4c30*/  FMUL.FTZ R0, R86, UR16 ;  /* 0x0000001056007c20 */ /* 0x000fe20008410000 */
[----:B------:R-:W-:-:S02]  /*4c40*/  FSEL R50, R32, RZ, P6 ;  /* 0x000000ff20327208 */ /* 0x000fc40003000000 */
[----:B------:R-:W-:Y:S01]  /*4c50*/  F2FP.BF16.F32.PACK_AB R35, R36, R35 ;  /* 0x000000232423723e */ /* 0x000fe200000010ff */
[C---:B------:R-:W-:Y:S01]  /*4c60*/  FMUL.FTZ R36, R37.reuse, UR7 ;  /* 0x0000000725247c20 */ /* 0x040fe20008410000 */
[----:B------:R-:W-:Y:S02]  /*4c70*/  LOP3.LUT P6, RZ, R66, 0xff000000, RZ, 0xc0, !PT ;  /* 0xff00000042ff7812 */ /* 0x000fe400078cc0ff */
[----:B------:R-:W-:Y:S02]  /*4c80*/  LOP3.LUT P3, RZ, R120, 0xff00, RZ, 0xc0, !PT ;  /* 0x0000ff0078ff7812 */ /* 0x000fe4000786c0ff */
[----:B------:R-:W-:Y:S02]  /*4c90*/  FSEL R51, R32, RZ, P6 ;  /* 0x000000ff20337208 */ /* 0x000fe40003000000 */
[----:B------:R-:W-:Y:S01]  /*4ca0*/  F2FP.BF16.F32.PACK_AB R32, R37, R0 ;  /* 0x000000002520723e */ /* 0x000fe200000010ff */
[----:B------:R-:W-:Y:S01]  /*4cb0*/  FMUL.FTZ R0, R0, UR7 ;  /* 0x0000000700007c20 */ /* 0x000fe20008410000 */
[----:B------:R-:W-:-:S02]  /*4cc0*/  LOP3.LUT P6, RZ, R66, 0xff00, RZ, 0xc0, !PT ;  /* 0x0000ff0042ff7812 */ /* 0x000fc400078cc0ff */
[----:B------:R-:W-:Y:S02]  /*4cd0*/  FSEL R47, R36, RZ, P3 ;  /* 0x000000ff242f7208 */ /* 0x000fe40001800000 */
[----:B------:R-:W-:Y:S02]  /*4ce0*/  LOP3.LUT P5, RZ, R120, 0xff, RZ, 0xc0, !PT ;  /* 0x000000ff78ff7812 */ /* 0x000fe400078ac0ff */
        /* <DEDUP_REMOVED lines=10> */
[----:B------:R-:W-:Y:S02]  /*4d90*/  F2FP.BF16.F32.PACK_AB R36, R49, R36 ;  /* 0x000000243124723e */ /* 0x000fe400000010ff */
[----:B------:R-:W-:Y:S01]  /*4da0*/  F2FP.BF16.F32.PACK_AB R40, R47, R40 ;  /* 0x000000282f28723e */ /* 0x000fe200000010ff */
[----:B------:R-:W-:Y:S06]  /*4db0*/  BRA `(.L_x_235) ;  /* 0x0000001400147947 */ /* 0x000fec0003800000 */
.L_x_236:
[--C-:B------:R-:W-:Y:S01]  /*4dc0*/  FFMA.FTZ R94, R94, UR17, R109.reuse ;  /* 0x000000115e5e7c23 */ /* 0x100fe2000801006d */
[--C-:B------:R-:W-:Y:S01]  /*4dd0*/  FFMA.FTZ R93, R93, UR17, R109.reuse ;  /* 0x000000115d5d7c23 */ /* 0x100fe2000801006d */
[----:B0-----:R-:W-:Y:S01]  /*4de0*/  FFMA.FTZ R38, R91, UR17, R109 ;  /* 0x000000115b267c23 */ /* 0x001fe2000801006d */
[----:B------:R-:W-:Y:S01]  /*4df0*/  ISETP.GE.U32.AND P3, PT, R120, RZ, PT ;  /* 0x000000ff7800720c */ /* 0x000fe20003f66070 */
[----:B------:R-:W-:Y:S01]  /*4e00*/  FADD.FTZ R94, R87, -R94 ;  /* 0x8000005e575e7221 */ /* 0x000fe20000010000 */
[----:B------:R-:W-:Y:S01]  /*4e10*/  FADD.FTZ R93, R86, -R93 ;  /* 0x8000005d565d7221 */ /* 0x000fe20000010000 */
[----:B------:R-:W-:Y:S01]  /*4e20*/  FADD.FTZ R38, R53, -R38 ;  /* 0x8000002635267221 */ /* 0x000fe20000010000 */
[--C-:B------:R-:W-:Y:S01]  /*4e30*/  FFMA.FTZ R41, R92, UR17, R109.reuse ;  /* 0x000000115c297c23 */ /* 0x100fe2000801006d */
[----:B------:R-:W-:Y:S01]  /*4e40*/  FMUL.FTZ R94, R94, UR16 ;  /* 0x000000105e5e7c20 */ /* 0x000fe20008410000 */
[----:B------:R-:W-:Y:S01]  /*4e50*/  FMUL.FTZ R93, R93, UR16 ;  /* 0x000000105d5d7c20 */ /* 0x000fe20008410000 */
[----:B------:R-:W-:Y:S01]  /*4e60*/  FFMA.FTZ R39, R90, UR17, R109 ;  /* 0x000000115a277c23 */ /* 0x000fe2000801006d */
[----:B------:R-:W-:Y:S01]  /*4e70*/  ISETP.GE.U32.AND.EX P6, PT, R121, 0x1000000, PT, P3 ;  /* 0x010000007900780c */ /* 0x000fe20003fc6130 */
[----:B------:R-:W-:Y:S01]  /*4e80*/  FMUL.FTZ R94, R94, UR7 ;  /* 0x000000075e5e7c20 */ /* 0x000fe20008410000 */
[----:B------:R-:W-:Y:S01]  /*4e90*/  FMUL.FTZ R93, R93, UR7 ;  /* 0x000000075d5d7c20 */ /* 0x000fe20008410000 */
[----:B------:R-:W-:Y:S01]  /*4ea0*/  LOP3.LUT P5, RZ, R121, 0xff0000, RZ, 0xc0, !PT ;  /* 0x00ff000079ff7812 */ /* 0x000fe200078ac0ff */
[----:B------:R-:W-:Y:S01]  /*4eb0*/  FMUL.FTZ R38, R38, UR16 ;  /* 0x0000001026267c20 */ /* 0x000fe20008410000 */
[----:B------:R-:W-:Y:S01]  /*4ec0*/  FADD.FTZ R41, R54, -R41 ;  /* 0x8000002936297221 */ /* 0x000fe20000010000 */
[----:B------:R-:W-:Y:S01]  /*4ed0*/  FFMA.FTZ R36, R89, UR17, R109 ;  /* 0x0000001159247c23 */ /* 0x000fe2000801006d */
[----:B------:R-:W-:Y:S01]  /*4ee0*/  FADD.FTZ R39, R52, -R39 ;  /* 0x8000002734277221 */ /* 0x000fe20000010000 */
[----:B------:R-:W-:Y:S01]  /*4ef0*/  FSEL R52, R94, RZ, P6 ;  /* 0x000000ff5e347208 */ /* 0x000fe20003000000 */
[----:B------:R-:W-:Y:S01]  /*4f00*/  FMUL.FTZ R38, R38, UR7 ;  /* 0x0000000726267c20 */ /* 0x000fe20008410000 */
[----:B------:R-:W-:Y:S01]  /*4f10*/  LOP3.LUT P6, RZ, R67, 0xff0000, RZ, 0xc0, !PT ;  /* 0x00ff000043ff7812 */ /* 0x000fe200078cc0ff */
[----:B------:R-:W-:Y:S01]  /*4f20*/  FMUL.FTZ R41, R41, UR16 ;  /* 0x0000001029297c20 */ /* 0x000fe20008410000 */
[----:B------:R-:W-:Y:S01]  /*4f30*/  FSEL R43, R93, RZ, P5 ;  /* 0x000000ff5d2b7208 */ /* 0x000fe20002800000 */
[----:B------:R-:W-:Y:S01]  /*4f40*/  FADD.FTZ R36, R51, -R36 ;  /* 0x8000002433247221 */ /* 0x000fe20000010000 */
[----:B------:R-:W-:Y:S01]  /*4f50*/  ISETP.GE.U32.AND P3, PT, R66, RZ, PT ;  /* 0x000000ff4200720c */ /* 0x000fe20003f66070 */
[----:B------:R-:W-:Y:S01]  /*4f60*/  FFMA.FTZ R37, R88, UR17, R109 ;  /* 0x0000001158257c23 */ /* 0x000fe2000801006d */
[----:B------:R-:W-:Y:S01]  /*4f70*/  LOP3.LUT P5, RZ, R121, 0xff, RZ, 0xc0, !PT ;  /* 0x000000ff79ff7812 */ /* 0x000fe200078ac0ff */
[----:B------:R-:W-:Y:S01]  /*4f80*/  FMUL.FTZ R41, R41, UR7 ;  /* 0x0000000729297c20 */ /* 0x000fe20008410000 */
[----:B------:R-:W-:Y:S01]  /*4f90*/  FSEL R93, R93, RZ, P6 ;  /* 0x000000ff5d5d7208 */ /* 0x000fe20003000000 */
[----:B------:R-:W-:Y:S01]  /*4fa0*/  FMUL.FTZ R36, R36, UR16 ;  /* 0x0000001024247c20 */ /* 0x000fe20008410000 */
[----:B------:R-:W-:Y:S01]  /*4fb0*/  ISETP.GE.U32.AND.EX P3, PT, R67, 0x1000000, PT, P3 ;  /* 0x010000004300780c */ /* 0x000fe20003f66130 */
[----:B------:R-:W-:Y:S01]  /*4fc0*/  FMUL.FTZ R39, R39, UR16 ;  /* 0x0000001027277c20 */ /* 0x000fe20008410000 */
[----:B------:R-:W-:Y:S01]  /*4fd0*/  LOP3.LUT P6, RZ, R67, 0xff, RZ, 0xc0, !PT ;  /* 0x000000ff43ff7812 */ /* 0x000fe200078cc0ff */
[----:B------:R-:W-:Y:S01]  /*4fe0*/  FADD.FTZ R37, R50, -R37 ;  /* 0x8000002532257221 */ /* 0x000fe20000010000 */
[----:B------:R-:W-:Y:S01]  /*4ff0*/  FSEL R42, R38, RZ, P5 ;  /* 0x000000ff262a7208 */ /* 0x000fe20002800000 */
[----:B------:R-:W-:Y:S01]  /*5000*/  FFMA.FTZ R0, R55, UR17, R109 ;  /* 0x0000001137007c23 */ /* 0x000fe2000801006d */
[----:B------:R-:W-:Y:S01]  /*5010*/  LOP3.LUT P5, RZ, R67, 0xff00, RZ, 0xc0, !PT ;  /* 0x0000ff0043ff7812 */ /* 0x000fe200078ac0ff */
[----:B------:R-:W-:Y:S01]  /*5020*/  FMUL.FTZ R36, R36, UR7 ;  /* 0x0000000724247c20 */ /* 0x000fe20008410000 */
[----:B------:R-:W-:Y:S01]  /*5030*/  FSEL R94, R94, RZ, P3 ;  /* 0x000000ff5e5e7208 */ /* 0x000fe20001800000 */
[----:B------:R-:W-:Y:S01]  /*5040*/  FMUL.FTZ R37, R37, UR16 ;  /* 0x0000001025257c20 */ /* 0x000fe20008410000 */
[----:B------:R-:W-:Y:S01]  /*5050*/  FSEL R40, R38, RZ, P6 ;  /* 0x000000ff26287208 */ /* 0x000fe20003000000 */
[----:B------:R-:W-:Y:S01]  /*5060*/  FMUL.FTZ R38, R39, UR7 ;  /* 0x0000000727267c20 */ /* 0x000fe20008410000 */
[----:B------:R-:W-:Y:S01]  /*5070*/  LOP3.LUT P3, RZ, R121, 0xff00, RZ, 0xc0, !PT ;  /* 0x0000ff0079ff7812 */ /* 0x000fe2000786c0ff */
[----:B------:R-:W-:Y:S01]  /*5080*/  FADD.FTZ R0, R49, -R0 ;  /* 0x8000000031007221 */ /* 0x000fe20000010000 */
[----:B------:R-:W-:Y:S01]  /*5090*/  FSEL R55, R41, RZ, P5 ;  /* 0x000000ff29377208 */ /* 0x000fe20002800000 */
[----:B------:R-:W-:Y:S01]  /*50a0*/  FMUL.FTZ R37, R37, UR7 ;  /* 0x0000000725257c20 */ /* 0x000fe20008410000 */
[----:B------:R-:W-:Y:S01]  /*50b0*/  LOP3.LUT P6, RZ, R120, 0xff0000, RZ, 0xc0, !PT ;  /* 0x00ff000078ff7812 */ /* 0x000fe200078cc0ff */
[----:B------:R-:W-:Y:S01]  /*50c0*/  FMUL.FTZ R0, R0, UR16 ;  /* 0x0000001000007c20 */ /* 0x000fe20008410000 */
[----:B------:R-:W-:-:S02]  /*50d0*/  LOP3.LUT P5, RZ, R120, 0xff000000, RZ, 0xc0, !PT ;  /* 0xff00000078ff7812 */ /* 0x000fc400078ac0ff */
[----:B------:R-:W-:Y:S01]  /*50e0*/  FSEL R53, R41, RZ, P3 ;  /* 0x000000ff29357208 */ /* 0x000fe20001800000 */
[----:B------:R-:W-:Y:S01]  /*50f0*/  FMUL.FTZ R0, R0, UR7 ;  /* 0x0000000700007c20 */ /* 0x000fe20008410000 */
[----:B------:R-:W-:Y:S02]  /*5100*/  FSEL R41, R36, RZ, P6 ;  /* 0x000000ff24297208 */ /* 0x000fe40003000000 */
[----:B------:R-:W-:Y:S02]  /*5110*/  FSEL R50, R38, RZ, P5 ;  /* 0x000000ff26327208 */ /* 0x000fe40002800000 */
[----:B------:R-:W-:Y:S02]  /*5120*/  LOP3.LUT P3, RZ, R66, 0xff0000, RZ, 0xc0, !PT ;  /* 0x00ff000042ff7812 */ /* 0x000fe4000786c0ff */
[----:B------:R-:W-:Y:S02]  /*5130*/  LOP3.LUT P6, RZ, R120, 0xff00, RZ, 0xc0, !PT ;  /* 0x0000ff0078ff7812 */ /* 0x000fe400078cc0ff */
[----:B------:R-:W-:-:S02]  /*5140*/  LOP3.LUT P5, RZ, R66, 0xff000000, RZ, 0xc0, !PT ;  /* 0xff00000042ff7812 */ /* 0x000fc400078ac0ff */
        /* <DEDUP_REMOVED lines=18> */
.L_x_232:
[----:B------:R-:W-:Y:S05]  /*5270*/  @!P0 BRA `(.L_x_237) ;  /* 0x0000000800248947 */ /* 0x000fea0003800000 */
[----:B------:R-:W-:Y:S05]  /*5280*/  @!P2 BRA `(.L_x_238) ;  /* 0x000000040018a947 */ /* 0x000fea0003800000 */
[--C-:B0-----:R-:W-:Y:S01]  /*5290*/  FFMA.FTZ R35, R90, UR17, R109.reuse ;  /* 0x000000115a237c23 */ /* 0x101fe2000801006d */
[--C-:B------:R-:W-:Y:S01]  /*52a0*/  FFMA.FTZ R33, R88, UR17, R109.reuse ;  /* 0x0000001158217c23 */ /* 0x100fe2000801006d */
[--C-:B------:R-:W-:Y:S01]  /*52b0*/  FFMA.FTZ R93, R93, UR17, R109.reuse ;  /* 0x000000115d5d7c23 */ /* 0x100fe2000801006d */
[----:B------:R-:W-:Y:S01]  /*52c0*/  FFMA.FTZ R94, R94, UR17, R109 ;  /* 0x000000115e5e7c23 */ /* 0x000fe2000801006d */
[----:B------:R-:W-:Y:S01]  /*52d0*/  FADD.FTZ R52, R52, -R35 ;  /* 0x8000002334347221 */ /* 0x000fe20000010000 */
[----:B------:R-:W-:Y:S01]  /*52e0*/  FADD.FTZ R50, R50, -R33 ;  /* 0x8000002132327221 */ /* 0x000fe20000010000 */
[----:B------:R-:W-:Y:S01]  /*52f0*/  PRMT R35, R31, 0x7632, R35 ;  /* 0x000076321f237816 */ /* 0x000fe20000000023 */
[----:B------:R-:W-:Y:S01]  /*5300*/  FFMA.FTZ R34, R91, UR17, R109 ;  /* 0x000000115b227c23 */ /* 0x000fe2000801006d */
[----:B------:R-:W-:Y:S01]  /*5310*/  PRMT R33, R30, 0x7632, R33 ;  /* 0x000076321e217816 */ /* 0x000fe20000000021 */
[----:B------:R-:W-:Y:S01]  /*5320*/  FFMA.FTZ R32, R89, UR17, R109 ;  /* 0x0000001159207c23 */ /* 0x000fe2000801006d */
[----:B------:R-:W-:Y:S01]  /*5330*/  SHF.L.U32 R43, R35, 0x10, RZ ;  /* 0x00000010232b7819 */ /* 0x000fe200000006ff */
[----:B------:R-:W-:Y:S01]  /*5340*/  FADD.FTZ R93, R86, -R93 ;  /* 0x8000005d565d7221 */ /* 0x000fe20000010000 */
[----:B------:R-:W-:Y:S01]  /*5350*/  FADD.FTZ R94, R87, -R94 ;  /* 0x8000005e575e7221 */ /* 0x000fe20000010000 */
[----:B------:R-:W-:Y:S01]  /*5360*/  IMAD.U32 R40, R31, 0x10000, RZ ;  /* 0x000100001f287824 */ /* 0x000fe200078e00ff */
[----:B------:R-:W-:Y:S01]  /*5370*/  SHF.L.U32 R35, R30, 0x10, RZ ;  /* 0x000000101e237819 */ /* 0x000fe200000006ff */
[----:B------:R-:W-:Y:S01]  /*5380*/  FFMA.FTZ R41, R92, UR17, R109 ;  /* 0x000000115c297c23 */ /* 0x000fe2000801006d */
[----:B------:R-:W-:Y:S01]  /*5390*/  FADD.FTZ R34, R53, -R34 ;  /* 0x8000002235227221 */ /* 0x000fe20000010000 */
[----:B------:R-:W-:Y:S01]  /*53a0*/  IMAD.U32 R42, R33, 0x10000, RZ ;  /* 0x00010000212a7824 */ /* 0x000fe200078e00ff */
[----:B------:R-:W-:Y:S01]  /*53b0*/  SHF.L.U32 R33, R29, 0x10, RZ ;  /* 0x000000101d217819 */ /* 0x000fe200000006ff */
[----:B------:R-:W-:Y:S01]  /*53c0*/  FADD.FTZ R32, R51, -R32 ;  /* 0x8000002033207221 */ /* 0x000fe20000010000 */
[----:B------:R-:W-:Y:S01]  /*53d0*/  FFMA.FTZ R93, R93, UR16, R40 ;  /* 0x000000105d5d7c23 */ /* 0x000fe20008010028 */
[----:B------:R-:W-:Y:S01]  /*53e0*/  FFMA.FTZ R94, R94, UR16, R43 ;  /* 0x000000105e5e7c23 */ /* 0x000fe2000801002b */
[----:B------:R-:W-:Y:S01]  /*53f0*/  FADD.FTZ R41, R54, -R41 ;  /* 0x8000002936297221 */ /* 0x000fe20000010000 */
[----:B------:R-:W-:Y:S01]  /*5400*/  FFMA.FTZ R40, R34, UR16, R35 ;  /* 0x0000001022287c23 */ /* 0x000fe20008010023 */
[----:B------:R-:W-:Y:S01]  /*5410*/  ISETP.GE.U32.AND P3, PT, R120, RZ, PT ;  /* 0x000000ff7800720c */ /* 0x000fe20003f66070 */
[----:B------:R-:W-:Y:S01]  /*5420*/  FFMA.FTZ R43, R32, UR16, R33 ;  /* 0x00000010202b7c23 */ /* 0x000fe20008010021 */
[----:B------:R-:W-:Y:S01]  /*5430*/  FMUL.FTZ R34, R94, UR7 ;  /* 0x000000075e227c20 */ /* 0x000fe20008410000 */
[----:B------:R-:W-:Y:S01]  /*5440*/  FMUL.FTZ R33, R93, UR7 ;  /* 0x000000075d217c20 */ /* 0x000fe20008410000 */
[----:B------:R-:W-:Y:S01]  /*5450*/  FFMA.FTZ R0, R55, UR17, R109 ;  /* 0x0000001137007c23 */ /* 0x000fe2000801006d */
[----:B------:R-:W-:Y:S01]  /*5460*/  FFMA.FTZ R47, R41, UR16, R42 ;  /* 0x00000010292f7c23 */ /* 0x000fe2000801002a */
[C---:B------:R-:W-:Y:S01]  /*5470*/  LOP3.LUT P5, RZ, R121.reuse, 0xff0000, RZ, 0xc0, !PT ;  /* 0x00ff000079ff7812 */ /* 0x040fe200078ac0ff */
[----:B------:R-:W-:Y:S01]  /*5480*/  FMUL.FTZ R32, R40, UR7 ;  /* 0x0000000728207c20 */ /* 0x000fe20008410000 */
[----:B------:R-:W-:Y:S01]  /*5490*/  ISETP.GE.U32.AND.EX P3, PT, R121, 0x1000000, PT, P3 ;  /* 0x010000007900780c */ /* 0x000fe20003f66130 */
[----:B------:R-:W-:Y:S01]  /*54a0*/  FADD.FTZ R0, R49, -R0 ;  /* 0x8000000031007221 */ /* 0x000fe20000010000 */
[----:B------:R-:W-:Y:S01]  /*54b0*/  LOP3.LUT P6, RZ, R121, 0xff, RZ, 0xc0, !PT ;  /* 0x000000ff79ff7812 */ /* 0x000fe200078cc0ff */
[----:B------:R-:W-:Y:S01]  /*54c0*/  FMUL.FTZ R35, R47, UR7 ;  /* 0x000000072f237c20 */ /* 0x000fe20008410000 */
[----:B------:R-:W-:Y:S01]  /*54d0*/  FSEL R86, R34, RZ, P3 ;  /* 0x000000ff22567208 */ /* 0x000fe20001800000 */
[----:B------:R-:W-:Y:S01]  /*54e0*/  FMUL.FTZ R34, R43, UR7 ;  /* 0x000000072b227c20 */ /* 0x000fe20008410000 */
[----:B------:R-:W-:-:S02]  /*54f0*/  FSEL R51, R33, RZ, P5 ;  /* 0x000000ff21337208 */ /* 0x000fc40002800000 */
[----:B------:R-:W-:Y:S02]  /*5500*/  LOP3.LUT P3, RZ, R121, 0xff00, RZ, 0xc0, !PT ;  /* 0x0000ff0079ff7812 */ /* 0x000fe4000786c0ff */
[----:B------:R-:W-:Y:S02]  /*5510*/  FSEL R49, R32, RZ, P6 ;  /* 0x000000ff20317208 */ /* 0x000fe40003000000 */
[----:B------:R-:W-:Y:S02]  /*5520*/  PRMT R33, R29, 0x7632, R33 ;  /* 0x000076321d217816 */ /* 0x000fe40000000021 */
[C---:B------:R-:W-:Y:S02]  /*5530*/  PRMT R32, R28.reuse, 0x7632, R32 ;  /* 0x000076321c207816 */ /* 0x040fe40000000020 */
[----:B------:R-:W-:Y:S02]  /*5540*/  FSEL R54, R35, RZ, P3 ;  /* 0x000000ff23367208 */ /* 0x000fe40001800000 */
[----:B------:R-:W-:Y:S01]  /*5550*/  SHF.L.U32 R41, R33, 0x10, RZ ;  /* 0x0000001021297819 */ /* 0x000fe200000006ff */
[----:B------:R-:W-:Y:S01]  /*5560*/  IMAD.U32 R33, R28, 0x10000, RZ ;  /* 0x000100001c217824 */ /* 0x000fe200078e00ff */
[----:B------:R-:W-:-:S02]  /*5570*/  SHF.L.U32 R35, R32, 0x10, RZ ;  /* 0x0000001020237819 */ /* 0x000fc400000006ff */
[----:B------:R-:W-:Y:S01]  /*5580*/  LOP3.LUT P5, RZ, R120, 0xff0000, RZ, 0xc0, !PT ;  /* 0x00ff000078ff7812 */ /* 0x000fe200078ac0ff */
[----:B------:R-:W-:Y:S01]  /*5590*/  FFMA.FTZ R52, R52, UR16, R41 ;  /* 0x0000001034347c23 */ /* 0x000fe20008010029 */
[----:B------:R-:W-:Y:S01]  /*55a0*/  FFMA.FTZ R0, R0, UR16, R33 ;  /* 0x0000001000007c23 */ /* 0x000fe20008010021 */
[----:B------:R-:W-:Y:S01]  /*55b0*/  FFMA.FTZ R41, R50, UR16, R35 ;  /* 0x0000001032297c23 */ /* 0x000fe20008010023 */
[----:B------:R-:W-:Y:S02]  /*55c0*/  FSEL R46, R34, RZ, P5 ;  /* 0x000000ff222e7208 */ /* 0x000fe40002800000 */
[----:B------:R-:W-:Y:S01]  /*55d0*/  F2FP.BF16.F32.PACK_AB R34, R47, R40 ;  /* 0x000000282f22723e */ /* 0x000fe200000010ff */
[----:B------:R-:W-:Y:S01]  /*55e0*/  FMUL.FTZ R47, R52, UR7 ;  /* 0x00000007342f7c20 */ /* 0x000fe20008410000 */
[----:B------:R-:W-:Y:S01]  /*55f0*/  LOP3.LUT P6, RZ, R120, 0xff000000, RZ, 0xc0, !PT ;  /* 0xff00000078ff7812 */ /* 0x000fe200078cc0ff */
[----:B------:R-:W-:Y:S01]  /*5600*/  FMUL.FTZ R40, R0, UR7 ;  /* 0x0000000700287c20 */ /* 0x000fe20008410000 */
[----:B------:R-:W-:Y:S01]  /*5610*/  FMUL.FTZ R42, R41, UR7 ;  /* 0x00000007292a7c20 */ /* 0x000fe20008410000 */
[----:B------:R-:W-:-:S02]  /*5620*/  LOP3.LUT P3, RZ, R120, 0xff, RZ, 0xc0, !PT ;  /* 0x000000ff78ff7812 */ /* 0x000fc4000786c0ff */
[----:B------:R-:W-:Y:S02]  /*5630*/  LOP3.LUT P5, RZ, R120, 0xff00, RZ, 0xc0, !PT ;  /* 0x0000ff0078ff7812 */ /* 0x000fe400078ac0ff */
[----:B------:R-:W-:Y:S02]  /*5640*/  F2FP.BF16.F32.PACK_AB R32, R41, R0 ;  /* 0x000000002920723e */ /* 0x000fe400000010ff */
        /* <DEDUP_REMOVED lines=8> */
[----:B------:R-:W-:Y:S01]  /*56d0*/  F2FP.BF16.F32.PACK_AB R40, R47, R40 ;  /* 0x000000282f28723e */ /* 0x000fe200000010ff */
[----:B------:R-:W-:Y:S06]  /*56e0*/  BRA `(.L_x_235) ;  /* 0x0000000800c87947 */ /* 0x000fec0003800000 */
.L_x_238:
[--C-:B0-----:R-:W-:Y:S01]  /*56f0*/  FFMA.FTZ R40, R89, UR17, R109.reuse ;  /* 0x0000001159287c23 */ /* 0x101fe2000801006d */
[--C-:B------:R-:W-:Y:S01]  /*5700*/  FFMA.FTZ R41, R88, UR17, R109.reuse ;  /* 0x0000001158297c23 */ /* 0x100fe2000801006d */
[--C-:B------:R-:W-:Y:S01]  /*5710*/  FFMA.FTZ R47, R92, UR17, R109.reuse ;  /* 0x000000115c2f7c23 */ /* 0x100fe2000801006d */
[--C-:B------:R-:W-:Y:S01]  /*5720*/  FFMA.FTZ R43, R90, UR17, R109.reuse ;  /* 0x000000115a2b7c23 */ /* 0x100fe2000801006d */
[--C-:B------:R-:W-:Y:S01]  /*5730*/  FADD.FTZ R51, R51, -R40.reuse ;  /* 0x8000002833337221 */ /* 0x100fe20000010000 */
[----:B------:R-:W-:Y:S01]  /*5740*/  PRMT R40, R31, 0x7632, R40 ;  /* 0x000076321f287816 */ /* 0x000fe20000000028 */
[--C-:B------:R-:W-:Y:S01]  /*5750*/  FFMA.FTZ R94, R94, UR17, R109.reuse ;  /* 0x000000115e5e7c23 */ /* 0x100fe2000801006d */
[--C-:B------:R-:W-:Y:S01]  /*5760*/  FFMA.FTZ R42, R91, UR17, R109.reuse ;  /* 0x000000115b2a7c23 */ /* 0x100fe2000801006d */
[----:B------:R-:W-:Y:S01]  /*5770*/  FFMA.FTZ R93, R93, UR17, R109 ;  /* 0x000000115d5d7c23 */ /* 0x000fe2000801006d */
[----:B------:R-:W-:Y:S01]  /*5780*/  FADD.FTZ R50, R50, -R41 ;  /* 0x8000002932327221 */ /* 0x000fe20000010000 */
[----:B------:R-:W-:Y:S01]  /*5790*/  FADD.FTZ R54, R54, -R47 ;  /* 0x8000002f36367221 */ /* 0x000fe20000010000 */
[----:B------:R-:W-:Y:S01]  /*57a0*/  SHF.L.U32 R41, R40, 0x10, RZ ;  /* 0x0000001028297819 */ /* 0x000fe200000006ff */
[----:B------:R-:W-:Y:S01]  /*57b0*/  FFMA.FTZ R0, R55, UR17, R109 ;  /* 0x0000001137007c23 */ /* 0x000fe2000801006d */
[----:B------:R-:W-:Y:S01]  /*57c0*/  FADD.FTZ R52, R52, -R43 ;  /* 0x8000002b34347221 */ /* 0x000fe20000010000 */
[----:B------:R-:W-:Y:S01]  /*57d0*/  FADD.FTZ R94, R87, -R94 ;  /* 0x8000005e575e7221 */ /* 0x000fe20000010000 */
[----:B------:R-:W-:Y:S01]  /*57e0*/  SHF.L.U32 R47, R30, 0x10, RZ ;  /* 0x000000101e2f7819 */ /* 0x000fe200000006ff */
[----:B------:R-:W-:Y:S01]  /*57f0*/  FADD.FTZ R42, R53, -R42 ;  /* 0x8000002a352a7221 */ /* 0x000fe20000010000 */
[----:B------:R-:W-:Y:S01]  /*5800*/  FADD.FTZ R93, R86, -R93 ;  /* 0x8000005d565d7221 */ /* 0x000fe20000010000 */
[----:B------:R-:W-:Y:S01]  /*5810*/  IMAD.U32 R40, R31, 0x10000, RZ ;  /* 0x000100001f287824 */ /* 0x000fe200078e00ff */
[----:B------:R-:W-:Y:S01]  /*5820*/  PRMT R43, R30, 0x7632, R43 ;  /* 0x000076321e2b7816 */ /* 0x000fe2000000002b */
[----:B------:R-:W-:Y:S01]  /*5830*/  FADD.FTZ R0, R49, -R0 ;  /* 0x8000000031007221 */ /* 0x000fe20000010000 */
[--C-:B------:R-:W-:Y:S01]  /*5840*/  FFMA.FTZ R94, R94, UR16, R41.reuse ;  /* 0x000000105e5e7c23 */ /* 0x100fe20008010029 */
[--C-:B------:R-:W-:Y:S01]  /*5850*/  FFMA.FTZ R93, R93, UR16, R40.reuse ;  /* 0x000000105d5d7c23 */ /* 0x100fe20008010028 */
[----:B------:R-:W-:Y:S01]  /*5860*/  PRMT R41, R29, 0x7632, R41 ;  /* 0x000076321d297816 */ /* 0x000fe20000000029 */
[----:B------:R-:W-:Y:S01]  /*5870*/  FFMA.FTZ R46, R42, UR16, R47 ;  /* 0x000000102a2e7c23 */ /* 0x000fe2000801002f */
[----:B------:R-:W-:Y:S01]  /*5880*/  SHF.L.U32 R49, R43, 0x10, RZ ;  /* 0x000000102b317819 */ /* 0x000fe200000006ff */
[----:B------:R-:W-:Y:S01]  /*5890*/  IMAD.U32 R42, R29, 0x10000, RZ ;  /* 0x000100001d2a7824 */ /* 0x000fe200078e00ff */
[----:B------:R-:W-:Y:S01]  /*58a0*/  PRMT R40, R28, 0x7632, R40 ;  /* 0x000076321c287816 */ /* 0x000fe20000000028 */
[----:B------:R-:W-:Y:S01]  /*58b0*/  FMUL.FTZ R94, R94, UR7 ;  /* 0x000000075e5e7c20 */ /* 0x000fe20008410000 */
[----:B------:R-:W-:Y:S01]  /*58c0*/  ISETP.GE.U32.AND P3, PT, R120, RZ, PT ;  /* 0x000000ff7800720c */ /* 0x000fe20003f66070 */
[----:B------:R-:W-:Y:S01]  /*58d0*/  FMUL.FTZ R93, R93, UR7 ;  /* 0x000000075d5d7c20 */ /* 0x000fe20008410000 */
[----:B------:R-:W-:Y:S01]  /*58e0*/  SHF.L.U32 R47, R41, 0x10, RZ ;  /* 0x00000010292f7819 */ /* 0x000fe200000006ff */
[----:B------:R-:W-:Y:S01]  /*58f0*/  FFMA.FTZ R49, R54, UR16, R49 ;  /* 0x0000001036317c23 */ /* 0x000fe20008010031 */
[----:B------:R-:W-:Y:S01]  /*5900*/  SHF.L.U32 R43, R40, 0x10, RZ ;  /* 0x00000010282b7819 */ /* 0x000fe200000006ff */
[----:B------:R-:W-:Y:S01]  /*5910*/  FFMA.FTZ R42, R51, UR16, R42 ;  /* 0x00000010332a7c23 */ /* 0x000fe2000801002a */
[C---:B------:R-:W-:Y:S01]  /*5920*/  LOP3.LUT P5, RZ, R121.reuse, 0xff0000, RZ, 0xc0, !PT ;  /* 0x00ff000079ff7812 */ /* 0x040fe200078ac0ff */
[----:B------:R-:W-:Y:S01]  /*5930*/  IMAD.U32 R41, R28, 0x10000, RZ ;  /* 0x000100001c297824 */ /* 0x000fe200078e00ff */
[C---:B------:R-:W-:Y:S01]  /*5940*/  ISETP.GE.U32.AND.EX P3, PT, R121.reuse, 0x1000000, PT, P3 ;  /* 0x010000007900780c */ /* 0x040fe20003f66130 */
[----:B------:R-:W-:Y:S01]  /*5950*/  FMUL.FTZ R46, R46, UR7 ;  /* 0x000000072e2e7c20 */ /* 0x000fe20008410000 */
[----:B------:R-:W-:Y:S01]  /*5960*/  FFMA.FTZ R47, R52, UR16, R47 ;  /* 0x00000010342f7c23 */ /* 0x000fe2000801002f */
[----:B------:R-:W-:Y:S01]  /*5970*/  LOP3.LUT P6, RZ, R121, 0xff, RZ, 0xc0, !PT ;  /* 0x000000ff79ff7812 */ /* 0x000fe200078cc0ff */
[----:B------:R-:W-:Y:S01]  /*5980*/  FMUL.FTZ R49, R49, UR7 ;  /* 0x0000000731317c20 */ /* 0x000fe20008410000 */
[----:B------:R-:W-:Y:S01]  /*5990*/  FSEL R94, R94, RZ, P3 ;  /* 0x000000ff5e5e7208 */ /* 0x000fe20001800000 */
[----:B------:R-:W-:Y:S01]  /*59a0*/  FMUL.FTZ R42, R42, UR7 ;  /* 0x000000072a2a7c20 */ /* 0x000fe20008410000 */
[----:B------:R-:W-:Y:S01]  /*59b0*/  FSEL R93, R93, RZ, P5 ;  /* 0x000000ff5d5d7208 */ /* 0x000fe20002800000 */
[----:B------:R-:W-:Y:S01]  /*59c0*/  FFMA.FTZ R43, R50, UR16, R43 ;  /* 0x00000010322b7c23 */ /* 0x000fe2000801002b */
[----:B------:R-:W-:Y:S01]  /*59d0*/  FFMA.FTZ R0, R0, UR16, R41 ;  /* 0x0000001000007c23 */ /* 0x000fe20008010029 */
        /* <DEDUP_REMOVED lines=19> */
.L_x_237:
[----:B------:R-:W-:Y:S05]  /*5b10*/  @!P2 BRA `(.L_x_239) ;  /* 0x0000000000e8a947 */ /* 0x000fea0003800000 */
[--C-:B------:R-:W-:Y:S01]  /*5b20*/  FFMA.FTZ R93, R93, UR17, R109.reuse ;  /* 0x000000115d5d7c23 */ /* 0x100fe2000801006d */
[--C-:B------:R-:W-:Y:S01]  /*5b30*/  FFMA.FTZ R94, R94, UR17, R109.reuse ;  /* 0x000000115e5e7c23 */ /* 0x100fe2000801006d */
[--C-:B0-----:R-:W-:Y:S01]  /*5b40*/  FFMA.FTZ R34, R91, UR17, R109.reuse ;  /* 0x000000115b227c23 */ /* 0x101fe2000801006d */
[----:B------:R-:W-:Y:S01]  /*5b50*/  FFMA.FTZ R32, R89, UR17, R109 ;  /* 0x0000001159207c23 */ /* 0x000fe2000801006d */
[----:B------:R-:W-:Y:S01]  /*5b60*/  FADD.FTZ R93, R86, -R93 ;  /* 0x8000005d565d7221 */ /* 0x000fe20000010000 */
[----:B------:R-:W-:Y:S01]  /*5b70*/  FADD.FTZ R94, R87, -R94 ;  /* 0x8000005e575e7221 */ /* 0x000fe20000010000 */
[----:B------:R-:W-:Y:S01]  /*5b80*/  FFMA.FTZ R41, R92, UR17, R109 ;  /* 0x000000115c297c23 */ /* 0x000fe2000801006d */
[----:B------:R-:W-:Y:S01]  /*5b90*/  FADD.FTZ R34, R53, -R34 ;  /* 0x8000002235227221 */ /* 0x000fe20000010000 */
[----:B------:R-:W-:Y:S01]  /*5ba0*/  FMUL.FTZ R93, R93, UR16 ;  /* 0x000000105d5d7c20 */ /* 0x000fe20008410000 */
[----:B------:R-:W-:Y:S01]  /*5bb0*/  FADD.FTZ R32, R51, -R32 ;  /* 0x8000002033207221 */ /* 0x000fe20000010000 */
[----:B------:R-:W-:Y:S01]  /*5bc0*/  FMUL.FTZ R94, R94, UR16 ;  /* 0x000000105e5e7c20 */ /* 0x000fe20008410000 */
[----:B------:R-:W-:Y:S01]  /*5bd0*/  FADD.FTZ R41, R54, -R41 ;  /* 0x8000002936297221 */ /* 0x000fe20000010000 */
[----:B------:R-:W-:Y:S01]  /*5be0*/  ISETP.GE.U32.AND P3, PT, R120, RZ, PT ;  /* 0x000000ff7800720c */ /* 0x000fe20003f66070 */
[----:B------:R-:W-:Y:S01]  /*5bf0*/  FMUL.FTZ R40, R34, UR16 ;  /* 0x0000001022287c20 */ /* 0x000fe20008410000 */
[----:B------:R-:W-:Y:S01]  /*5c00*/  FMUL.FTZ R34, R93, UR7 ;  /* 0x000000075d227c20 */ /* 0x000fe20008410000 */
[--C-:B------:R-:W-:Y:S01]  /*5c10*/  FFMA.FTZ R35, R90, UR17, R109.reuse ;  /* 0x000000115a237c23 */ /* 0x100fe2000801006d */
[----:B------:R-:W-:Y:S01]  /*5c20*/  LOP3.LUT P5, RZ, R121, 0xff0000, RZ, 0xc0, !PT ;  /* 0x00ff000079ff7812 */ /* 0x000fe200078ac0ff */
[--C-:B------:R-:W-:Y:S01]  /*5c30*/  FFMA.FTZ R33, R88, UR17, R109.reuse ;  /* 0x0000001158217c23 */ /* 0x100fe2000801006d */
[----:B------:R-:W-:Y:S01]  /*5c40*/  FFMA.FTZ R0, R55, UR17, R109 ;  /* 0x0000001137007c23 */ /* 0x000fe2000801006d */
[----:B------:R-:W-:Y:S01]  /*5c50*/  FMUL.FTZ R42, R94, UR7 ;  /* 0x000000075e2a7c20 */ /* 0x000fe20008410000 */
[----:B------:R-:W-:Y:S01]  /*5c60*/  FMUL.FTZ R32, R32, UR16 ;  /* 0x0000001020207c20 */ /* 0x000fe20008410000 */
[----:B------:R-:W-:Y:S01]  /*5c70*/  ISETP.GE.U32.AND.EX P3, PT, R121, 0x1000000, PT, P3 ;  /* 0x010000007900780c */ /* 0x000fe20003f66130 */
[----:B------:R-:W-:Y:S01]  /*5c80*/  FMUL.FTZ R47, R41, UR16 ;  /* 0x00000010292f7c20 */ /* 0x000fe20008410000 */
[----:B------:R-:W-:Y:S01]  /*5c90*/  FMUL.FTZ R41, R40, UR7 ;  /* 0x0000000728297c20 */ /* 0x000fe20008410000 */
[----:B------:R-:W-:Y:S01]  /*5ca0*/  LOP3.LUT P6, RZ, R121, 0xff, RZ, 0xc0, !PT ;  /* 0x000000ff79ff7812 */ /* 0x000fe200078cc0ff */
[----:B------:R-:W-:Y:S01]  /*5cb0*/  FADD.FTZ R52, R52, -R35 ;  /* 0x8000002334347221 */ /* 0x000fe20000010000 */
[----:B------:R-:W-:Y:S01]  /*5cc0*/  FSEL R53, R34, RZ, P5 ;  /* 0x000000ff22357208 */ /* 0x000fe20002800000 */
[----:B------:R-:W-:Y:S01]  /*5cd0*/  FMUL.FTZ R34, R32, UR7 ;  /* 0x0000000720227c20 */ /* 0x000fe20008410000 */
[----:B------:R-:W-:Y:S01]  /*5ce0*/  FADD.FTZ R0, R49, -R0 ;  /* 0x8000000031007221 */ /* 0x000fe20000010000 */
[----:B------:R-:W-:Y:S01]  /*5cf0*/  FADD.FTZ R33, R50, -R33 ;  /* 0x8000002132217221 */ /* 0x000fe20000010000 */
[----:B------:R-:W-:Y:S01]  /*5d00*/  FSEL R86, R42, RZ, P3 ;  /* 0x000000ff2a567208 */ /* 0x000fe20001800000 */
        /* <DEDUP_REMOVED lines=8> */
[----:B------:R-:W-:Y:S01]  /*5d90*/  F2FP.BF16.F32.PACK_AB R34, R47, R40 ;  /* 0x000000282f22723e */ /* 0x000fe200000010ff */
[----:B------:R-:W-:Y:S01]  /*5da0*/  FMUL.FTZ R47, R43, UR7 ;  /* 0x000000072b2f7c20 */ /* 0x000fe20008410000 */
[----:B------:R-:W-:Y:S01]  /*5db0*/  FSEL R54, R42, RZ, P3 ;  /* 0x000000ff2a367208 */ /* 0x000fe20001800000 */
[----:B------:R-:W-:Y:S01]  /*5dc0*/  FMUL.FTZ R40, R0, UR7 ;  /* 0x0000000700287c20 */ /* 0x000fe20008410000 */
[C---:B------:R-:W-:Y:S01]  /*5dd0*/  LOP3.LUT P6, RZ, R120.reuse, 0xff000000, RZ, 0xc0, !PT ;  /* 0xff00000078ff7812 */ /* 0x040fe200078cc0ff */
[----:B------:R-:W-:Y:S01]  /*5de0*/  FMUL.FTZ R42, R41, UR7 ;  /* 0x00000007292a7c20 */ /* 0x000fe20008410000 */
[C---:B------:R-:W-:Y:S02]  /*5df0*/  LOP3.LUT P3, RZ, R120.reuse, 0xff, RZ, 0xc0, !PT ;  /* 0x000000ff78ff7812 */ /* 0x040fe4000786c0ff */
[----:B------:R-:W-:Y:S02]  /*5e00*/  LOP3.LUT P5, RZ, R120, 0xff00, RZ, 0xc0, !PT ;  /* 0x0000ff0078ff7812 */ /* 0x000fe400078ac0ff */
[----:B------:R-:W-:-:S02]  /*5e10*/  F2FP.BF16.F32.PACK_AB R33, R43, R32 ;  /* 0x000000202b21723e */ /* 0x000fc400000010ff */
[----:B------:R-:W-:Y:S02]  /*5e20*/  F2FP.BF16.F32.PACK_AB R32, R41, R0 ;  /* 0x000000002920723e */ /* 0x000fe400000010ff */
[----:B------:R-:W-:Y:S02]  /*5e30*/  FSEL R41, R47, RZ, P6 ;  /* 0x000000ff2f297208 */ /* 0x000fe40003000000 */
        /* <DEDUP_REMOVED lines=8> */
.L_x_239:
[--C-:B------:R-:W-:Y:S01]  /*5ec0*/  FFMA.FTZ R93, R93, UR17, R109.reuse ;  /* 0x000000115d5d7c23 */ /* 0x100fe2000801006d */
[--C-:B------:R-:W-:Y:S01]  /*5ed0*/  FFMA.FTZ R94, R94, UR17, R109.reuse ;  /* 0x000000115e5e7c23 */ /* 0x100fe2000801006d */
[--C-:B0-----:R-:W-:Y:S01]  /*5ee0*/  FFMA.FTZ R42, R91, UR17, R109.reuse ;  /* 0x000000115b2a7c23 */ /* 0x101fe2000801006d */
[----:B------:R-:W-:Y:S01]  /*5ef0*/  FFMA.FTZ R40, R89, UR17, R109 ;  /* 0x0000001159287c23 */ /* 0x000fe2000801006d */
[----:B------:R-:W-:Y:S01]  /*5f00*/  FADD.FTZ R93, R86, -R93 ;  /* 0x8000005d565d7221 */ /* 0x000fe20000010000 */
[----:B------:R-:W-:Y:S01]  /*5f10*/  FADD.FTZ R94, R87, -R94 ;  /* 0x8000005e575e7221 */ /* 0x000fe20000010000 */
[--C-:B------:R-:W-:Y:S01]  /*5f20*/  FFMA.FTZ R47, R92, UR17, R109.reuse ;  /* 0x000000115c2f7c23 */ /* 0x100fe2000801006d */
[----:B------:R-:W-:Y:S01]  /*5f30*/  FADD.FTZ R42, R53, -R42 ;  /* 0x8000002a352a7221 */ /* 0x000fe20000010000 */
[----:B------:R-:W-:Y:S01]  /*5f40*/  FMUL.FTZ R93, R93, UR16 ;  /* 0x000000105d5d7c20 */ /* 0x000fe20008410000 */
[----:B------:R-:W-:Y:S01]  /*5f50*/  FMUL.FTZ R94, R94, UR16 ;  /* 0x000000105e5e7c20 */ /* 0x000fe20008410000 */
[----:B------:R-:W-:Y:S01]  /*5f60*/  FFMA.FTZ R43, R90, UR17, R109 ;  /* 0x000000115a2b7c23 */ /* 0x000fe2000801006d */
[----:B------:R-:W-:Y:S01]  /*5f70*/  FADD.FTZ R40, R51, -R40 ;  /* 0x8000002833287221 */ /* 0x000fe20000010000 */
[----:B------:R-:W-:Y:S01]  /*5f80*/  FADD.FTZ R47, R54, -R47 ;  /* 0x8000002f362f7221 */ /* 0x000fe20000010000 */
[----:B------:R-:W-:Y:S01]  /*5f90*/  ISETP.GE.U32.AND P3, PT, R120, RZ, PT ;  /* 0x000000ff7800720c */ /* 0x000fe20003f66070 */
[--C-:B------:R-:W-:Y:S01]  /*5fa0*/  FFMA.FTZ R41, R88, UR17, R109.reuse ;  /* 0x0000001158297c23 */ /* 0x100fe2000801006d */
[----:B------:R-:W-:Y:S01]  /*5fb0*/  FFMA.FTZ R0, R55, UR17, R109 ;  /* 0x0000001137007c23 */ /* 0x000fe2000801006d */
[----:B------:R-:W-:Y:S01]  /*5fc0*/  FMUL.FTZ R42, R42, UR16 ;  /* 0x000000102a2a7c20 */ /* 0x000fe20008410000 */
[----:B------:R-:W-:Y:S01]  /*5fd0*/  FMUL.FTZ R94, R94, UR7 ;  /* 0x000000075e5e7c20 */ /* 0x000fe20008410000 */
[----:B------:R-:W-:Y:S01]  /*5fe0*/  FMUL.FTZ R93, R93, UR7 ;  /* 0x000000075d5d7c20 */ /* 0x000fe20008410000 */
[----:B------:R-:W-:Y:S01]  /*5ff0*/  FADD.FTZ R43, R52, -R43 ;  /* 0x8000002b342b7221 */ /* 0x000fe20000010000 */
[----:B------:R-:W-:Y:S01]  /*6000*/  LOP3.LUT P5, RZ, R121, 0xff0000, RZ, 0xc0, !PT ;  /* 0x00ff000079ff7812 */ /* 0x000fe200078ac0ff */
[----:B------:R-:W-:Y:S01]  /*6010*/  FMUL.FTZ R47, R47, UR16 ;  /* 0x000000102f2f7c20 */ /* 0x000fe20008410000 */
[----:B------:R-:W-:Y:S01]  /*6020*/  ISETP.GE.U32.AND.EX P3, PT, R121, 0x1000000, PT, P3 ;  /* 0x010000007900780c */ /* 0x000fe20003f66130 */
[----:B------:R-:W-:Y:S01]  /*6030*/  FMUL.FTZ R40, R40, UR16 ;  /* 0x0000001028287c20 */ /* 0x000fe20008410000 */
[----:B------:R-:W-:Y:S01]  /*6040*/  FADD.FTZ R41, R50, -R41 ;  /* 0x8000002932297221 */ /* 0x000fe20000010000 */
[----:B------:R-:W-:Y:S01]  /*6050*/  FADD.FTZ R0, R49, -R0 ;  /* 0x8000000031007221 */ /* 0x000fe20000010000 */
[----:B------:R-:W-:Y:S01]  /*6060*/  FMUL.FTZ R42, R42, UR7 ;  /* 0x000000072a2a7c20 */ /* 0x000fe20008410000 */
[----:B------:R-:W-:Y:S01]  /*6070*/  LOP3.LUT P6, RZ, R121, 0xff, RZ, 0xc0, !PT ;  /* 0x000000ff79ff7812 */ /* 0x000fe200078cc0ff */
[----:B------:R-:W-:Y:S01]  /*6080*/  FMUL.FTZ R47, R47, UR7 ;  /* 0x000000072f2f7c20 */ /* 0x000fe20008410000 */
[----:B------:R-:W-:Y:S01]  /*6090*/  FSEL R94, R94, RZ, P3 ;  /* 0x000000ff5e5e7208 */ /* 0x000fe20001800000 */
[----:B------:R-:W-:Y:S01]  /*60a0*/  FMUL.FTZ R43, R43, UR16 ;  /* 0x000000102b2b7c20 */ /* 0x000fe20008410000 */
        /* <DEDUP_REMOVED lines=21> */
[----:B------:R-:W-:-:S07]  /*6200*/  F2FP.BF16.F32.PACK_AB R40, R47, R0 ;  /* 0x000000002f28723e */ /* 0x000fce00000010ff */
.L_x_235:
        /* <DEDUP_REMOVED lines=9> */
[----:B------:R-:W-:Y:S05]  /*62a0*/  BRA.U !UP2, `(.L_x_240) ;  /* 0xffffffa10aa87547 */ /* 0x000fea000b83ffff */
[----:B0-----:R-:W-:Y:S01]  /*62b0*/  MOV R34, R4 ;  /* 0x0000000400227202 */ /* 0x001fe20000000f00 */
        /* <DEDUP_REMOVED lines=31> */
.L_x_221:
        /* <DEDUP_REMOVED lines=17> */
.L_x_241:
        /* <DEDUP_REMOVED lines=12> */
.L_x_2791:


//--------------------- .text._ZN10layer_norm31ln_parallel_residual_bwd_kernelINS_13Kernel_traitsI6__halfS2_S2_S2_fjLj4096ELj1ELj1ELj8ELj16ENS_18Kernel_traits_baseILj4096ES2_S2_S2_S2_fjLj256EEEEELb0ELb0ELb0EEEvNS_9BwdParamsE --------------------------
	.section	.text._ZN10layer_norm31ln_parallel_residual_bwd_kernelINS_13Kernel_traitsI6__halfS2_S2_S2_fjLj4096ELj1ELj1ELj8ELj16ENS_18Kernel_traits_baseILj4096ES2_S2_S2_S2_fjLj256EEEEELb0ELb0ELb0EEEvNS_9BwdParamsE,"ax",@progbits
	.align	128
        .global         _ZN10layer_norm31ln_parallel_residual_bwd_kernelINS_13Kernel_traitsI6__halfS2_S2_S2_fjLj4096ELj1ELj1ELj8ELj16ENS_18Kernel_traits_baseILj4096ES2_S2_S2_S2_fjLj256EEEEELb0ELb0ELb0EEEvNS_9BwdParamsE
        .type           _ZN10layer_norm31ln_parallel_residual_bwd_kernelINS_13Kernel_traitsI6__halfS2_S2_S2_fjLj4096ELj1ELj1ELj8ELj16ENS_18Kernel_traits_baseILj4096ES2_S2_S2_S2_fjLj256EEEEELb0ELb0ELb0EEEvNS_9BwdParamsE,@function
        .size           _ZN10layer_norm31ln_parallel_residual_bwd_kernelINS_13Kernel_traitsI6__halfS2_S2_S2_fjLj4096ELj1ELj1ELj8ELj16ENS_18Kernel_traits_baseILj4096ES2_S2_S2_S2_fjLj256EEEEELb0ELb0ELb0EEEvNS_9BwdParamsE,(.L_x_2792 - _ZN10layer_norm31ln_parallel_residual_bwd_kernelINS_13Kernel_traitsI6__halfS2_S2_S2_fjLj4096ELj1ELj1ELj8ELj16ENS_18Kernel_traits_baseILj4096ES2_S2_S2_S2_fjLj256EEEEELb0ELb0ELb0EEEvNS_9BwdParamsE)
        .other          _ZN10layer_norm31ln_parallel_residual_bwd_kernelINS_13Kernel_traitsI6__halfS2_S2_S2_fjLj4096ELj1ELj1ELj8ELj16ENS_18Kernel_traits_baseILj4096ES2_S2_S2_S2_fjLj256EEEEELb0ELb0ELb0EEEvNS_9BwdParamsE,@"STO_CUDA_ENTRY STV_DEFAULT"
_ZN10layer_norm31ln_parallel_residual_bwd_kernelINS_13Kernel_traitsI6__halfS2_S2_S2_fjLj4096ELj1ELj1ELj8ELj16ENS_18Kernel_traits_baseILj4096ES2_S2_S2_S2_fjLj256EEEEELb0ELb0ELb0EEEvNS_9BwdParamsE:
.text._ZN10layer_norm31ln_parallel_residual_bwd_kernelINS_13Kernel_traitsI6__halfS2_S2_S2_fjLj4096ELj1ELj1ELj8ELj16ENS_18Kernel_traits_baseILj4096ES2_S2_S2_S2_fjLj256EEEEELb0ELb0ELb0EEEvNS_9BwdParamsE:
        /* <DEDUP_REMOVED lines=13> */
[----:B------:R-:W-:Y:S01]  /*00d0*/  LEA.HI.SX32 R0, R0, R9, 0x1d ;  /* 0x0000000900007211 */ /* 0x000fe200078feaff */
[----:B------:R-:W0:Y:S03]  /*00e0*/  S2UR UR4, SR_CTAID.X ;  /* 0x00000000000479c3 */ /* 0x000e260000002500 */
[----:B------:R-:W-:-:S02]  /*00f0*/  ISETP.GE.U32.AND P5, PT, R0, 0x100, PT ;  /* 0x000001000000780c */ /* 0x000fc40003fa6070 */
[----:B------:R-:W-:-:S03]  /*0100*/  ISETP.GE.U32.AND P4, PT, R0, 0x200, PT ;  /* 0x000002000000780c */ /* 0x000fc60003f86070 */
[----:B------:R-:W1:Y:S08]  /*0110*/  LDC.64 R8, c[0x0][0x3d0] ;  /* 0x0000f400ff087b82 */ /* 0x000e700000000a00 */
[----:B--2---:R-:W-:-:S04]  /*0120*/  @P5 IMAD.WIDE.U32 R4, R3, 0x10, R4 ;  /* 0x0000001003045825 */ /* 0x004fc800078e0004 */
[C---:B---3--:R-:W-:Y:S01]  /*0130*/  @P5 IMAD.WIDE.U32 R6, R3.reuse, 0x10, R6 ;  /* 0x0000001003065825 */ /* 0x048fe200078e0006 */
[----:B------:R-:W5:Y:S01]  /*0140*/  @P5 LDG.E.128 R140, desc[UR12][R4.64] ;  /* 0x0000000c048c5981 */ /* 0x000f62000c1e1d00 */
[----:B------:R-:W-:-:S03]  /*0150*/  @P5 LOP3.LUT R3, R3, 0x100, RZ, 0xfc, !PT ;  /* 0x0000010003035812 */ /* 0x000fc600078efcff */
[----:B------:R-:W5:Y:S01]  /*0160*/  @P5 LDG.E.128 R80, desc[UR12][R6.64] ;  /* 0x0000000c06505981 */ /* 0x000f62000c1e1d00 */
[----:B0-----:R-:W-:Y:S01]  /*0170*/  MOV R113, UR4 ;  /* 0x0000000400717c02 */ /* 0x001fe20008000f00 */
[----:B----4-:R-:W-:-:S03]  /*0180*/  @P4 IMAD.WIDE.U32 R10, R3, 0x10, R10 ;  /* 0x00000010030a4825 */ /* 0x010fc600078e000a */
[----:B------:R-:W-:Y:S01]  /*0190*/  ISETP.GE.AND P0, PT, R113, UR5, PT ;  /* 0x0000000571007c0c */ /* 0x000fe2000bf06270 */
[----:B-1----:R-:W-:Y:S01]  /*01a0*/  @P4 IMAD.WIDE.U32 R8, R3, 0x10, R8 ;  /* 0x0000001003084825 */ /* 0x002fe200078e0008 */
[----:B------:R-:W5:Y:S01]  /*01b0*/  @P4 LDG.E.128 R72, desc[UR12][R10.64] ;  /* 0x0000000c0a484981 */ /* 0x000f62000c1e1d00 */
[----:B------:R-:W-:Y:S02]  /*01c0*/  CS2R R68, SRZ ;  /* 0x0000000000447805 */ /* 0x000fe4000001ff00 */
[----:B------:R-:W-:Y:S02]  /*01d0*/  CS2R R70, SRZ ;  /* 0x0000000000467805 */ /* 0x000fe4000001ff00 */
[----:B------:R-:W-:Y:S01]  /*01e0*/  CS2R R64, SRZ ;  /* 0x0000000000407805 */ /* 0x000fe2000001ff00 */
[----:B------:R0:W5:Y:S01]  /*01f0*/  @P4 LDG.E.128 R76, desc[UR12][R8.64] ;  /* 0x0000000c084c4981 */ /* 0x000162000c1e1d00 */
        /* <DEDUP_REMOVED lines=27> */
[----:B0-----:R-:W-:Y:S02]  /*03b0*/  CS2R R8, SRZ ;  /* 0x0000000000087805 */ /* 0x001fe4000001ff00 */
[----:B------:R-:W-:Y:S01]  /*03c0*/  CS2R R10, SRZ ;  /* 0x00000000000a7805 */ /* 0x000fe2000001ff00 */
[----:B------:R-:W-:Y:S06]  /*03d0*/  @P0 BRA `(.L_x_242) ;  /* 0x0000004000d80947 */ /* 0x000fec0003800000 */
[----:B------:R-:W0:Y:S01]  /*03e0*/  LDCU.U8 UR4, c[0x0][0x410] ;  /* 0x00008200ff0477ac */ /* 0x000e220008000000 */
        /* <DEDUP_REMOVED lines=30> */
[----:B------:R-:W-:-:S02]  /*05d0*/  PLOP3.LUT P3, PT, PT, PT, UP0, 0x80, 0x8 ;  /* 0x000000000008781c */ /* 0x000fc40003f6f008 */
[----:B------:R-:W-:Y:S02]  /*05e0*/  CS2R R14, SRZ ;  /* 0x00000000000e7805 */ /* 0x000fe4000001ff00 */
[----:B------:R-:W-:Y:S02]  /*05f0*/  CS2R R8, SRZ ;  /* 0x0000000000087805 */ /* 0x000fe4000001ff00 */
[----:B------:R-:W-:Y:S01]  /*0600*/  CS2R R10, SRZ ;  /* 0x00000000000a7805 */ /* 0x000fe2000001ff00 */
[----:B------:R-:W-:Y:S01]  /*0610*/  UPLOP3.LUT UP1, UPT, UPT, UPT, UPT, 0x40, 0x4 ;  /* 0x000000000004789c */ /* 0x000fe20003f2e870 */
[----:B------:R-:W0:Y:S01]  /*0620*/  LDCU UR11, c[0x0][0x400] ;  /* 0x00008000ff0b77ac */ /* 0x000e220008000800 */
[----:B------:R-:W1:Y:S01]  /*0630*/  LDCU.64 UR6, c[0x0][0x470] ;  /* 0x00008e00ff0677ac */ /* 0x000e620008000a00 */
[----:B------:R-:W2:Y:S01]  /*0640*/  LDCU.64 UR14, c[0x0][0x438] ;  /* 0x00008700ff0e77ac */ /* 0x000ea20008000a00 */
[----:B------:R-:W3:Y:S07]  /*0650*/  LDCU.64 UR8, c[0x0][0x478] ;  /* 0x00008f00ff0877ac */ /* 0x000eee0008000a00 */
.L_x_269:
[----:B0--3--:R-:W4:Y:S08]  /*0660*/  LDC.64 R96, c[0x0][0x3c0] ;  /* 0x0000f000ff607b82 */ /* 0x009f300000000a00 */
[----:B------:R-:W0:Y:S08]  /*0670*/  LDC.64 R98, c[0x0][0x3c8] ;  /* 0x0000f200ff627b82 */ /* 0x000e300000000a00 */
[----:B------:R-:W1:Y:S01]  /*0680*/  LDC R2, c[0x0][0x388] ;  /* 0x0000e200ff027b82 */ /* 0x000e620000000800 */
[----:B----4-:R-:W-:-:S06]  /*0690*/  IMAD.WIDE R96, R113, 0x4, R96 ;  /* 0x0000000471607825 */ /* 0x010fcc00078e0260 */
[----:B------:R-:W4:Y:S01]  /*06a0*/  LDG.E R96, desc[UR12][R96.64] ;  /* 0x0000000c60607981 */ /* 0x000f22000c1e1900 */
        /* <DEDUP_REMOVED lines=8> */
[----:B------:R-:W-:Y:S02]  /*0730*/  ISETP.GE.U32.AND P4, PT, R0, 0x200, PT ;  /* 0x000002000000780c */ /* 0x000fe40003f86070 */
[----:B------:R-:W-:Y:S02]  /*0740*/  MOV R152, RZ ;  /* 0x000000ff00987202 */ /* 0x000fe40000000f00 */
[----:B------:R-:W-:-:S02]  /*0750*/  MOV R149, R112 ;  /* 0x0000007000957202 */ /* 0x000fc40000000f00 */
[----:B----4-:R-:W-:Y:S01]  /*0760*/  FSEL R104, R96, RZ, !P3 ;  /* 0x000000ff60687208 */ /* 0x010fe20005800000 */
[----:B0-----:R-:W-:Y:S06]  /*0770*/  @!P5 BRA `(.L_x_244) ;  /* 0x00000008001cd947 */ /* 0x001fec0003800000 */
[----:B------:R-:W0:Y:S08]  /*0780*/  LDC.64 R100, c[0x0][0x430] ;  /* 0x00010c00ff647b82 */ /* 0x000e300000000a00 */
[----:B------:R-:W1:Y:S08]  /*0790*/  LDC.64 R106, c[0x0][0x428] ;  /* 0x00010a00ff6a7b82 */ /* 0x000e700000000a00 */
[----:B------:R-:W4:Y:S01]  /*07a0*/  LDC.64 R96, c[0x0][0x3a8] ;  /* 0x0000ea00ff607b82 */ /* 0x000f220000000a00 */
[----:B0-----:R-:W-:-:S06]  /*07b0*/  IMAD.WIDE.U32 R100, R112, 0x10, R100 ;  /* 0x0000001070647825 */ /* 0x001fcc00078e0064 */
[----:B------:R-:W3:Y:S01]  /*07c0*/  LDG.E.128 R100, desc[UR12][R100.64] ;  /* 0x0000000c64647981 */ /* 0x000ee2000c1e1d00 */
[----:B-1----:R-:W-:-:S05]  /*07d0*/  IMAD.WIDE.U32 R106, R112, 0x10, R106 ;  /* 0x00000010706a7825 */ /* 0x002fca00078e006a */
[----:B------:R3:W3:Y:S01]  /*07e0*/  LDG.E.128 R136, desc[UR12][R106.64] ;  /* 0x0000000c6a887981 */ /* 0x0006e2000c1e1d00 */
[----:B----4-:R-:W-:-:S06]  /*07f0*/  IMAD.WIDE.U32 R96, R112, 0x10, R96 ;  /* 0x0000001070607825 */ /* 0x010fcc00078e0060 */
[----:B------:R-:W4:Y:S01]  /*0800*/  LDG.E.128 R96, desc[UR12][R96.64] ;  /* 0x0000000c60607981 */ /* 0x000f22000c1e1d00 */
[----:B--2---:R-:W-:-:S04]  /*0810*/  ISETP.NE.U32.AND P0, PT, RZ, UR14, PT ;  /* 0x0000000eff007c0c */ /* 0x004fc8000bf05070 */
[----:B------:R-:W-:-:S13]  /*0820*/  ISETP.NE.AND.EX P0, PT, RZ, UR15, PT, P0 ;  /* 0x0000000fff007c0c */ /* 0x000fda000bf05300 */
[----:B------:R-:W0:Y:S01]  /*0830*/  @P0 LDC.64 R108, c[0x0][0x438] ;  /* 0x00010e00ff6c0b82 */ /* 0x000e220000000a00 */
[----:B------:R-:W-:Y:S02]  /*0840*/  HADD2.F32 R3, -RZ, R80.H0_H0 ;  /* 0x20000050ff037230 */ /* 0x000fe40000004100 */
[----:B------:R-:W-:Y:S02]  /*0850*/  HADD2.F32 R120, -RZ, R140.H0_H0 ;  /* 0x2000008cff787230 */ /* 0x000fe40000004100 */
[----:B------:R-:W-:Y:S02]  /*0860*/  HADD2.F32 R134, -RZ, R142.H0_H0 ;  /* 0x2000008eff867230 */ /* 0x000fe40000004100 */
[----:B------:R-:W-:Y:S02]  /*0870*/  HADD2.F32 R133, -RZ, R141.H0_H0 ;  /* 0x2000008dff857230 */ /* 0x000fe40000004100 */
[----:B------:R-:W-:Y:S02]  /*0880*/  HADD2.F32 R122, -RZ, R140.H1_H1 ;  /* 0x3000008cff7a7230 */ /* 0x000fe40000004100 */
[----:B0-----:R-:W-:-:S05]  /*0890*/  @P0 IMAD.WIDE.U32 R108, R112, 0x10, R108 ;  /* 0x00000010706c0825 */ /* 0x001fca00078e006c */
[----:B------:R0:W5:Y:S01]  /*08a0*/  @P0 LDG.E.128 R4, desc[UR12][R108.64] ;  /* 0x0000000c6c040981 */ /* 0x000162000c1e1d00 */
[----:B------:R-:W-:Y:S02]  /*08b0*/  HADD2.F32 R135, -RZ, R141.H1_H1 ;  /* 0x3000008dff877230 */ /* 0x000fe40000004100 */
[----:B---3--:R-:W-:Y:S02]  /*08c0*/  HADD2.F32 R106, -RZ, R100.H0_H0 ;  /* 0x20000064ff6a7230 */ /* 0x008fe40000004100 */
[--C-:B------:R-:W-:Y:S02]  /*08d0*/  HADD2.F32 R153, -RZ, R103.reuse.H0_H0 ;  /* 0x20000067ff997230 */ /* 0x100fe40000004100 */
[----:B------:R-:W-:Y:S02]  /*08e0*/  HADD2.F32 R156, -RZ, R103.H1_H1 ;  /* 0x30000067ff9c7230 */ /* 0x000fe40000004100 */
[----:B------:R-:W-:Y:S01]  /*08f0*/  FMUL.FTZ R3, R3, R106 ;  /* 0x0000006a03037220 */ /* 0x000fe20000410000 */
[----:B------:R-:W-:-:S02]  /*0900*/  HADD2.F32 R105, -RZ, R136.H0_H0 ;  /* 0x20000088ff697230 */ /* 0x000fc40000004100 */
[----:B------:R-:W-:Y:S02]  /*0910*/  HADD2.F32 R147, -RZ, R102.H0_H0 ;  /* 0x20000066ff937230 */ /* 0x000fe40000004100 */
[----:B------:R-:W-:Y:S02]  /*0920*/  HADD2.F32 R103, -RZ, R82.H0_H0 ;  /* 0x20000052ff677230 */ /* 0x000fe40000004100 */
[----:B------:R-:W-:Y:S01]  /*0930*/  FFMA.FTZ R120, R120, R105, R3 ;  /* 0x0000006978787223 */ /* 0x000fe20000010003 */
[----:B0-----:R-:W-:Y:S02]  /*0940*/  HADD2.F32 R108, -RZ, R100.H1_H1 ;  /* 0x30000064ff6c7230 */ /* 0x001fe40000004100 */
[----:B------:R-:W-:Y:S02]  /*0950*/  HADD2.F32 R109, -RZ, R101.H0_H0 ;  /* 0x20000065ff6d7230 */ /* 0x000fe40000004100 */
[----:B------:R-:W-:Y:S02]  /*0960*/  HADD2.F32 R100, -RZ, R81.H0_H0 ;  /* 0x20000051ff647230 */ /* 0x000fe40000004100 */
[----:B------:R-:W-:-:S02]  /*0970*/  HADD2.F32 R3, -RZ, R80.H1_H1 ;  /* 0x30000050ff037230 */ /* 0x000fc40000004100 */
[----:B------:R-:W-:Y:S01]  /*0980*/  FMUL.FTZ R103, R103, R147 ;  /* 0x0000009367677220 */ /* 0x000fe20000410000 */
[----:B------:R-:W-:Y:S02]  /*0990*/  HADD2.F32 R111, -RZ, R138.H0_H0 ;  /* 0x2000008aff6f7230 */ /* 0x000fe40000004100 */
[----:B------:R-:W-:Y:S01]  /*09a0*/  FMUL.FTZ R100, R100, R109 ;  /* 0x0000006d64647220 */ /* 0x000fe20000410000 */
[----:B------:R-:W-:Y:S02]  /*09b0*/  HADD2.F32 R110, -RZ, R137.H0_H0 ;  /* 0x20000089ff6e7230 */ /* 0x000fe40000004100 */
[----:B------:R-:W-:Y:S01]  /*09c0*/  FMUL.FTZ R3, R3, R108 ;  /* 0x0000006c03037220 */ /* 0x000fe20000410000 */
[----:B------:R-:W-:Y:S02]  /*09d0*/  HADD2.F32 R107, -RZ, R136.H1_H1 ;  /* 0x30000088ff6b7230 */ /* 0x000fe40000004100 */
[----:B------:R-:W-:Y:S01]  /*09e0*/  FFMA.FTZ R134, R134, R111, R103 ;  /* 0x0000006f86867223 */ /* 0x000fe20000010067 */
[----:B------:R-:W-:-:S02]  /*09f0*/  HADD2.F32 R150, -RZ, R101.H1_H1 ;  /* 0x30000065ff967230 */ /* 0x000fc40000004100 */
[----:B------:R-:W-:Y:S01]  /*0a00*/  FFMA.FTZ R133, R133, R110, R100 ;  /* 0x0000006e85857223 */ /* 0x000fe20000010064 */
[----:B------:R-:W-:Y:S02]  /*0a10*/  HADD2.F32 R103, -RZ, R83.H1_H1 ;  /* 0x30000053ff677230 */ /* 0x000fe40000004100 */
[----:B------:R-:W-:Y:S01]  /*0a20*/  FFMA.FTZ R122, R122, R107, R3 ;  /* 0x0000006b7a7a7223 */ /* 0x000fe20000010003 */
[----:B------:R-:W-:Y:S02]  /*0a30*/  HADD2.F32 R101, -RZ, R81.H1_H1 ;  /* 0x30000051ff657230 */ /* 0x000fe40000004100 */
[----:B------:R-:W-:Y:S02]  /*0a40*/  HADD2.F32 R151, -RZ, R102.H1_H1 ;  /* 0x30000066ff977230 */ /* 0x000fe40000004100 */
[----:B------:R-:W-:Y:S02]  /*0a50*/  HADD2.F32 R100, -RZ, R82.H1_H1 ;  /* 0x30000052ff647230 */ /* 0x000fe40000004100 */
[----:B------:R-:W-:-:S02]  /*0a60*/  HADD2.F32 R149, -RZ, R138.H1_H1 ;  /* 0x3000008aff957230 */ /* 0x000fc40000004100 */
[----:B----4-:R-:W-:Y:S02]  /*0a70*/  HADD2.F32 R3, -RZ, R96.H0_H0 ;  /* 0x20000060ff037230 */ /* 0x010fe40000004100 */
[----:B------:R-:W-:Y:S01]  /*0a80*/  FMUL.FTZ R103, R103, R156 ;  /* 0x0000009c67677220 */ /* 0x000fe20000410000 */
[----:B------:R-:W-:Y:S02]  /*0a90*/  HADD2.F32 R154, -RZ, R139.H1_H1 ;  /* 0x3000008bff9a7230 */ /* 0x000fe40000004100 */
[----:B------:R-:W-:Y:S02]  /*0aa0*/  HADD2.F32 R138, -RZ, R143.H1_H1 ;  /* 0x3000008fff8a7230 */ /* 0x000fe40000004100 */
[----:B------:R-:W-:Y:S01]  /*0ab0*/  FMUL.FTZ R102, R101, R150 ;  /* 0x0000009665667220 */ /* 0x000fe20000410000 */
[----:B------:R-:W-:Y:S01]  /*0ac0*/  FMUL.FTZ R101, R100, R151 ;  /* 0x0000009764657220 */ /* 0x000fe20000410000 */
[----:B------:R-:W-:Y:S01]  /*0ad0*/  FADD.FTZ R100, -R104, R3 ;  /* 0x0000000368647221 */ /* 0x000fe20000010100 */
[----:B------:R-:W-:-:S02]  /*0ae0*/  HADD2.F32 R136, -RZ, R142.H1_H1 ;  /* 0x3000008eff887230 */ /* 0x000fc40000004100 */
[----:B------:R-:W-:Y:S01]  /*0af0*/  FFMA.FTZ R138, R138, R154, R103 ;  /* 0x0000009a8a8a7223 */ /* 0x000fe20000010067 */
[--C-:B------:R-:W-:Y:S02]  /*0b00*/  HADD2.F32 R103, -RZ, R97.reuse.H0_H0 ;  /* 0x20000061ff677230 */ /* 0x100fe40000004100 */
[----:B-----5:R-:W-:Y:S01]  /*0b10*/  FMUL.FTZ R3, R121, R100 ;  /* 0x0000006479037220 */ /* 0x020fe20000410000 */
[----:B------:R-:W-:Y:S02]  /*0b20*/  HADD2.F32 R97, -RZ, R97.H1_H1 ;  /* 0x30000061ff617230 */ /* 0x000fe40000004100 */
[----:B------:R-:W-:Y:S01]  /*0b30*/  FFMA.FTZ R136, R136, R149, R101 ;  /* 0x0000009588887223 */ /* 0x000fe20000010065 */
[----:B------:R-:W-:Y:S02]  /*0b40*/  HADD2.F32 R101, -RZ, R96.H1_H1 ;  /* 0x30000060ff657230 */ /* 0x000fe40000004100 */
[----:B------:R-:W-:Y:S01]  /*0b50*/  FADD.FTZ R52, R52, R105 ;  /* 0x0000006934347221 */ /* 0x000fe20000010000 */
[----:B------:R-:W-:Y:S01]  /*0b60*/  FFMA.FTZ R68, R3, R105, R68 ;  /* 0x0000006903447223 */ /* 0x000fe20000010044 */
[----:B------:R-:W-:Y:S01]  /*0b70*/  FADD.FTZ R146, -R104, R97 ;  /* 0x0000006168927221 */ /* 0x000fe20000010100 */
[----:B------:R-:W-:-:S02]  /*0b80*/  HADD2.F32 R105, -RZ, R98.H0_H0 ;  /* 0x20000062ff697230 */ /* 0x000fc40000004100 */
[C---:B------:R-:W-:Y:S01]  /*0b90*/  FADD.FTZ R96, -R104.reuse, R103 ;  /* 0x0000006768607221 */ /* 0x040fe20000010100 */
[----:B------:R-:W-:Y:S02]  /*0ba0*/  HADD2.F32 R148, -RZ, R137.H1_H1 ;  /* 0x30000089ff947230 */ /* 0x000fe40000004100 */
[C---:B------:R-:W-:Y:S01]  /*0bb0*/  FADD.FTZ R144, -R104.reuse, R101 ;  /* 0x0000006568907221 */ /* 0x040fe20000010100 */
[----:B------:R-:W-:Y:S02]  /*0bc0*/  HADD2.F32 R152, -RZ, R139.H0_H0 ;  /* 0x2000008bff987230 */ /* 0x000fe40000004100 */
[C---:B------:R-:W-:Y:S01]  /*0bd0*/  FMUL.FTZ R146, R121.reuse, R146 ;  /* 0x0000009279927220 */ /* 0x040fe20000410000 */
[----:B------:R-:W-:Y:S02]  /*0be0*/  HADD2.F32 R145, -RZ, R98.H1_H1 ;  /* 0x30000062ff917230 */ /* 0x000fe40000004100 */
[----:B------:R-:W-:Y:S01]  /*0bf0*/  FMUL.FTZ R139, R121, R96 ;  /* 0x00000060798b7220 */ /* 0x000fe20000410000 */
[----:B------:R-:W-:Y:S01]  /*0c00*/  FADD.FTZ R96, -R104, R105 ;  /* 0x0000006968607221 */ /* 0x000fe20000010100 */
[----:B------:R-:W-:-:S02]  /*0c10*/  HADD2.F32 R101, -RZ, R99.H0_H0 ;  /* 0x20000063ff657230 */ /* 0x000fc40000004100 */
[----:B------:R-:W-:Y:S01]  /*0c20*/  FADD.FTZ R97, RZ, R120 ;  /* 0x00000078ff617221 */ /* 0x000fe20000010000 */
[----:B------:R-:W-:Y:S02]  /*0c30*/  HADD2.F32 R155, -RZ, R99.H1_H1 ;  /* 0x30000063ff9b7230 */ /* 0x000fe40000004100 */
[----:B------:R-:W-:Y:S01]  /*0c40*/  FFMA.FTZ R135, R135, R148, R102 ;  /* 0x0000009487877223 */ /* 0x000fe20000010066 */
[----:B------:R-:W-:Y:S01]  /*0c50*/  FMUL.FTZ R144, R121, R144 ;  /* 0x0000009079907220 */ /* 0x000fe20000410000 */
[----:B------:R-:W-:Y:S01]  /*0c60*/  FADD.FTZ R55, R55, R148 ;  /* 0x0000009437377221 */ /* 0x000fe20000010000 */
[----:B------:R-:W-:Y:S01]  /*0c70*/  FFMA.FTZ R71, R146, R148, R71 ;  /* 0x0000009492477223 */ /* 0x000fe20000010047 */
[----:B------:R-:W-:Y:S01]  /*0c80*/  FFMA.FTZ R99, R3, R120, RZ ;  /* 0x0000007803637223 */ /* 0x000fe200000100ff */
[----:B------:R-:W-:Y:S01]  /*0c90*/  FADD.FTZ R148, -R104, R145 ;  /* 0x0000009168947221 */ /* 0x000fe20000010100 */
[----:B------:R-:W-:Y:S01]  /*0ca0*/  FMUL.FTZ R145, R121, R96 ;  /* 0x0000006079917220 */ /* 0x000fe20000410000 */
[----:B------:R-:W-:Y:S01]  /*0cb0*/  FADD.FTZ R96, R97, R122 ;  /* 0x0000007a61607221 */ /* 0x000fe20000010000 */
[----:B------:R-:W-:-:S03]  /*0cc0*/  FFMA.FTZ R98, R144, R122, R99 ;  /* 0x0000007a90627223 */ /* 0x000fc60000010063 */
[----:B------:R-:W-:Y:S01]  /*0cd0*/  FADD.FTZ R96, R96, R133 ;  /* 0x0000008560607221 */ /* 0x000fe20000010000 */
[----:B------:R-:W-:Y:S01]  /*0ce0*/  FFMA.FTZ R97, R139, R133, R98 ;  /* 0x000000858b617223 */ /* 0x000fe20000010062 */
[----:B------:R-:W-:Y:S02]  /*0cf0*/  HADD2.F32 R102, -RZ, R83.H0_H0 ;  /* 0x20000053ff667230 */ /* 0x000fe40000004100 */
[----:B------:R-:W-:Y:S01]  /*0d00*/  FADD.FTZ R99, R96, R135 ;  /* 0x0000008760637221 */ /* 0x000fe20000010000 */
[----:B------:R-:W-:Y:S01]  /*0d10*/  FFMA.FTZ R96, R146, R135, R97 ;  /* 0x0000008792607223 */ /* 0x000fe20000010061 */
[----:B------:R-:W-:Y:S02]  /*0d20*/  HADD2.F32 R137, -RZ, R143.H0_H0 ;  /* 0x2000008fff897230 */ /* 0x000fe40000004100 */
[----:B------:R-:W-:Y:S01]  /*0d30*/  FMUL.FTZ R102, R102, R153 ;  /* 0x0000009966667220 */ /* 0x000fe20000410000 */
[----:B------:R-:W-:Y:S01]  /*0d40*/  FMUL.FTZ R148, R121, R148 ;  /* 0x0000009479947220 */ /* 0x000fe20000410000 */
[----:B------:R-:W-:Y:S01]  /*0d50*/  FADD.FTZ R100, -R104, R101 ;  /* 0x0000006568647221 */ /* 0x000fe20000010100 */
[----:B------:R-:W-:Y:S01]  /*0d60*/  FADD.FTZ R99, R99, R134 ;  /* 0x0000008663637221 */ /* 0x000fe20000010000 */
[----:B------:R-:W-:Y:S01]  /*0d70*/  FFMA.FTZ R97, R145, R134, R96 ;  /* 0x0000008691617223 */ /* 0x000fe20000010060 */
[----:B------:R-:W-:Y:S01]  /*0d80*/  FADD.FTZ R23, R23, R150 ;  /* 0x0000009617177221 */ /* 0x000fe20000010000 */
[----:B------:R-:W-:Y:S01]  /*0d90*/  FFMA.FTZ R39, R146, R150, R39 ;  /* 0x0000009692277223 */ /* 0x000fe20000010027 */
[----:B------:R-:W-:Y:S01]  /*0da0*/  FADD.FTZ R16, R16, R147 ;  /* 0x0000009310107221 */ /* 0x000fe20000010000 */
[----:B------:R-:W-:Y:S01]  /*0db0*/  FFMA.FTZ R32, R145, R147, R32 ;  /* 0x0000009391207223 */ /* 0x000fe20000010020 */
[----:B------:R-:W-:Y:S01]  /*0dc0*/  FFMA.FTZ R137, R137, R152, R102 ;  /* 0x0000009889897223 */ /* 0x000fe20000010066 */
[----:B------:R-:W-:Y:S01]  /*0dd0*/  FMUL.FTZ R147, R121, R100 ;  /* 0x0000006479937220 */ /* 0x000fe20000410000 */
[----:B------:R-:W-:Y:S01]  /*0de0*/  FADD.FTZ R150, -R104, R155 ;  /* 0x0000009b68967221 */ /* 0x000fe20000010100 */
[----:B------:R-:W-:Y:S01]  /*0df0*/  FADD.FTZ R96, R99, R136 ;  /* 0x0000008863607221 */ /* 0x000fe20000010000 */
[----:B------:R-:W-:-:S02]  /*0e00*/  FFMA.FTZ R98, R148, R136, R97 ;  /* 0x0000008894627223 */ /* 0x000fc40000010061 */
        /* <DEDUP_REMOVED lines=30> */
.L_x_244:
[----:B--23--:R-:W-:Y:S05]  /*0ff0*/  BSYNC.RECONVERGENT B0 ;  /* 0x0000000000007941 */ /* 0x00cfea0003800200 */
.L_x_243:
        /* <DEDUP_REMOVED lines=13> */
[----:B------:R-:W0:Y:S01]  /*10d0*/  @P0 LDC.64 R106, c[0x0][0x438] ;  /* 0x00010e00ff6a0b82 */ /* 0x000e220000000a00 */
[--C-:B------:R-:W-:Y:S02]  /*10e0*/  HADD2.F32 R115, -RZ, R72.reuse.H0_H0 ;  /* 0x20000048ff737230 */ /* 0x100fe40000004100 */
[----:B------:R-:W-:Y:S02]  /*10f0*/  HADD2.F32 R116, -RZ, R72.H1_H1 ;  /* 0x30000048ff747230 */ /* 0x000fe40000004100 */
[----:B------:R-:W-:Y:S02]  /*1100*/  HADD2.F32 R114, -RZ, R76.H0_H0 ;  /* 0x2000004cff727230 */ /* 0x000fe40000004100 */
[--C-:B------:R-:W-:Y:S02]  /*1110*/  HADD2.F32 R119, -RZ, R74.reuse.H0_H0 ;  /* 0x2000004aff777230 */ /* 0x100fe40000004100 */
[----:B------:R-:W-:Y:S02]  /*1120*/  HADD2.F32 R126, -RZ, R74.H1_H1 ;  /* 0x3000004aff7e7230 */ /* 0x000fe40000004100 */
[----:B------:R-:W-:-:S02]  /*1130*/  HADD2.F32 R118, -RZ, R78.H0_H0 ;  /* 0x2000004eff767230 */ /* 0x000fc40000004100 */
[----:B------:R-:W-:Y:S02]  /*1140*/  HADD2.F32 R123, -RZ, R78.H1_H1 ;  /* 0x3000004eff7b7230 */ /* 0x000fe40000004100 */
[----:B0-----:R-:W-:-:S05]  /*1150*/  @P0 IMAD.WIDE.U32 R106, R149, 0x10, R106 ;  /* 0x00000010956a0825 */ /* 0x001fca00078e006a */
[----:B------:R0:W5:Y:S02]  /*1160*/  @P0 LDG.E.128 R84, desc[UR12][R106.64] ;  /* 0x0000000c6a540981 */ /* 0x000164000c1e1d00 */
[----:B0-----:R-:W-:Y:S02]  /*1170*/  HADD2.F32 R107, -RZ, R73.H1_H1 ;  /* 0x30000049ff6b7230 */ /* 0x001fe40000004100 */
[--C-:B---3--:R-:W-:Y:S02]  /*1180*/  HADD2.F32 R124, -RZ, R96.reuse.H0_H0 ;  /* 0x20000060ff7c7230 */ /* 0x108fe40000004100 */
[----:B------:R-:W-:Y:S02]  /*1190*/  HADD2.F32 R128, -RZ, R96.H1_H1 ;  /* 0x30000060ff807230 */ /* 0x000fe40000004100 */
[----:B------:R-:W-:Y:S02]  /*11a0*/  HADD2.F32 R96, -RZ, R76.H1_H1 ;  /* 0x3000004cff607230 */ /* 0x000fe40000004100 */
[----:B------:R-:W-:Y:S01]  /*11b0*/  FMUL.FTZ R115, R115, R124 ;  /* 0x0000007c73737220 */ /* 0x000fe20000410000 */
[----:B----4-:R-:W-:-:S02]  /*11c0*/  HADD2.F32 R125, -RZ, R100.H0_H0 ;  /* 0x20000064ff7d7230 */ /* 0x010fc40000004100 */
[----:B------:R-:W-:Y:S01]  /*11d0*/  FMUL.FTZ R117, R116, R128 ;  /* 0x0000008074757220 */ /* 0x000fe20000410000 */
[----:B------:R-:W-:Y:S02]  /*11e0*/  HADD2.F32 R100, -RZ, R100.H1_H1 ;  /* 0x30000064ff647230 */ /* 0x000fe40000004100 */
[----:B------:R-:W-:Y:S01]  /*11f0*/  FFMA.FTZ R114, R114, R125, R115 ;  /* 0x0000007d72727223 */ /* 0x000fe20000010073 */
[----:B------:R-:W-:Y:S02]  /*1200*/  HADD2.F32 R131, -RZ, R97.H0_H0 ;  /* 0x20000061ff837230 */ /* 0x000fe40000004100 */
[----:B------:R-:W-:Y:S01]  /*1210*/  FFMA.FTZ R115, R96, R100, R117 ;  /* 0x0000006460737223 */ /* 0x000fe20000010075 */
[----:B------:R-:W-:Y:S02]  /*1220*/  HADD2.F32 R96, -RZ, R73.H0_H0 ;  /* 0x20000049ff607230 */ /* 0x000fe40000004100 */
[--C-:B------:R-:W-:Y:S02]  /*1230*/  HADD2.F32 R151, -RZ, R98.reuse.H0_H0 ;  /* 0x20000062ff977230 */ /* 0x100fe40000004100 */
[----:B------:R-:W-:-:S02]  /*1240*/  HADD2.F32 R153, -RZ, R98.H1_H1 ;  /* 0x30000062ff997230 */ /* 0x000fc40000004100 */
[----:B------:R-:W-:Y:S02]  /*1250*/  HADD2.F32 R116, -RZ, R77.H0_H0 ;  /* 0x2000004dff747230 */ /* 0x000fe40000004100 */
[----:B------:R-:W-:Y:S02]  /*1260*/  HADD2.F32 R129, -RZ, R101.H0_H0 ;  /* 0x20000065ff817230 */ /* 0x000fe40000004100 */
[----:B------:R-:W-:Y:S02]  /*1270*/  HADD2.F32 R130, -RZ, R97.H1_H1 ;  /* 0x30000061ff827230 */ /* 0x000fe40000004100 */
[----:B------:R-:W-:Y:S01]  /*1280*/  FMUL.FTZ R97, R96, R131 ;  /* 0x0000008360617220 */ /* 0x000fe20000410000 */
[--C-:B------:R-:W-:Y:S02]  /*1290*/  HADD2.F32 R149, -RZ, R102.reuse.H0_H0 ;  /* 0x20000066ff957230 */ /* 0x100fe40000004100 */
[----:B------:R-:W-:Y:S01]  /*12a0*/  FMUL.FTZ R119, R119, R151 ;  /* 0x0000009777777220 */ /* 0x000fe20000410000 */
[----:B------:R-:W-:-:S02]  /*12b0*/  HADD2.F32 R132, -RZ, R102.H1_H1 ;  /* 0x30000066ff847230 */ /* 0x000fc40000004100 */
[----:B------:R-:W-:Y:S01]  /*12c0*/  FMUL.FTZ R126, R126, R153 ;  /* 0x000000997e7e7220 */ /* 0x000fe20000410000 */
[----:B------:R-:W-:Y:S02]  /*12d0*/  HADD2.F32 R117, -RZ, R77.H1_H1 ;  /* 0x3000004dff757230 */ /* 0x000fe40000004100 */
[----:B------:R-:W-:Y:S01]  /*12e0*/  FFMA.FTZ R116, R116, R129, R97 ;  /* 0x0000008174747223 */ /* 0x000fe20000010061 */
[----:B------:R-:W-:Y:S02]  /*12f0*/  HADD2.F32 R106, -RZ, R101.H1_H1 ;  /* 0x30000065ff6a7230 */ /* 0x000fe40000004100 */
[----:B------:R-:W-:Y:S01]  /*1300*/  FMUL.FTZ R96, R107, R130 ;  /* 0x000000826b607220 */ /* 0x000fe20000410000 */
[----:B--2---:R-:W-:Y:S02]  /*1310*/  HADD2.F32 R97, -RZ, R108.H0_H0 ;  /* 0x2000006cff617230 */ /* 0x004fe40000004100 */
[----:B------:R-:W-:Y:S01]  /*1320*/  FFMA.FTZ R118, R118, R149, R119 ;  /* 0x0000009576767223 */ /* 0x000fe20000010077 */
[----:B------:R-:W-:Y:S01]  /*1330*/  FFMA.FTZ R119, R123, R132, R126 ;  /* 0x000000847b777223 */ /* 0x000fe2000001007e */
[----:B------:R-:W-:-:S02]  /*1340*/  HADD2.F32 R123, -RZ, R110.H0_H0 ;  /* 0x2000006eff7b7230 */ /* 0x000fc40000004100 */
[----:B------:R-:W-:Y:S01]  /*1350*/  FFMA.FTZ R117, R117, R106, R96 ;  /* 0x0000006a75757223 */ /* 0x000fe20000010060 */
[--C-:B------:R-:W-:Y:S02]  /*1360*/  HADD2.F32 R107, -RZ, R109.reuse.H0_H0 ;  /* 0x2000006dff6b7230 */ /* 0x100fe40000004100 */
[C---:B------:R-:W-:Y:S01]  /*1370*/  FADD.FTZ R96, -R104.reuse, R97 ;  /* 0x0000006168607221 */ /* 0x040fe20000010100 */
[----:B------:R-:W-:Y:S02]  /*1380*/  HADD2.F32 R101, -RZ, R108.H1_H1 ;  /* 0x3000006cff657230 */ /* 0x000fe40000004100 */
[C---:B------:R-:W-:Y:S01]  /*1390*/  FADD.FTZ R108, -R104.reuse, R123 ;  /* 0x0000007b686c7221 */ /* 0x040fe20000010100 */
[----:B------:R-:W-:Y:S02]  /*13a0*/  HADD2.F32 R109, -RZ, R109.H1_H1 ;  /* 0x3000006dff6d7230 */ /* 0x000fe40000004100 */
[----:B------:R-:W-:Y:S01]  /*13b0*/  FADD.FTZ R98, -R104, R107 ;  /* 0x0000006b68627221 */ /* 0x000fe20000010100 */
[----:B-----5:R-:W-:Y:S01]  /*13c0*/  FMUL.FTZ R123, R121, R96 ;  /* 0x00000060797b7220 */ /* 0x020fe20000410000 */
[----:B------:R-:W-:-:S02]  /*13d0*/  HADD2.F32 R96, -RZ, R75.H0_H0 ;  /* 0x2000004bff607230 */ /* 0x000fc40000004100 */
[--C-:B------:R-:W-:Y:S02]  /*13e0*/  HADD2.F32 R107, -RZ, R99.reuse.H0_H0 ;  /* 0x20000063ff6b7230 */ /* 0x100fe40000004100 */
[----:B------:R-:W-:Y:S01]  /*13f0*/  FADD.FTZ R102, -R104, R109 ;  /* 0x0000006d68667221 */ /* 0x000fe20000010100 */
[----:B------:R-:W-:Y:S02]  /*1400*/  HADD2.F32 R109, -RZ, R99.H1_H1 ;  /* 0x30000063ff6d7230 */ /* 0x000fe40000004100 */
[----:B------:R-:W-:Y:S01]  /*1410*/  FMUL.FTZ R97, R96, R107 ;  /* 0x0000006b60617220 */ /* 0x000fe20000410000 */
[----:B------:R-:W-:Y:S02]  /*1420*/  HADD2.F32 R96, -RZ, R75.H1_H1 ;  /* 0x3000004bff607230 */ /* 0x000fe40000004100 */
[----:B------:R-:W-:Y:S01]  /*1430*/  FADD.FTZ R44, R44, R125 ;  /* 0x0000007d2c2c7221 */ /* 0x000fe20000010000 */
[C---:B------:R-:W-:Y:S01]  /*1440*/  FFMA.FTZ R60, R123.reuse, R125, R60 ;  /* 0x0000007d7b3c7223 */ /* 0x040fe2000001003c */
[----:B------:R-:W-:Y:S01]  /*1450*/  FADD.FTZ R126, -R104, R101 ;  /* 0x00000065687e7221 */ /* 0x000fe20000010100 */
[----:B------:R-:W-:Y:S01]  /*1460*/  FADD.FTZ R12, R12, R124 ;  /* 0x0000007c0c0c7221 */ /* 0x000fe20000010000 */
[----:B------:R-:W-:Y:S01]  /*1470*/  FFMA.FTZ R28, R123, R124, R28 ;  /* 0x0000007c7b1c7223 */ /* 0x000fe2000001001c */
[----:B------:R-:W-:-:S02]  /*1480*/  HADD2.F32 R156, -RZ, R103.H1_H1 ;  /* 0x30000067ff9c7230 */ /* 0x000fc40000004100 */
[----:B------:R-:W-:Y:S01]  /*1490*/  FMUL.FTZ R96, R96, R109 ;  /* 0x0000006d60607220 */ /* 0x000fe20000410000 */
[--C-:B------:R-:W-:Y:S02]  /*14a0*/  HADD2.F32 R125, -RZ, R79.reuse.H1_H1 ;  /* 0x3000004fff7d7230 */ /* 0x100fe40000004100 */
[----:B------:R-:W-:Y:S02]  /*14b0*/  HADD2.F32 R124, -RZ, R79.H0_H0 ;  /* 0x2000004fff7c7230 */ /* 0x000fe40000004100 */
[----:B------:R-:W-:Y:S02]  /*14c0*/  HADD2.F32 R101, -RZ, R103.H0_H0 ;  /* 0x20000067ff657230 */ /* 0x000fe40000004100 */
[----:B------:R-:W-:Y:S01]  /*14d0*/  FFMA.FTZ R125, R125, R156, R96 ;  /* 0x0000009c7d7d7223 */ /* 0x000fe20000010060 */
[----:B------:R-:W-:Y:S02]  /*14e0*/  HADD2.F32 R127, -RZ, R110.H1_H1 ;  /* 0x3000006eff7f7230 */ /* 0x000fe40000004100 */
[----:B------:R-:W-:Y:S01]  /*14f0*/  FADD.FTZ R96, R105, R114 ;  /* 0x0000007269607221 */ /* 0x000fe20000010000 */
[----:B------:R-:W-:Y:S01]  /*1500*/  FMUL.FTZ R126, R121, R126 ;  /* 0x0000007e797e7220 */ /* 0x000fe20000410000 */
[----:B------:R-:W-:Y:S01]  /*1510*/  FFMA.FTZ R124, R124, R101, R97 ;  /* 0x000000657c7c7223 */ /* 0x000fe20000010061 */
[----:B------:R-:W-:Y:S01]  /*1520*/  FFMA.FTZ R97, R123, R114, R152 ;  /* 0x000000727b617223 */ /* 0x000fe20000010098 */
[----:B------:R-:W-:Y:S01]  /*1530*/  FADD.FTZ R110, -R104, R127 ;  /* 0x0000007f686e7221 */ /* 0x000fe20000010100 */
[----:B------:R-:W-:Y:S01]  /*1540*/  FADD.FTZ R99, R96, R115 ;  /* 0x0000007360637221 */ /* 0x000fe20000010000 */
[----:B------:R-:W-:Y:S01]  /*1550*/  FMUL.FTZ R127, R121, R98 ;  /* 0x00000062797f7220 */ /* 0x000fe20000410000 */
[C---:B------:R-:W-:Y:S01]  /*1560*/  FFMA.FTZ R96, R126.reuse, R115, R97 ;  /* 0x000000737e607223 */ /* 0x040fe20000010061 */
[----:B------:R-:W-:Y:S01]  /*1570*/  FADD.FTZ R13, R13, R128 ;  /* 0x000000800d0d7221 */ /* 0x000fe20000010000 */
[----:B------:R-:W-:Y:S01]  /*1580*/  FFMA.FTZ R29, R126, R128, R29 ;  /* 0x000000807e1d7223 */ /* 0x000fe2000001001d */
[----:B------:R-:W-:Y:S01]  /*1590*/  FMUL.FTZ R128, R121, R102 ;  /* 0x0000006679807220 */ /* 0x000fe20000410000 */
[----:B------:R-:W-:Y:S01]  /*15a0*/  FADD.FTZ R98, R99, R116 ;  /* 0x0000007463627221 */ /* 0x000fe20000010000 */
[----:B------:R-:W-:Y:S01]  /*15b0*/  FFMA.FTZ R97, R127, R116, R96 ;  /* 0x000000747f617223 */ /* 0x000fe20000010060 */
[----:B------:R-:W-:-:S02]  /*15c0*/  HADD2.F32 R155, -RZ, R111.H0_H0 ;  /* 0x2000006fff9b7230 */ /* 0x000fc40000004100 */
[----:B------:R-:W-:Y:S01]  /*15d0*/  FADD.FTZ R46, R46, R129 ;  /* 0x000000812e2e7221 */ /* 0x000fe20000010000 */
[----:B------:R-:W-:Y:S01]  /*15e0*/  FFMA.FTZ R62, R127, R129, R62 ;  /* 0x000000817f3e7223 */ /* 0x000fe2000001003e */
[----:B------:R-:W-:Y:S01]  /*15f0*/  FMUL.FTZ R129, R121, R108 ;  /* 0x0000006c79817220 */ /* 0x000fe20000410000 */
[----:B------:R-:W-:Y:S01]  /*1600*/  FADD.FTZ R99, R98, R117 ;  /* 0x0000007562637221 */ /* 0x000fe20000010000 */
[C---:B------:R-:W-:Y:S01]  /*1610*/  FFMA.FTZ R96, R128.reuse, R117, R97 ;  /* 0x0000007580607223 */ /* 0x040fe20000010061 */
[----:B------:R-:W-:Y:S02]  /*1620*/  HADD2.F32 R111, -RZ, R111.H1_H1 ;  /* 0x3000006fff6f7230 */ /* 0x000fe40000004100 */
        /* <DEDUP_REMOVED lines=8> */
[----:B------:R-:W-:Y:S01]  /*16b0*/  FADD.FTZ R104, -R104, R111 ;  /* 0x0000006f68687221 */ /* 0x000fe20000010100 */
[----:B------:R-:W-:Y:S01]  /*16c0*/  FMUL.FTZ R131, R121, R154 ;  /* 0x0000009a79837220 */ /* 0x000fe20000410000 */
[----:B------:R-:W-:Y:S01]  /*16d0*/  FADD.FTZ R99, R98, R119 ;  /* 0x0000007762637221 */ /* 0x000fe20000010000 */
        /* <DEDUP_REMOVED lines=25> */
[----:B------:R-:W-:-:S07]  /*1870*/  FFMA.FTZ R152, R132, R125, R96 ;  /* 0x0000007d84987223 */ /* 0x000fce0000010060 */
.L_x_246:
[----:B------:R-:W-:Y:S05]  /*1880*/  BSYNC.RECONVERGENT B0 ;  /* 0x0000000000007941 */ /* 0x000fea0003800200 */
.L_x_245:
        /* <DEDUP_REMOVED lines=32> */
.L_x_248:
[----:B------:R-:W-:Y:S05]  /*1a90*/  BSYNC.RECONVERGENT B0 ;  /* 0x0000000000007941 */ /* 0x000fea0003800200 */
.L_x_247:
[----:B------:R-:W1:Y:S08]  /*1aa0*/  S2UR UR5, SR_CgaCtaId ;  /* 0x00000000000579c3 */ /* 0x000e700000008800 */
[----:B------:R-:W-:Y:S01]  /*1ab0*/  BAR.SYNC.DEFER_BLOCKING 0x0 ;  /* 0x0000000000007b1d */ /* 0x000fe20000010000 */
[----:B------:R-:W-:-:S05]  /*1ac0*/  ISETP.GE.U32.AND P5, PT, R0, 0x100, PT ;  /* 0x000001000000780c */ /* 0x000fca0003fa6070 */
[----:B------:R-:W-:Y:S02]  /*1ad0*/  UMOV UR4, 0x400 ;  /* 0x0000040000047882 */ /* 0x000fe40000000000 */
[----:B------:R-:W2:Y:S01]  /*1ae0*/  LDC.64 R152, c[0x0][0x380] ;  /* 0x0000e000ff987b82 */ /* 0x000ea20000000a00 */
[----:B------:R-:W-:Y:S01]  /*1af0*/  BSSY.RECONVERGENT B0, `(.L_x_249) ;  /* 0x0000174000007945 */ /* 0x000fe20003800200 */
[----:B-1----:R-:W-:-:S04]  /*1b00*/  ULEA UR4, UR5, UR4, 0x18 ;  /* 0x0000000405047291 */ /* 0x002fc8000f8ec0ff */
[----:B------:R-:W-:Y:S02]  /*1b10*/  UIADD3 UR5, UPT, UPT, UR4, 0x4040, URZ ;  /* 0x0000404004057890 */ /* 0x000fe4000fffe0ff */
[----:B------:R-:W-:Y:S02]  /*1b20*/  @!UP1 UIADD3 UR5, UPT, UPT, UR4, 0x4000, URZ ;  /* 0x0000400004059890 */ /* 0x000fe4000fffe0ff */
[----:B------:R-:W-:Y:S01]  /*1b30*/  UIADD3 UR10, UPT, UPT, UR4, 0x4050, URZ ;  /* 0x00004050040a7890 */ /* 0x000fe2000fffe0ff */
[----:B--2---:R-:W-:Y:S01]  /*1b40*/  IADD3 R113, PT, PT, R113, R152, RZ ;  /* 0x0000009871717210 */ /* 0x004fe20007ffe0ff */
[----:B------:R-:W-:-:S03]  /*1b50*/  @!UP1 UIADD3 UR10, UPT, UPT, UR4, 0x4010, URZ ;  /* 0x00004010040a9890 */ /* 0x000fc6000fffe0ff */
[----:B------:R-:W-:Y:S02]  /*1b60*/  ISETP.GE.AND P2, PT, R113, R153, PT ;  /* 0x000000997100720c */ /* 0x000fe40003f46270 */
        /* <DEDUP_REMOVED lines=9> */
[----:B------:R-:W-:Y:S02]  /*1c00*/  FADD.FTZ R96, RZ, R97 ;  /* 0x00000061ff607221 */ /* 0x000fe40000010000 */
[----:B------:R-:W0:Y:S01]  /*1c10*/  LDC.U8 R97, c[0x0][0x410] ;  /* 0x00010400ff617b82 */ /* 0x000e220000000000 */
        /* <DEDUP_REMOVED lines=11> */
[----:B------:R-:W-:Y:S01]  /*1cd0*/  FADD.FTZ R96, R96, R109 ;  /* 0x0000006d60607221 */ /* 0x000fe20000010000 */
[----:B0-----:R-:W-:Y:S02]  /*1ce0*/  ISETP.NE.AND P3, PT, R97, RZ, PT ;  /* 0x000000ff6100720c */ /* 0x001fe40003f65270 */
[----:B------:R-:W-:Y:S01]  /*1cf0*/  FADD.FTZ R110, R110, R151 ;  /* 0x000000976e6e7221 */ /* 0x000fe20000010000 */
[----:B------:R-:W-:-:S03]  /*1d00*/  FADD.FTZ R96, R111, R96 ;  /* 0x000000606f607221 */ /* 0x000fc60000010000 */
[----:B------:R-:W-:Y:S01]  /*1d10*/  FMUL.FTZ R101, R110, UR11 ;  /* 0x0000000b6e657c20 */ /* 0x000fe20008410000 */
[----:B------:R-:W-:-:S04]  /*1d20*/  FMUL.FTZ R100, R96, UR11 ;  /* 0x0000000b60647c20 */ /* 0x000fc80008410000 */
[----:B------:R-:W-:Y:S01]  /*1d30*/  FSEL R101, R101, RZ, !P3 ;  /* 0x000000ff65657208 */ /* 0x000fe20005800000 */
[----:B------:R-:W-:Y:S06]  /*1d40*/  @!P5 BRA `(.L_x_250) ;  /* 0x000000140038d947 */ /* 0x000fec0003800000 */
        /* <DEDUP_REMOVED lines=35> */
[----:B------:R-:W-:-:S02]  /*1f80*/  F2FP.F16.F32.PACK_AB R96, R97, R96 ;  /* 0x000000606160723e */ /* 0x000fc400000000ff */
[----:B------:R-:W-:Y:S02]  /*1f90*/  F2FP.F16.F32.PACK_AB R97, R99, R102 ;  /* 0x000000666361723e */ /* 0x000fe400000000ff */
[----:B------:R-:W-:Y:S02]  /*1fa0*/  F2FP.F16.F32.PACK_AB R98, R103, R98 ;  /* 0x000000626762723e */ /* 0x000fe400000000ff */
[----:B------:R-:W-:Y:S01]  /*1fb0*/  F2FP.F16.F32.PACK_AB R99, R105, R110 ;  /* 0x0000006e6963723e */ /* 0x000fe200000000ff */
[----:B------:R-:W-:Y:S06]  /*1fc0*/  BRA `(.L_x_254) ;  /* 0x0000001000607947 */ /* 0x000fec0003800000 */
.L_x_253:
        /* <DEDUP_REMOVED lines=27> */
[----:B------:R-:W-:Y:S02]  /*2180*/  F2FP.F16.F32.PACK_AB R96, R89, R88 ;  /* 0x000000585960723e */ /* 0x000fe400000000ff */
[----:B------:R-:W-:Y:S02]  /*2190*/  MOV R91, R99 ;  /* 0x00000063005b7202 */ /* 0x000fe40000000f00 */
[----:B------:R-:W-:Y:S02]  /*21a0*/  MOV R90, R98 ;  /* 0x00000062005a7202 */ /* 0x000fe40000000f00 */
[----:B------:R-:W-:-:S02]  /*21b0*/  MOV R89, R97 ;  /* 0x0000006100597202 */ /* 0x000fc40000000f00 */
[----:B------:R-:W-:Y:S01]  /*21c0*/  MOV R88, R96 ;  /* 0x0000006000587202 */ /* 0x000fe20000000f00 */
[----:B------:R-:W-:Y:S06]  /*21d0*/  BRA `(.L_x_254) ;  /* 0x0000000c00dc7947 */ /* 0x000fec0003800000 */
.L_x_252:
        /* <DEDUP_REMOVED lines=36> */
.L_x_255:
        /* <DEDUP_REMOVED lines=37> */
.L_x_251:
        /* <DEDUP_REMOVED lines=10> */
[--C-:B------:R-:W-:Y:S02]  /*2710*/  HADD2.F32 R104, -RZ, R7.reuse.H1_H1 ;  /* 0x30000007ff687230 */ /* 0x100fe40000004100 */
[-C--:B------:R-:W-:Y:S01]  /*2720*/  FFMA.FTZ R106, R147, R100.reuse, R101 ;  /* 0x00000064936a7223 */ /* 0x080fe20000010065 */
[----:B------:R-:W-:Y:S02]  /*2730*/  HADD2.F32 R96, -RZ, R6.H0_H0 ;  /* 0x20000006ff607230 */ /* 0x000fe40000004100 */
[----:B------:R-:W-:Y:S01]  /*2740*/  FADD.FTZ R105, R138, -R103 ;  /* 0x800000678a697221 */ /* 0x000fe20000010000 */
[----:B------:R-:W-:Y:S01]  /*2750*/  FFMA.FTZ R99, R148, R100, R101 ;  /* 0x0000006494637223 */ /* 0x000fe20000010065 */
[----:B------:R-:W-:Y:S01]  /*2760*/  FADD.FTZ R97, R134, -R97 ;  /* 0x8000006186617221 */ /* 0x000fe20000010000 */
[----:B------:R-:W-:-:S02]  /*2770*/  HADD2.F32 R102, -RZ, R7.H0_H0 ;  /* 0x20000007ff667230 */ /* 0x000fc40000004100 */
[----:B------:R-:W-:Y:S01]  /*2780*/  FADD.FTZ R106, R137, -R106 ;  /* 0x8000006a896a7221 */ /* 0x000fe20000010000 */
[----:B------:R-:W-:Y:S02]  /*2790*/  HADD2.F32 R98, -RZ, R6.H1_H1 ;  /* 0x30000006ff627230 */ /* 0x000fe40000004100 */
[C---:B-----5:R-:W-:Y:S01]  /*27a0*/  FFMA.FTZ R108, R121.reuse, R105, R104 ;  /* 0x00000069796c7223 */ /* 0x060fe20000010068 */
[----:B------:R-:W-:Y:S01]  /*27b0*/  FADD.FTZ R103, R136, -R99 ;  /* 0x8000006388677221 */ /* 0x000fe20000010000 */
[----:B------:R-:W-:Y:S01]  /*27c0*/  FFMA.FTZ R105, R121, R97, R96 ;  /* 0x0000006179697223 */ /* 0x000fe20000010060 */
[-CC-:B------:R-:W-:Y:S01]  /*27d0*/  FFMA.FTZ R97, R3, R100.reuse, R101.reuse ;  /* 0x0000006403617223 */ /* 0x180fe20000010065 */
[-CC-:B------:R-:W-:Y:S01]  /*27e0*/  FFMA.FTZ R110, R139, R100.reuse, R101.reuse ;  /* 0x000000648b6e7223 */ /* 0x180fe20000010065 */
[-CC-:B------:R-:W-:Y:S01]  /*27f0*/  FFMA.FTZ R152, R146, R100.reuse, R101.reuse ;  /* 0x0000006492987223 */ /* 0x180fe20000010065 */
[----:B------:R-:W-:Y:S01]  /*2800*/  FFMA.FTZ R107, R144, R100, R101 ;  /* 0x00000064906b7223 */ /* 0x000fe20000010065 */
[C---:B------:R-:W-:Y:S01]  /*2810*/  FFMA.FTZ R99, R121.reuse, R106, R102 ;  /* 0x0000006a79637223 */ /* 0x040fe20000010066 */
[----:B------:R-:W-:Y:S01]  /*2820*/  FFMA.FTZ R106, R121, R103, R98 ;  /* 0x00000067796a7223 */ /* 0x000fe20000010062 */
[----:B------:R-:W-:-:S02]  /*2830*/  HADD2.F32 R96, -RZ, R4.H0_H0 ;  /* 0x20000004ff607230 */ /* 0x000fc40000004100 */
[----:B------:R-:W-:Y:S01]  /*2840*/  FADD.FTZ R103, R120, -R97 ;  /* 0x8000006178677221 */ /* 0x000fe20000010000 */
[--C-:B------:R-:W-:Y:S02]  /*2850*/  HADD2.F32 R102, -RZ, R5.reuse.H0_H0 ;  /* 0x20000005ff667230 */ /* 0x100fe40000004100 */
[----:B------:R-:W-:Y:S01]  /*2860*/  FADD.FTZ R110, R133, -R110 ;  /* 0x8000006e856e7221 */ /* 0x000fe20000010000 */
[----:B------:R-:W-:Y:S02]  /*2870*/  HADD2.F32 R104, -RZ, R5.H1_H1 ;  /* 0x30000005ff687230 */ /* 0x000fe40000004100 */
[----:B------:R-:W-:Y:S01]  /*2880*/  FADD.FTZ R109, R135, -R152 ;  /* 0x80000098876d7221 */ /* 0x000fe20000010000 */
[----:B------:R-:W-:Y:S02]  /*2890*/  HADD2.F32 R98, -RZ, R4.H1_H1 ;  /* 0x30000004ff627230 */ /* 0x000fe40000004100 */
[----:B------:R-:W-:Y:S01]  /*28a0*/  FADD.FTZ R107, R122, -R107 ;  /* 0x8000006b7a6b7221 */ /* 0x000fe20000010000 */
[C---:B------:R-:W-:Y:S01]  /*28b0*/  FFMA.FTZ R96, R121.reuse, R103, R96 ;  /* 0x0000006779607223 */ /* 0x040fe20000010060 */
[C---:B------:R-:W-:Y:S01]  /*28c0*/  FFMA.FTZ R97, R121.reuse, R110, R102 ;  /* 0x0000006e79617223 */ /* 0x040fe20000010066 */
[C---:B------:R-:W-:Y:S01]  /*28d0*/  FFMA.FTZ R104, R121.reuse, R109, R104 ;  /* 0x0000006d79687223 */ /* 0x040fe20000010068 */
[----:B------:R-:W-:Y:S01]  /*28e0*/  FFMA.FTZ R103, R121, R107, R98 ;  /* 0x0000006b79677223 */ /* 0x000fe20000010062 */
[----:B------:R-:W-:-:S02]  /*28f0*/  F2FP.F16.F32.PACK_AB R99, R108, R99 ;  /* 0x000000636c63723e */ /* 0x000fc400000000ff */
[----:B------:R-:W-:Y:S02]  /*2900*/  F2FP.F16.F32.PACK_AB R98, R106, R105 ;  /* 0x000000696a62723e */ /* 0x000fe400000000ff */
[----:B------:R-:W-:Y:S02]  /*2910*/  F2FP.F16.F32.PACK_AB R97, R104, R97 ;  /* 0x000000616861723e */ /* 0x000fe400000000ff */
[----:B------:R-:W-:Y:S01]  /*2920*/  F2FP.F16.F32.PACK_AB R96, R103, R96 ;  /* 0x000000606760723e */ /* 0x000fe200000000ff */
[----:B------:R-:W-:Y:S06]  /*2930*/  BRA `(.L_x_254) ;  /* 0x0000000800047947 */ /* 0x000fec0003800000 */
.L_x_257:
[-CC-:B------:R-:W-:Y:S01]  /*2940*/  FFMA.FTZ R89, R3, R100.reuse, R101.reuse ;  /* 0x0000006403597223 */ /* 0x180fe20000010065 */
[-CC-:B------:R-:W-:Y:S01]  /*2950*/  FFMA.FTZ R97, R145, R100.reuse, R101.reuse ;  /* 0x0000006491617223 */ /* 0x180fe20000010065 */
[----:B------:R-:W-:Y:S02]  /*2960*/  HADD2.F32 R90, -RZ, R4.H0_H0 ;  /* 0x20000004ff5a7230 */ /* 0x000fe40000004100 */
[-CC-:B------:R-:W-:Y:S01]  /*2970*/  FFMA.FTZ R96, R139, R100.reuse, R101.reuse ;  /* 0x000000648b607223 */ /* 0x180fe20000010065 */
[----:B------:R-:W-:Y:S02]  /*2980*/  HADD2.F32 R99, -RZ, R6.H0_H0 ;  /* 0x20000006ff637230 */ /* 0x000fe40000004100 */
[----:B------:R-:W-:Y:S01]  /*2990*/  FFMA.FTZ R102, R147, R100, R101 ;  /* 0x0000006493667223 */ /* 0x000fe20000010065 */
[----:B------:R-:W-:Y:S01]  /*29a0*/  FADD.FTZ R88, R120, -R89 ;  /* 0x8000005978587221 */ /* 0x000fe20000010000 */
[----:B------:R-:W-:Y:S01]  /*29b0*/  FADD.FTZ R98, R134, -R97 ;  /* 0x8000006186627221 */ /* 0x000fe20000010000 */
[----:B------:R-:W-:-:S02]  /*29c0*/  HADD2.F32 R91, -RZ, R5.H0_H0 ;  /* 0x20000005ff5b7230 */ /* 0x000fc40000004100 */
[----:B------:R-:W-:Y:S01]  /*29d0*/  FADD.FTZ R96, R133, -R96 ;  /* 0x8000006085607221 */ /* 0x000fe20000010000 */
[----:B------:R-:W-:Y:S02]  /*29e0*/  HADD2.F32 R103, -RZ, R7.H0_H0 ;  /* 0x20000007ff677230 */ /* 0x000fe40000004100 */
[----:B------:R-:W-:Y:S01]  /*29f0*/  FADD.FTZ R104, R137, -R102 ;  /* 0x8000006689687221 */ /* 0x000fe20000010000 */
[C---:B-----5:R-:W-:Y:S01]  /*2a00*/  FFMA.FTZ R88, R121.reuse, R88, R90 ;  /* 0x0000005879587223 */ /* 0x060fe2000001005a */
[C---:B------:R-:W-:Y:S01]  /*2a10*/  FFMA.FTZ R102, R121.reuse, R98, R99 ;  /* 0x0000006279667223 */ /* 0x040fe20000010063 */
[-CC-:B------:R-:W-:Y:S01]  /*2a20*/  FFMA.FTZ R90, R146, R100.reuse, R101.reuse ;  /* 0x00000064925a7223 */ /* 0x180fe20000010065 */
[-CC-:B------:R-:W-:Y:S01]  /*2a30*/  FFMA.FTZ R89, R144, R100.reuse, R101.reuse ;  /* 0x0000006490597223 */ /* 0x180fe20000010065 */
[-CC-:B------:R-:W-:Y:S01]  /*2a40*/  FFMA.FTZ R107, R150, R100.reuse, R101.reuse ;  /* 0x00000064966b7223 */ /* 0x180fe20000010065 */
[----:B------:R-:W-:Y:S01]  /*2a50*/  FFMA.FTZ R99, R148, R100, R101 ;  /* 0x0000006494637223 */ /* 0x000fe20000010065 */
[C---:B------:R-:W-:Y:S01]  /*2a60*/  FFMA.FTZ R96, R121.reuse, R96, R91 ;  /* 0x0000006079607223 */ /* 0x040fe2000001005b */
[----:B------:R-:W-:Y:S01]  /*2a70*/  FFMA.FTZ R105, R121, R104, R103 ;  /* 0x0000006879697223 */ /* 0x000fe20000010067 */
[----:B------:R-:W-:-:S02]  /*2a80*/  HADD2.F32 R97, -RZ, R5.H1_H1 ;  /* 0x30000005ff617230 */ /* 0x000fc40000004100 */
[----:B------:R-:W-:Y:S01]  /*2a90*/  FADD.FTZ R98, R135, -R90 ;  /* 0x8000005a87627221 */ /* 0x000fe20000010000 */
[----:B------:R-:W-:Y:S02]  /*2aa0*/  HADD2.F32 R91, -RZ, R4.H1_H1 ;  /* 0x30000004ff5b7230 */ /* 0x000fe40000004100 */
        /* <DEDUP_REMOVED lines=8> */
[----:B------:R-:W-:-:S02]  /*2b30*/  FFMA.FTZ R91, R121, R90, R91 ;  /* 0x0000005a795b7223 */ /* 0x000fc4000001005b */
[----:B------:R-:W-:Y:S02]  /*2b40*/  F2FP.F16.F32.PACK_AB R97, R97, R96 ;  /* 0x000000606161723e */ /* 0x000fe400000000ff */
[----:B------:R-:W-:Y:S02]  /*2b50*/  F2FP.F16.F32.PACK_AB R98, R103, R102 ;  /* 0x000000666762723e */ /* 0x000fe400000000ff */
[----:B------:R-:W-:Y:S02]  /*2b60*/  F2FP.F16.F32.PACK_AB R99, R106, R105 ;  /* 0x000000696a63723e */ /* 0x000fe400000000ff */
[----:B------:R-:W-:Y:S02]  /*2b70*/  F2FP.F16.F32.PACK_AB R96, R91, R88 ;  /* 0x000000585b60723e */ /* 0x000fe400000000ff */
[----:B------:R-:W-:Y:S02]  /*2b80*/  MOV R91, R99 ;  /* 0x00000063005b7202 */ /* 0x000fe40000000f00 */
[----:B------:R-:W-:-:S02]  /*2b90*/  MOV R90, R98 ;  /* 0x00000062005a7202 */ /* 0x000fc40000000f00 */
[----:B------:R-:W-:Y:S02]  /*2ba0*/  MOV R89, R97 ;  /* 0x0000006100597202 */ /* 0x000fe40000000f00 */
[----:B------:R-:W-:Y:S01]  /*2bb0*/  MOV R88, R96 ;  /* 0x0000006000587202 */ /* 0x000fe20000000f00 */
[----:B------:R-:W-:Y:S06]  /*2bc0*/  BRA `(.L_x_254) ;  /* 0x0000000400607947 */ /* 0x000fec0003800000 */
.L_x_256:
[----:B------:R-:W-:-:S04]  /*2bd0*/  UISETP.NE.U32.AND UP0, UPT, UR6, URZ, UPT ;  /* 0x000000ff0600728c */ /* 0x000fc8000bf05070 */
[----:B------:R-:W-:-:S09]  /*2be0*/  UISETP.NE.AND.EX UP0, UPT, UR7, URZ, UPT, UP0 ;  /* 0x000000ff0700728c */ /* 0x000fd2000bf05300 */
[----:B------:R-:W-:Y:S05]  /*2bf0*/  BRA.U UP0, `(.L_x_258) ;  /* 0x0000000100a47547 */ /* 0x000fea000b800000 */
        /* <DEDUP_REMOVED lines=41> */
.L_x_258:
        /* <DEDUP_REMOVED lines=13> */
[----:B------:R-:W-:Y:S01]  /*2f60*/  FFMA.FTZ R98, R121, R96, R97 ;  /* 0x0000006079627223 */ /* 0x000fe20000010061 */
[-CC-:B------:R-:W-:Y:S01]  /*2f70*/  FFMA.FTZ R103, R150, R100.reuse, R101.reuse ;  /* 0x0000006496677223 */ /* 0x180fe20000010065 */
[-CC-:B------:R-:W-:Y:S01]  /*2f80*/  FFMA.FTZ R90, R146, R100.reuse, R101.reuse ;  /* 0x00000064925a7223 */ /* 0x180fe20000010065 */
[-CC-:B------:R-:W-:Y:S01]  /*2f90*/  FFMA.FTZ R97, R148, R100.reuse, R101.reuse ;  /* 0x0000006494617223 */ /* 0x180fe20000010065 */
[----:B------:R-:W-:Y:S01]  /*2fa0*/  FFMA.FTZ R89, R144, R100, R101 ;  /* 0x0000006490597223 */ /* 0x000fe20000010065 */
[----:B------:R-:W-:-:S02]  /*2fb0*/  HADD2.F32 R104, -RZ, R7.H1_H1 ;  /* 0x30000007ff687230 */ /* 0x000fc40000004100 */
[C---:B------:R-:W-:Y:S01]  /*2fc0*/  FFMA.FTZ R92, R121.reuse, R92, R91 ;  /* 0x0000005c795c7223 */ /* 0x040fe2000001005b */
[----:B------:R-:W-:Y:S01]  /*2fd0*/  FFMA.FTZ R95, R121, R94, R95 ;  /* 0x0000005e795f7223 */ /* 0x000fe2000001005f */
[----:B------:R-:W-:Y:S02]  /*2fe0*/  HADD2.F32 R99, -RZ, R6.H1_H1 ;  /* 0x30000006ff637230 */ /* 0x000fe40000004100 */
[----:B------:R-:W-:Y:S01]  /*2ff0*/  FADD.FTZ R102, R138, -R103 ;  /* 0x800000678a667221 */ /* 0x000fe20000010000 */
[----:B------:R-:W-:Y:S02]  /*3000*/  HADD2.F32 R91, -RZ, R4.H1_H1 ;  /* 0x30000004ff5b7230 */ /* 0x000fe40000004100 */
[----:B------:R-:W-:Y:S01]  /*3010*/  FADD.FTZ R96, R136, -R97 ;  /* 0x8000006188607221 */ /* 0x000fe20000010000 */
[----:B------:R-:W-:Y:S02]  /*3020*/  HADD2.F32 R93, -RZ, R5.H1_H1 ;  /* 0x30000005ff5d7230 */ /* 0x000fe40000004100 */
[----:B------:R-:W-:Y:S01]  /*3030*/  FADD.FTZ R94, R135, -R90 ;  /* 0x8000005a875e7221 */ /* 0x000fe20000010000 */
        /* <DEDUP_REMOVED lines=17> */
.L_x_254:
        /* <DEDUP_REMOVED lines=14> */
.L_x_250:
[----:B------:R-:W-:Y:S05]  /*3230*/  BSYNC.RECONVERGENT B0 ;  /* 0x0000000000007941 */ /* 0x000fea0003800200 */
.L_x_249:
        /* <DEDUP_REMOVED lines=13> */
[-CC-:B0-----:R-:W-:Y:S01]  /*3310*/  FFMA.FTZ R91, R127, R100.reuse, R101.reuse ;  /* 0x000000647f5b7223 */ /* 0x181fe20000010065 */
[-CC-:B------:R-:W-:Y:S01]  /*3320*/  FFMA.FTZ R89, R123, R100.reuse, R101.reuse ;  /* 0x000000647b597223 */ /* 0x180fe20000010065 */
[--C-:B------:R-:W-:Y:S02]  /*3330*/  HADD2.F32 R93, -RZ, R85.reuse.H0_H0 ;  /* 0x20000055ff5d7230 */ /* 0x100fe40000004100 */
[-C--:B------:R-:W-:Y:S01]  /*3340*/  FFMA.FTZ R95, R129, R100.reuse, R101 ;  /* 0x00000064815f7223 */ /* 0x080fe20000010065 */
[----:B------:R-:W-:Y:S02]  /*3350*/  HADD2.F32 R90, -RZ, R84.H0_H0 ;  /* 0x20000054ff5a7230 */ /* 0x000fe40000004100 */
[----:B------:R-:W-:Y:S01]  /*3360*/  FADD.FTZ R94, R116, -R91 ;  /* 0x8000005b745e7221 */ /* 0x000fe20000010000 */
[-CC-:B------:R-:W-:Y:S01]  /*3370*/  FFMA.FTZ R92, R126, R100.reuse, R101.reuse ;  /* 0x000000647e5c7223 */ /* 0x180fe20000010065 */
[-CC-:B------:R-:W-:Y:S01]  /*3380*/  FFMA.FTZ R96, R128, R100.reuse, R101.reuse ;  /* 0x0000006480607223 */ /* 0x180fe20000010065 */
[-CC-:B------:R-:W-:Y:S01]  /*3390*/  FFMA.FTZ R102, R130, R100.reuse, R101.reuse ;  /* 0x0000006482667223 */ /* 0x180fe20000010065 */
[-C--:B------:R-:W-:Y:S01]  /*33a0*/  FFMA.FTZ R104, R132, R100.reuse, R101 ;  /* 0x0000006484687223 */ /* 0x080fe20000010065 */
[----:B------:R-:W-:Y:S01]  /*33b0*/  FADD.FTZ R88, R114, -R89 ;  /* 0x8000005972587221 */ /* 0x000fe20000010000 */
[----:B------:R-:W-:Y:S01]  /*33c0*/  FFMA.FTZ R101, R131, R100, R101 ;  /* 0x0000006483657223 */ /* 0x000fe20000010065 */
[----:B------:R-:W-:Y:S01]  /*33d0*/  FADD.FTZ R98, R118, -R95 ;  /* 0x8000005f76627221 */ /* 0x000fe20000010000 */
[----:B-----5:R-:W-:Y:S01]  /*33e0*/  FFMA.FTZ R93, R121, R94, R93 ;  /* 0x0000005e795d7223 */ /* 0x020fe2000001005d */
[----:B------:R-:W-:-:S02]  /*33f0*/  HADD2.F32 R91, -RZ, R85.H1_H1 ;  /* 0x30000055ff5b7230 */ /* 0x000fc40000004100 */
[----:B------:R-:W-:Y:S01]  /*3400*/  FFMA.FTZ R88, R121, R88, R90 ;  /* 0x0000005879587223 */ /* 0x000fe2000001005a */
[----:B------:R-:W-:Y:S02]  /*3410*/  HADD2.F32 R97, -RZ, R86.H0_H0 ;  /* 0x20000056ff617230 */ /* 0x000fe40000004100 */
[----:B------:R-:W-:Y:S01]  /*3420*/  FADD.FTZ R96, R117, -R96 ;  /* 0x8000006075607221 */ /* 0x000fe20000010000 */
[----:B------:R-:W-:Y:S02]  /*3430*/  HADD2.F32 R99, -RZ, R87.H1_H1 ;  /* 0x30000057ff637230 */ /* 0x000fe40000004100 */
[----:B------:R-:W-:Y:S01]  /*3440*/  FADD.FTZ R104, R125, -R104 ;  /* 0x800000687d687221 */ /* 0x000fe20000010000 */
[----:B------:R-:W-:Y:S02]  /*3450*/  HADD2.F32 R89, -RZ, R84.H1_H1 ;  /* 0x30000054ff597230 */ /* 0x000fe40000004100 */
[----:B------:R-:W-:Y:S01]  /*3460*/  FADD.FTZ R90, R124, -R101 ;  /* 0x800000657c5a7221 */ /* 0x000fe20000010000 */
[----:B------:R-:W-:-:S02]  /*3470*/  HADD2.F32 R95, -RZ, R86.H1_H1 ;  /* 0x30000056ff5f7230 */ /* 0x000fc40000004100 */
[----:B------:R-:W-:Y:S01]  /*3480*/  FADD.FTZ R102, R119, -R102 ;  /* 0x8000006677667221 */ /* 0x000fe20000010000 */
[----:B------:R-:W-:Y:S02]  /*3490*/  HADD2.F32 R94, -RZ, R87.H0_H0 ;  /* 0x20000057ff5e7230 */ /* 0x000fe40000004100 */
[----:B------:R-:W-:Y:S01]  /*34a0*/  FADD.FTZ R92, R115, -R92 ;  /* 0x8000005c735c7221 */ /* 0x000fe20000010000 */
[C---:B------:R-:W-:Y:S01]  /*34b0*/  FFMA.FTZ R96, R121.reuse, R96, R91 ;  /* 0x0000006079607223 */ /* 0x040fe2000001005b */
[C---:B------:R-:W-:Y:S01]  /*34c0*/  FFMA.FTZ R98, R121.reuse, R98, R97 ;  /* 0x0000006279627223 */ /* 0x040fe20000010061 */
[C---:B------:R-:W-:Y:S01]  /*34d0*/  FFMA.FTZ R99, R121.reuse, R104, R99 ;  /* 0x0000006879637223 */ /* 0x040fe20000010063 */
[C---:B------:R-:W-:Y:S01]  /*34e0*/  FFMA.FTZ R90, R121.reuse, R90, R94 ;  /* 0x0000005a795a7223 */ /* 0x040fe2000001005e */
[C---:B------:R-:W-:Y:S01]  /*34f0*/  FFMA.FTZ R95, R121.reuse, R102, R95 ;  /* 0x00000066795f7223 */ /* 0x040fe2000001005f */
[----:B------:R-:W-:Y:S01]  /*3500*/  FFMA.FTZ R89, R121, R92, R89 ;  /* 0x0000005c79597223 */ /* 0x000fe20000010059 */
        /* <DEDUP_REMOVED lines=13> */
.L_x_263:
[-CC-:B0-----:R-:W-:Y:S01]  /*35e0*/  FFMA.FTZ R95, R127, R100.reuse, R101.reuse ;  /* 0x000000647f5f7223 */ /* 0x181fe20000010065 */
[-CC-:B------:R-:W-:Y:S01]  /*35f0*/  FFMA.FTZ R99, R129, R100.reuse, R101.reuse ;  /* 0x0000006481637223 */ /* 0x180fe20000010065 */
[-CC-:B------:R-:W-:Y:S01]  /*3600*/  FFMA.FTZ R93, R123, R100.reuse, R101.reuse ;  /* 0x000000647b5d7223 */ /* 0x180fe20000010065 */
[-CC-:B------:R-:W-:Y:S01]  /*3610*/  FFMA.FTZ R96, R126, R100.reuse, R101.reuse ;  /* 0x000000647e607223 */ /* 0x180fe20000010065 */
[-CC-:B------:R-:W-:Y:S01]  /*3620*/  FFMA.FTZ R102, R128, R100.reuse, R101.reuse ;  /* 0x0000006480667223 */ /* 0x180fe20000010065 */
[-CC-:B------:R-:W-:Y:S01]  /*3630*/  FFMA.FTZ R104, R130, R100.reuse, R101.reuse ;  /* 0x0000006482687223 */ /* 0x180fe20000010065 */
[-CC-:B------:R-:W-:Y:S01]  /*3640*/  FFMA.FTZ R106, R132, R100.reuse, R101.reuse ;  /* 0x00000064846a7223 */ /* 0x180fe20000010065 */
[----:B------:R-:W-:Y:S01]  /*3650*/  FFMA.FTZ R103, R131, R100, R101 ;  /* 0x0000006483677223 */ /* 0x000fe20000010065 */
[----:B------:R-:W-:Y:S02]  /*3660*/  HADD2.F32 R97, -RZ, R85.H0_H0 ;  /* 0x20000055ff617230 */ /* 0x000fe40000004100 */
[----:B------:R-:W-:Y:S01]  /*3670*/  FADD.FTZ R98, R116, -R95 ;  /* 0x8000005f74627221 */ /* 0x000fe20000010000 */
[----:B------:R-:W-:-:S02]  /*3680*/  HADD2.F32 R101, -RZ, R86.H0_H0 ;  /* 0x20000056ff657230 */ /* 0x000fc40000004100 */
[----:B------:R-:W-:Y:S01]  /*3690*/  FADD.FTZ R100, R118, -R99 ;  /* 0x8000006376647221 */ /* 0x000fe20000010000 */
[--C-:B------:R-:W-:Y:S02]  /*36a0*/  HADD2.F32 R94, -RZ, R84.reuse.H0_H0 ;  /* 0x20000054ff5e7230 */ /* 0x100fe40000004100 */
[----:B------:R-:W-:Y:S01]  /*36b0*/  FADD.FTZ R92, R114, -R93 ;  /* 0x8000005d725c7221 */ /* 0x000fe20000010000 */
[C---:B-----5:R-:W-:Y:S01]  /*36c0*/  FFMA.FTZ R97, R121.reuse, R98, R97 ;  /* 0x0000006279617223 */ /* 0x060fe20000010061 */
[C---:B------:R-:W-:Y:S01]  /*36d0*/  FFMA.FTZ R98, R121.reuse, R100, R101 ;  /* 0x0000006479627223 */ /* 0x040fe20000010065 */
[----:B------:R-:W-:Y:S02]  /*36e0*/  HADD2.F32 R105, -RZ, R87.H1_H1 ;  /* 0x30000057ff697230 */ /* 0x000fe40000004100 */
[----:B------:R-:W-:Y:S01]  /*36f0*/  FFMA.FTZ R92, R121, R92, R94 ;  /* 0x0000005c795c7223 */ /* 0x000fe2000001005e */
[----:B------:R-:W-:Y:S02]  /*3700*/  HADD2.F32 R93, -RZ, R84.H1_H1 ;  /* 0x30000054ff5d7230 */ /* 0x000fe40000004100 */
[----:B------:R-:W-:Y:S01]  /*3710*/  FADD.FTZ R106, R125, -R106 ;  /* 0x8000006a7d6a7221 */ /* 0x000fe20000010000 */
[----:B------:R-:W-:-:S02]  /*3720*/  HADD2.F32 R95, -RZ, R85.H1_H1 ;  /* 0x30000055ff5f7230 */ /* 0x000fc40000004100 */
[----:B------:R-:W-:Y:S01]  /*3730*/  FADD.FTZ R94, R124, -R103 ;  /* 0x800000677c5e7221 */ /* 0x000fe20000010000 */
[----:B------:R-:W-:Y:S02]  /*3740*/  HADD2.F32 R99, -RZ, R86.H1_H1 ;  /* 0x30000056ff637230 */ /* 0x000fe40000004100 */
[----:B------:R-:W-:Y:S01]  /*3750*/  FADD.FTZ R104, R119, -R104 ;  /* 0x8000006877687221 */ /* 0x000fe20000010000 */
[----:B------:R-:W-:Y:S02]  /*3760*/  HADD2.F32 R100, -RZ, R87.H0_H0 ;  /* 0x20000057ff647230 */ /* 0x000fe40000004100 */
[----:B------:R-:W-:Y:S01]  /*3770*/  FADD.FTZ R102, R117, -R102 ;  /* 0x8000006675667221 */ /* 0x000fe20000010000 */
[----:B------:R-:W-:Y:S01]  /*3780*/  FADD.FTZ R96, R115, -R96 ;  /* 0x8000006073607221 */ /* 0x000fe20000010000 */
[C---:B------:R-:W-:Y:S01]  /*3790*/  FFMA.FTZ R105, R121.reuse, R106, R105 ;  /* 0x0000006a79697223 */ /* 0x040fe20000010069 */
        /* <DEDUP_REMOVED lines=13> */
.L_x_262:
[----:B0-----:R-:W0:Y:S02]  /*3870*/  LDC.64 R96, c[0x0][0x470] ;  /* 0x00011c00ff607b82 */ /* 0x001e240000000a00 */
        /* <DEDUP_REMOVED lines=44> */
.L_x_265:
        /* <DEDUP_REMOVED lines=8> */
[--C-:B------:R-:W-:Y:S02]  /*3bc0*/  HADD2.F32 R108, -RZ, R87.reuse.H1_H1 ;  /* 0x30000057ff6c7230 */ /* 0x100fe40000004100 */
[----:B------:R-:W-:Y:S01]  /*3bd0*/  FADD.FTZ R106, R125, -R98 ;  /* 0x800000627d6a7221 */ /* 0x000fe20000010000 */
[----:B------:R-:W-:-:S02]  /*3be0*/  HADD2.F32 R109, -RZ, R87.H0_H0 ;  /* 0x20000057ff6d7230 */ /* 0x000fc40000004100 */
[----:B------:R-:W-:Y:S01]  /*3bf0*/  FADD.FTZ R104, R124, -R107 ;  /* 0x8000006b7c687221 */ /* 0x000fe20000010000 */
[--C-:B------:R-:W-:Y:S02]  /*3c00*/  HADD2.F32 R101, -RZ, R86.reuse.H0_H0 ;  /* 0x20000056ff657230 */ /* 0x100fe40000004100 */
[----:B------:R-:W-:Y:S01]  /*3c10*/  FADD.FTZ R98, R118, -R99 ;  /* 0x8000006376627221 */ /* 0x000fe20000010000 */
[----:B------:R-:W-:Y:S02]  /*3c20*/  HADD2.F32 R105, -RZ, R86.H1_H1 ;  /* 0x30000056ff697230 */ /* 0x000fe40000004100 */
[----:B------:R-:W-:Y:S01]  /*3c30*/  FADD.FTZ R102, R119, -R102 ;  /* 0x8000006677667221 */ /* 0x000fe20000010000 */
[C---:B-----5:R-:W-:Y:S01]  /*3c40*/  FFMA.FTZ R108, R121.reuse, R106, R108 ;  /* 0x0000006a796c7223 */ /* 0x060fe2000001006c */
[C---:B------:R-:W-:Y:S01]  /*3c50*/  FFMA.FTZ R109, R121.reuse, R104, R109 ;  /* 0x00000068796d7223 */ /* 0x040fe2000001006d */
[C---:B------:R-:W-:Y:S01]  /*3c60*/  FFMA.FTZ R106, R121.reuse, R98, R101 ;  /* 0x00000062796a7223 */ /* 0x040fe20000010065 */
[----:B------:R-:W-:Y:S01]  /*3c70*/  FFMA.FTZ R107, R121, R102, R105 ;  /* 0x00000066796b7223 */ /* 0x000fe20000010069 */
[----:B------:R-:W-:-:S02]  /*3c80*/  HADD2.F32 R102, -RZ, R85.H0_H0 ;  /* 0x20000055ff667230 */ /* 0x000fc40000004100 */
[----:B------:R-:W-:Y:S01]  /*3c90*/  FADD.FTZ R104, R117, -R96 ;  /* 0x8000006075687221 */ /* 0x000fe20000010000 */
[----:B------:R-:W-:Y:S02]  /*3ca0*/  HADD2.F32 R105, -RZ, R85.H1_H1 ;  /* 0x30000055ff697230 */ /* 0x000fe40000004100 */
[----:B------:R-:W-:Y:S01]  /*3cb0*/  FADD.FTZ R98, R116, -R103 ;  /* 0x8000006774627221 */ /* 0x000fe20000010000 */
[--C-:B------:R-:W-:Y:S02]  /*3cc0*/  HADD2.F32 R99, -RZ, R84.reuse.H0_H0 ;  /* 0x20000054ff637230 */ /* 0x100fe40000004100 */
        /* <DEDUP_REMOVED lines=12> */
.L_x_261:
        /* <DEDUP_REMOVED lines=45> */
.L_x_267:
        /* <DEDUP_REMOVED lines=33> */
.L_x_266:
        /* <DEDUP_REMOVED lines=37> */
.L_x_268:
        /* <DEDUP_REMOVED lines=27> */
[----:B------:R-:W-:-:S07]  /*4670*/  F2FP.F16.F32.PACK_AB R99, R103, R108 ;  /* 0x0000006c6763723e */ /* 0x000fce00000000ff */
.L_x_264:
        /* <DEDUP_REMOVED lines=9> */
.L_x_260:
[----:B------:R-:W-:Y:S05]  /*4710*/  BSYNC.RECONVERGENT B0 ;  /* 0x0000000000007941 */ /* 0x000fea0003800200 */
.L_x_259:
[----:B------:R-:W-:Y:S01]  /*4720*/  UPLOP3.LUT UP1, UPT, UPT, UPT, UP1, 0x40, 0x4 ;  /* 0x000000000004789c */ /* 0x000fe20003f2e810 */
[----:B------:R-:W-:Y:S10]  /*4730*/  @!P2 BRA `(.L_x_269) ;  /* 0xffffffbc00c8a947 */ /* 0x000ff4000383ffff */
.L_x_242:
        /* <DEDUP_REMOVED lines=8> */
[----:B-----5:R-:W0:Y:S01]  /*47c0*/  LDC.64 R72, c[0x0][0x458] ;  /* 0x00011600ff487b82 */ /* 0x020e220000000a00 */
        /* <DEDUP_REMOVED lines=13> */
.L_x_271:
[----:B------:R-:W-:Y:S05]  /*48a0*/  BSYNC.RECONVERGENT B0 ;  /* 0x0000000000007941 */ /* 0x000fea0003800200 */
.L_x_270:
        /* <DEDUP_REMOVED lines=18> */
.L_x_272:
        /* <DEDUP_REMOVED lines=11> */
.L_x_2792:


//--------------------- .text._ZN10layer_norm31ln_parallel_residual_bwd_kernelINS_13Kernel_traitsI6__halfS2_S2_S2_fjLj4096ELj1ELj1ELj8ELj16ENS_18Kernel_traits_baseILj4096ES2_S2_S2_S2_fjLj256EEEEELb0ELb0ELb1EEEvNS_9BwdParamsE --------------------------
	.section	.text._ZN10layer_norm31ln_parallel_residual_bwd_kernelINS_13Kernel_traitsI6__halfS2_S2_S2_fjLj4096ELj1ELj1ELj8ELj16ENS_18Kernel_traits_baseILj4096ES2_S2_S2_S2_fjLj256EEEEELb0ELb0ELb1EEEvNS_9BwdParamsE,"ax",@progbits
	.align	128
        .global         _ZN10layer_norm31ln_parallel_residual_bwd_kernelINS_13Kernel_traitsI6__halfS2_S2_S2_fjLj4096ELj1ELj1ELj8ELj16ENS_18Kernel_traits_baseILj4096ES2_S2_S2_S2_fjLj256EEEEELb0ELb0ELb1EEEvNS_9BwdParamsE
        .type           _ZN10layer_norm31ln_parallel_residual_bwd_kernelINS_13Kernel_traitsI6__halfS2_S2_S2_fjLj4096ELj1ELj1ELj8ELj16ENS_18Kernel_traits_baseILj4096ES2_S2_S2_S2_fjLj256EEEEELb0ELb0ELb1EEEvNS_9BwdParamsE,@function
        .size           _ZN10layer_norm31ln_parallel_residual_bwd_kernelINS_13Kernel_traitsI6__halfS2_S2_S2_fjLj4096ELj1ELj1ELj8ELj16ENS_18Kernel_traits_baseILj4096ES2_S2_S2_S2_fjLj256EEEEELb0ELb0ELb1EEEvNS_9BwdParamsE,(.L_x_2793 - _ZN10layer_norm31ln_parallel_residual_bwd_kernelINS_13Kernel_traitsI6__halfS2_S2_S2_fjLj4096ELj1ELj1ELj8ELj16ENS_18Kernel_traits_baseILj4096ES2_S2_S2_S2_fjLj256EEEEELb0ELb0ELb1EEEvNS_9BwdParamsE)
        .other          _ZN10layer_norm31ln_parallel_residual_bwd_kernelINS_13Kernel_traitsI6__halfS2_S2_S2_fjLj4096ELj1ELj1ELj8ELj16ENS_18Kernel_traits_baseILj4096ES2_S2_S2_S2_fjLj256EEEEELb0ELb0ELb1EEEvNS_9BwdParamsE,@"STO_CUDA_ENTRY STV_DEFAULT"
_ZN10layer_norm31ln_parallel_residual_bwd_kernelINS_13Kernel_traitsI6__halfS2_S2_S2_fjLj4096ELj1ELj1ELj8ELj16ENS_18Kernel_traits_baseILj4096ES2_S2_S2_S2_fjLj256EEEEELb0ELb0ELb1EEEvNS_9BwdParamsE:
.text._ZN10layer_norm31ln_parallel_residual_bwd_kernelINS_13Kernel_traitsI6__halfS2_S2_S2_fjLj4096ELj1ELj1ELj8ELj16ENS_18Kernel_traits_baseILj4096ES2_S2_S2_S2_fjLj256EEEEELb0ELb0ELb1EEEvNS_9BwdParamsE:
        /* <DEDUP_REMOVED lines=88> */
[----:B---3--:R-:W-:-:S02]  /*0580*/  HADD2.F32 R106, -RZ, R20.H0_H0 ;  /* 0x20000014ff6a7230 */ /* 0x008fc40000004100 */
[----:B------:R-:W-:Y:S02]  /*0590*/  HADD2.F32 R107, -RZ, R20.H1_H1 ;  /* 0x30000014ff6b7230 */ /* 0x000fe40000004100 */
[--C-:B------:R-:W-:Y:S02]  /*05a0*/  HADD2.F32 R108, -RZ, R21.reuse.H0_H0 ;  /* 0x20000015ff6c7230 */ /* 0x100fe40000004100 */
[----:B------:R-:W-:Y:S02]  /*05b0*/  HADD2.F32 R109, -RZ, R21.H1_H1 ;  /* 0x30000015ff6d7230 */ /* 0x000fe40000004100 */
[--C-:B------:R-:W-:Y:S02]  /*05c0*/  HADD2.F32 R110, -RZ, R22.reuse.H0_H0 ;  /* 0x20000016ff6e7230 */ /* 0x100fe40000004100 */
[----:B------:R-:W-:Y:S02]  /*05d0*/  HADD2.F32 R111, -RZ, R22.H1_H1 ;  /* 0x30000016ff6f7230 */ /* 0x000fe40000004100 */
[----:B------:R-:W-:-:S02]  /*05e0*/  HADD2.F32 R112, -RZ, R23.H0_H0 ;  /* 0x20000017ff707230 */ /* 0x000fc40000004100 */
[----:B------:R-:W-:Y:S02]  /*05f0*/  HADD2.F32 R113, -RZ, R23.H1_H1 ;  /* 0x30000017ff717230 */ /* 0x000fe40000004100 */
[--C-:B----4-:R-:W-:Y:S02]  /*0600*/  HADD2.F32 R114, -RZ, R16.reuse.H0_H0 ;  /* 0x20000010ff727230 */ /* 0x110fe40000004100 */
[----:B------:R-:W-:Y:S02]  /*0610*/  HADD2.F32 R115, -RZ, R16.H1_H1 ;  /* 0x30000010ff737230 */ /* 0x000fe40000004100 */
[--C-:B------:R-:W-:Y:S02]  /*0620*/  HADD2.F32 R116, -RZ, R17.reuse.H0_H0 ;  /* 0x20000011ff747230 */ /* 0x100fe40000004100 */
[----:B------:R-:W-:Y:S02]  /*0630*/  HADD2.F32 R117, -RZ, R17.H1_H1 ;  /* 0x30000011ff757230 */ /* 0x000fe40000004100 */
[----:B------:R-:W-:-:S02]  /*0640*/  HADD2.F32 R118, -RZ, R18.H0_H0 ;  /* 0x20000012ff767230 */ /* 0x000fc40000004100 */
[----:B------:R-:W-:Y:S02]  /*0650*/  HADD2.F32 R119, -RZ, R18.H1_H1 ;  /* 0x30000012ff777230 */ /* 0x000fe40000004100 */
[--C-:B------:R-:W-:Y:S02]  /*0660*/  HADD2.F32 R120, -RZ, R19.reuse.H0_H0 ;  /* 0x20000013ff787230 */ /* 0x100fe40000004100 */
[----:B------:R-:W-:Y:S02]  /*0670*/  HADD2.F32 R121, -RZ, R19.H1_H1 ;  /* 0x30000013ff797230 */ /* 0x000fe40000004100 */
[--C-:B--2---:R-:W-:Y:S02]  /*0680*/  HADD2.F32 R122, -RZ, R12.reuse.H0_H0 ;  /* 0x2000000cff7a7230 */ /* 0x104fe40000004100 */
[----:B------:R-:W-:Y:S02]  /*0690*/  HADD2.F32 R123, -RZ, R12.H1_H1 ;  /* 0x3000000cff7b7230 */ /* 0x000fe40000004100 */
[----:B------:R-:W-:-:S02]  /*06a0*/  HADD2.F32 R124, -RZ, R13.H0_H0 ;  /* 0x2000000dff7c7230 */ /* 0x000fc40000004100 */
[----:B------:R-:W-:Y:S02]  /*06b0*/  HADD2.F32 R125, -RZ, R13.H1_H1 ;  /* 0x3000000dff7d7230 */ /* 0x000fe40000004100 */
[--C-:B------:R-:W-:Y:S02]  /*06c0*/  HADD2.F32 R126, -RZ, R14.reuse.H0_H0 ;  /* 0x2000000eff7e7230 */ /* 0x100fe40000004100 */
[----:B------:R-:W-:Y:S02]  /*06d0*/  HADD2.F32 R127, -RZ, R14.H1_H1 ;  /* 0x3000000eff7f7230 */ /* 0x000fe40000004100 */
[--C-:B------:R-:W-:Y:S02]  /*06e0*/  HADD2.F32 R128, -RZ, R15.reuse.H0_H0 ;  /* 0x2000000fff807230 */ /* 0x100fe40000004100 */
[----:B------:R-:W-:Y:S02]  /*06f0*/  HADD2.F32 R129, -RZ, R15.H1_H1 ;  /* 0x3000000fff817230 */ /* 0x000fe40000004100 */
[----:B-----5:R-:W-:-:S02]  /*0700*/  HADD2.F32 R130, -RZ, R8.H0_H0 ;  /* 0x20000008ff827230 */ /* 0x020fc40000004100 */
[----:B------:R-:W-:Y:S02]  /*0710*/  HADD2.F32 R131, -RZ, R8.H1_H1 ;  /* 0x30000008ff837230 */ /* 0x000fe40000004100 */
[--C-:B------:R-:W-:Y:S02]  /*0720*/  HADD2.F32 R132, -RZ, R9.reuse.H0_H0 ;  /* 0x20000009ff847230 */ /* 0x100fe40000004100 */
[----:B------:R-:W-:Y:S02]  /*0730*/  HADD2.F32 R133, -RZ, R9.H1_H1 ;  /* 0x30000009ff857230 */ /* 0x000fe40000004100 */
[--C-:B------:R-:W-:Y:S02]  /*0740*/  HADD2.F32 R134, -RZ, R10.reuse.H0_H0 ;  /* 0x2000000aff867230 */ /* 0x100fe40000004100 */
[----:B------:R-:W-:Y:S02]  /*0750*/  HADD2.F32 R135, -RZ, R10.H1_H1 ;  /* 0x3000000aff877230 */ /* 0x000fe40000004100 */
[----:B------:R-:W-:-:S02]  /*0760*/  HADD2.F32 R136, -RZ, R11.H0_H0 ;  /* 0x2000000bff887230 */ /* 0x000fc40000004100 */
[----:B01----:R-:W-:-:S07]  /*0770*/  HADD2.F32 R137, -RZ, R11.H1_H1 ;  /* 0x3000000bff897230 */ /* 0x003fce0000004100 */
.L_x_292:
        /* <DEDUP_REMOVED lines=29> */
[----:B----4-:R-:W-:Y:S01]  /*0950*/  FSEL R165, R0, RZ, !P0 ;  /* 0x000000ff00a57208 */ /* 0x010fe20004000000 */
[--C-:B------:R-:W-:Y:S02]  /*0960*/  HADD2.F32 R0, -RZ, R28.reuse.H0_H0 ;  /* 0x2000001cff007230 */ /* 0x100fe40000004100 */
[----:B------:R-:W-:Y:S02]  /*0970*/  HADD2.F32 R28, -RZ, R28.H1_H1 ;  /* 0x3000001cff1c7230 */ /* 0x000fe40000004100 */
[----:B--2---:R-:W-:-:S03]  /*0980*/  HADD2.F32 R144, -RZ, R36.H1_H1 ;  /* 0x30000024ff907230 */ /* 0x004fc60000004100 */
[C---:B------:R-:W-:Y:S01]  /*0990*/  FADD.FTZ R149, -R165.reuse, R28 ;  /* 0x0000001ca5957221 */ /* 0x040fe20000010100 */
[----:B------:R-:W-:Y:S02]  /*09a0*/  HADD2.F32 R151, -RZ, R36.H0_H0 ;  /* 0x20000024ff977230 */ /* 0x000fe40000004100 */
[----:B------:R-:W-:Y:S01]  /*09b0*/  FADD.FTZ R3, -R165, R0 ;  /* 0x00000000a5037221 */ /* 0x000fe20000010100 */
[----:B------:R-:W-:Y:S01]  /*09c0*/  FMUL.FTZ R28, R115, R144 ;  /* 0x00000090731c7220 */ /* 0x000fe20000410000 */
[--C-:B---3--:R-:W-:Y:S02]  /*09d0*/  HADD2.F32 R147, -RZ, R32.reuse.H0_H0 ;  /* 0x20000020ff937230 */ /* 0x108fe40000004100 */
[----:B------:R-:W-:Y:S02]  /*09e0*/  HADD2.F32 R2, -RZ, R32.H1_H1 ;  /* 0x30000020ff027230 */ /* 0x000fe40000004100 */
[----:B------:R-:W-:-:S03]  /*09f0*/  FMUL.FTZ R32, R140, R149 ;  /* 0x000000958c207220 */ /* 0x000fc60000410000 */
[----:B------:R-:W-:Y:S01]  /*0a00*/  FADD.FTZ R102, R2, R102 ;  /* 0x0000006602667221 */ /* 0x000fe20000010000 */
[-C--:B------:R-:W-:Y:S01]  /*0a10*/  FFMA.FTZ R149, R107, R2.reuse, R28 ;  /* 0x000000026b957223 */ /* 0x080fe2000001001c */
[----:B------:R-:W-:Y:S01]  /*0a20*/  FMUL.FTZ R0, R140, R3 ;  /* 0x000000038c007220 */ /* 0x000fe20000410000 */
[----:B------:R-:W-:Y:S01]  /*0a30*/  FFMA.FTZ R103, R32, R2, R103 ;  /* 0x0000000220677223 */ /* 0x000fe20000010067 */
[--C-:B------:R-:W-:Y:S02]  /*0a40*/  HADD2.F32 R2, -RZ, R29.reuse.H0_H0 ;  /* 0x2000001dff027230 */ /* 0x100fe40000004100 */
[----:B------:R-:W-:Y:S01]  /*0a50*/  FMUL.FTZ R3, R114, R151 ;  /* 0x0000009772037220 */ /* 0x000fe20000410000 */
[----:B------:R-:W-:Y:S02]  /*0a60*/  HADD2.F32 R29, -RZ, R29.H1_H1 ;  /* 0x3000001dff1d7230 */ /* 0x000fe40000004100 */
[----:B------:R-:W-:Y:S01]  /*0a70*/  FADD.FTZ R139, R147, R139 ;  /* 0x0000008b938b7221 */ /* 0x000fe20000010000 */
[----:B------:R-:W-:Y:S01]  /*0a80*/  FFMA.FTZ R141, R0, R147, R141 ;  /* 0x00000093008d7223 */ /* 0x000fe2000001008d */
[----:B------:R-:W-:-:S02]  /*0a90*/  HADD2.F32 R36, -RZ, R33.H0_H0 ;  /* 0x20000021ff247230 */ /* 0x000fc40000004100 */
[----:B------:R-:W-:Y:S01]  /*0aa0*/  FFMA.FTZ R147, R106, R147, R3 ;  /* 0x000000936a937223 */ /* 0x000fe20000010003 */
[----:B------:R-:W-:Y:S02]  /*0ab0*/  HADD2.F32 R142, -RZ, R33.H1_H1 ;  /* 0x30000021ff8e7230 */ /* 0x000fe40000004100 */
[C---:B------:R-:W-:Y:S01]  /*0ac0*/  FADD.FTZ R33, -R165.reuse, R2 ;  /* 0x00000002a5217221 */ /* 0x040fe20000010100 */
[--C-:B------:R-:W-:Y:S02]  /*0ad0*/  HADD2.F32 R3, -RZ, R37.reuse.H0_H0 ;  /* 0x20000025ff037230 */ /* 0x100fe40000004100 */
[----:B------:R-:W-:Y:S02]  /*0ae0*/  HADD2.F32 R2, -RZ, R37.H1_H1 ;  /* 0x30000025ff027230 */ /* 0x000fe40000004100 */
[----:B------:R-:W-:-:S04]  /*0af0*/  FADD.FTZ R37, -R165, R29 ;  /* 0x0000001da5257221 */ /* 0x000fc80000010100 */
[----:B------:R-:W-:Y:S01]  /*0b00*/  FMUL.FTZ R37, R140, R37 ;  /* 0x000000258c257220 */ /* 0x000fe20000410000 */
[----:B------:R-:W-:Y:S01]  /*0b10*/  FMUL.FTZ R28, R117, R2 ;  /* 0x00000002751c7220 */ /* 0x000fe20000410000 */
[----:B------:R-:W-:Y:S01]  /*0b20*/  FADD.FTZ R95, R142, R95 ;  /* 0x0000005f8e5f7221 */ /* 0x000fe20000010000 */
[----:B------:R-:W-:Y:S01]  /*0b30*/  FMUL.FTZ R33, R140, R33 ;  /* 0x000000218c217220 */ /* 0x000fe20000410000 */
[-C--:B------:R-:W-:Y:S01]  /*0b40*/  FFMA.FTZ R94, R37, R142.reuse, R94 ;  /* 0x0000008e255e7223 */ /* 0x080fe2000001005e */
[----:B------:R-:W-:Y:S01]  /*0b50*/  FFMA.FTZ R142, R109, R142, R28 ;  /* 0x0000008e6d8e7223 */ /* 0x000fe2000001001c */
[----:B------:R-:W-:Y:S01]  /*0b60*/  FMUL.FTZ R29, R116, R3 ;  /* 0x00000003741d7220 */ /* 0x000fe20000410000 */
[----:B------:R-:W-:Y:S02]  /*0b70*/  HADD2.F32 R28, -RZ, R30.H0_H0 ;  /* 0x2000001eff1c7230 */ /* 0x000fe40000004100 */
[----:B------:R-:W-:Y:S01]  /*0b80*/  FADD.FTZ R98, R36, R98 ;  /* 0x0000006224627221 */ /* 0x000fe20000010000 */
[-C--:B------:R-:W-:Y:S01]  /*0b90*/  FFMA.FTZ R99, R33, R36.reuse, R99 ;  /* 0x0000002421637223 */ /* 0x080fe20000010063 */
[----:B------:R-:W-:Y:S01]  /*0ba0*/  FFMA.FTZ R36, R108, R36, R29 ;  /* 0x000000246c247223 */ /* 0x000fe2000001001d */
[----:B------:R-:W-:Y:S01]  /*0bb0*/  FADD.FTZ R104, R151, R104 ;  /* 0x0000006897687221 */ /* 0x000fe20000010000 */
[----:B------:R-:W-:Y:S01]  /*0bc0*/  FFMA.FTZ R105, R0, R151, R105 ;  /* 0x0000009700697223 */ /* 0x000fe20000010069 */
[----:B------:R-:W-:-:S02]  /*0bd0*/  HADD2.F32 R29, -RZ, R38.H0_H0 ;  /* 0x20000026ff1d7230 */ /* 0x000fc40000004100 */
[----:B------:R-:W-:Y:S01]  /*0be0*/  FADD.FTZ R151, -R165, R28 ;  /* 0x0000001ca5977221 */ /* 0x000fe20000010100 */
[----:B------:R-:W-:Y:S02]  /*0bf0*/  HADD2.F32 R146, -RZ, R30.H1_H1 ;  /* 0x3000001eff927230 */ /* 0x000fe40000004100 */
[----:B------:R-:W-:Y:S01]  /*0c00*/  FADD.FTZ R93, R2, R93 ;  /* 0x0000005d025d7221 */ /* 0x000fe20000010000 */
[----:B------:R-:W-:Y:S02]  /*0c10*/  HADD2.F32 R30, -RZ, R34.H0_H0 ;  /* 0x20000022ff1e7230 */ /* 0x000fe40000004100 */
[----:B------:R-:W-:Y:S01]  /*0c20*/  FMUL.FTZ R151, R140, R151 ;  /* 0x000000978c977220 */ /* 0x000fe20000410000 */
[----:B------:R-:W-:Y:S01]  /*0c30*/  FFMA.FTZ R92, R37, R2, R92 ;  /* 0x00000002255c7223 */ /* 0x000fe2000001005c */
[----:B------:R-:W-:Y:S01]  /*0c40*/  FMUL.FTZ R153, R118, R29 ;  /* 0x0000001d76997220 */ /* 0x000fe20000410000 */
[----:B------:R-:W-:Y:S02]  /*0c50*/  HADD2.F32 R2, -RZ, R31.H0_H0 ;  /* 0x2000001fff027230 */ /* 0x000fe40000004100 */
[----:B------:R-:W-:Y:S01]  /*0c60*/  FADD.FTZ R155, -R165, R146 ;  /* 0x00000092a59b7221 */ /* 0x000fe20000010100 */
[----:B------:R-:W-:Y:S01]  /*0c70*/  FADD.FTZ R91, R30, R91 ;  /* 0x0000005b1e5b7221 */ /* 0x000fe20000010000 */
[----:B------:R-:W-:Y:S01]  /*0c80*/  FFMA.FTZ R90, R151, R30, R90 ;  /* 0x0000001e975a7223 */ /* 0x000fe2000001005a */
[----:B------:R-:W-:-:S02]  /*0c90*/  HADD2.F32 R38, -RZ, R38.H1_H1 ;  /* 0x30000026ff267230 */ /* 0x000fc40000004100 */
[----:B------:R-:W-:Y:S01]  /*0ca0*/  FFMA.FTZ R30, R110, R30, R153 ;  /* 0x0000001e6e1e7223 */ /* 0x000fe20000010099 */
[----:B------:R-:W-:Y:S01]  /*0cb0*/  FADD.FTZ R97, R3, R97 ;  /* 0x0000006103617221 */ /* 0x000fe20000010000 */
[----:B------:R-:W-:Y:S01]  /*0cc0*/  FFMA.FTZ R96, R33, R3, R96 ;  /* 0x0000000321607223 */ /* 0x000fe20000010060 */
[----:B------:R-:W-:Y:S01]  /*0cd0*/  FMUL.FTZ R153, R140, R155 ;  /* 0x0000009b8c997220 */ /* 0x000fe20000410000 */
[----:B------:R-:W-:Y:S01]  /*0ce0*/  FADD.FTZ R3, -R165, R2 ;  /* 0x00000002a5037221 */ /* 0x000fe20000010100 */
[----:B------:R-:W-:Y:S02]  /*0cf0*/  HADD2.F32 R34, -RZ, R34.H1_H1 ;  /* 0x30000022ff227230 */ /* 0x000fe40000004100 */
[-C--:B------:R-:W-:Y:S01]  /*0d00*/  FMUL.FTZ R28, R119, R38.reuse ;  /* 0x00000026771c7220 */ /* 0x080fe20000410000 */
[----:B------:R-:W-:Y:S01]  /*0d10*/  FADD.FTZ R85, R38, R85 ;  /* 0x0000005526557221 */ /* 0x000fe20000010000 */
[----:B------:R-:W-:Y:S01]  /*0d20*/  FFMA.FTZ R84, R153, R38, R84 ;  /* 0x0000002699547223 */ /* 0x000fe20000010054 */
[----:B------:R-:W-:-:S02]  /*0d30*/  FMUL.FTZ R38, R140, R3 ;  /* 0x000000038c267220 */ /* 0x000fc40000410000 */
[----:B------:R-:W0:Y:S01]  /*0d40*/  @P1 LDC.64 R2, c[0x0][0x438] ;  /* 0x00010e00ff021b82 */ /* 0x000e220000000a00 */
[----:B------:R-:W-:Y:S01]  /*0d50*/  FADD.FTZ R87, R34, R87 ;  /* 0x0000005722577221 */ /* 0x000fe20000010000 */
[-C--:B------:R-:W-:Y:S01]  /*0d60*/  FFMA.FTZ R86, R153, R34.reuse, R86 ;  /* 0x0000002299567223 */ /* 0x080fe20000010056 */
[----:B------:R-:W-:Y:S01]  /*0d70*/  FFMA.FTZ R34, R111, R34, R28 ;  /* 0x000000226f227223 */ /* 0x000fe2000001001c */
[----:B------:R-:W-:Y:S01]  /*0d80*/  FADD.FTZ R89, R29, R89 ;  /* 0x000000591d597221 */ /* 0x000fe20000010000 */
[----:B------:R-:W-:Y:S01]  /*0d90*/  FFMA.FTZ R88, R151, R29, R88 ;  /* 0x0000001d97587223 */ /* 0x000fe20000010058 */
[----:B------:R-:W-:Y:S02]  /*0da0*/  HADD2.F32 R31, -RZ, R31.H1_H1 ;  /* 0x3000001fff1f7230 */ /* 0x000fe40000004100 */
[----:B------:R-:W1:Y:S01]  /*0db0*/  @P1 LDC.64 R28, c[0x0][0x438] ;  /* 0x00010e00ff1c1b82 */ /* 0x000e620000000a00 */
[--C-:B------:R-:W-:Y:S02]  /*0dc0*/  HADD2.F32 R157, -RZ, R39.reuse.H0_H0 ;  /* 0x20000027ff9d7230 */ /* 0x100fe40000004100 */
[----:B------:R-:W-:-:S02]  /*0dd0*/  HADD2.F32 R39, -RZ, R39.H1_H1 ;  /* 0x30000027ff277230 */ /* 0x000fc40000004100 */
[----:B------:R-:W-:Y:S01]  /*0de0*/  FADD.FTZ R31, -R165, R31 ;  /* 0x0000001fa51f7221 */ /* 0x000fe20000010100 */
[--C-:B------:R-:W-:Y:S02]  /*0df0*/  HADD2.F32 R155, -RZ, R35.reuse.H0_H0 ;  /* 0x20000023ff9b7230 */ /* 0x100fe40000004100 */
[----:B------:R-:W-:Y:S01]  /*0e00*/  FADD.FTZ R100, R144, R100 ;  /* 0x0000006490647221 */ /* 0x000fe20000010000 */
[----:B------:R-:W-:Y:S01]  /*0e10*/  FFMA.FTZ R101, R32, R144, R101 ;  /* 0x0000009020657223 */ /* 0x000fe20000010065 */
[----:B------:R-:W-:Y:S02]  /*0e20*/  HADD2.F32 R35, -RZ, R35.H1_H1 ;  /* 0x30000023ff237230 */ /* 0x000fe40000004100 */
[----:B------:R-:W-:Y:S01]  /*0e30*/  FMUL.FTZ R144, R140, R31 ;  /* 0x0000001f8c907220 */ /* 0x000fe20000410000 */
[----:B------:R-:W-:Y:S02]  /*0e40*/  FMUL.FTZ R146, R121, R39 ;  /* 0x0000002779927220 */ /* 0x000fe40000410000 */
[----:B------:R-:W-:Y:S01]  /*0e50*/  FADD.FTZ R74, R35, R74 ;  /* 0x0000004a234a7221 */ /* 0x000fe20000010000 */
[-C--:B------:R-:W-:Y:S01]  /*0e60*/  FFMA.FTZ R75, R144, R35.reuse, R75 ;  /* 0x00000023904b7223 */ /* 0x080fe2000001004b */
[----:B------:R-:W-:Y:S01]  /*0e70*/  FFMA.FTZ R31, R113, R35, R146 ;  /* 0x00000023711f7223 */ /* 0x000fe20000010092 */
[----:B------:R-:W-:-:S02]  /*0e80*/  HADD2.F32 R35, -RZ, R16.H0_H0 ;  /* 0x20000010ff237230 */ /* 0x000fc40000004100 */
[----:B------:R-:W-:Y:S02]  /*0e90*/  HADD2.F32 R16, -RZ, R16.H1_H1 ;  /* 0x30000010ff107230 */ /* 0x000fe40000004100 */
[----:B0-----:R-:W-:-:S04]  /*0ea0*/  @P1 IMAD.WIDE.U32 R2, R145, 0x10, R2 ;  /* 0x0000001091021825 */ /* 0x001fc800078e0002 */
[----:B------:R-:W-:Y:S01]  /*0eb0*/  FMUL.FTZ R159, R120, R157 ;  /* 0x0000009d789f7220 */ /* 0x000fe20000410000 */
[--C-:B------:R-:W-:Y:S02]  /*0ec0*/  HADD2.F32 R148, -RZ, R19.reuse.H0_H0 ;  /* 0x20000013ff947230 */ /* 0x100fe40000004100 */
[----:B------:R-:W-:Y:S02]  /*0ed0*/  HADD2.F32 R150, -RZ, R19.H1_H1 ;  /* 0x30000013ff967230 */ /* 0x000fe40000004100 */
[----:B------:R-:W-:Y:S01]  /*0ee0*/  FADD.FTZ R19, -R165, R16 ;  /* 0x00000010a5137221 */ /* 0x000fe20000010100 */
[----:B------:R-:W-:Y:S02]  /*0ef0*/  HADD2.F32 R146, -RZ, R18.H0_H0 ;  /* 0x20000012ff927230 */ /* 0x000fe40000004100 */
[----:B------:R-:W-:Y:S01]  /*0f00*/  FADD.FTZ R72, R39, R72 ;  /* 0x0000004827487221 */ /* 0x000fe20000010000 */
[--C-:B------:R-:W-:Y:S02]  /*0f10*/  HADD2.F32 R16, -RZ, R20.reuse.H0_H0 ;  /* 0x20000014ff107230 */ /* 0x100fe40000004100 */
[----:B------:R-:W-:Y:S01]  /*0f20*/  FFMA.FTZ R73, R144, R39, R73 ;  /* 0x0000002790497223 */ /* 0x000fe20000010049 */
[----:B------:R-:W-:-:S02]  /*0f30*/  HADD2.F32 R20, -RZ, R20.H1_H1 ;  /* 0x30000014ff147230 */ /* 0x000fc40000004100 */
[----:B------:R-:W-:Y:S01]  /*0f40*/  FADD.FTZ R82, R155, R82 ;  /* 0x000000529b527221 */ /* 0x000fe20000010000 */
[-C--:B------:R-:W-:Y:S01]  /*0f50*/  FFMA.FTZ R83, R38, R155.reuse, R83 ;  /* 0x0000009b26537223 */ /* 0x080fe20000010053 */
[----:B-1----:R-:W-:Y:S01]  /*0f60*/  @P1 IMAD.WIDE.U32 R28, R143, 0x10, R28 ;  /* 0x000000108f1c1825 */ /* 0x002fe200078e001c */
[----:B-----5:R0:W5:Y:S03]  /*0f70*/  @P1 LDG.E.128 R4, desc[UR10][R2.64] ;  /* 0x0000000a02041981 */ /* 0x020166000c1e1d00 */
[----:B------:R-:W-:Y:S01]  /*0f80*/  FFMA.FTZ R155, R112, R155, R159 ;  /* 0x0000009b709b7223 */ /* 0x000fe2000001009f */
[--C-:B------:R-:W-:Y:S02]  /*0f90*/  HADD2.F32 R39, -RZ, R17.reuse.H0_H0 ;  /* 0x20000011ff277230 */ /* 0x100fe40000004100 */
[----:B------:R-:W-:Y:S01]  /*0fa0*/  FADD.FTZ R35, -R165, R35 ;  /* 0x00000023a5237221 */ /* 0x000fe20000010100 */
[----:B------:R-:W-:-:S02]  /*0fb0*/  HADD2.F32 R17, -RZ, R17.H1_H1 ;  /* 0x30000011ff117230 */ /* 0x000fc40000004100 */
[----:B------:R-:W-:Y:S01]  /*0fc0*/  FADD.FTZ R159, -R165, R146 ;  /* 0x00000092a59f7221 */ /* 0x000fe20000010100 */
[----:B------:R-:W-:Y:S01]  /*0fd0*/  FMUL.FTZ R146, R140, R19 ;  /* 0x000000138c927220 */ /* 0x000fe20000410000 */
[----:B------:R-:W-:Y:S01]  /*0fe0*/  FADD.FTZ R80, R157, R80 ;  /* 0x000000509d507221 */ /* 0x000fe20000010000 */
[----:B------:R-:W-:Y:S01]  /*0ff0*/  FFMA.FTZ R81, R38, R157, R81 ;  /* 0x0000009d26517223 */ /* 0x000fe20000010051 */
[--C-:B0-----:R-:W-:Y:S02]  /*1000*/  HADD2.F32 R3, -RZ, R24.reuse.H0_H0 ;  /* 0x20000018ff037230 */ /* 0x101fe40000004100 */
[----:B------:R-:W-:Y:S01]  /*1010*/  FMUL.FTZ R2, R131, R20 ;  /* 0x0000001483027220 */ /* 0x000fe20000410000 */
[----:B------:R-:W-:Y:S01]  /*1020*/  HADD2.F32 R24, -RZ, R24.H1_H1 ;  /* 0x30000018ff187230 */ /* 0x000fe20000004100 */
[----:B------:R0:W5:Y:S01]  /*1030*/  @P1 LDG.E.128 R76, desc[UR10][R28.64] ;  /* 0x0000000a1c4c1981 */ /* 0x000162000c1e1d00 */
[----:B------:R-:W-:Y:S01]  /*1040*/  FADD.FTZ R157, -R165, R17 ;  /* 0x00000011a59d7221 */ /* 0x000fe20000010100 */
[----:B------:R-:W-:-:S02]  /*1050*/  FMUL.FTZ R17, R130, R16 ;  /* 0x0000001082117220 */ /* 0x000fc40000410000 */
[----:B------:R-:W-:Y:S01]  /*1060*/  FADD.FTZ R49, R24, R49 ;  /* 0x0000003118317221 */ /* 0x000fe20000010000 */
[-C--:B------:R-:W-:Y:S01]  /*1070*/  FFMA.FTZ R41, R146, R24.reuse, R41 ;  /* 0x0000001892297223 */ /* 0x080fe20000010029 */
[----:B------:R-:W-:Y:S01]  /*1080*/  FADD.FTZ R39, -R165, R39 ;  /* 0x00000027a5277221 */ /* 0x000fe20000010100 */
[----:B0-----:R-:W-:Y:S01]  /*1090*/  FMUL.FTZ R29, R140, R35 ;  /* 0x000000238c1d7220 */ /* 0x001fe20000410000 */
[----:B------:R-:W-:Y:S01]  /*10a0*/  FFMA.FTZ R35, R123, R24, R2 ;  /* 0x000000187b237223 */ /* 0x000fe20000010002 */
[----:B------:R-:W-:Y:S02]  /*10b0*/  HADD2.F32 R24, -RZ, R21.H0_H0 ;  /* 0x20000015ff187230 */ /* 0x000fe40000004100 */
[----:B------:R-:W-:Y:S01]  /*10c0*/  FADD.FTZ R48, R3, R48 ;  /* 0x0000003003307221 */ /* 0x000fe20000010000 */
[-C--:B------:R-:W-:Y:S01]  /*10d0*/  FFMA.FTZ R40, R29, R3.reuse, R40 ;  /* 0x000000031d287223 */ /* 0x080fe20000010028 */
[----:B------:R-:W-:Y:S01]  /*10e0*/  FFMA.FTZ R28, R122, R3, R17 ;  /* 0x000000037a1c7223 */ /* 0x000fe20000010011 */
[----:B------:R-:W-:-:S02]  /*10f0*/  HADD2.F32 R3, -RZ, R25.H0_H0 ;  /* 0x20000019ff037230 */ /* 0x000fc40000004100 */
[----:B------:R-:W-:Y:S01]  /*1100*/  FMUL.FTZ R39, R140, R39 ;  /* 0x000000278c277220 */ /* 0x000fe20000410000 */
[----:B------:R-:W-:Y:S01]  /*1110*/  FMUL.FTZ R17, R132, R24 ;  /* 0x0000001884117220 */ /* 0x000fe20000410000 */
[----:B------:R-:W-:Y:S01]  /*1120*/  FADD.FTZ R2, RZ, R147 ;  /* 0x00000093ff027221 */ /* 0x000fe20000010000 */
[----:B------:R-:W-:Y:S01]  /*1130*/  FADD.FTZ R163, -R165, R148 ;  /* 0x00000094a5a37221 */ /* 0x000fe20000010100 */
[----:B------:R-:W-:Y:S01]  /*1140*/  FADD.FTZ R50, R3, R50 ;  /* 0x0000003203327221 */ /* 0x000fe20000010000 */
[-C--:B------:R-:W-:Y:S01]  /*1150*/  FFMA.FTZ R42, R39, R3.reuse, R42 ;  /* 0x00000003272a7223 */ /* 0x080fe2000001002a */
[----:B------:R-:W-:Y:S01]  /*1160*/  FFMA.FTZ R148, R124, R3, R17 ;  /* 0x000000037c947223 */ /* 0x000fe20000010011 */
[----:B------:R-:W-:Y:S01]  /*1170*/  FADD.FTZ R3, R149, R2 ;  /* 0x0000000295037221 */ /* 0x000fe20000010000 */
[----:B------:R-:W-:-:S03]  /*1180*/  HADD2.F32 R18, -RZ, R18.H1_H1 ;  /* 0x30000012ff127230 */ /* 0x000fc60000004100 */
[----:B------:R-:W-:Y:S01]  /*1190*/  FADD.FTZ R3, R36, R3 ;  /* 0x0000000324037221 */ /* 0x000fe20000010000 */
[----:B------:R-:W-:Y:S02]  /*11a0*/  HADD2.F32 R21, -RZ, R21.H1_H1 ;  /* 0x30000015ff157230 */ /* 0x000fe40000004100 */
[----:B------:R-:W-:Y:S01]  /*11b0*/  FADD.FTZ R161, -R165, R18 ;  /* 0x00000012a5a17221 */ /* 0x000fe20000010100 */
[----:B------:R-:W-:Y:S01]  /*11c0*/  FADD.FTZ R3, R142, R3 ;  /* 0x000000038e037221 */ /* 0x000fe20000010000 */
[----:B------:R-:W-:Y:S02]  /*11d0*/  HADD2.F32 R18, -RZ, R25.H1_H1 ;  /* 0x30000019ff127230 */ /* 0x000fe40000004100 */
[----:B------:R-:W-:Y:S01]  /*11e0*/  FMUL.FTZ R2, R133, R21 ;  /* 0x0000001585027220 */ /* 0x000fe20000410000 */
[----:B------:R-:W-:Y:S01]  /*11f0*/  FADD.FTZ R165, -R165, R150 ;  /* 0x00000096a5a57221 */ /* 0x000fe20000010100 */
[----:B------:R-:W-:Y:S01]  /*1200*/  FADD.FTZ R3, R30, R3 ;  /* 0x000000031e037221 */ /* 0x000fe20000010000 */
[----:B------:R-:W-:Y:S01]  /*1210*/  FMUL.FTZ R150, R140, R157 ;  /* 0x0000009d8c967220 */ /* 0x000fe20000410000 */
[----:B------:R-:W-:-:S02]  /*1220*/  FFMA.FTZ R157, R125, R18, R2 ;  /* 0x000000127d9d7223 */ /* 0x000fc40000010002 */
[----:B------:R-:W-:Y:S01]  /*1230*/  FADD.FTZ R2, R34, R3 ;  /* 0x0000000322027221 */ /* 0x000fe20000010000 */
[----:B------:R-:W-:Y:S01]  /*1240*/  FFMA.FTZ R3, R0, R147, RZ ;  /* 0x0000009300037223 */ /* 0x000fe200000100ff */
[----:B------:R-:W-:Y:S02]  /*1250*/  FADD.FTZ R51, R18, R51 ;  /* 0x0000003312337221 */ /* 0x000fe40000010000 */
[----:B------:R-:W-:Y:S01]  /*1260*/  FADD.FTZ R2, R155, R2 ;  /* 0x000000029b027221 */ /* 0x000fe20000010000 */
[----:B------:R-:W-:Y:S01]  /*1270*/  FFMA.FTZ R43, R150, R18, R43 ;  /* 0x00000012962b7223 */ /* 0x000fe2000001002b */
[----:B------:R-:W-:Y:S02]  /*1280*/  FFMA.FTZ R18, R32, R149, R3 ;  /* 0x0000009520127223 */ /* 0x000fe40000010003 */
[----:B------:R-:W-:Y:S01]  /*1290*/  FADD.FTZ R3, R31, R2 ;  /* 0x000000021f037221 */ /* 0x000fe20000010000 */
[----:B------:R-:W-:Y:S02]  /*12a0*/  HADD2.F32 R25, -RZ, R22.H0_H0 ;  /* 0x20000016ff197230 */ /* 0x000fe40000004100 */
[----:B------:R-:W-:Y:S01]  /*12b0*/  FFMA.FTZ R18, R33, R36, R18 ;  /* 0x0000002421127223 */ /* 0x000fe20000010012 */
[----:B------:R-:W-:Y:S01]  /*12c0*/  FADD.FTZ R2, R28, R3 ;  /* 0x000000031c027221 */ /* 0x000fe20000010000 */
[----:B------:R-:W-:-:S02]  /*12d0*/  HADD2.F32 R17, -RZ, R26.H0_H0 ;  /* 0x2000001aff117230 */ /* 0x000fc40000004100 */
[----:B------:R-:W-:Y:S01]  /*12e0*/  FFMA.FTZ R18, R37, R142, R18 ;  /* 0x0000008e25127223 */ /* 0x000fe20000010012 */
[----:B------:R-:W-:Y:S01]  /*12f0*/  FADD.FTZ R3, R2, R35 ;  /* 0x0000002302037221 */ /* 0x000fe20000010000 */
[----:B------:R-:W-:Y:S01]  /*1300*/  FMUL.FTZ R159, R140, R159 ;  /* 0x0000009f8c9f7220 */ /* 0x000fe20000410000 */
[----:B------:R-:W-:Y:S01]  /*1310*/  FMUL.FTZ R19, R134, R25 ;  /* 0x0000001986137220 */ /* 0x000fe20000410000 */
[----:B------:R-:W-:Y:S02]  /*1320*/  HADD2.F32 R160, -RZ, R22.H1_H1 ;  /* 0x30000016ffa07230 */ /* 0x000fe40000004100 */
[----:B------:R-:W-:Y:S01]  /*1330*/  FADD.FTZ R2, R3, R148 ;  /* 0x0000009403027221 */ /* 0x000fe20000010000 */
[----:B------:R-:W-:Y:S01]  /*1340*/  FFMA.FTZ R18, R151, R30, R18 ;  /* 0x0000001e97127223 */ /* 0x000fe20000010012 */
[----:B------:R-:W-:Y:S01]  /*1350*/  FADD.FTZ R52, R17, R52 ;  /* 0x0000003411347221 */ /* 0x000fe20000010000 */
[-C--:B------:R-:W-:Y:S01]  /*1360*/  FFMA.FTZ R44, R159, R17.reuse, R44 ;  /* 0x000000119f2c7223 */ /* 0x080fe2000001002c */
[----:B------:R-:W-:Y:S01]  /*1370*/  FFMA.FTZ R152, R126, R17, R19 ;  /* 0x000000117e987223 */ /* 0x000fe20000010013 */
[----:B------:R-:W-:-:S02]  /*1380*/  HADD2.F32 R26, -RZ, R26.H1_H1 ;  /* 0x3000001aff1a7230 */ /* 0x000fc40000004100 */
[----:B------:R-:W-:Y:S01]  /*1390*/  FMUL.FTZ R22, R135, R160 ;  /* 0x000000a087167220 */ /* 0x000fe20000410000 */
[--C-:B------:R-:W-:Y:S02]  /*13a0*/  HADD2.F32 R162, -RZ, R23.reuse.H0_H0 ;  /* 0x20000017ffa27230 */ /* 0x100fe40000004100 */
[----:B------:R-:W-:Y:S01]  /*13b0*/  FADD.FTZ R17, R2, R157 ;  /* 0x0000009d02117221 */ /* 0x000fe20000010000 */
[----:B------:R-:W-:Y:S01]  /*13c0*/  FFMA.FTZ R3, R153, R34, R18 ;  /* 0x0000002299037223 */ /* 0x000fe20000010012 */
[----:B------:R-:W-:Y:S01]  /*13d0*/  FMUL.FTZ R154, R140, R161 ;  /* 0x000000a18c9a7220 */ /* 0x000fe20000410000 */
[----:B------:R-:W-:Y:S02]  /*13e0*/  HADD2.F32 R164, -RZ, R23.H1_H1 ;  /* 0x30000017ffa47230 */ /* 0x000fe40000004100 */
[----:B------:R-:W-:Y:S01]  /*13f0*/  FFMA.FTZ R161, R127, R26, R22 ;  /* 0x0000001a7fa17223 */ /* 0x000fe20000010016 */
[--C-:B------:R-:W-:Y:S02]  /*1400*/  HADD2.F32 R19, -RZ, R27.reuse.H0_H0 ;  /* 0x2000001bff137230 */ /* 0x100fe40000004100 */
[----:B------:R-:W-:Y:S01]  /*1410*/  FMUL.FTZ R23, R136, R162 ;  /* 0x000000a288177220 */ /* 0x000fe20000410000 */
[----:B------:R-:W-:Y:S01]  /*1420*/  FADD.FTZ R18, R17, R152 ;  /* 0x0000009811127221 */ /* 0x000fe20000010000 */
[----:B------:R-:W-:Y:S01]  /*1430*/  FFMA.FTZ R3, R38, R155, R3 ;  /* 0x0000009b26037223 */ /* 0x000fe20000010003 */
[----:B------:R-:W-:-:S02]  /*1440*/  HADD2.F32 R22, -RZ, R27.H1_H1 ;  /* 0x3000001bff167230 */ /* 0x000fc40000004100 */
[----:B------:R-:W-:Y:S01]  /*1450*/  FFMA.FTZ R27, R128, R19, R23 ;  /* 0x00000013801b7223 */ /* 0x000fe20000010017 */
[----:B------:R-:W-:Y:S01]  /*1460*/  FMUL.FTZ R156, R137, R164 ;  /* 0x000000a4899c7220 */ /* 0x000fe20000410000 */
[----:B------:R-:W-:Y:S01]  /*1470*/  FADD.FTZ R18, R18, R161 ;  /* 0x000000a112127221 */ /* 0x000fe20000010000 */
[----:B------:R-:W-:Y:S02]  /*1480*/  FFMA.FTZ R2, R144, R31, R3 ;  /* 0x0000001f90027223 */ /* 0x000fe40000010003 */
[----:B------:R-:W-:Y:S01]  /*1490*/  FFMA.FTZ R156, R129, R22, R156 ;  /* 0x00000016819c7223 */ /* 0x000fe2000001009c */
[----:B------:R-:W-:Y:S01]  /*14a0*/  FADD.FTZ R17, R18, R27 ;  /* 0x0000001b12117221 */ /* 0x000fe20000010000 */
[----:B------:R-:W-:-:S03]  /*14b0*/  FFMA.FTZ R3, R29, R28, R2 ;  /* 0x0000001c1d037223 */ /* 0x000fc60000010002 */
[----:B------:R-:W-:Y:S01]  /*14c0*/  FADD.FTZ R17, R17, R156 ;  /* 0x0000009c11117221 */ /* 0x000fe20000010000 */
[----:B------:R-:W-:-:S04]  /*14d0*/  FFMA.FTZ R2, R146, R35, R3 ;  /* 0x0000002392027223 */ /* 0x000fc80000010003 */
[----:B------:R-:W-:Y:S01]  /*14e0*/  FFMA.FTZ R3, R39, R148, R2 ;  /* 0x0000009427037223 */ /* 0x000fe20000010002 */
[----:B------:R-:W0:Y:S03]  /*14f0*/  SHFL.DOWN PT, R18, R17, 0x10, 0x1f ;  /* 0x0a001f0011127f89 */ /* 0x000e2600000e0000 */
[----:B------:R-:W-:-:S04]  /*1500*/  FFMA.FTZ R2, R150, R157, R3 ;  /* 0x0000009d96027223 */ /* 0x000fc80000010003 */
[----:B------:R-:W-:Y:S01]  /*1510*/  FFMA.FTZ R3, R159, R152, R2 ;  /* 0x000000989f037223 */ /* 0x000fe20000010002 */
[----:B------:R-:W-:-:S03]  /*1520*/  FMUL.FTZ R163, R140, R163 ;  /* 0x000000a38ca37220 */ /* 0x000fc60000410000 */
[----:B------:R-:W-:Y:S01]  /*1530*/  FFMA.FTZ R2, R154, R161, R3 ;  /* 0x000000a19a027223 */ /* 0x000fe20000010003 */
[----:B------:R-:W-:-:S03]  /*1540*/  FMUL.FTZ R158, R140, R165 ;  /* 0x000000a58c9e7220 */ /* 0x000fc60000410000 */
[----:B------:R-:W-:-:S04]  /*1550*/  FFMA.FTZ R3, R163, R27, R2 ;  /* 0x0000001ba3037223 */ /* 0x000fc80000010002 */
[----:B------:R-:W-:Y:S01]  /*1560*/  FFMA.FTZ R3, R158, R156, R3 ;  /* 0x0000009c9e037223 */ /* 0x000fe20000010003 */
[----:B------:R-:W-:Y:S01]  /*1570*/  FADD.FTZ R54, R19, R54 ;  /* 0x0000003613367221 */ /* 0x000fe20000010000 */
[----:B0-----:R-:W-:-:S03]  /*1580*/  FADD.FTZ R18, R17, R18 ;  /* 0x0000001211127221 */ /* 0x001fc60000010000 */
[----:B------:R-:W0:Y:S01]  /*1590*/  SHFL.DOWN PT, R2, R3, 0x10, 0x1f ;  /* 0x0a001f0003027f89 */ /* 0x000e2200000e0000 */
[----:B------:R-:W-:-:S03]  /*15a0*/  FFMA.FTZ R46, R163, R19, R46 ;  /* 0x00000013a32e7223 */ /* 0x000fc6000001002e */
[----:B------:R-:W1:Y:S01]  /*15b0*/  SHFL.DOWN PT, R19, R18, 0x8, 0x1f ;  /* 0x09001f0012137f89 */ /* 0x000e6200000e0000 */
[----:B------:R-:W-:Y:S01]  /*15c0*/  FADD.FTZ R53, R26, R53 ;  /* 0x000000351a357221 */ /* 0x000fe20000010000 */
[----:B------:R-:W-:Y:S01]  /*15d0*/  FFMA.FTZ R45, R154, R26, R45 ;  /* 0x0000001a9a2d7223 */ /* 0x000fe2000001002d */
[----:B0-----:R-:W-:Y:S01]  /*15e0*/  FADD.FTZ R2, R3, R2 ;  /* 0x0000000203027221 */ /* 0x001fe20000010000 */
[----:B-1----:R-:W-:-:S04]  /*15f0*/  FADD.FTZ R19, R18, R19 ;  /* 0x0000001312137221 */ /* 0x002fc80000010000 */
[----:B------:R-:W0:Y:S04]  /*1600*/  SHFL.DOWN PT, R17, R2, 0x8, 0x1f ;  /* 0x09001f0002117f89 */ /* 0x000e2800000e0000 */
[----:B------:R-:W1:Y:S01]  /*1610*/  SHFL.DOWN PT, R26, R19, 0x4, 0x1f ;  /* 0x08801f00131a7f89 */ /* 0x000e6200000e0000 */
[----:B0-----:R-:W-:Y:S01]  /*1620*/  FADD.FTZ R17, R2, R17 ;  /* 0x0000001102117221 */ /* 0x001fe20000010000 */
[----:B-1----:R-:W-:-:S04]  /*1630*/  FADD.FTZ R23, R19, R26 ;  /* 0x0000001a13177221 */ /* 0x002fc80000010000 */
[----:B------:R-:W0:Y:S02]  /*1640*/  SHFL.DOWN PT, R26, R17, 0x4, 0x1f ;  /* 0x08801f00111a7f89 */ /* 0x000e2400000e0000 */
[----:B0-----:R-:W-:Y:S02]  /*1650*/  FADD.FTZ R165, R17, R26 ;  /* 0x0000001a11a57221 */ /* 0x001fe40000010000 */
[----:B------:R-:W0:Y:S02]  /*1660*/  SHFL.DOWN PT, R26, R23, 0x2, 0x1f ;  /* 0x08401f00171a7f89 */ /* 0x000e2400000e0000 */
[----:B0-----:R-:W-:Y:S02]  /*1670*/  FADD.FTZ R166, R23, R26 ;  /* 0x0000001a17a67221 */ /* 0x001fe40000010000 */
[----:B------:R-:W0:Y:S04]  /*1680*/  SHFL.DOWN PT, R26, R165, 0x2, 0x1f ;  /* 0x08401f00a51a7f89 */ /* 0x000e2800000e0000 */
[----:B------:R-:W1:Y:S01]  /*1690*/  SHFL.DOWN PT, R3, R166, 0x1, 0x1f ;  /* 0x08201f00a6037f89 */ /* 0x000e6200000e0000 */
[----:B0-----:R-:W-:-:S02]  /*16a0*/  FADD.FTZ R18, R165, R26 ;  /* 0x0000001aa5127221 */ /* 0x001fc40000010000 */
[----:B------:R-:W0:Y:S01]  /*16b0*/  S2R R26, SR_TID.X ;  /* 0x00000000001a7919 */ /* 0x000e220000002100 */
[----:B-1----:R-:W-:Y:S02]  /*16c0*/  FADD.FTZ R2, R166, R3 ;  /* 0x00000003a6027221 */ /* 0x002fe40000010000 */
[----:B------:R-:W1:Y:S01]  /*16d0*/  SHFL.DOWN PT, R3, R18, 0x1, 0x1f ;  /* 0x08201f0012037f89 */ /* 0x000e6200000e0000 */
[----:B------:R-:W-:Y:S01]  /*16e0*/  BSSY.RECONVERGENT B0, `(.L_x_274) ;  /* 0x000000e000007945 */ /* 0x000fe20003800200 */
[----:B------:R-:W-:Y:S01]  /*16f0*/  FADD.FTZ R55, R22, R55 ;  /* 0x0000003716377221 */ /* 0x000fe20000010000 */
[----:B------:R-:W-:Y:S01]  /*1700*/  FFMA.FTZ R47, R158, R22, R47 ;  /* 0x000000169e2f7223 */ /* 0x000fe2000001002f */
[----:B0-----:R-:W-:Y:S01]  /*1710*/  LOP3.LUT P2, RZ, R26, 0x1f, RZ, 0xc0, !PT ;  /* 0x0000001f1aff7812 */ /* 0x001fe2000784c0ff */
[----:B-1----:R-:W-:-:S12]  /*1720*/  FADD.FTZ R3, R18, R3 ;  /* 0x0000000312037221 */ /* 0x002fd80000010000 */
        /* <DEDUP_REMOVED lines=9> */
.L_x_275:
[----:B------:R-:W-:Y:S05]  /*17c0*/  BSYNC.RECONVERGENT B0 ;  /* 0x0000000000007941 */ /* 0x000fea0003800200 */
.L_x_274:
        /* <DEDUP_REMOVED lines=10> */
[----:B------:R-:W-:Y:S01]  /*1870*/  FADD.FTZ R66, R160, R66 ;  /* 0x00000042a0427221 */ /* 0x000fe20000010000 */
[----:B------:R-:W-:Y:S01]  /*1880*/  FFMA.FTZ R61, R154, R160, R61 ;  /* 0x000000a09a3d7223 */ /* 0x000fe2000001003d */
[----:B------:R-:W-:Y:S01]  /*1890*/  FADD.FTZ R69, R24, R69 ;  /* 0x0000004518457221 */ /* 0x000fe20000010000 */
[----:B------:R-:W-:Y:S01]  /*18a0*/  UISETP.NE.AND.EX UP0, UPT, UR15, URZ, UPT, UP0 ;  /* 0x000000ff0f00728c */ /* 0x000fe2000bf05300 */
        /* <DEDUP_REMOVED lines=78> */
[----:B------:R-:W-:Y:S01]  /*1d90*/  F2FP.F16.F32.PACK_AB R16, R149, R16 ;  /* 0x000000109510723e */ /* 0x000fe200000000ff */
[----:B------:R-:W-:Y:S06]  /*1da0*/  BRA `(.L_x_279) ;  /* 0x0000001000607947 */ /* 0x000fec0003800000 */
.L_x_278:
        /* <DEDUP_REMOVED lines=33> */
.L_x_277:
        /* <DEDUP_REMOVED lines=36> */
.L_x_280:
        /* <DEDUP_REMOVED lines=37> */
.L_x_276:
        /* <DEDUP_REMOVED lines=11> */
[----:B-----5:R-:W-:Y:S02]  /*2500*/  HADD2.F32 R3, -RZ, R78.H0_H0 ;  /* 0x2000004eff037230 */ /* 0x020fe40000004100 */
[----:B------:R-:W-:Y:S01]  /*2510*/  FADD.FTZ R18, R30, -R151 ;  /* 0x800000971e127221 */ /* 0x000fe20000010000 */
[--C-:B------:R-:W-:Y:S02]  /*2520*/  HADD2.F32 R17, -RZ, R79.reuse.H0_H0 ;  /* 0x2000004fff117230 */ /* 0x100fe40000004100 */
[----:B------:R-:W-:Y:S01]  /*2530*/  FADD.FTZ R2, R155, -R38 ;  /* 0x800000269b027221 */ /* 0x000fe20000010000 */
[----:B------:R-:W-:Y:S02]  /*2540*/  HADD2.F32 R19, -RZ, R79.H1_H1 ;  /* 0x3000004fff137230 */ /* 0x000fe40000004100 */
[----:B------:R-:W-:Y:S01]  /*2550*/  FADD.FTZ R144, R31, -R144 ;  /* 0x800000901f907221 */ /* 0x000fe20000010000 */
[-CC-:B------:R-:W-:Y:S01]  /*2560*/  FFMA.FTZ R0, R0, R160.reuse, R165.reuse ;  /* 0x000000a000007223 */ /* 0x180fe200000100a5 */
[-CC-:B------:R-:W-:Y:S01]  /*2570*/  FFMA.FTZ R32, R32, R160.reuse, R165.reuse ;  /* 0x000000a020207223 */ /* 0x180fe200000100a5 */
[-CC-:B------:R-:W-:Y:S01]  /*2580*/  FFMA.FTZ R33, R33, R160.reuse, R165.reuse ;  /* 0x000000a021217223 */ /* 0x180fe200000100a5 */
[-CC-:B------:R-:W-:Y:S01]  /*2590*/  FFMA.FTZ R37, R37, R160.reuse, R165.reuse ;  /* 0x000000a025257223 */ /* 0x180fe200000100a5 */
[----:B------:R-:W-:Y:S01]  /*25a0*/  FFMA.FTZ R153, R153, R160, R165 ;  /* 0x000000a099997223 */ /* 0x000fe200000100a5 */
        /* <DEDUP_REMOVED lines=11> */
[----:B------:R-:W-:-:S02]  /*2660*/  HADD2.F32 R17, -RZ, R76.H1_H1 ;  /* 0x3000004cff117230 */ /* 0x000fc40000004100 */
[----:B------:R-:W-:Y:S01]  /*2670*/  FADD.FTZ R153, R34, -R153 ;  /* 0x8000009922997221 */ /* 0x000fe20000010000 */
[C---:B------:R-:W-:Y:S01]  /*2680*/  FFMA.FTZ R3, R140.reuse, R16, R3 ;  /* 0x000000108c037223 */ /* 0x040fe20000010003 */
[C---:B------:R-:W-:Y:S01]  /*2690*/  FFMA.FTZ R0, R140.reuse, R0, R19 ;  /* 0x000000008c007223 */ /* 0x040fe20000010013 */
[C---:B------:R-:W-:Y:S01]  /*26a0*/  FFMA.FTZ R21, R140.reuse, R142, R21 ;  /* 0x0000008e8c157223 */ /* 0x040fe20000010015 */
[C---:B------:R-:W-:Y:S01]  /*26b0*/  FFMA.FTZ R23, R140.reuse, R153, R23 ;  /* 0x000000998c177223 */ /* 0x040fe20000010017 */
[----:B------:R-:W-:Y:S01]  /*26c0*/  FFMA.FTZ R16, R140, R32, R17 ;  /* 0x000000208c107223 */ /* 0x000fe20000010011 */
[----:B------:R-:W-:Y:S02]  /*26d0*/  F2FP.F16.F32.PACK_AB R19, R25, R2 ;  /* 0x000000021913723e */ /* 0x000fe400000000ff */
[----:B------:R-:W-:Y:S02]  /*26e0*/  F2FP.F16.F32.PACK_AB R17, R21, R0 ;  /* 0x000000001511723e */ /* 0x000fe400000000ff */
[----:B------:R-:W-:-:S02]  /*26f0*/  F2FP.F16.F32.PACK_AB R18, R23, R18 ;  /* 0x000000121712723e */ /* 0x000fc400000000ff */
[----:B------:R-:W-:Y:S01]  /*2700*/  F2FP.F16.F32.PACK_AB R16, R16, R3 ;  /* 0x000000031010723e */ /* 0x000fe200000000ff */
[----:B------:R-:W-:Y:S06]  /*2710*/  BRA `(.L_x_279) ;  /* 0x0000000800047947 */ /* 0x000fec0003800000 */
.L_x_282:
[-CC-:B------:R-:W-:Y:S01]  /*2720*/  FFMA.FTZ R0, R0, R160.reuse, R165.reuse ;  /* 0x000000a000007223 */ /* 0x180fe200000100a5 */
[-CC-:B------:R-:W-:Y:S01]  /*2730*/  FFMA.FTZ R33, R33, R160.reuse, R165.reuse ;  /* 0x000000a021217223 */ /* 0x180fe200000100a5 */
[-C--:B------:R-:W-:Y:S01]  /*2740*/  FFMA.FTZ R151, R151, R160.reuse, R165 ;  /* 0x000000a097977223 */ /* 0x080fe200000100a5 */
[----:B-----5:R-:W-:Y:S02]  /*2750*/  HADD2.F32 R2, -RZ, R78.H0_H0 ;  /* 0x2000004eff027230 */ /* 0x020fe40000004100 */
[----:B------:R-:W-:Y:S01]  /*2760*/  FADD.FTZ R147, R147, -R0 ;  /* 0x8000000093937221 */ /* 0x000fe20000010000 */
[----:B------:R-:W-:Y:S02]  /*2770*/  HADD2.F32 R0, -RZ, R77.H0_H0 ;  /* 0x2000004dff007230 */ /* 0x000fe40000004100 */
[----:B------:R-:W-:Y:S01]  /*2780*/  FADD.FTZ R33, R36, -R33 ;  /* 0x8000002124217221 */ /* 0x000fe20000010000 */
[----:B------:R-:W-:Y:S01]  /*2790*/  FADD.FTZ R151, R30, -R151 ;  /* 0x800000971e977221 */ /* 0x000fe20000010000 */
[-CC-:B------:R-:W-:Y:S01]  /*27a0*/  FFMA.FTZ R32, R32, R160.reuse, R165.reuse ;  /* 0x000000a020207223 */ /* 0x180fe200000100a5 */
        /* <DEDUP_REMOVED lines=14> */
[----:B------:R-:W-:-:S02]  /*2890*/  HADD2.F32 R2, -RZ, R77.H1_H1 ;  /* 0x3000004dff027230 */ /* 0x000fc40000004100 */
[----:B------:R-:W-:Y:S01]  /*28a0*/  FADD.FTZ R31, R31, -R144 ;  /* 0x800000901f1f7221 */ /* 0x000fe20000010000 */
[----:B------:R-:W-:Y:S02]  /*28b0*/  HADD2.F32 R0, -RZ, R76.H1_H1 ;  /* 0x3000004cff007230 */ /* 0x000fe40000004100 */
[C---:B------:R-:W-:Y:S01]  /*28c0*/  FFMA.FTZ R3, R140.reuse, R147, R3 ;  /* 0x000000938c037223 */ /* 0x040fe20000010003 */
[C---:B------:R-:W-:Y:S01]  /*28d0*/  FFMA.FTZ R9, R140.reuse, R155, R9 ;  /* 0x0000009b8c097223 */ /* 0x040fe20000010009 */
[C---:B------:R-:W-:Y:S01]  /*28e0*/  FFMA.FTZ R10, R140.reuse, R31, R10 ;  /* 0x0000001f8c0a7223 */ /* 0x040fe2000001000a */
[C---:B------:R-:W-:Y:S01]  /*28f0*/  FFMA.FTZ R153, R140.reuse, R153, R8 ;  /* 0x000000998c997223 */ /* 0x040fe20000010008 */
[C---:B------:R-:W-:Y:S01]  /*2900*/  FFMA.FTZ R2, R140.reuse, R37, R2 ;  /* 0x000000258c027223 */ /* 0x040fe20000010002 */
[----:B------:R-:W-:Y:S02]  /*2910*/  FFMA.FTZ R0, R140, R149, R0 ;  /* 0x000000958c007223 */ /* 0x000fe40000010000 */
        /* <DEDUP_REMOVED lines=9> */
.L_x_281:
        /* <DEDUP_REMOVED lines=44> */
.L_x_283:
        /* <DEDUP_REMOVED lines=44> */
.L_x_279:
        /* <DEDUP_REMOVED lines=18> */
[----:B-----5:R-:W-:Y:S02]  /*3050*/  HADD2.F32 R0, -RZ, R5.H0_H0 ;  /* 0x20000005ff007230 */ /* 0x020fe40000004100 */
[-C--:B0-----:R-:W-:Y:S01]  /*3060*/  FFMA.FTZ R10, R163, R160.reuse, R165 ;  /* 0x000000a0a30a7223 */ /* 0x081fe200000100a5 */
        /* <DEDUP_REMOVED lines=8> */
[----:B------:R-:W-:Y:S01]  /*30f0*/  FADD.FTZ R27, R27, -R10 ;  /* 0x8000000a1b1b7221 */ /* 0x000fe20000010000 */
[C---:B------:R-:W-:Y:S01]  /*3100*/  FFMA.FTZ R17, R140.reuse, R39, R0 ;  /* 0x000000278c117223 */ /* 0x040fe20000010000 */
[----:B------:R-:W-:Y:S01]  /*3110*/  FFMA.FTZ R18, R140, R159, R8 ;  /* 0x0000009f8c127223 */ /* 0x000fe20000010008 */
[----:B------:R-:W-:-:S02]  /*3120*/  HADD2.F32 R9, -RZ, R4.H0_H0 ;  /* 0x20000004ff097230 */ /* 0x000fc40000004100 */
[----:B------:R-:W-:Y:S01]  /*3130*/  FADD.FTZ R29, R28, -R29 ;  /* 0x8000001d1c1d7221 */ /* 0x000fe20000010000 */
[--C-:B------:R-:W-:Y:S02]  /*3140*/  HADD2.F32 R11, -RZ, R7.reuse.H1_H1 ;  /* 0x30000007ff0b7230 */ /* 0x100fe40000004100 */
[----:B------:R-:W-:Y:S01]  /*3150*/  FADD.FTZ R35, R35, -R146 ;  /* 0x8000009223237221 */ /* 0x000fe20000010000 */
[----:B------:R-:W-:Y:S02]  /*3160*/  HADD2.F32 R12, -RZ, R7.H0_H0 ;  /* 0x20000007ff0c7230 */ /* 0x000fe40000004100 */
        /* <DEDUP_REMOVED lines=25> */
.L_x_286:
[-CC-:B------:R-:W-:Y:S01]  /*3300*/  FFMA.FTZ R39, R39, R160.reuse, R165.reuse ;  /* 0x000000a027277223 */ /* 0x180fe200000100a5 */
[-CC-:B------:R-:W-:Y:S01]  /*3310*/  FFMA.FTZ R159, R159, R160.reuse, R165.reuse ;  /* 0x000000a09f9f7223 */ /* 0x180fe200000100a5 */
[----:B-----5:R-:W-:Y:S02]  /*3320*/  HADD2.F32 R0, -RZ, R5.H0_H0 ;  /* 0x20000005ff007230 */ /* 0x020fe40000004100 */
[-CC-:B------:R-:W-:Y:S01]  /*3330*/  FFMA.FTZ R29, R29, R160.reuse, R165.reuse ;  /* 0x000000a01d1d7223 */ /* 0x180fe200000100a5 */
[----:B0-----:R-:W-:Y:S02]  /*3340*/  HADD2.F32 R12, -RZ, R6.H0_H0 ;  /* 0x20000006ff0c7230 */ /* 0x001fe40000004100 */
[-CC-:B------:R-:W-:Y:S01]  /*3350*/  FFMA.FTZ R146, R146, R160.reuse, R165.reuse ;  /* 0x000000a092927223 */ /* 0x180fe200000100a5 */
[-CC-:B------:R-:W-:Y:S01]  /*3360*/  FFMA.FTZ R150, R150, R160.reuse, R165.reuse ;  /* 0x000000a096967223 */ /* 0x180fe200000100a5 */
[-CC-:B------:R-:W-:Y:S01]  /*3370*/  FFMA.FTZ R154, R154, R160.reuse, R165.reuse ;  /* 0x000000a09a9a7223 */ /* 0x180fe200000100a5 */
[-C--:B------:R-:W-:Y:S01]  /*3380*/  FFMA.FTZ R14, R163, R160.reuse, R165 ;  /* 0x000000a0a30e7223 */ /* 0x080fe200000100a5 */
[----:B------:R-:W-:Y:S01]  /*3390*/  FADD.FTZ R39, R148, -R39 ;  /* 0x8000002794277221 */ /* 0x000fe20000010000 */
[----:B------:R-:W-:Y:S01]  /*33a0*/  FADD.FTZ R159, R152, -R159 ;  /* 0x8000009f989f7221 */ /* 0x000fe20000010000 */
[----:B------:R-:W-:Y:S01]  /*33b0*/  FFMA.FTZ R165, R158, R160, R165 ;  /* 0x000000a09ea57223 */ /* 0x000fe200000100a5 */
[----:B------:R-:W-:Y:S01]  /*33c0*/  FADD.FTZ R27, R27, -R14 ;  /* 0x8000000e1b1b7221 */ /* 0x000fe20000010000 */
[C---:B------:R-:W-:Y:S01]  /*33d0*/  FFMA.FTZ R17, R140.reuse, R39, R0 ;  /* 0x000000278c117223 */ /* 0x040fe20000010000 */
[----:B------:R-:W-:Y:S01]  /*33e0*/  FFMA.FTZ R18, R140, R159, R12 ;  /* 0x0000009f8c127223 */ /* 0x000fe2000001000c */
[----:B------:R-:W-:-:S02]  /*33f0*/  HADD2.F32 R15, -RZ, R7.H1_H1 ;  /* 0x30000007ff0f7230 */ /* 0x000fc40000004100 */
[----:B------:R-:W-:Y:S01]  /*3400*/  FADD.FTZ R165, R156, -R165 ;  /* 0x800000a59ca57221 */ /* 0x000fe20000010000 */
[----:B------:R-:W-:Y:S02]  /*3410*/  HADD2.F32 R16, -RZ, R7.H0_H0 ;  /* 0x20000007ff107230 */ /* 0x000fe40000004100 */
        /* <DEDUP_REMOVED lines=13> */
[----:B------:R-:W-:Y:S01]  /*34f0*/  FFMA.FTZ R0, R140, R35, R0 ;  /* 0x000000238c007223 */ /* 0x000fe20000010000 */
[----:B------:R-:W-:Y:S02]  /*3500*/  F2FP.F16.F32.PACK_AB R19, R15, R16 ;  /* 0x000000100f13723e */ /* 0x000fe400000000ff */
[----:B------:R-:W-:-:S02]  /*3510*/  F2FP.F16.F32.PACK_AB R18, R161, R18 ;  /* 0x00000012a112723e */ /* 0x000fc400000000ff */
[----:B------:R-:W-:Y:S02]  /*3520*/  F2FP.F16.F32.PACK_AB R17, R12, R17 ;  /* 0x000000110c11723e */ /* 0x000fe400000000ff */
[----:B------:R-:W-:Y:S02]  /*3530*/  F2FP.F16.F32.PACK_AB R16, R0, R13 ;  /* 0x0000000d0010723e */ /* 0x000fe400000000ff */
[----:B------:R-:W-:Y:S02]  /*3540*/  MOV R15, R19 ;  /* 0x00000013000f7202 */ /* 0x000fe40000000f00 */
[----:B------:R-:W-:Y:S02]  /*3550*/  MOV R14, R18 ;  /* 0x00000012000e7202 */ /* 0x000fe40000000f00 */
[----:B------:R-:W-:Y:S02]  /*3560*/  MOV R13, R17 ;  /* 0x00000011000d7202 */ /* 0x000fe40000000f00 */
[----:B------:R-:W-:Y:S01]  /*3570*/  MOV R12, R16 ;  /* 0x00000010000c7202 */ /* 0x000fe20000000f00 */
[----:B------:R-:W-:Y:S06]  /*3580*/  BRA `(.L_x_287) ;  /* 0x0000000c00547947 */ /* 0x000fec0003800000 */
.L_x_285:
[----:B------:R-:W-:Y:S05]  /*3590*/  @!P2 BRA `(.L_x_288) ;  /* 0x0000000000a4a947 */ /* 0x000fea0003800000 */
        /* <DEDUP_REMOVED lines=41> */
.L_x_288:
        /* <DEDUP_REMOVED lines=8> */
[--C-:B0----5:R-:W-:Y:S02]  /*38b0*/  HADD2.F32 R17, -RZ, R7.reuse.H1_H1 ;  /* 0x30000007ff117230 */ /* 0x121fe40000004100 */
[----:B------:R-:W-:Y:S01]  /*38c0*/  FADD.FTZ R159, R152, -R159 ;  /* 0x8000009f989f7221 */ /* 0x000fe20000010000 */
[----:B------:R-:W-:Y:S01]  /*38d0*/  FADD.FTZ R27, R27, -R0 ;  /* 0x800000001b1b7221 */ /* 0x000fe20000010000 */
[----:B------:R-:W-:Y:S01]  /*38e0*/  FADD.FTZ R165, R156, -R165 ;  /* 0x800000a59ca57221 */ /* 0x000fe20000010000 */
[----:B------:R-:W-:-:S02]  /*38f0*/  HADD2.F32 R16, -RZ, R7.H0_H0 ;  /* 0x20000007ff107230 */ /* 0x000fc40000004100 */
[----:B------:R-:W-:Y:S01]  /*3900*/  FADD.FTZ R161, R161, -R154 ;  /* 0x8000009aa1a17221 */ /* 0x000fe20000010000 */
[--C-:B------:R-:W-:Y:S02]  /*3910*/  HADD2.F32 R0, -RZ, R6.reuse.H0_H0 ;  /* 0x20000006ff007230 */ /* 0x100fe40000004100 */
[C---:B------:R-:W-:Y:S01]  /*3920*/  FFMA.FTZ R24, R140.reuse, R165, R17 ;  /* 0x000000a58c187223 */ /* 0x040fe20000010011 */
[----:B------:R-:W-:Y:S02]  /*3930*/  HADD2.F32 R17, -RZ, R6.H1_H1 ;  /* 0x30000006ff117230 */ /* 0x000fe40000004100 */
[C---:B------:R-:W-:Y:S01]  /*3940*/  FFMA.FTZ R19, R140.reuse, R27, R16 ;  /* 0x0000001b8c137223 */ /* 0x040fe20000010010 */
[--C-:B------:R-:W-:Y:S02]  /*3950*/  HADD2.F32 R18, -RZ, R5.reuse.H0_H0 ;  /* 0x20000005ff127230 */ /* 0x100fe40000004100 */
[----:B------:R-:W-:Y:S01]  /*3960*/  FFMA.FTZ R159, R140, R159, R0 ;  /* 0x0000009f8c9f7223 */ /* 0x000fe20000010000 */
[----:B------:R-:W-:-:S02]  /*3970*/  HADD2.F32 R20, -RZ, R5.H1_H1 ;  /* 0x30000005ff147230 */ /* 0x000fc40000004100 */
[----:B------:R-:W-:Y:S01]  /*3980*/  FADD.FTZ R29, R28, -R29 ;  /* 0x8000001d1c1d7221 */ /* 0x000fe20000010000 */
[--C-:B------:R-:W-:Y:S02]  /*3990*/  HADD2.F32 R0, -RZ, R4.reuse.H0_H0 ;  /* 0x20000004ff007230 */ /* 0x100fe40000004100 */
[----:B------:R-:W-:Y:S01]  /*39a0*/  FADD.FTZ R35, R35, -R146 ;  /* 0x8000009223237221 */ /* 0x000fe20000010000 */
[----:B------:R-:W-:Y:S02]  /*39b0*/  HADD2.F32 R16, -RZ, R4.H1_H1 ;  /* 0x30000004ff107230 */ /* 0x000fe40000004100 */
[----:B------:R-:W-:Y:S01]  /*39c0*/  FADD.FTZ R39, R148, -R39 ;  /* 0x8000002794277221 */ /* 0x000fe20000010000 */
[----:B------:R-:W-:Y:S01]  /*39d0*/  FADD.FTZ R157, R157, -R150 ;  /* 0x800000969d9d7221 */ /* 0x000fe20000010000 */
        /* <DEDUP_REMOVED lines=10> */
.L_x_284:
        /* <DEDUP_REMOVED lines=39> */
.L_x_290:
        /* <DEDUP_REMOVED lines=33> */
.L_x_289:
        /* <DEDUP_REMOVED lines=34> */
.L_x_291:
        /* <DEDUP_REMOVED lines=27> */
[----:B------:R-:W-:-:S07]  /*42d0*/  F2FP.F16.F32.PACK_AB R16, R35, R16 ;  /* 0x000000102310723e */ /* 0x000fce00000000ff */
.L_x_287:
        /* <DEDUP_REMOVED lines=57> */
.L_x_273:
        /* <DEDUP_REMOVED lines=29> */
.L_x_293:
        /* <DEDUP_REMOVED lines=12> */
.L_x_2793:


//--------------------- .text._ZN10layer_norm31ln_parallel_residual_bwd_kernelINS_13Kernel_traitsI6__halfS2_S2_S2_fjLj4096ELj1ELj1ELj8ELj16ENS_18Kernel_traits_baseILj4096ES2_S2_S2_S2_fjLj256EEEEELb0ELb1ELb0EEEvNS_9BwdParamsE --------------------------
	.section	.text._ZN10layer_norm31ln_parallel_residual_bwd_kernelINS_13Kernel_traitsI6__halfS2_S2_S2_fjLj4096ELj1ELj1ELj8ELj16ENS_18Kernel_traits_baseILj4096ES2_S2_S2_S2_fjLj256EEEEELb0ELb1ELb0EEEvNS_9BwdParamsE,"ax",@progbits
	.align	128
        .global         _ZN10layer_norm31ln_parallel_residual_bwd_kernelINS_13Kernel_traitsI6__halfS2_S2_S2_fjLj4096ELj1ELj1ELj8ELj16ENS_18Kernel_traits_baseILj4096ES2_S2_S2_S2_fjLj256EEEEELb0ELb1ELb0EEEvNS_9BwdParamsE
        .type           _ZN10layer_norm31ln_parallel_residual_bwd_kernelINS_13Kernel_traitsI6__halfS2_S2_S2_fjLj4096ELj1ELj1ELj8ELj16ENS_18Kernel_traits_baseILj4096ES2_S2_S2_S2_fjLj256EEEEELb0ELb1ELb0EEEvNS_9BwdParamsE,@function
        .size           _ZN10layer_norm31ln_parallel_residual_bwd_kernelINS_13Kernel_traitsI6__halfS2_S2_S2_fjLj4096ELj1ELj1ELj8ELj16ENS_18Kernel_traits_baseILj4096ES2_S2_S2_S2_fjLj256EEEEELb0ELb1ELb0EEEvNS_9BwdParamsE,(.L_x_2794 - _ZN10layer_norm31ln_parallel_residual_bwd_kernelINS_13Kernel_traitsI6__halfS2_S2_S2_fjLj4096ELj1ELj1ELj8ELj16ENS_18Kernel_traits_baseILj4096ES2_S2_S2_S2_fjLj256EEEEELb0ELb1ELb0EEEvNS_9BwdParamsE)
        .other          _ZN10layer_norm31ln_parallel_residual_bwd_kernelINS_13Kernel_traitsI6__halfS2_S2_S2_fjLj4096ELj1ELj1ELj8ELj16ENS_18Kernel_traits_baseILj4096ES2_S2_S2_S2_fjLj256EEEEELb0ELb1ELb0EEEvNS_9BwdParamsE,@"STO_CUDA_ENTRY STV_DEFAULT"
_ZN10layer_norm31ln_parallel_residual_bwd_kernelINS_13Kernel_traitsI6__halfS2_S2_S2_fjLj4096ELj1ELj1ELj8ELj16ENS_18Kernel_traits_baseILj4096ES2_S2_S2_S2_fjLj256EEEEELb0ELb1ELb0EEEvNS_9BwdParamsE:
.text._ZN10layer_norm31ln_parallel_residual_bwd_kernelINS_13Kernel_traitsI6__halfS2_S2_S2_fjLj4096ELj1ELj1ELj8ELj16ENS_18Kernel_traits_baseILj4096ES2_S2_S2_S2_fjLj256EEEEELb0ELb1ELb0EEEvNS_9BwdParamsE:
[----:B------:R-:W-:Y:S01]  /*0000*/  LDC R1, c[0x0][0x37c] ;  /* 0x0000df00ff017b82 */ /* 0x000fe20000000800 */
[----:B------:R-:W0:Y:S01]  /*0010*/  S2R R112, SR_TID.X ;  /* 0x0000000000707919 */ /* 0x000e220000002100 */
[----:B------:R-:W1:Y:S01]  /*0020*/  LDCU UR4, c[0x0][0x388] ;  /* 0x00007100ff0477ac */ /* 0x000e620008000800 */
[----:B------:R-:W2:Y:S01]  /*0030*/  LDCU.64 UR12, c[0x0][0x358] ;  /* 0x00006b00ff0c77ac */ /* 0x000ea20008000a00 */
[----:B------:R-:W3:Y:S01]  /*0040*/  LDCU UR5, c[0x0][0x384] ;  /* 0x00007080ff0577ac */ /* 0x000ee20008000800 */
[----:B-1----:R-:W-:-:S04]  /*0050*/  MOV R5, UR4 ;  /* 0x0000000400057c02 */ /* 0x002fc80008000f00 */
[----:B------:R-:W-:-:S04]  /*0060*/  SHF.R.S32.HI R0, RZ, 0x1f, R5 ;  /* 0x0000001fff007819 */ /* 0x000fc80000011405 */
[----:B------:R-:W-:Y:S02]  /*0070*/  LEA.HI R0, R0, R5, RZ, 0x3 ;  /* 0x0000000500007211 */ /* 0x000fe400078f18ff */
[----:B0-----:R-:W-:Y:S02]  /*0080*/  LOP3.LUT R3, R112, 0xff, RZ, 0x3c, !PT ;  /* 0x000000ff70037812 */ /* 0x001fe400078e3cff */
[----:B------:R-:W-:Y:S02]  /*0090*/  MOV R11, R112 ;  /* 0x00000070000b7202 */ /* 0x000fe40000000f00 */
[----:B------:R-:W-:-:S04]  /*00a0*/  LEA.HI.SX32 R3, R0, R3, 0x1d ;  /* 0x0000000300037211 */ /* 0x000fc800078feaff */
[C---:B------:R-:W-:Y:S02]  /*00b0*/  ISETP.GE.U32.AND P5, PT, R3.reuse, 0x100, PT ;  /* 0x000001000300780c */ /* 0x040fe40003fa6070 */
[----:B------:R-:W-:-:S11]  /*00c0*/  ISETP.GE.U32.AND P4, PT, R3, 0x200, PT ;  /* 0x000002000300780c */ /* 0x000fd60003f86070 */
[----:B------:R-:W0:Y:S08]  /*00d0*/  @P5 LDC.64 R6, c[0x0][0x3d0] ;  /* 0x0000f400ff065b82 */ /* 0x000e300000000a00 */
[----:B------:R-:W1:Y:S01]  /*00e0*/  @P4 LDC.64 R8, c[0x0][0x3d0] ;  /* 0x0000f400ff084b82 */ /* 0x000e620000000a00 */
[C---:B0-----:R-:W-:Y:S01]  /*00f0*/  @P5 IMAD.WIDE.U32 R6, R11.reuse, 0x10, R6 ;  /* 0x000000100b065825 */ /* 0x041fe200078e0006 */
[----:B------:R-:W-:-:S04]  /*0100*/  @P5 LOP3.LUT R11, R11, 0x100, RZ, 0xfc, !PT ;  /* 0x000001000b0b5812 */ /* 0x000fc800078efcff */
[----:B--2---:R0:W5:Y:S01]  /*0110*/  @P5 LDG.E.128 R56, desc[UR12][R6.64] ;  /* 0x0000000c06385981 */ /* 0x004162000c1e1d00 */
[----:B-1----:R-:W-:-:S05]  /*0120*/  @P4 IMAD.WIDE.U32 R8, R11, 0x10, R8 ;  /* 0x000000100b084825 */ /* 0x002fca00078e0008 */
[----:B------:R0:W5:Y:S01]  /*0130*/  @P4 LDG.E.128 R52, desc[UR12][R8.64] ;  /* 0x0000000c08344981 */ /* 0x000162000c1e1d00 */
[----:B------:R-:W1:Y:S01]  /*0140*/  S2UR UR4, SR_CTAID.X ;  /* 0x00000000000479c3 */ /* 0x000e620000002500 */
[----:B------:R-:W-:Y:S02]  /*0150*/  CS2R R48, SRZ ;  /* 0x0000000000307805 */ /* 0x000fe4000001ff00 */
[----:B------:R-:W-:Y:S02]  /*0160*/  CS2R R50, SRZ ;  /* 0x0000000000327805 */ /* 0x000fe4000001ff00 */
[----:B------:R-:W-:Y:S02]  /*0170*/  CS2R R44, SRZ ;  /* 0x00000000002c7805 */ /* 0x000fe4000001ff00 */
[----:B------:R-:W-:Y:S02]  /*0180*/  CS2R R46, SRZ ;  /* 0x00000000002e7805 */ /* 0x000fe4000001ff00 */
[----:B------:R-:W-:-:S02]  /*0190*/  CS2R R40, SRZ ;  /* 0x0000000000287805 */ /* 0x000fc4000001ff00 */
[----:B-1----:R-:W-:-:S04]  /*01a0*/  MOV R2, UR4 ;  /* 0x0000000400027c02 */ /* 0x002fc80008000f00 */
[----:B---3--:R-:W-:Y:S02]  /*01b0*/  ISETP.GE.AND P0, PT, R2, UR5, PT ;  /* 0x0000000502007c0c */ /* 0x008fe4000bf06270 */
        /* <DEDUP_REMOVED lines=10> */
[----:B------:R-:W-:Y:S01]  /*0260*/  CS2R R22, SRZ ;  /* 0x0000000000167805 */ /* 0x000fe2000001ff00 */
[----:B0-----:R-:W-:Y:S06]  /*0270*/  @P0 BRA `(.L_x_294) ;  /* 0x0000003c00400947 */ /* 0x001fec0003800000 */
        /* <DEDUP_REMOVED lines=17> */
[----:B------:R-:W-:Y:S02]  /*0390*/  UPLOP3.LUT UP1, UPT, UPT, UPT, UPT, 0x40, 0x4 ;  /* 0x000000000004789c */ /* 0x000fe40003f2e870 */
[----:B0-----:R-:W-:Y:S01]  /*03a0*/  UISETP.NE.AND UP0, UPT, UR4, URZ, UPT ;  /* 0x000000ff0400728c */ /* 0x001fe2000bf05270 */
[----:B------:R-:W0:Y:S05]  /*03b0*/  LDCU UR11, c[0x0][0x400] ;  /* 0x00008000ff0b77ac */ /* 0x000e2a0008000800 */
[----:B------:R-:W-:Y:S01]  /*03c0*/  PLOP3.LUT P3, PT, PT, PT, UP0, 0x80, 0x8 ;  /* 0x000000000008781c */ /* 0x000fe20003f6f008 */
[----:B------:R-:W1:Y:S01]  /*03d0*/  LDCU.64 UR6, c[0x0][0x470] ;  /* 0x00008e00ff0677ac */ /* 0x000e620008000a00 */
[----:B------:R-:W2:Y:S01]  /*03e0*/  LDCU.64 UR14, c[0x0][0x438] ;  /* 0x00008700ff0e77ac */ /* 0x000ea20008000a00 */
[----:B------:R-:W3:Y:S10]  /*03f0*/  LDCU.64 UR8, c[0x0][0x478] ;  /* 0x00008f00ff0877ac */ /* 0x000ef40008000a00 */
.L_x_321:
[----:B0--3--:R-:W4:Y:S08]  /*0400*/  LDC.64 R72, c[0x0][0x3c0] ;  /* 0x0000f000ff487b82 */ /* 0x009f300000000a00 */
[----:B------:R-:W0:Y:S01]  /*0410*/  LDC R5, c[0x0][0x388] ;  /* 0x0000e200ff057b82 */ /* 0x000e220000000800 */
[----:B----4-:R-:W-:-:S07]  /*0420*/  IMAD.WIDE R74, R2, 0x4, R72 ;  /* 0x00000004024a7825 */ /* 0x010fce00078e0248 */
[----:B------:R-:W4:Y:S01]  /*0430*/  LDC.64 R72, c[0x0][0x3c8] ;  /* 0x0000f200ff487b82 */ /* 0x000f220000000a00 */
[----:B------:R-:W2:Y:S01]  /*0440*/  LDG.E R74, desc[UR12][R74.64] ;  /* 0x0000000c4a4a7981 */ /* 0x000ea2000c1e1900 */
[C---:B0-----:R-:W-:Y:S02]  /*0450*/  IMAD R0, R2.reuse, R5, RZ ;  /* 0x0000000502007224 */ /* 0x041fe400078e02ff */
[----:B----4-:R-:W-:-:S05]  /*0460*/  IMAD.WIDE R72, R2, 0x4, R72 ;  /* 0x0000000402487825 */ /* 0x010fca00078e0248 */
[----:B-----5:R0:W5:Y:S01]  /*0470*/  LDG.E R89, desc[UR12][R72.64] ;  /* 0x0000000c48597981 */ /* 0x020162000c1e1900 */
[----:B------:R-:W-:Y:S01]  /*0480*/  SHF.R.S32.HI R77, RZ, 0x1f, R0 ;  /* 0x0000001fff4d7819 */ /* 0x000fe20000011400 */
[----:B------:R-:W-:Y:S01]  /*0490*/  BSSY.RECONVERGENT B0, `(.L_x_295) ;  /* 0x0000065000007945 */ /* 0x000fe20003800200 */
[----:B------:R-:W-:Y:S01]  /*04a0*/  HFMA2 R81, -RZ, RZ, 0, 0 ;  /* 0x00000000ff517431 */ /* 0x000fe200000001ff */
[----:B------:R-:W-:Y:S02]  /*04b0*/  ISETP.GE.U32.AND P4, PT, R3, 0x200, PT ;  /* 0x000002000300780c */ /* 0x000fe40003f86070 */
[----:B------:R-:W-:Y:S02]  /*04c0*/  LEA.HI R77, R77, R0, RZ, 0x3 ;  /* 0x000000004d4d7211 */ /* 0x000fe400078f18ff */
[----:B------:R-:W-:Y:S02]  /*04d0*/  MOV R82, RZ ;  /* 0x000000ff00527202 */ /* 0x000fe40000000f00 */
[----:B------:R-:W-:-:S04]  /*04e0*/  LEA.HI.SX32 R0, R77, R112, 0x1d ;  /* 0x000000704d007211 */ /* 0x000fc800078feaff */
[----:B------:R-:W-:Y:S02]  /*04f0*/  MOV R83, R0 ;  /* 0x0000000000537202 */ /* 0x000fe40000000f00 */
[----:B--2---:R-:W-:Y:S01]  /*0500*/  FSEL R80, R74, RZ, !P3 ;  /* 0x000000ff4a507208 */ /* 0x004fe20005800000 */
[----:B0-----:R-:W-:Y:S06]  /*0510*/  @!P5 BRA `(.L_x_296) ;  /* 0x000000040070d947 */ /* 0x001fec0003800000 */
[----:B------:R-:W0:Y:S08]  /*0520*/  LDC.64 R8, c[0x0][0x3a8] ;  /* 0x0000ea00ff087b82 */ /* 0x000e300000000a00 */
[----:B------:R-:W2:Y:S01]  /*0530*/  LDC.64 R12, c[0x0][0x428] ;  /* 0x00010a00ff0c7b82 */ /* 0x000ea20000000a00 */
[----:B0-----:R-:W-:-:S06]  /*0540*/  IMAD.WIDE.U32 R8, R0, 0x10, R8 ;  /* 0x0000001000087825 */ /* 0x001fcc00078e0008 */
        /* <DEDUP_REMOVED lines=8> */
[----:B0-----:R-:W-:-:S05]  /*05d0*/  @P0 IMAD.WIDE.U32 R6, R0, 0x10, R6 ;  /* 0x0000001000060825 */ /* 0x001fca00078e0006 */
[----:B------:R0:W5:Y:S01]  /*05e0*/  @P0 LDG.E.128 R16, desc[UR12][R6.64] ;  /* 0x0000000c06100981 */ /* 0x000162000c1e1d00 */
[----:B------:R-:W-:Y:S02]  /*05f0*/  HADD2.F32 R78, -RZ, R59.H0_H0 ;  /* 0x2000003bff4e7230 */ /* 0x000fe40000004100 */
[----:B0-----:R-:W-:Y:S02]  /*0600*/  HADD2.F32 R6, -RZ, R57.H0_H0 ;  /* 0x20000039ff067230 */ /* 0x001fe40000004100 */
[--C-:B----4-:R-:W-:Y:S02]  /*0610*/  HADD2.F32 R75, -RZ, R8.reuse.H0_H0 ;  /* 0x20000008ff4b7230 */ /* 0x110fe40000004100 */
[----:B------:R-:W-:Y:S02]  /*0620*/  HADD2.F32 R79, -RZ, R8.H1_H1 ;  /* 0x30000008ff4f7230 */ /* 0x000fe40000004100 */
[--C-:B------:R-:W-:Y:S02]  /*0630*/  HADD2.F32 R81, -RZ, R9.reuse.H0_H0 ;  /* 0x20000009ff517230 */ /* 0x100fe40000004100 */
[----:B------:R-:W-:Y:S01]  /*0640*/  FADD.FTZ R4, -R80, R75 ;  /* 0x0000004b50047221 */ /* 0x000fe20000010100 */
[----:B------:R-:W-:-:S02]  /*0650*/  HADD2.F32 R83, -RZ, R9.H1_H1 ;  /* 0x30000009ff537230 */ /* 0x000fc40000004100 */
[C---:B------:R-:W-:Y:S01]  /*0660*/  FADD.FTZ R110, -R80.reuse, R79 ;  /* 0x0000004f506e7221 */ /* 0x040fe20000010100 */
[--C-:B--2---:R-:W-:Y:S02]  /*0670*/  HADD2.F32 R8, -RZ, R12.reuse.H0_H0 ;  /* 0x2000000cff087230 */ /* 0x104fe40000004100 */
[----:B-----5:R-:W-:Y:S01]  /*0680*/  FMUL.FTZ R111, R89, R4 ;  /* 0x00000004596f7220 */ /* 0x020fe20000410000 */
[----:B------:R-:W-:Y:S02]  /*0690*/  HADD2.F32 R9, -RZ, R13.H0_H0 ;  /* 0x2000000dff097230 */ /* 0x000fe40000004100 */
[----:B------:R-:W-:Y:S01]  /*06a0*/  FADD.FTZ R4, -R80, R81 ;  /* 0x0000005150047221 */ /* 0x000fe20000010100 */
[----:B------:R-:W-:Y:S02]  /*06b0*/  HADD2.F32 R12, -RZ, R12.H1_H1 ;  /* 0x3000000cff0c7230 */ /* 0x000fe40000004100 */
[-C--:B------:R-:W-:Y:S01]  /*06c0*/  FMUL.FTZ R109, R109, R8.reuse ;  /* 0x000000086d6d7220 */ /* 0x080fe20000410000 */
[----:B------:R-:W-:Y:S01]  /*06d0*/  FADD.FTZ R32, R32, R8 ;  /* 0x0000000820207221 */ /* 0x000fe20000010000 */
[----:B------:R-:W-:Y:S01]  /*06e0*/  FFMA.FTZ R48, R111, R8, R48 ;  /* 0x000000086f307223 */ /* 0x000fe20000010030 */
[----:B------:R-:W-:-:S02]  /*06f0*/  HADD2.F32 R85, -RZ, R10.H0_H0 ;  /* 0x2000000aff557230 */ /* 0x000fc40000004100 */
[C---:B------:R-:W-:Y:S01]  /*0700*/  FMUL.FTZ R110, R89.reuse, R110 ;  /* 0x0000006e596e7220 */ /* 0x040fe20000410000 */
[----:B------:R-:W-:Y:S01]  /*0710*/  FADD.FTZ R8, -R80, R83 ;  /* 0x0000005350087221 */ /* 0x000fe20000010100 */
[----:B------:R-:W-:Y:S02]  /*0720*/  HADD2.F32 R99, -RZ, R10.H1_H1 ;  /* 0x3000000aff637230 */ /* 0x000fe40000004100 */
[----:B------:R-:W-:Y:S01]  /*0730*/  FMUL.FTZ R7, R89, R4 ;  /* 0x0000000459077220 */ /* 0x000fe20000410000 */
[----:B------:R-:W-:Y:S01]  /*0740*/  FMUL.FTZ R4, R6, R9 ;  /* 0x0000000906047220 */ /* 0x000fe20000410000 */
[-C--:B------:R-:W-:Y:S01]  /*0750*/  FMUL.FTZ R107, R107, R12.reuse ;  /* 0x0000000c6b6b7220 */ /* 0x080fe20000410000 */
[----:B------:R-:W-:Y:S01]  /*0760*/  FADD.FTZ R33, R33, R12 ;  /* 0x0000000c21217221 */ /* 0x000fe20000010000 */
[----:B------:R-:W-:Y:S01]  /*0770*/  FFMA.FTZ R49, R110, R12, R49 ;  /* 0x0000000c6e317223 */ /* 0x000fe20000010031 */
[----:B------:R-:W-:Y:S01]  /*0780*/  FMUL.FTZ R6, R89, R8 ;  /* 0x0000000859067220 */ /* 0x000fe20000410000 */
[----:B------:R-:W-:-:S02]  /*0790*/  HADD2.F32 R87, -RZ, R14.H0_H0 ;  /* 0x2000000eff577230 */ /* 0x000fc40000004100 */
[----:B------:R-:W-:Y:S01]  /*07a0*/  FADD.FTZ R8, -R80, R85 ;  /* 0x0000005550087221 */ /* 0x000fe20000010100 */
[----:B------:R-:W-:Y:S02]  /*07b0*/  HADD2.F32 R12, -RZ, R58.H0_H0 ;  /* 0x2000003aff0c7230 */ /* 0x000fe40000004100 */
[----:B------:R-:W-:Y:S01]  /*07c0*/  FADD.FTZ R34, R34, R9 ;  /* 0x0000000922227221 */ /* 0x000fe20000010000 */
[----:B------:R-:W-:Y:S02]  /*07d0*/  HADD2.F32 R74, -RZ, R14.H1_H1 ;  /* 0x3000000eff4a7230 */ /* 0x000fe40000004100 */
[----:B------:R-:W-:Y:S01]  /*07e0*/  FADD.FTZ R14, -R80, R99 ;  /* 0x00000063500e7221 */ /* 0x000fe20000010100 */
[----:B------:R-:W-:Y:S02]  /*07f0*/  HADD2.F32 R13, -RZ, R13.H1_H1 ;  /* 0x3000000dff0d7230 */ /* 0x000fe40000004100 */
[----:B------:R-:W-:Y:S01]  /*0800*/  FFMA.FTZ R50, R7, R9, R50 ;  /* 0x0000000907327223 */ /* 0x000fe20000010032 */
[----:B------:R-:W-:-:S02]  /*0810*/  HADD2.F32 R10, -RZ, R57.H1_H1 ;  /* 0x30000039ff0a7230 */ /* 0x000fc40000004100 */
[----:B------:R-:W-:Y:S01]  /*0820*/  FADD.FTZ R29, R29, R74 ;  /* 0x0000004a1d1d7221 */ /* 0x000fe20000010000 */
[--C-:B------:R-:W-:Y:S02]  /*0830*/  HADD2.F32 R77, -RZ, R11.reuse.H0_H0 ;  /* 0x2000000bff4d7230 */ /* 0x100fe40000004100 */
[----:B------:R-:W-:Y:S01]  /*0840*/  FADD.FTZ R35, R35, R13 ;  /* 0x0000000d23237221 */ /* 0x000fe20000010000 */
[----:B------:R-:W-:Y:S02]  /*0850*/  HADD2.F32 R73, -RZ, R11.H1_H1 ;  /* 0x3000000bff497230 */ /* 0x000fe40000004100 */
[C---:B------:R-:W-:Y:S01]  /*0860*/  FMUL.FTZ R11, R89.reuse, R8 ;  /* 0x00000008590b7220 */ /* 0x040fe20000410000 */
[----:B------:R-:W-:Y:S01]  /*0870*/  FMUL.FTZ R8, R12, R87 ;  /* 0x000000570c087220 */ /* 0x000fe20000410000 */
[----:B------:R-:W-:Y:S01]  /*0880*/  FMUL.FTZ R12, R89, R14 ;  /* 0x0000000e590c7220 */ /* 0x000fe20000410000 */
[-C--:B------:R-:W-:Y:S01]  /*0890*/  FMUL.FTZ R9, R10, R13.reuse ;  /* 0x0000000d0a097220 */ /* 0x080fe20000410000 */
[----:B------:R-:W-:Y:S01]  /*08a0*/  FFMA.FTZ R51, R6, R13, R51 ;  /* 0x0000000d06337223 */ /* 0x000fe20000010033 */
[----:B------:R-:W-:Y:S01]  /*08b0*/  FADD.FTZ R14, RZ, R109 ;  /* 0x0000006dff0e7221 */ /* 0x000fe20000010000 */
[----:B------:R-:W-:Y:S01]  /*08c0*/  FFMA.FTZ R13, R111, R109, RZ ;  /* 0x0000006d6f0d7223 */ /* 0x000fe200000100ff */
[----:B------:R-:W-:-:S02]  /*08d0*/  HADD2.F32 R75, -RZ, R15.H0_H0 ;  /* 0x2000000fff4b7230 */ /* 0x000fc40000004100 */
[-C--:B------:R-:W-:Y:S01]  /*08e0*/  FFMA.FTZ R45, R12, R74.reuse, R45 ;  /* 0x0000004a0c2d7223 */ /* 0x080fe2000001002d */
[----:B------:R-:W-:Y:S02]  /*08f0*/  HADD2.F32 R72, -RZ, R15.H1_H1 ;  /* 0x3000000fff487230 */ /* 0x000fe40000004100 */
[----:B------:R-:W-:Y:S01]  /*0900*/  FADD.FTZ R15, R14, R107 ;  /* 0x0000006b0e0f7221 */ /* 0x000fe20000010000 */
[----:B------:R-:W-:Y:S02]  /*0910*/  HADD2.F32 R10, -RZ, R58.H1_H1 ;  /* 0x3000003aff0a7230 */ /* 0x000fe40000004100 */
[----:B------:R-:W-:Y:S01]  /*0920*/  FFMA.FTZ R14, R110, R107, R13 ;  /* 0x0000006b6e0e7223 */ /* 0x000fe2000001000d */
[----:B------:R-:W-:Y:S01]  /*0930*/  FADD.FTZ R76, -R80, R77 ;  /* 0x0000004d504c7221 */ /* 0x000fe20000010100 */
[----:B------:R-:W-:Y:S01]  /*0940*/  FMUL.FTZ R13, R78, R75 ;  /* 0x0000004b4e0d7220 */ /* 0x000fe20000410000 */
[----:B------:R-:W-:Y:S01]  /*0950*/  FADD.FTZ R30, R30, R75 ;  /* 0x0000004b1e1e7221 */ /* 0x000fe20000010000 */
[----:B------:R-:W-:Y:S01]  /*0960*/  FMUL.FTZ R10, R10, R74 ;  /* 0x0000004a0a0a7220 */ /* 0x000fe20000410000 */
[----:B------:R-:W-:Y:S01]  /*0970*/  FADD.FTZ R74, R15, R4 ;  /* 0x000000040f4a7221 */ /* 0x000fe20000010000 */
[----:B------:R-:W-:Y:S01]  /*0980*/  FFMA.FTZ R77, R7, R4, R14 ;  /* 0x00000004074d7223 */ /* 0x000fe2000001000e */
[----:B------:R-:W-:Y:S01]  /*0990*/  FMUL.FTZ R15, R89, R76 ;  /* 0x0000004c590f7220 */ /* 0x000fe20000410000 */
[----:B------:R-:W-:-:S02]  /*09a0*/  HADD2.F32 R81, -RZ, R59.H1_H1 ;  /* 0x3000003bff517230 */ /* 0x000fc40000004100 */
[----:B------:R-:W-:Y:S01]  /*09b0*/  FADD.FTZ R79, R74, R9 ;  /* 0x000000094a4f7221 */ /* 0x000fe20000010000 */
[----:B------:R-:W-:Y:S01]  /*09c0*/  FFMA.FTZ R14, R6, R9, R77 ;  /* 0x00000009060e7223 */ /* 0x000fe2000001004d */
[----:B------:R-:W-:Y:S01]  /*09d0*/  FFMA.FTZ R46, R15, R75, R46 ;  /* 0x0000004b0f2e7223 */ /* 0x000fe2000001002e */
[----:B------:R-:W-:Y:S01]  /*09e0*/  FADD.FTZ R88, -R80, R73 ;  /* 0x0000004950587221 */ /* 0x000fe20000010100 */
        /* <DEDUP_REMOVED lines=12> */
[----:B------:R-:W-:Y:S01]  /*0ab0*/  IADD3 R83, PT, PT, R0, 0x100, RZ ;  /* 0x0000010000537810 */ /* 0x000fe20007ffe0ff */
[----:B------:R-:W-:Y:S01]  /*0ac0*/  FADD.FTZ R81, R81, R14 ;  /* 0x0000000e51517221 */ /* 0x000fe20000010000 */
[----:B------:R-:W-:-:S07]  /*0ad0*/  FFMA.FTZ R82, R88, R14, R73 ;  /* 0x0000000e58527223 */ /* 0x000fce0000010049 */
.L_x_296:
[----:B-1-3--:R-:W-:Y:S05]  /*0ae0*/  BSYNC.RECONVERGENT B0 ;  /* 0x0000000000007941 */ /* 0x00afea0003800200 */
.L_x_295:
        /* <DEDUP_REMOVED lines=11> */
[----:B------:R-:W-:Y:S02]  /*0ba0*/  HADD2.F32 R90, -RZ, R52.H0_H0 ;  /* 0x20000034ff5a7230 */ /* 0x000fe40000004100 */
[----:B------:R-:W-:Y:S02]  /*0bb0*/  HADD2.F32 R100, -RZ, R54.H0_H0 ;  /* 0x20000036ff647230 */ /* 0x000fe40000004100 */
[----:B------:R-:W-:Y:S02]  /*0bc0*/  HADD2.F32 R94, -RZ, R53.H0_H0 ;  /* 0x20000035ff5e7230 */ /* 0x000fe40000004100 */
[----:B0-----:R-:W-:-:S05]  /*0bd0*/  @P0 IMAD.WIDE.U32 R84, R83, 0x10, R84 ;  /* 0x0000001053540825 */ /* 0x001fca00078e0054 */
[----:B------:R0:W5:Y:S01]  /*0be0*/  @P0 LDG.E.128 R60, desc[UR12][R84.64] ;  /* 0x0000000c543c0981 */ /* 0x000162000c1e1d00 */
[----:B------:R-:W-:Y:S02]  /*0bf0*/  HADD2.F32 R102, -RZ, R54.H1_H1 ;  /* 0x30000036ff667230 */ /* 0x000fe40000004100 */
[--C-:B--2---:R-:W-:Y:S02]  /*0c00*/  HADD2.F32 R97, -RZ, R75.reuse.H0_H0 ;  /* 0x2000004bff617230 */ /* 0x104fe40000004100 */
[----:B------:R-:W-:Y:S02]  /*0c10*/  HADD2.F32 R75, -RZ, R75.H1_H1 ;  /* 0x3000004bff4b7230 */ /* 0x000fe40000004100 */
[--C-:B------:R-:W-:Y:S02]  /*0c20*/  HADD2.F32 R87, -RZ, R72.reuse.H1_H1 ;  /* 0x30000048ff577230 */ /* 0x100fe40000004100 */
[----:B------:R-:W-:Y:S02]  /*0c30*/  HADD2.F32 R83, -RZ, R72.H0_H0 ;  /* 0x20000048ff537230 */ /* 0x000fe40000004100 */
[----:B------:R-:W-:Y:S01]  /*0c40*/  FADD.FTZ R108, -R80, R75 ;  /* 0x0000004b506c7221 */ /* 0x000fe20000010100 */
[----:B------:R-:W-:-:S02]  /*0c50*/  HADD2.F32 R93, -RZ, R74.H0_H0 ;  /* 0x2000004aff5d7230 */ /* 0x000fc40000004100 */
[C---:B------:R-:W-:Y:S01]  /*0c60*/  FADD.FTZ R92, -R80.reuse, R87 ;  /* 0x00000057505c7221 */ /* 0x040fe20000010100 */
[--C-:B------:R-:W-:Y:S02]  /*0c70*/  HADD2.F32 R91, -RZ, R73.reuse.H0_H0 ;  /* 0x20000049ff5b7230 */ /* 0x100fe40000004100 */
[C---:B------:R-:W-:Y:S01]  /*0c80*/  FADD.FTZ R86, -R80.reuse, R83 ;  /* 0x0000005350567221 */ /* 0x040fe20000010100 */
[----:B------:R-:W-:Y:S02]  /*0c90*/  HADD2.F32 R73, -RZ, R73.H1_H1 ;  /* 0x30000049ff497230 */ /* 0x000fe40000004100 */
[C---:B------:R-:W-:Y:S01]  /*0ca0*/  FADD.FTZ R98, -R80.reuse, R93 ;  /* 0x0000005d50627221 */ /* 0x040fe20000010100 */
[----:B------:R-:W-:Y:S02]  /*0cb0*/  HADD2.F32 R95, -RZ, R74.H1_H1 ;  /* 0x3000004aff5f7230 */ /* 0x000fe40000004100 */
[----:B0-----:R-:W-:Y:S01]  /*0cc0*/  FADD.FTZ R84, -R80, R91 ;  /* 0x0000005b50547221 */ /* 0x001fe20000010100 */
[----:B---3--:R-:W-:-:S02]  /*0cd0*/  HADD2.F32 R75, -RZ, R76.H0_H0 ;  /* 0x2000004cff4b7230 */ /* 0x008fc40000004100 */
[C---:B-----5:R-:W-:Y:S01]  /*0ce0*/  FMUL.FTZ R92, R89.reuse, R92 ;  /* 0x0000005c595c7220 */ /* 0x060fe20000410000 */
[----:B------:R-:W-:Y:S02]  /*0cf0*/  HADD2.F32 R76, -RZ, R76.H1_H1 ;  /* 0x3000004cff4c7230 */ /* 0x000fe40000004100 */
[C---:B------:R-:W-:Y:S01]  /*0d00*/  FADD.FTZ R96, -R80.reuse, R73 ;  /* 0x0000004950607221 */ /* 0x040fe20000010100 */
[----:B------:R-:W-:Y:S02]  /*0d10*/  HADD2.F32 R93, -RZ, R52.H1_H1 ;  /* 0x30000034ff5d7230 */ /* 0x000fe40000004100 */
[C---:B------:R-:W-:Y:S01]  /*0d20*/  FADD.FTZ R104, -R80.reuse, R95 ;  /* 0x0000005f50687221 */ /* 0x040fe20000010100 */
[----:B------:R-:W-:Y:S01]  /*0d30*/  FADD.FTZ R72, -R80, R97 ;  /* 0x0000006150487221 */ /* 0x000fe20000010100 */
[----:B------:R-:W-:Y:S01]  /*0d40*/  FMUL.FTZ R91, R89, R86 ;  /* 0x00000056595b7220 */ /* 0x000fe20000410000 */
[----:B------:R-:W-:Y:S01]  /*0d50*/  FMUL.FTZ R90, R90, R75 ;  /* 0x0000004b5a5a7220 */ /* 0x000fe20000410000 */
[----:B------:R-:W-:-:S02]  /*0d60*/  HADD2.F32 R83, -RZ, R77.H0_H0 ;  /* 0x2000004dff537230 */ /* 0x000fc40000004100 */
[-C--:B------:R-:W-:Y:S01]  /*0d70*/  FMUL.FTZ R93, R93, R76.reuse ;  /* 0x0000004c5d5d7220 */ /* 0x080fe20000410000 */
[----:B------:R-:W-:Y:S02]  /*0d80*/  HADD2.F32 R80, -RZ, R77.H1_H1 ;  /* 0x3000004dff507230 */ /* 0x000fe40000004100 */
[----:B------:R-:W-:Y:S01]  /*0d90*/  FADD.FTZ R25, R25, R76 ;  /* 0x0000004c19197221 */ /* 0x000fe20000010000 */
[----:B------:R-:W-:Y:S02]  /*0da0*/  HADD2.F32 R77, -RZ, R78.H0_H0 ;  /* 0x2000004eff4d7230 */ /* 0x000fe40000004100 */
[----:B------:R-:W-:Y:S01]  /*0db0*/  FFMA.FTZ R41, R92, R76, R41 ;  /* 0x0000004c5c297223 */ /* 0x000fe20000010029 */
[----:B------:R-:W-:Y:S01]  /*0dc0*/  FMUL.FTZ R101, R89, R98 ;  /* 0x0000006259657220 */ /* 0x000fe20000410000 */
[----:B------:R-:W-:Y:S01]  /*0dd0*/  FADD.FTZ R24, R24, R75 ;  /* 0x0000004b18187221 */ /* 0x000fe20000010000 */
[----:B------:R-:W-:Y:S01]  /*0de0*/  FFMA.FTZ R40, R91, R75, R40 ;  /* 0x0000004b5b287223 */ /* 0x000fe20000010028 */
[----:B------:R-:W-:Y:S01]  /*0df0*/  FADD.FTZ R76, R81, R90 ;  /* 0x0000005a514c7221 */ /* 0x000fe20000010000 */
[----:B------:R-:W-:Y:S01]  /*0e00*/  FFMA.FTZ R75, R91, R90, R82 ;  /* 0x0000005a5b4b7223 */ /* 0x000fe20000010052 */
[-C--:B------:R-:W-:Y:S01]  /*0e10*/  FMUL.FTZ R100, R100, R77.reuse ;  /* 0x0000004d64647220 */ /* 0x080fe20000410000 */
[----:B------:R-:W-:Y:S01]  /*0e20*/  FADD.FTZ R20, R20, R77 ;  /* 0x0000004d14147221 */ /* 0x000fe20000010000 */
[----:B------:R-:W-:Y:S01]  /*0e30*/  FFMA.FTZ R36, R101, R77, R36 ;  /* 0x0000004d65247223 */ /* 0x000fe20000010024 */
[----:B------:R-:W-:-:S02]  /*0e40*/  HADD2.F32 R97, -RZ, R53.H1_H1 ;  /* 0x30000035ff617230 */ /* 0x000fc40000004100 */
[----:B------:R-:W-:Y:S01]  /*0e50*/  FADD.FTZ R77, R76, R93 ;  /* 0x0000005d4c4d7221 */ /* 0x000fe20000010000 */
[C---:B------:R-:W-:Y:S01]  /*0e60*/  FMUL.FTZ R95, R89.reuse, R84 ;  /* 0x00000054595f7220 */ /* 0x040fe20000410000 */
[----:B------:R-:W-:Y:S01]  /*0e70*/  FMUL.FTZ R94, R94, R83 ;  /* 0x000000535e5e7220 */ /* 0x000fe20000410000 */
[----:B------:R-:W-:Y:S01]  /*0e80*/  FFMA.FTZ R76, R92, R93, R75 ;  /* 0x0000005d5c4c7223 */ /* 0x000fe2000001004b */
[----:B------:R-:W-:Y:S02]  /*0e90*/  HADD2.F32 R85, -RZ, R78.H1_H1 ;  /* 0x3000004eff557230 */ /* 0x000fe40000004100 */
        /* <DEDUP_REMOVED lines=8> */
[----:B------:R-:W-:-:S02]  /*0f20*/  HADD2.F32 R73, -RZ, R79.H0_H0 ;  /* 0x2000004fff497230 */ /* 0x000fc40000004100 */
[----:B------:R-:W-:Y:S01]  /*0f30*/  FMUL.FTZ R102, R102, R85 ;  /* 0x0000005566667220 */ /* 0x000fe20000410000 */
[----:B------:R-:W-:Y:S02]  /*0f40*/  HADD2.F32 R80, -RZ, R55.H0_H0 ;  /* 0x20000037ff507230 */ /* 0x000fe40000004100 */
[----:B------:R-:W-:Y:S01]  /*0f50*/  FMUL.FTZ R104, R89, R104 ;  /* 0x0000006859687220 */ /* 0x000fe20000410000 */
[----:B------:R-:W-:Y:S01]  /*0f60*/  FADD.FTZ R77, R77, R100 ;  /* 0x000000644d4d7221 */ /* 0x000fe20000010000 */
[----:B------:R-:W-:Y:S01]  /*0f70*/  FFMA.FTZ R75, R101, R100, R76 ;  /* 0x00000064654b7223 */ /* 0x000fe2000001004c */
[----:B------:R-:W-:Y:S02]  /*0f80*/  HADD2.F32 R74, -RZ, R79.H1_H1 ;  /* 0x3000004fff4a7230 */ /* 0x000fe40000004100 */
[----:B------:R-:W-:Y:S01]  /*0f90*/  FMUL.FTZ R105, R89, R72 ;  /* 0x0000004859697220 */ /* 0x000fe20000410000 */
[----:B------:R-:W-:Y:S02]  /*0fa0*/  HADD2.F32 R79, -RZ, R55.H1_H1 ;  /* 0x30000037ff4f7230 */ /* 0x000fe40000004100 */
[-C--:B------:R-:W-:Y:S01]  /*0fb0*/  FMUL.FTZ R103, R80, R73.reuse ;  /* 0x0000004950677220 */ /* 0x080fe20000410000 */
        /* <DEDUP_REMOVED lines=15> */
[----:B------:R-:W-:-:S07]  /*10b0*/  FFMA.FTZ R82, R108, R106, R73 ;  /* 0x0000006a6c527223 */ /* 0x000fce0000010049 */
.L_x_298:
[----:B------:R-:W-:Y:S05]  /*10c0*/  BSYNC.RECONVERGENT B0 ;  /* 0x0000000000007941 */ /* 0x000fea0003800200 */
.L_x_297:
        /* <DEDUP_REMOVED lines=32> */
.L_x_300:
[----:B------:R-:W-:Y:S05]  /*12d0*/  BSYNC.RECONVERGENT B0 ;  /* 0x0000000000007941 */ /* 0x000fea0003800200 */
.L_x_299:
        /* <DEDUP_REMOVED lines=83> */
.L_x_305:
        /* <DEDUP_REMOVED lines=33> */
.L_x_304:
        /* <DEDUP_REMOVED lines=36> */
.L_x_307:
        /* <DEDUP_REMOVED lines=37> */
.L_x_303:
        /* <DEDUP_REMOVED lines=11> */
[--C-:B------:R-:W-:Y:S02]  /*1f60*/  HADD2.F32 R78, -RZ, R19.reuse.H1_H1 ;  /* 0x30000013ff4e7230 */ /* 0x100fe40000004100 */
[----:B------:R-:W-:Y:S01]  /*1f70*/  FFMA.FTZ R75, R12, R82, R83 ;  /* 0x000000520c4b7223 */ /* 0x000fe20000010053 */
[----:B------:R-:W-:Y:S02]  /*1f80*/  HADD2.F32 R72, -RZ, R18.H0_H0 ;  /* 0x20000012ff487230 */ /* 0x000fe40000004100 */
[----:B------:R-:W-:Y:S01]  /*1f90*/  FADD.FTZ R79, R14, -R77 ;  /* 0x8000004d0e4f7221 */ /* 0x000fe20000010000 */
[----:B------:R-:W-:Y:S01]  /*1fa0*/  FADD.FTZ R73, R8, -R73 ;  /* 0x8000004908497221 */ /* 0x000fe20000010000 */
[----:B------:R-:W-:-:S02]  /*1fb0*/  HADD2.F32 R76, -RZ, R19.H0_H0 ;  /* 0x20000013ff4c7230 */ /* 0x000fc40000004100 */
[----:B------:R-:W-:Y:S01]  /*1fc0*/  FADD.FTZ R80, R13, -R80 ;  /* 0x800000500d507221 */ /* 0x000fe20000010000 */
[----:B------:R-:W-:Y:S02]  /*1fd0*/  HADD2.F32 R74, -RZ, R18.H1_H1 ;  /* 0x30000012ff4a7230 */ /* 0x000fe40000004100 */
[----:B------:R-:W-:Y:S01]  /*1fe0*/  FADD.FTZ R77, R10, -R75 ;  /* 0x8000004b0a4d7221 */ /* 0x000fe20000010000 */
[C---:B-----5:R-:W-:Y:S01]  /*1ff0*/  FFMA.FTZ R84, R89.reuse, R79, R78 ;  /* 0x0000004f59547223 */ /* 0x060fe2000001004e */
        /* <DEDUP_REMOVED lines=24> */
.L_x_309:
[-CC-:B------:R-:W-:Y:S01]  /*2180*/  FFMA.FTZ R65, R7, R82.reuse, R83.reuse ;  /* 0x0000005207417223 */ /* 0x180fe20000010053 */
[-CC-:B------:R-:W-:Y:S01]  /*2190*/  FFMA.FTZ R64, R111, R82.reuse, R83.reuse ;  /* 0x000000526f407223 */ /* 0x180fe20000010053 */
[-CC-:B------:R-:W-:Y:S01]  /*21a0*/  FFMA.FTZ R73, R11, R82.reuse, R83.reuse ;  /* 0x000000520b497223 */ /* 0x180fe20000010053 */
[----:B------:R-:W-:Y:S02]  /*21b0*/  HADD2.F32 R67, -RZ, R17.H0_H0 ;  /* 0x20000011ff437230 */ /* 0x000fe40000004100 */
[----:B------:R-:W-:Y:S01]  /*21c0*/  FFMA.FTZ R76, R15, R82, R83 ;  /* 0x000000520f4c7223 */ /* 0x000fe20000010053 */
[----:B------:R-:W-:Y:S02]  /*21d0*/  HADD2.F32 R66, -RZ, R16.H0_H0 ;  /* 0x20000010ff427230 */ /* 0x000fe40000004100 */
[----:B------:R-:W-:Y:S01]  /*21e0*/  FADD.FTZ R72, R4, -R65 ;  /* 0x8000004104487221 */ /* 0x000fe20000010000 */
[----:B------:R-:W-:Y:S02]  /*21f0*/  HADD2.F32 R75, -RZ, R18.H0_H0 ;  /* 0x20000012ff4b7230 */ /* 0x000fe40000004100 */
[----:B------:R-:W-:Y:S01]  /*2200*/  FADD.FTZ R64, R109, -R64 ;  /* 0x800000406d407221 */ /* 0x000fe20000010000 */
[----:B------:R-:W-:Y:S01]  /*2210*/  FADD.FTZ R74, R8, -R73 ;  /* 0x80000049084a7221 */ /* 0x000fe20000010000 */
[----:B------:R-:W-:-:S02]  /*2220*/  HADD2.F32 R77, -RZ, R19.H0_H0 ;  /* 0x20000013ff4d7230 */ /* 0x000fc40000004100 */
[----:B------:R-:W-:Y:S01]  /*2230*/  FADD.FTZ R76, R13, -R76 ;  /* 0x8000004c0d4c7221 */ /* 0x000fe20000010000 */
[C---:B-----5:R-:W-:Y:S01]  /*2240*/  FFMA.FTZ R67, R89.reuse, R72, R67 ;  /* 0x0000004859437223 */ /* 0x060fe20000010043 */
[C---:B------:R-:W-:Y:S01]  /*2250*/  FFMA.FTZ R64, R89.reuse, R64, R66 ;  /* 0x0000004059407223 */ /* 0x040fe20000010042 */
[C---:B------:R-:W-:Y:S01]  /*2260*/  FFMA.FTZ R74, R89.reuse, R74, R75 ;  /* 0x0000004a594a7223 */ /* 0x040fe2000001004b */
[-CC-:B------:R-:W-:Y:S01]  /*2270*/  FFMA.FTZ R72, R6, R82.reuse, R83.reuse ;  /* 0x0000005206487223 */ /* 0x180fe20000010053 */
[-CC-:B------:R-:W-:Y:S01]  /*2280*/  FFMA.FTZ R66, R110, R82.reuse, R83.reuse ;  /* 0x000000526e427223 */ /* 0x180fe20000010053 */
[-CC-:B------:R-:W-:Y:S01]  /*2290*/  FFMA.FTZ R79, R88, R82.reuse, R83.reuse ;  /* 0x00000052584f7223 */ /* 0x180fe20000010053 */
[----:B------:R-:W-:Y:S01]  /*22a0*/  FFMA.FTZ R75, R12, R82, R83 ;  /* 0x000000520c4b7223 */ /* 0x000fe20000010053 */
[----:B------:R-:W-:Y:S01]  /*22b0*/  FFMA.FTZ R78, R89, R76, R77 ;  /* 0x0000004c594e7223 */ /* 0x000fe2000001004d */
[----:B------:R-:W-:Y:S02]  /*22c0*/  HADD2.F32 R73, -RZ, R17.H1_H1 ;  /* 0x30000011ff497230 */ /* 0x000fe40000004100 */
[----:B------:R-:W-:Y:S01]  /*22d0*/  FADD.FTZ R72, R9, -R72 ;  /* 0x8000004809487221 */ /* 0x000fe20000010000 */
[----:B------:R-:W-:-:S02]  /*22e0*/  HADD2.F32 R65, -RZ, R16.H1_H1 ;  /* 0x30000010ff417230 */ /* 0x000fc40000004100 */
        /* <DEDUP_REMOVED lines=18> */
.L_x_308:
[----:B------:R-:W-:-:S04]  /*2410*/  UISETP.NE.U32.AND UP0, UPT, UR6, URZ, UPT ;  /* 0x000000ff0600728c */ /* 0x000fc8000bf05070 */
[----:B------:R-:W-:-:S09]  /*2420*/  UISETP.NE.AND.EX UP0, UPT, UR7, URZ, UPT, UP0 ;  /* 0x000000ff0700728c */ /* 0x000fd2000bf05300 */
[----:B------:R-:W-:Y:S05]  /*2430*/  BRA.U UP0, `(.L_x_310) ;  /* 0x0000000100a47547 */ /* 0x000fea000b800000 */
        /* <DEDUP_REMOVED lines=41> */
.L_x_310:
        /* <DEDUP_REMOVED lines=13> */
[----:B------:R-:W-:Y:S01]  /*27a0*/  FFMA.FTZ R77, R88, R82, R83 ;  /* 0x00000052584d7223 */ /* 0x000fe20000010053 */
[C---:B------:R-:W-:Y:S01]  /*27b0*/  FFMA.FTZ R64, R89.reuse, R64, R66 ;  /* 0x0000004059407223 */ /* 0x040fe20000010042 */
[C---:B------:R-:W-:Y:S01]  /*27c0*/  FFMA.FTZ R67, R89.reuse, R68, R67 ;  /* 0x0000004459437223 */ /* 0x040fe20000010043 */
        /* <DEDUP_REMOVED lines=28> */
.L_x_306:
        /* <DEDUP_REMOVED lines=14> */
.L_x_302:
[----:B------:R-:W-:Y:S05]  /*2a70*/  BSYNC.RECONVERGENT B0 ;  /* 0x0000000000007941 */ /* 0x000fea0003800200 */
.L_x_301:
        /* <DEDUP_REMOVED lines=58> */
.L_x_315:
[-CC-:B0-----:R-:W-:Y:S01]  /*2e20*/  FFMA.FTZ R71, R95, R82.reuse, R83.reuse ;  /* 0x000000525f477223 */ /* 0x181fe20000010053 */
[-CC-:B------:R-:W-:Y:S01]  /*2e30*/  FFMA.FTZ R75, R101, R82.reuse, R83.reuse ;  /* 0x00000052654b7223 */ /* 0x180fe20000010053 */
[-C--:B------:R-:W-:Y:S01]  /*2e40*/  FFMA.FTZ R69, R91, R82.reuse, R83 ;  /* 0x000000525b457223 */ /* 0x080fe20000010053 */
[----:B------:R-:W-:Y:S02]  /*2e50*/  HADD2.F32 R73, -RZ, R61.H0_H0 ;  /* 0x2000003dff497230 */ /* 0x000fe40000004100 */
[----:B------:R-:W-:Y:S01]  /*2e60*/  FADD.FTZ R74, R94, -R71 ;  /* 0x800000475e4a7221 */ /* 0x000fe20000010000 */
[----:B------:R-:W-:Y:S02]  /*2e70*/  HADD2.F32 R77, -RZ, R62.H0_H0 ;  /* 0x2000003eff4d7230 */ /* 0x000fe40000004100 */
[----:B------:R-:W-:Y:S01]  /*2e80*/  FADD.FTZ R78, R100, -R75 ;  /* 0x8000004b644e7221 */ /* 0x000fe20000010000 */
[----:B------:R-:W-:Y:S02]  /*2e90*/  HADD2.F32 R70, -RZ, R60.H0_H0 ;  /* 0x2000003cff467230 */ /* 0x000fe40000004100 */
[-CC-:B------:R-:W-:Y:S01]  /*2ea0*/  FFMA.FTZ R72, R92, R82.reuse, R83.reuse ;  /* 0x000000525c487223 */ /* 0x180fe20000010053 */
[-CC-:B------:R-:W-:Y:S01]  /*2eb0*/  FFMA.FTZ R76, R96, R82.reuse, R83.reuse ;  /* 0x00000052604c7223 */ /* 0x180fe20000010053 */
[-CC-:B------:R-:W-:Y:S01]  /*2ec0*/  FFMA.FTZ R79, R104, R82.reuse, R83.reuse ;  /* 0x00000052684f7223 */ /* 0x180fe20000010053 */
[-C--:B------:R-:W-:Y:S01]  /*2ed0*/  FFMA.FTZ R81, R108, R82.reuse, R83 ;  /* 0x000000526c517223 */ /* 0x080fe20000010053 */
[----:B------:R-:W-:Y:S01]  /*2ee0*/  FADD.FTZ R68, R90, -R69 ;  /* 0x800000455a447221 */ /* 0x000fe20000010000 */
[----:B------:R-:W-:Y:S01]  /*2ef0*/  FFMA.FTZ R82, R105, R82, R83 ;  /* 0x0000005269527223 */ /* 0x000fe20000010053 */
[C---:B-----5:R-:W-:Y:S01]  /*2f00*/  FFMA.FTZ R73, R89.reuse, R74, R73 ;  /* 0x0000004a59497223 */ /* 0x060fe20000010049 */
[----:B------:R-:W-:Y:S01]  /*2f10*/  FFMA.FTZ R74, R89, R78, R77 ;  /* 0x0000004e594a7223 */ /* 0x000fe2000001004d */
[----:B------:R-:W-:-:S02]  /*2f20*/  HADD2.F32 R83, -RZ, R63.H1_H1 ;  /* 0x3000003fff537230 */ /* 0x000fc40000004100 */
[----:B------:R-:W-:Y:S01]  /*2f30*/  FFMA.FTZ R68, R89, R68, R70 ;  /* 0x0000004459447223 */ /* 0x000fe20000010046 */
[----:B------:R-:W-:Y:S02]  /*2f40*/  HADD2.F32 R69, -RZ, R60.H1_H1 ;  /* 0x3000003cff457230 */ /* 0x000fe40000004100 */
[----:B------:R-:W-:Y:S01]  /*2f50*/  FADD.FTZ R80, R106, -R81 ;  /* 0x800000516a507221 */ /* 0x000fe20000010000 */
[----:B------:R-:W-:Y:S02]  /*2f60*/  HADD2.F32 R71, -RZ, R61.H1_H1 ;  /* 0x3000003dff477230 */ /* 0x000fe40000004100 */
[----:B------:R-:W-:Y:S01]  /*2f70*/  FADD.FTZ R82, R103, -R82 ;  /* 0x8000005267527221 */ /* 0x000fe20000010000 */
[----:B------:R-:W-:Y:S02]  /*2f80*/  HADD2.F32 R75, -RZ, R62.H1_H1 ;  /* 0x3000003eff4b7230 */ /* 0x000fe40000004100 */
[----:B------:R-:W-:Y:S01]  /*2f90*/  FADD.FTZ R70, R102, -R79 ;  /* 0x8000004f66467221 */ /* 0x000fe20000010000 */
[----:B------:R-:W-:-:S02]  /*2fa0*/  HADD2.F32 R78, -RZ, R63.H0_H0 ;  /* 0x2000003fff4e7230 */ /* 0x000fc40000004100 */
[----:B------:R-:W-:Y:S01]  /*2fb0*/  FADD.FTZ R76, R97, -R76 ;  /* 0x8000004c614c7221 */ /* 0x000fe20000010000 */
[----:B------:R-:W-:Y:S01]  /*2fc0*/  FADD.FTZ R72, R93, -R72 ;  /* 0x800000485d487221 */ /* 0x000fe20000010000 */
[C---:B------:R-:W-:Y:S01]  /*2fd0*/  FFMA.FTZ R83, R89.reuse, R80, R83 ;  /* 0x0000005059537223 */ /* 0x040fe20000010053 */
[C---:B------:R-:W-:Y:S01]  /*2fe0*/  FFMA.FTZ R77, R89.reuse, R70, R75 ;  /* 0x00000046594d7223 */ /* 0x040fe2000001004b */
[C---:B------:R-:W-:Y:S01]  /*2ff0*/  FFMA.FTZ R78, R89.reuse, R82, R78 ;  /* 0x00000052594e7223 */ /* 0x040fe2000001004e */
[C---:B------:R-:W-:Y:S01]  /*3000*/  FFMA.FTZ R76, R89.reuse, R76, R71 ;  /* 0x0000004c594c7223 */ /* 0x040fe20000010047 */
[----:B------:R-:W-:Y:S02]  /*3010*/  FFMA.FTZ R69, R89, R72, R69 ;  /* 0x0000004859457223 */ /* 0x000fe40000010045 */
        /* <DEDUP_REMOVED lines=9> */
.L_x_314:
[----:B0-----:R-:W0:Y:S02]  /*30b0*/  LDC.64 R72, c[0x0][0x470] ;  /* 0x00011c00ff487b82 */ /* 0x001e240000000a00 */
[----:B0-----:R-:W-:-:S04]  /*30c0*/  ISETP.NE.U32.AND P1, PT, R72, RZ, PT ;  /* 0x000000ff4800720c */ /* 0x001fc80003f25070 */
[----:B------:R-:W-:-:S13]  /*30d0*/  ISETP.NE.AND.EX P1, PT, R73, RZ, PT, P1 ;  /* 0x000000ff4900720c */ /* 0x000fda0003f25310 */
[----:B------:R-:W-:Y:S05]  /*30e0*/  @!P1 BRA `(.L_x_317) ;  /* 0x0000000000a49947 */ /* 0x000fea0003800000 */
[-CC-:B------:R-:W-:Y:S01]  /*30f0*/  FFMA.FTZ R67, R95, R82.reuse, R83.reuse ;  /* 0x000000525f437223 */ /* 0x180fe20000010053 */
        /* <DEDUP_REMOVED lines=40> */
.L_x_317:
        /* <DEDUP_REMOVED lines=37> */
.L_x_313:
        /* <DEDUP_REMOVED lines=45> */
.L_x_319:
        /* <DEDUP_REMOVED lines=33> */
.L_x_318:
        /* <DEDUP_REMOVED lines=37> */
.L_x_320:
        /* <DEDUP_REMOVED lines=28> */
.L_x_316:
        /* <DEDUP_REMOVED lines=9> */
.L_x_312:
[----:B------:R-:W-:Y:S05]  /*3f50*/  BSYNC.RECONVERGENT B0 ;  /* 0x0000000000007941 */ /* 0x000fea0003800200 */
.L_x_311:
[----:B------:R-:W-:Y:S01]  /*3f60*/  UPLOP3.LUT UP1, UPT, UPT, UPT, UP1, 0x40, 0x4 ;  /* 0x000000000004789c */ /* 0x000fe20003f2e810 */
[----:B------:R-:W-:Y:S10]  /*3f70*/  @!P2 BRA `(.L_x_321) ;  /* 0xffffffc40020a947 */ /* 0x000ff4000383ffff */
.L_x_294:
[----:B------:R-:W1:Y:S08]  /*3f80*/  S2UR UR4, SR_CTAID.X ;  /* 0x00000000000479c3 */ /* 0x000e700000002500 */
[----:B------:R-:W2:Y:S08]  /*3f90*/  LDC.64 R2, c[0x0][0x440] ;  /* 0x00011000ff027b82 */ /* 0x000eb00000000a00 */
[----:B------:R-:W4:Y:S01]  /*3fa0*/  LDC.64 R6, c[0x0][0x448] ;  /* 0x00011200ff067b82 */ /* 0x000f220000000a00 */
[----:B-1----:R-:W-:-:S05]  /*3fb0*/  IMAD R5, R5, UR4, RZ ;  /* 0x0000000405057c24 */ /* 0x002fca000f8e02ff */
[----:B------:R-:W-:-:S05]  /*3fc0*/  LEA.HI R9, R5, R112, RZ, 0x1d ;  /* 0x0000007005097211 */ /* 0x000fca00078fe8ff */
[----:B--2---:R-:W-:-:S05]  /*3fd0*/  @P5 IMAD.WIDE.U32 R2, R9, 0x20, R2 ;  /* 0x0000002009025825 */ /* 0x004fca00078e0002 */
[----:B------:R1:W-:Y:S01]  /*3fe0*/  @P5 STG.E.128 desc[UR12][R2.64], R32 ;  /* 0x0000002002005986 */ /* 0x0003e2000c101d0c */
[----:B----4-:R-:W-:-:S03]  /*3ff0*/  @P5 IMAD.WIDE.U32 R4, R9, 0x20, R6 ;  /* 0x0000002009045825 */ /* 0x010fc600078e0006 */
        /* <DEDUP_REMOVED lines=14> */
.L_x_322:
        /* <DEDUP_REMOVED lines=10> */
.L_x_2794:


//--------------------- .text._ZN10layer_norm31ln_parallel_residual_bwd_kernelINS_13Kernel_traitsI6__halfS2_S2_S2_fjLj4096ELj1ELj1ELj8ELj16ENS_18Kernel_traits_baseILj4096ES2_S2_S2_S2_fjLj256EEEEELb0ELb1ELb1EEEvNS_9BwdParamsE --------------------------
	.section	.text._ZN10layer_norm31ln_parallel_residual_bwd_kernelINS_13Kernel_traitsI6__halfS2_S2_S2_fjLj4096ELj1ELj1ELj8ELj16ENS_18Kernel_traits_baseILj4096ES2_S2_S2_S2_fjLj256EEEEELb0ELb1ELb1EEEvNS_9BwdParamsE,"ax",@progbits
	.align	128
        .global         _ZN10layer_norm31ln_parallel_residual_bwd_kernelINS_13Kernel_traitsI6__halfS2_S2_S2_fjLj4096ELj1ELj1ELj8ELj16ENS_18Kernel_traits_baseILj4096ES2_S2_S2_S2_fjLj256EEEEELb0ELb1ELb1EEEvNS_9BwdParamsE
        .type           _ZN10layer_norm31ln_parallel_residual_bwd_kernelINS_13Kernel_traitsI6__halfS2_S2_S2_fjLj4096ELj1ELj1ELj8ELj16ENS_18Kernel_traits_baseILj4096ES2_S2_S2_S2_fjLj256EEEEELb0ELb1ELb1EEEvNS_9BwdParamsE,@function
        .size           _ZN10layer_norm31ln_parallel_residual_bwd_kernelINS_13Kernel_traitsI6__halfS2_S2_S2_fjLj4096ELj1ELj1ELj8ELj16ENS_18Kernel_traits_baseILj4096ES2_S2_S2_S2_fjLj256EEEEELb0ELb1ELb1EEEvNS_9BwdParamsE,(.L_x_2795 - _ZN10layer_norm31ln_parallel_residual_bwd_kernelINS_13Kernel_traitsI6__halfS2_S2_S2_fjLj4096ELj1ELj1ELj8ELj16ENS_18Kernel_traits_baseILj4096ES2_S2_S2_S2_fjLj256EEEEELb0ELb1ELb1EEEvNS_9BwdParamsE)
        .other          _ZN10layer_norm31ln_parallel_residual_bwd_kernelINS_13Kernel_traitsI6__halfS2_S2_S2_fjLj4096ELj1ELj1ELj8ELj16ENS_18Kernel_traits_baseILj4096ES2_S2_S2_S2_fjLj256EEEEELb0ELb1ELb1EEEvNS_9BwdParamsE,@"STO_CUDA_ENTRY STV_DEFAULT"
_ZN10layer_norm31ln_parallel_residual_bwd_kernelINS_13Kernel_traitsI6__halfS2_S2_S2_fjLj4096ELj1ELj1ELj8ELj16ENS_18Kernel_traits_baseILj4096ES2_S2_S2_S2_fjLj256EEEEELb0ELb1ELb1EEEvNS_9BwdParamsE:
.text._ZN10layer_norm31ln_parallel_residual_bwd_kernelINS_13Kernel_traitsI6__halfS2_S2_S2_fjLj4096ELj1ELj1ELj8ELj16ENS_18Kernel_traits_baseILj4096ES2_S2_S2_S2_fjLj256EEEEELb0ELb1ELb1EEEvNS_9BwdParamsE:
        /* <DEDUP_REMOVED lines=34> */
[----:B------:R-:W-:Y:S01]  /*0220*/  CS2R R20, SRZ ;  /* 0x0000000000147805 */ /* 0x000fe2000001ff00 */
[----:B------:R-:W-:Y:S01]  /*0230*/  UPLOP3.LUT UP1, UPT, UPT, UPT, UPT, 0x40, 0x4 ;  /* 0x000000000004789c */ /* 0x000fe20003f2e870 */
[----:B------:R-:W4:Y:S01]  /*0240*/  LDCU UR11, c[0x0][0x388] ;  /* 0x00007100ff0b77ac */ /* 0x000f220008000800 */
[----:B------:R-:W0:Y:S02]  /*0250*/  LDCU UR14, c[0x0][0x400] ;  /* 0x00008000ff0e77ac */ /* 0x000e240008000800 */
[----:B0-----:R-:W-:Y:S01]  /*0260*/  IMAD.WIDE.U32 R2, R0, 0x10, R2 ;  /* 0x0000001000027825 */ /* 0x001fe200078e0002 */
[----:B------:R-:W0:Y:S04]  /*0270*/  LDCU.64 UR8, c[0x0][0x478] ;  /* 0x00008f00ff0877ac */ /* 0x000e280008000a00 */
[----:B--2---:R-:W2:Y:S04]  /*0280*/  LDG.E.128 R8, desc[UR12][R2.64] ;  /* 0x0000000c02087981 */ /* 0x004ea8000c1e1d00 */
[----:B------:R5:W4:Y:S01]  /*0290*/  LDG.E.128 R4, desc[UR12][R2.64+0x1000] ;  /* 0x0010000c02047981 */ /* 0x000b22000c1e1d00 */
[----:B-1----:R-:W-:Y:S01]  /*02a0*/  UISETP.NE.U32.AND UP0, UPT, UR6, URZ, UPT ;  /* 0x000000ff0600728c */ /* 0x002fe2000bf05070 */
[----:B------:R-:W-:Y:S01]  /*02b0*/  CS2R R22, SRZ ;  /* 0x0000000000167805 */ /* 0x000fe2000001ff00 */
[----:B---3--:R-:W-:Y:S01]  /*02c0*/  UISETP.NE.AND UP2, UPT, UR5, URZ, UPT ;  /* 0x000000ff0500728c */ /* 0x008fe2000bf45270 */
[----:B------:R-:W-:Y:S01]  /*02d0*/  CS2R R56, SRZ ;  /* 0x0000000000387805 */ /* 0x000fe2000001ff00 */
[----:B------:R-:W-:Y:S01]  /*02e0*/  UISETP.NE.AND.EX UP0, UPT, UR7, URZ, UPT, UP0 ;  /* 0x000000ff0700728c */ /* 0x000fe2000bf05300 */
[----:B------:R-:W-:-:S02]  /*02f0*/  CS2R R58, SRZ ;  /* 0x00000000003a7805 */ /* 0x000fc4000001ff00 */
[----:B------:R-:W-:Y:S01]  /*0300*/  MOV R66, RZ ;  /* 0x000000ff00427202 */ /* 0x000fe20000000f00 */
[----:B------:R-:W1:Y:S01]  /*0310*/  LDCU.64 UR6, c[0x0][0x470] ;  /* 0x00008e00ff0677ac */ /* 0x000e620008000a00 */
[----:B------:R-:W-:Y:S02]  /*0320*/  PLOP3.LUT P3, PT, PT, PT, UP2, 0x80, 0x8 ;  /* 0x000000000008781c */ /* 0x000fe40003f6f028 */
[----:B-----5:R-:W-:Y:S02]  /*0330*/  CS2R R2, SRZ ;  /* 0x0000000000027805 */ /* 0x020fe4000001ff00 */
[----:B------:R-:W-:Y:S01]  /*0340*/  PLOP3.LUT P0, PT, PT, PT, UP0, 0x80, 0x8 ;  /* 0x000000000008781c */ /* 0x000fe20003f0f008 */
[--C-:B--2---:R-:W-:Y:S02]  /*0350*/  HADD2.F32 R125, -RZ, R8.reuse.H0_H0 ;  /* 0x20000008ff7d7230 */ /* 0x104fe40000004100 */
[----:B------:R-:W-:Y:S02]  /*0360*/  HADD2.F32 R124, -RZ, R8.H1_H1 ;  /* 0x30000008ff7c7230 */ /* 0x000fe40000004100 */
[----:B------:R-:W-:-:S02]  /*0370*/  HADD2.F32 R123, -RZ, R9.H0_H0 ;  /* 0x20000009ff7b7230 */ /* 0x000fc40000004100 */
[----:B------:R-:W-:Y:S01]  /*0380*/  HADD2.F32 R122, -RZ, R9.H1_H1 ;  /* 0x30000009ff7a7230 */ /* 0x000fe20000004100 */
[----:B------:R-:W-:Y:S01]  /*0390*/  CS2R R8, SRZ ;  /* 0x0000000000087805 */ /* 0x000fe2000001ff00 */
[--C-:B------:R-:W-:Y:S02]  /*03a0*/  HADD2.F32 R121, -RZ, R10.reuse.H0_H0 ;  /* 0x2000000aff797230 */ /* 0x100fe40000004100 */
[----:B------:R-:W-:Y:S02]  /*03b0*/  HADD2.F32 R120, -RZ, R10.H1_H1 ;  /* 0x3000000aff787230 */ /* 0x000fe40000004100 */
[--C-:B------:R-:W-:Y:S02]  /*03c0*/  HADD2.F32 R119, -RZ, R11.reuse.H0_H0 ;  /* 0x2000000bff777230 */ /* 0x100fe40000004100 */
[----:B------:R-:W-:Y:S01]  /*03d0*/  HADD2.F32 R117, -RZ, R11.H1_H1 ;  /* 0x3000000bff757230 */ /* 0x000fe20000004100 */
[----:B------:R-:W-:Y:S01]  /*03e0*/  CS2R R10, SRZ ;  /* 0x00000000000a7805 */ /* 0x000fe2000001ff00 */
[----:B----4-:R-:W-:-:S02]  /*03f0*/  HADD2.F32 R116, -RZ, R4.H0_H0 ;  /* 0x20000004ff747230 */ /* 0x010fc40000004100 */
[----:B------:R-:W-:Y:S02]  /*0400*/  HADD2.F32 R74, -RZ, R4.H1_H1 ;  /* 0x30000004ff4a7230 */ /* 0x000fe40000004100 */
[--C-:B------:R-:W-:Y:S02]  /*0410*/  HADD2.F32 R73, -RZ, R5.reuse.H0_H0 ;  /* 0x20000005ff497230 */ /* 0x100fe40000004100 */
[----:B------:R-:W-:Y:S01]  /*0420*/  HADD2.F32 R72, -RZ, R5.H1_H1 ;  /* 0x30000005ff487230 */ /* 0x000fe20000004100 */
[----:B------:R-:W-:Y:S01]  /*0430*/  CS2R R4, SRZ ;  /* 0x0000000000047805 */ /* 0x000fe2000001ff00 */
[--C-:B------:R-:W-:Y:S02]  /*0440*/  HADD2.F32 R71, -RZ, R6.reuse.H0_H0 ;  /* 0x20000006ff477230 */ /* 0x100fe40000004100 */
[----:B------:R-:W-:Y:S02]  /*0450*/  HADD2.F32 R70, -RZ, R6.H1_H1 ;  /* 0x30000006ff467230 */ /* 0x000fe40000004100 */
[----:B------:R-:W-:-:S02]  /*0460*/  HADD2.F32 R69, -RZ, R7.H0_H0 ;  /* 0x20000007ff457230 */ /* 0x000fc40000004100 */
[----:B------:R-:W-:Y:S01]  /*0470*/  HADD2.F32 R68, -RZ, R7.H1_H1 ;  /* 0x30000007ff447230 */ /* 0x000fe20000004100 */
[----:B01----:R-:W-:-:S07]  /*0480*/  CS2R R6, SRZ ;  /* 0x0000000000067805 */ /* 0x003fce000001ff00 */
.L_x_342:
[----:B0-----:R-:W0:Y:S01]  /*0490*/  S2R R44, SR_TID.X ;  /* 0x00000000002c7919 */ /* 0x001e220000002100 */
[----:B------:R-:W1:Y:S01]  /*04a0*/  LDC.64 R52, c[0x0][0x3a8] ;  /* 0x0000ea00ff347b82 */ /* 0x000e620000000a00 */
[----:B------:R-:W-:-:S05]  /*04b0*/  IMAD R0, R67, UR11, RZ ;  /* 0x0000000b43007c24 */ /* 0x000fca000f8e02ff */
[----:B------:R-:W-:Y:S02]  /*04c0*/  SHF.R.S32.HI R41, RZ, 0x1f, R0 ;  /* 0x0000001fff297819 */ /* 0x000fe40000011400 */
[----:B------:R-:W2:Y:S02]  /*04d0*/  LDC.64 R42, c[0x0][0x428] ;  /* 0x00010a00ff2a7b82 */ /* 0x000ea40000000a00 */
[----:B------:R-:W-:-:S06]  /*04e0*/  LEA.HI R76, R41, R0, RZ, 0x3 ;  /* 0x00000000294c7211 */ /* 0x000fcc00078f18ff */
[----:B------:R-:W3:Y:S08]  /*04f0*/  LDC.64 R40, c[0x0][0x3c0] ;  /* 0x0000f000ff287b82 */ /* 0x000ef00000000a00 */
[----:B------:R-:W4:Y:S01]  /*0500*/  LDC.64 R78, c[0x0][0x3c8] ;  /* 0x0000f200ff4e7b82 */ /* 0x000f220000000a00 */
[----:B0-----:R-:W-:-:S07]  /*0510*/  LEA.HI.SX32 R76, R76, R44, 0x1d ;  /* 0x0000002c4c4c7211 */ /* 0x001fce00078feaff */
[----:B------:R-:W0:Y:S01]  /*0520*/  @P0 LDC.64 R82, c[0x0][0x438] ;  /* 0x00010e00ff520b82 */ /* 0x000e220000000a00 */
[C---:B-1----:R-:W-:Y:S01]  /*0530*/  IMAD.WIDE.U32 R44, R76.reuse, 0x10, R52 ;  /* 0x000000104c2c7825 */ /* 0x042fe200078e0034 */
[----:B------:R-:W-:-:S03]  /*0540*/  IADD3 R65, PT, PT, R76, 0x100, RZ ;  /* 0x000001004c417810 */ /* 0x000fc60007ffe0ff */
[----:B--2---:R-:W-:-:S03]  /*0550*/  IMAD.WIDE.U32 R48, R76, 0x10, R42 ;  /* 0x000000104c307825 */ /* 0x004fc600078e002a */
[----:B------:R-:W1:Y:S01]  /*0560*/  LDC.64 R80, c[0x0][0x380] ;  /* 0x0000e000ff507b82 */ /* 0x000e620000000a00 */
[----:B------:R-:W2:Y:S01]  /*0570*/  LDG.E.128 R44, desc[UR12][R44.64] ;  /* 0x0000000c2c2c7981 */ /* 0x000ea2000c1e1d00 */
[----:B------:R-:W-:-:S03]  /*0580*/  IMAD.WIDE.U32 R52, R65, 0x10, R52 ;  /* 0x0000001041347825 */ /* 0x000fc600078e0034 */
[----:B------:R-:W2:Y:S01]  /*0590*/  LDG.E.128 R48, desc[UR12][R48.64] ;  /* 0x0000000c30307981 */ /* 0x000ea2000c1e1d00 */
[----:B---3--:R-:W-:-:S03]  /*05a0*/  IMAD.WIDE R40, R67, 0x4, R40 ;  /* 0x0000000443287825 */ /* 0x008fc600078e0228 */
[----:B------:R-:W3:Y:S04]  /*05b0*/  LDG.E.128 R52, desc[UR12][R52.64] ;  /* 0x0000000c34347981 */ /* 0x000ee8000c1e1d00 */
[----:B------:R0:W3:Y:S01]  /*05c0*/  LDG.E R0, desc[UR12][R40.64] ;  /* 0x0000000c28007981 */ /* 0x0000e2000c1e1900 */
[----:B----4-:R-:W-:-:S05]  /*05d0*/  IMAD.WIDE R78, R67, 0x4, R78 ;  /* 0x00000004434e7825 */ /* 0x010fca00078e024e */
[----:B------:R4:W3:Y:S01]  /*05e0*/  LDG.E R75, desc[UR12][R78.64] ;  /* 0x0000000c4e4b7981 */ /* 0x0008e2000c1e1900 */
[----:B0-----:R-:W-:-:S06]  /*05f0*/  IMAD.WIDE.U32 R40, R65, 0x10, R42 ;  /* 0x0000001041287825 */ /* 0x001fcc00078e002a */
[----:B------:R-:W3:Y:S01]  /*0600*/  LDG.E.128 R40, desc[UR12][R40.64] ;  /* 0x0000000c28287981 */ /* 0x000ee2000c1e1d00 */
[----:B----4-:R-:W0:Y:S01]  /*0610*/  LDC.64 R78, c[0x0][0x438] ;  /* 0x00010e00ff4e7b82 */ /* 0x010e220000000a00 */
[----:B------:R-:W-:-:S05]  /*0620*/  @P0 IMAD.WIDE.U32 R82, R76, 0x10, R82 ;  /* 0x000000104c520825 */ /* 0x000fca00078e0052 */
[----:B-----5:R4:W5:Y:S01]  /*0630*/  @P0 LDG.E.128 R24, desc[UR12][R82.64] ;  /* 0x0000000c52180981 */ /* 0x020962000c1e1d00 */
[----:B-1----:R-:W-:Y:S02]  /*0640*/  IADD3 R67, PT, PT, R67, R80, RZ ;  /* 0x0000005043437210 */ /* 0x002fe40007ffe0ff */
[----:B0-----:R-:W-:-:S04]  /*0650*/  ISETP.NE.U32.AND P1, PT, R78, RZ, PT ;  /* 0x000000ff4e00720c */ /* 0x001fc80003f25070 */
[----:B------:R-:W-:Y:S02]  /*0660*/  ISETP.NE.AND.EX P0, PT, R79, RZ, PT, P1 ;  /* 0x000000ff4f00720c */ /* 0x000fe40003f05310 */
[----:B------:R-:W-:Y:S01]  /*0670*/  ISETP.GE.AND P4, PT, R67, R81, PT ;  /* 0x000000514300720c */ /* 0x000fe20003f86270 */
[----:B------:R-:W-:Y:S01]  /*0680*/  BSSY.RECONVERGENT B0, `(.L_x_324) ;  /* 0x0000096000007945 */ /* 0x000fe20003800200 */
[--C-:B--2---:R-:W-:Y:S02]  /*0690*/  HADD2.F32 R112, -RZ, R46.reuse.H0_H0 ;  /* 0x2000002eff707230 */ /* 0x104fe40000004100 */
[----:B------:R-:W-:Y:S02]  /*06a0*/  HADD2.F32 R113, -RZ, R46.H1_H1 ;  /* 0x3000002eff717230 */ /* 0x000fe40000004100 */
[--C-:B------:R-:W-:Y:S02]  /*06b0*/  HADD2.F32 R46, -RZ, R48.reuse.H0_H0 ;  /* 0x20000030ff2e7230 */ /* 0x100fe40000004100 */
[----:B------:R-:W-:-:S02]  /*06c0*/  HADD2.F32 R99, -RZ, R48.H1_H1 ;  /* 0x30000030ff637230 */ /* 0x000fc40000004100 */
[--C-:B------:R-:W-:Y:S02]  /*06d0*/  HADD2.F32 R77, -RZ, R44.reuse.H0_H0 ;  /* 0x2000002cff4d7230 */ /* 0x100fe40000004100 */
[----:B------:R-:W-:Y:S01]  /*06e0*/  FMUL.FTZ R92, R125, R46 ;  /* 0x0000002e7d5c7220 */ /* 0x000fe20000410000 */
[----:B------:R-:W-:Y:S02]  /*06f0*/  HADD2.F32 R80, -RZ, R44.H1_H1 ;  /* 0x3000002cff507230 */ /* 0x000fe40000004100 */
[--C-:B------:R-:W-:Y:S02]  /*0700*/  HADD2.F32 R106, -RZ, R45.reuse.H0_H0 ;  /* 0x2000002dff6a7230 */ /* 0x100fe40000004100 */
[----:B------:R-:W-:Y:S02]  /*0710*/  HADD2.F32 R104, -RZ, R45.H1_H1 ;  /* 0x3000002dff687230 */ /* 0x000fe40000004100 */
[----:B------:R-:W0:Y:S01]  /*0720*/  @P0 LDC.64 R44, c[0x0][0x438] ;  /* 0x00010e00ff2c0b82 */ /* 0x000e220000000a00 */
[----:B------:R-:W-:-:S02]  /*0730*/  HADD2.F32 R98, -RZ, R49.H0_H0 ;  /* 0x20000031ff627230 */ /* 0x000fc40000004100 */
[----:B------:R-:W-:Y:S01]  /*0740*/  FMUL.FTZ R91, R124, R99 ;  /* 0x000000637c5b7220 */ /* 0x000fe20000410000 */
[--C-:B---3--:R-:W-:Y:S02]  /*0750*/  HADD2.F32 R87, -RZ, R54.reuse.H0_H0 ;  /* 0x20000036ff577230 */ /* 0x108fe40000004100 */
[----:B------:R-:W-:Y:S02]  /*0760*/  HADD2.F32 R88, -RZ, R54.H1_H1 ;  /* 0x30000036ff587230 */ /* 0x000fe40000004100 */
[----:B------:R-:W-:Y:S01]  /*0770*/  FADD.FTZ R54, RZ, R92 ;  /* 0x0000005cff367221 */ /* 0x000fe20000010000 */
[--C-:B------:R-:W-:Y:S01]  /*0780*/  HADD2.F32 R114, -RZ, R47.reuse.H0_H0 ;  /* 0x2000002fff727230 */ /* 0x100fe20000004100 */
[----:B------:R-:W-:Y:S01]  /*0790*/  FSEL R81, R0, RZ, !P3 ;  /* 0x000000ff00517208 */ /* 0x000fe20005800000 */
[----:B------:R-:W-:Y:S02]  /*07a0*/  HADD2.F32 R47, -RZ, R47.H1_H1 ;  /* 0x3000002fff2f7230 */ /* 0x000fe40000004100 */
[----:B------:R-:W-:Y:S01]  /*07b0*/  FMUL.FTZ R93, R123, R98 ;  /* 0x000000627b5d7220 */ /* 0x000fe20000410000 */
[----:B------:R-:W-:-:S02]  /*07c0*/  HADD2.F32 R103, -RZ, R49.H1_H1 ;  /* 0x30000031ff677230 */ /* 0x000fc40000004100 */
[----:B------:R-:W-:Y:S01]  /*07d0*/  FADD.FTZ R54, R91, R54 ;  /* 0x000000365b367221 */ /* 0x000fe20000010000 */
[--C-:B----4-:R-:W-:Y:S02]  /*07e0*/  HADD2.F32 R82, -RZ, R52.reuse.H0_H0 ;  /* 0x20000034ff527230 */ /* 0x110fe40000004100 */
[----:B------:R-:W-:Y:S02]  /*07f0*/  HADD2.F32 R84, -RZ, R52.H1_H1 ;  /* 0x30000034ff547230 */ /* 0x000fe40000004100 */
[C---:B------:R-:W-:Y:S01]  /*0800*/  FADD.FTZ R52, -R81.reuse, R80 ;  /* 0x0000005051347221 */ /* 0x040fe20000010100 */
[--C-:B------:R-:W-:Y:S02]  /*0810*/  HADD2.F32 R48, -RZ, R50.reuse.H0_H0 ;  /* 0x20000032ff307230 */ /* 0x100fe40000004100 */
[----:B------:R-:W-:Y:S01]  /*0820*/  FADD.FTZ R80, -R81, R47 ;  /* 0x0000002f51507221 */ /* 0x000fe20000010100 */
[----:B------:R-:W-:Y:S01]  /*0830*/  FMUL.FTZ R94, R122, R103 ;  /* 0x000000677a5e7220 */ /* 0x000fe20000410000 */
[----:B------:R-:W-:Y:S01]  /*0840*/  FADD.FTZ R47, R93, R54 ;  /* 0x000000365d2f7221 */ /* 0x000fe20000010000 */
[----:B------:R-:W-:-:S02]  /*0850*/  HADD2.F32 R50, -RZ, R50.H1_H1 ;  /* 0x30000032ff327230 */ /* 0x000fc40000004100 */
[----:B------:R-:W-:Y:S01]  /*0860*/  FMUL.FTZ R96, R121, R48 ;  /* 0x0000003079607220 */ /* 0x000fe20000410000 */
[----:B------:R-:W-:Y:S01]  /*0870*/  FADD.FTZ R47, R94, R47 ;  /* 0x0000002f5e2f7221 */ /* 0x000fe20000010000 */
[--C-:B------:R-:W-:Y:S02]  /*0880*/  HADD2.F32 R49, -RZ, R51.reuse.H0_H0 ;  /* 0x20000033ff317230 */ /* 0x100fe40000004100 */
[----:B------:R-:W-:Y:S01]  /*0890*/  FADD.FTZ R0, -R81, R77 ;  /* 0x0000004d51007221 */ /* 0x000fe20000010100 */
[--C-:B------:R-:W-:Y:S02]  /*08a0*/  HADD2.F32 R118, -RZ, R40.reuse.H0_H0 ;  /* 0x20000028ff767230 */ /* 0x100fe40000004100 */
[----:B------:R-:W-:Y:S01]  /*08b0*/  FMUL.FTZ R101, R120, R50 ;  /* 0x0000003278657220 */ /* 0x000fe20000410000 */
[----:B------:R-:W-:Y:S02]  /*08c0*/  HADD2.F32 R97, -RZ, R40.H1_H1 ;  /* 0x30000028ff617230 */ /* 0x000fe40000004100 */
[----:B------:R-:W-:Y:S01]  /*08d0*/  FADD.FTZ R40, R96, R47 ;  /* 0x0000002f60287221 */ /* 0x000fe20000010000 */
[----:B------:R-:W-:-:S02]  /*08e0*/  HADD2.F32 R51, -RZ, R51.H1_H1 ;  /* 0x30000033ff337230 */ /* 0x000fc40000004100 */
[----:B------:R-:W-:Y:S01]  /*08f0*/  FMUL.FTZ R0, R75, R0 ;  /* 0x000000004b007220 */ /* 0x000fe20000410000 */
[----:B------:R-:W-:Y:S01]  /*0900*/  FMUL.FTZ R109, R119, R49 ;  /* 0x00000031776d7220 */ /* 0x000fe20000410000 */
[----:B------:R-:W-:Y:S01]  /*0910*/  FADD.FTZ R40, R101, R40 ;  /* 0x0000002865287221 */ /* 0x000fe20000010000 */
[----:B0-----:R-:W-:-:S04]  /*0920*/  @P0 IMAD.WIDE.U32 R44, R65, 0x10, R44 ;  /* 0x00000010412c0825 */ /* 0x001fc800078e002c */
[----:B------:R-:W-:Y:S01]  /*0930*/  FADD.FTZ R106, -R81, R106 ;  /* 0x0000006a516a7221 */ /* 0x000fe20000010100 */
[----:B------:R-:W-:Y:S01]  /*0940*/  FMUL.FTZ R107, R75, R52 ;  /* 0x000000344b6b7220 */ /* 0x000fe20000410000 */
[--C-:B------:R-:W-:Y:S02]  /*0950*/  HADD2.F32 R100, -RZ, R42.reuse.H0_H0 ;  /* 0x2000002aff647230 */ /* 0x100fe40000004100 */
[----:B------:R-:W-:Y:S02]  /*0960*/  HADD2.F32 R110, -RZ, R42.H1_H1 ;  /* 0x3000002aff6e7230 */ /* 0x000fe40000004100 */
[----:B------:R-:W-:Y:S01]  /*0970*/  FFMA.FTZ R42, R0, R92, RZ ;  /* 0x0000005c002a7223 */ /* 0x000fe200000100ff */
[--C-:B------:R-:W-:Y:S02]  /*0980*/  HADD2.F32 R95, -RZ, R41.reuse.H0_H0 ;  /* 0x20000029ff5f7230 */ /* 0x100fe40000004100 */
[----:B------:R-:W-:Y:S01]  /*0990*/  FMUL.FTZ R108, R117, R51 ;  /* 0x00000033756c7220 */ /* 0x000fe20000410000 */
[----:B------:R-:W-:-:S02]  /*09a0*/  HADD2.F32 R102, -RZ, R41.H1_H1 ;  /* 0x30000029ff667230 */ /* 0x000fc40000004100 */
[----:B------:R-:W-:Y:S01]  /*09b0*/  FADD.FTZ R41, R109, R40 ;  /* 0x000000286d297221 */ /* 0x000fe20000010000 */
[----:B------:R0:W5:Y:S01]  /*09c0*/  @P0 LDG.E.128 R32, desc[UR12][R44.64] ;  /* 0x0000000c2c200981 */ /* 0x000162000c1e1d00 */
[----:B------:R-:W-:Y:S01]  /*09d0*/  FADD.FTZ R104, -R81, R104 ;  /* 0x0000006851687221 */ /* 0x000fe20000010100 */
[----:B------:R-:W-:Y:S01]  /*09e0*/  FMUL.FTZ R106, R75, R106 ;  /* 0x0000006a4b6a7220 */ /* 0x000fe20000410000 */
[----:B------:R-:W-:Y:S01]  /*09f0*/  FMUL.FTZ R52, R116, R118 ;  /* 0x0000007674347220 */ /* 0x000fe20000410000 */
[----:B------:R-:W-:Y:S01]  /*0a00*/  FADD.FTZ R41, R108, R41 ;  /* 0x000000296c297221 */ /* 0x000fe20000010000 */
[--C-:B------:R-:W-:Y:S02]  /*0a10*/  HADD2.F32 R85, -RZ, R53.reuse.H0_H0 ;  /* 0x20000035ff557230 */ /* 0x100fe40000004100 */
[----:B------:R-:W-:Y:S01]  /*0a20*/  FADD.FTZ R112, -R81, R112 ;  /* 0x0000007051707221 */ /* 0x000fe20000010100 */
[----:B0-----:R-:W-:Y:S01]  /*0a30*/  FFMA.FTZ R45, R107, R91, R42 ;  /* 0x0000005b6b2d7223 */ /* 0x001fe2000001002a */
[----:B------:R-:W-:-:S02]  /*0a40*/  HADD2.F32 R86, -RZ, R53.H1_H1 ;  /* 0x30000035ff567230 */ /* 0x000fc40000004100 */
[----:B------:R-:W-:Y:S01]  /*0a50*/  FMUL.FTZ R104, R75, R104 ;  /* 0x000000684b687220 */ /* 0x000fe20000410000 */
[----:B------:R-:W-:Y:S01]  /*0a60*/  FADD.FTZ R40, R52, R41 ;  /* 0x0000002934287221 */ /* 0x000fe20000010000 */
[----:B------:R-:W-:Y:S01]  /*0a70*/  FFMA.FTZ R45, R106, R93, R45 ;  /* 0x0000005d6a2d7223 */ /* 0x000fe2000001002d */
[----:B------:R-:W-:Y:S01]  /*0a80*/  FMUL.FTZ R53, R74, R97 ;  /* 0x000000614a357220 */ /* 0x000fe20000410000 */
[----:B------:R-:W-:Y:S01]  /*0a90*/  FADD.FTZ R113, -R81, R113 ;  /* 0x0000007151717221 */ /* 0x000fe20000010100 */
[----:B------:R-:W-:Y:S01]  /*0aa0*/  FMUL.FTZ R112, R75, R112 ;  /* 0x000000704b707220 */ /* 0x000fe20000410000 */
[----:B------:R-:W-:Y:S01]  /*0ab0*/  FFMA.FTZ R45, R104, R94, R45 ;  /* 0x0000005e682d7223 */ /* 0x000fe2000001002d */
[----:B------:R-:W-:Y:S01]  /*0ac0*/  FADD.FTZ R41, R40, R53 ;  /* 0x0000003528297221 */ /* 0x000fe20000010000 */
[----:B------:R-:W-:Y:S01]  /*0ad0*/  FMUL.FTZ R54, R73, R95 ;  /* 0x0000005f49367220 */ /* 0x000fe20000410000 */
[--C-:B------:R-:W-:Y:S02]  /*0ae0*/  HADD2.F32 R89, -RZ, R55.reuse.H0_H0 ;  /* 0x20000037ff597230 */ /* 0x100fe40000004100 */
[----:B------:R-:W-:Y:S01]  /*0af0*/  FADD.FTZ R114, -R81, R114 ;  /* 0x0000007251727221 */ /* 0x000fe20000010100 */
[----:B------:R-:W-:-:S02]  /*0b00*/  HADD2.F32 R90, -RZ, R55.H1_H1 ;  /* 0x30000037ff5a7230 */ /* 0x000fc40000004100 */
        /* <DEDUP_REMOVED lines=8> */
[----:B------:R-:W-:Y:S01]  /*0b90*/  FADD.FTZ R82, -R81, R82 ;  /* 0x0000005251527221 */ /* 0x000fe20000010100 */
[--C-:B------:R-:W-:Y:S02]  /*0ba0*/  HADD2.F32 R105, -RZ, R43.reuse.H0_H0 ;  /* 0x2000002bff697230 */ /* 0x100fe40000004100 */
[----:B------:R-:W-:Y:S01]  /*0bb0*/  FMUL.FTZ R115, R75, R80 ;  /* 0x000000504b737220 */ /* 0x000fe20000410000 */
[----:B------:R-:W-:Y:S01]  /*0bc0*/  FFMA.FTZ R40, R114, R109, R41 ;  /* 0x0000006d72287223 */ /* 0x000fe20000010029 */
[----:B------:R-:W-:Y:S01]  /*0bd0*/  FADD.FTZ R41, R42, R77 ;  /* 0x0000004d2a297221 */ /* 0x000fe20000010000 */
[----:B------:R-:W-:Y:S01]  /*0be0*/  FMUL.FTZ R80, R70, R110 ;  /* 0x0000006e46507220 */ /* 0x000fe20000410000 */
[C---:B------:R-:W-:Y:S01]  /*0bf0*/  FADD.FTZ R84, -R81.reuse, R84 ;  /* 0x0000005451547221 */ /* 0x040fe20000010100 */
[C---:B------:R-:W-:Y:S01]  /*0c00*/  FADD.FTZ R85, -R81.reuse, R85 ;  /* 0x0000005551557221 */ /* 0x040fe20000010100 */
[C---:B------:R-:W-:Y:S01]  /*0c10*/  FADD.FTZ R86, -R81.reuse, R86 ;  /* 0x0000005651567221 */ /* 0x040fe20000010100 */
[C---:B------:R-:W-:Y:S01]  /*0c20*/  FADD.FTZ R87, -R81.reuse, R87 ;  /* 0x0000005751577221 */ /* 0x040fe20000010100 */
[C---:B------:R-:W-:Y:S01]  /*0c30*/  FADD.FTZ R88, -R81.reuse, R88 ;  /* 0x0000005851587221 */ /* 0x040fe20000010100 */
[C---:B------:R-:W-:Y:S01]  /*0c40*/  FADD.FTZ R89, -R81.reuse, R89 ;  /* 0x0000005951597221 */ /* 0x040fe20000010100 */
        /* <DEDUP_REMOVED lines=9> */
[----:B------:R-:W-:Y:S02]  /*0ce0*/  FADD.FTZ R41, R41, R82 ;  /* 0x0000005229297221 */ /* 0x000fe40000010000 */
[----:B------:R-:W-:Y:S01]  /*0cf0*/  FFMA.FTZ R42, R83, R53, R40 ;  /* 0x00000035532a7223 */ /* 0x000fe20000010028 */
[----:B------:R-:W-:Y:S01]  /*0d00*/  FMUL.FTZ R85, R75, R85 ;  /* 0x000000554b557220 */ /* 0x000fe20000410000 */
[----:B------:R-:W-:Y:S01]  /*0d10*/  FADD.FTZ R40, R41, R84 ;  /* 0x0000005429287221 */ /* 0x000fe20000010000 */
[----:B------:R-:W-:-:S02]  /*0d20*/  FMUL.FTZ R86, R75, R86 ;  /* 0x000000564b567220 */ /* 0x000fc40000410000 */
[----:B------:R-:W-:Y:S02]  /*0d30*/  FFMA.FTZ R43, R85, R54, R42 ;  /* 0x00000036552b7223 */ /* 0x000fe4000001002a */
[----:B------:R-:W0:Y:S01]  /*0d40*/  SHFL.DOWN PT, R41, R40, 0x10, 0x1f ;  /* 0x0a001f0028297f89 */ /* 0x000e2200000e0000 */
[C---:B------:R-:W-:Y:S01]  /*0d50*/  FMUL.FTZ R87, R75.reuse, R87 ;  /* 0x000000574b577220 */ /* 0x040fe20000410000 */
        /* <DEDUP_REMOVED lines=19> */
[----:B0-----:R-:W-:-:S05]  /*0e90*/  FADD.FTZ R44, R45, R44 ;  /* 0x0000002c2d2c7221 */ /* 0x001fca0000010000 */
[----:B------:R-:W0:Y:S01]  /*0ea0*/  SHFL.DOWN PT, R43, R44, 0x2, 0x1f ;  /* 0x08401f002c2b7f89 */ /* 0x000e2200000e0000 */
[----:B------:R-:W2:Y:S01]  /*0eb0*/  S2R R45, SR_TID.X ;  /* 0x00000000002d7919 */ /* 0x000ea20000002100 */
[----:B-1----:R-:W-:-:S05]  /*0ec0*/  FADD.FTZ R47, R47, R40 ;  /* 0x000000282f2f7221 */ /* 0x002fca0000010000 */
[----:B------:R-:W1:Y:S01]  /*0ed0*/  SHFL.DOWN PT, R40, R47, 0x1, 0x1f ;  /* 0x08201f002f287f89 */ /* 0x000e6200000e0000 */
[----:B0-----:R-:W-:-:S05]  /*0ee0*/  FADD.FTZ R43, R44, R43 ;  /* 0x0000002b2c2b7221 */ /* 0x001fca0000010000 */
[----:B------:R-:W0:Y:S01]  /*0ef0*/  SHFL.DOWN PT, R42, R43, 0x1, 0x1f ;  /* 0x08201f002b2a7f89 */ /* 0x000e2200000e0000 */
[----:B--2---:R-:W-:Y:S01]  /*0f00*/  LOP3.LUT P1, RZ, R45, 0x1f, RZ, 0xc0, !PT ;  /* 0x0000001f2dff7812 */ /* 0x004fe2000782c0ff */
[----:B------:R-:W-:Y:S01]  /*0f10*/  FADD.FTZ R64, R46, R64 ;  /* 0x000000402e407221 */ /* 0x000fe20000010000 */
[----:B------:R-:W-:Y:S01]  /*0f20*/  FFMA.FTZ R66, R0, R46, R66 ;  /* 0x0000002e00427223 */ /* 0x000fe20000010042 */
[----:B-1----:R-:W-:Y:S01]  /*0f30*/  FADD.FTZ R40, R47, R40 ;  /* 0x000000282f287221 */ /* 0x002fe20000010000 */
[----:B0-----:R-:W-:-:S09]  /*0f40*/  FADD.FTZ R41, R43, R42 ;  /* 0x0000002a2b297221 */ /* 0x001fd20000010000 */
        /* <DEDUP_REMOVED lines=9> */
.L_x_325:
[----:B------:R-:W-:Y:S05]  /*0fe0*/  BSYNC.RECONVERGENT B0 ;  /* 0x0000000000007941 */ /* 0x000fea0003800200 */
.L_x_324:
[----:B------:R-:W1:Y:S08]  /*0ff0*/  S2UR UR5, SR_CgaCtaId ;  /* 0x00000000000579c3 */ /* 0x000e700000008800 */
[----:B------:R-:W-:Y:S01]  /*1000*/  BAR.SYNC.DEFER_BLOCKING 0x0 ;  /* 0x0000000000007b1d */ /* 0x000fe20000010000 */
[----:B------:R-:W-:Y:S01]  /*1010*/  FADD.FTZ R11, R49, R11 ;  /* 0x0000000b310b7221 */ /* 0x000fe20000010000 */
[----:B------:R-:W-:Y:S01]  /*1020*/  FFMA.FTZ R56, R114, R49, R56 ;  /* 0x0000003172387223 */ /* 0x000fe20000010038 */
[----:B------:R-:W-:Y:S01]  /*1030*/  ISETP.NE.U32.AND P1, PT, R78, RZ, PT ;  /* 0x000000ff4e00720c */ /* 0x000fe20003f25070 */
[----:B------:R-:W-:Y:S01]  /*1040*/  FADD.FTZ R13, R48, R13 ;  /* 0x0000000d300d7221 */ /* 0x000fe20000010000 */
[----:B------:R-:W-:Y:S01]  /*1050*/  FFMA.FTZ R58, R112, R48, R58 ;  /* 0x00000030703a7223 */ /* 0x000fe2000001003a */
[----:B------:R-:W-:Y:S01]  /*1060*/  UMOV UR4, 0x400 ;  /* 0x0000040000047882 */ /* 0x000fe20000000000 */
[----:B------:R-:W-:Y:S01]  /*1070*/  ISETP.NE.AND.EX P1, PT, R79, RZ, PT, P1 ;  /* 0x000000ff4f00720c */ /* 0x000fe20003f25310 */
        /* <DEDUP_REMOVED lines=30> */
[----:B------:R-:W1:Y:S01]  /*1260*/  LDS.128 R44, [UR5] ;  /* 0x00000005ff2c7984 */ /* 0x000e620008000c00 */
[----:B------:R-:W-:Y:S01]  /*1270*/  UIADD3 UR5, UPT, UPT, UR4, 0x4060, URZ ;  /* 0x0000406004057890 */ /* 0x000fe2000fffe0ff */
[----:B------:R-:W-:Y:S01]  /*1280*/  FFMA.FTZ R15, R90, R111, R15 ;  /* 0x0000006f5a0f7223 */ /* 0x000fe2000001000f */
[----:B------:R-:W-:Y:S01]  /*1290*/  @!UP1 UIADD3 UR5, UPT, UPT, UR4, 0x4020, URZ ;  /* 0x0000402004059890 */ /* 0x000fe2000fffe0ff */
[----:B0-----:R-:W0:Y:S01]  /*12a0*/  LDS.128 R40, [UR10] ;  /* 0x0000000aff287984 */ /* 0x001e220008000c00 */
[----:B------:R-:W-:-:S02]  /*12b0*/  UIADD3 UR10, UPT, UPT, UR4, 0x4070, URZ ;  /* 0x00004070040a7890 */ /* 0x000fc4000fffe0ff */
[----:B------:R-:W-:Y:S01]  /*12c0*/  @!UP1 UIADD3 UR10, UPT, UPT, UR4, 0x4030, URZ ;  /* 0x00004030040a9890 */ /* 0x000fe2000fffe0ff */
[----:B-1----:R-:W-:Y:S01]  /*12d0*/  FADD.FTZ R49, RZ, R44 ;  /* 0x0000002cff317221 */ /* 0x002fe20000010000 */
[----:B------:R-:W-:-:S03]  /*12e0*/  FADD.FTZ R44, RZ, R45 ;  /* 0x0000002dff2c7221 */ /* 0x000fc60000010000 */
[----:B------:R-:W-:Y:S01]  /*12f0*/  FADD.FTZ R49, R46, R49 ;  /* 0x000000312e317221 */ /* 0x000fe20000010000 */
[----:B------:R-:W-:Y:S02]  /*1300*/  FADD.FTZ R78, R47, R44 ;  /* 0x0000002c2f4e7221 */ /* 0x000fe40000010000 */
[----:B------:R-:W1:Y:S01]  /*1310*/  LDS.128 R44, [UR5] ;  /* 0x00000005ff2c7984 */ /* 0x000e620008000c00 */
[----:B0-----:R-:W-:Y:S01]  /*1320*/  FADD.FTZ R79, R49, R40 ;  /* 0x00000028314f7221 */ /* 0x001fe20000010000 */
[----:B------:R-:W-:Y:S01]  /*1330*/  FADD.FTZ R78, R78, R41 ;  /* 0x000000294e4e7221 */ /* 0x000fe20000010000 */
[----:B------:R-:W0:Y:S01]  /*1340*/  LDC.U8 R40, c[0x0][0x410] ;  /* 0x00010400ff287b82 */ /* 0x000e220000000000 */
[----:B------:R-:W2:Y:S01]  /*1350*/  LDS.128 R48, [UR10] ;  /* 0x0000000aff307984 */ /* 0x000ea20008000c00 */
[----:B------:R-:W-:Y:S01]  /*1360*/  FADD.FTZ R79, R42, R79 ;  /* 0x0000004f2a4f7221 */ /* 0x000fe20000010000 */
[----:B------:R-:W-:Y:S01]  /*1370*/  FADD.FTZ R78, R43, R78 ;  /* 0x0000004e2b4e7221 */ /* 0x000fe20000010000 */
[----:B0-----:R-:W-:-:S02]  /*1380*/  ISETP.NE.AND P3, PT, R40, RZ, PT ;  /* 0x000000ff2800720c */ /* 0x001fc40003f65270 */
        /* <DEDUP_REMOVED lines=49> */
.L_x_328:
        /* <DEDUP_REMOVED lines=33> */
.L_x_327:
        /* <DEDUP_REMOVED lines=36> */
.L_x_330:
        /* <DEDUP_REMOVED lines=37> */
.L_x_326:
        /* <DEDUP_REMOVED lines=11> */
[--C-:B-----5:R-:W-:Y:S02]  /*1df0*/  HADD2.F32 R44, -RZ, R27.reuse.H1_H1 ;  /* 0x3000001bff2c7230 */ /* 0x120fe40000004100 */
[----:B------:R-:W-:Y:S01]  /*1e00*/  FADD.FTZ R92, R92, -R41 ;  /* 0x800000295c5c7221 */ /* 0x000fe20000010000 */
[-C--:B------:R-:W-:Y:S01]  /*1e10*/  FFMA.FTZ R41, R104, R78.reuse, R79 ;  /* 0x0000004e68297223 */ /* 0x080fe2000001004f */
[----:B------:R-:W-:Y:S01]  /*1e20*/  FADD.FTZ R51, R108, -R115 ;  /* 0x800000736c337221 */ /* 0x000fe20000010000 */
[-C--:B------:R-:W-:Y:S01]  /*1e30*/  FFMA.FTZ R46, R113, R78.reuse, R79 ;  /* 0x0000004e712e7223 */ /* 0x080fe2000001004f */
[----:B------:R-:W-:Y:S02]  /*1e40*/  HADD2.F32 R40, -RZ, R26.H0_H0 ;  /* 0x2000001aff287230 */ /* 0x000fe40000004100 */
[----:B------:R-:W-:Y:S01]  /*1e50*/  FADD.FTZ R47, R94, -R41 ;  /* 0x800000295e2f7221 */ /* 0x000fe20000010000 */
[----:B------:R-:W-:Y:S01]  /*1e60*/  FFMA.FTZ R41, R112, R78, R79 ;  /* 0x0000004e70297223 */ /* 0x000fe2000001004f */
[----:B------:R-:W-:-:S02]  /*1e70*/  HADD2.F32 R42, -RZ, R27.H0_H0 ;  /* 0x2000001bff2a7230 */ /* 0x000fc40000004100 */
[----:B------:R-:W-:Y:S01]  /*1e80*/  FADD.FTZ R48, R109, -R114 ;  /* 0x800000726d307221 */ /* 0x000fe20000010000 */
[-C--:B------:R-:W-:Y:S01]  /*1e90*/  FFMA.FTZ R106, R106, R78.reuse, R79 ;  /* 0x0000004e6a6a7223 */ /* 0x080fe2000001004f */
[----:B------:R-:W-:Y:S01]  /*1ea0*/  FADD.FTZ R41, R96, -R41 ;  /* 0x8000002960297221 */ /* 0x000fe20000010000 */
[----:B------:R-:W-:Y:S01]  /*1eb0*/  FFMA.FTZ R0, R107, R78, R79 ;  /* 0x0000004e6b007223 */ /* 0x000fe2000001004f */
[----:B------:R-:W-:Y:S01]  /*1ec0*/  FADD.FTZ R49, R101, -R46 ;  /* 0x8000002e65317221 */ /* 0x000fe20000010000 */
[C---:B------:R-:W-:Y:S01]  /*1ed0*/  FFMA.FTZ R51, R75.reuse, R51, R44 ;  /* 0x000000334b337223 */ /* 0x040fe2000001002c */
[C---:B------:R-:W-:Y:S01]  /*1ee0*/  FFMA.FTZ R46, R75.reuse, R41, R40 ;  /* 0x000000294b2e7223 */ /* 0x040fe20000010028 */
[----:B------:R-:W-:Y:S02]  /*1ef0*/  HADD2.F32 R44, -RZ, R26.H1_H1 ;  /* 0x3000001aff2c7230 */ /* 0x000fe40000004100 */
[----:B------:R-:W-:Y:S01]  /*1f00*/  FFMA.FTZ R48, R75, R48, R42 ;  /* 0x000000304b307223 */ /* 0x000fe2000001002a */
[----:B------:R-:W-:-:S02]  /*1f10*/  HADD2.F32 R40, -RZ, R25.H0_H0 ;  /* 0x20000019ff287230 */ /* 0x000fc40000004100 */
[----:B------:R-:W-:Y:S01]  /*1f20*/  FADD.FTZ R93, R93, -R106 ;  /* 0x8000006a5d5d7221 */ /* 0x000fe20000010000 */
[----:B------:R-:W-:Y:S02]  /*1f30*/  HADD2.F32 R42, -RZ, R25.H1_H1 ;  /* 0x30000019ff2a7230 */ /* 0x000fe40000004100 */
[----:B------:R-:W-:Y:S01]  /*1f40*/  FADD.FTZ R0, R91, -R0 ;  /* 0x800000005b007221 */ /* 0x000fe20000010000 */
[--C-:B------:R-:W-:Y:S02]  /*1f50*/  HADD2.F32 R41, -RZ, R24.reuse.H0_H0 ;  /* 0x20000018ff297230 */ /* 0x100fe40000004100 */
[C---:B------:R-:W-:Y:S01]  /*1f60*/  FFMA.FTZ R49, R75.reuse, R49, R44 ;  /* 0x000000314b317223 */ /* 0x040fe2000001002c */
[----:B------:R-:W-:Y:S02]  /*1f70*/  HADD2.F32 R43, -RZ, R24.H1_H1 ;  /* 0x30000018ff2b7230 */ /* 0x000fe40000004100 */
[C---:B------:R-:W-:Y:S01]  /*1f80*/  FFMA.FTZ R44, R75.reuse, R93, R40 ;  /* 0x0000005d4b2c7223 */ /* 0x040fe20000010028 */
[C---:B------:R-:W-:Y:S01]  /*1f90*/  FFMA.FTZ R47, R75.reuse, R47, R42 ;  /* 0x0000002f4b2f7223 */ /* 0x040fe2000001002a */
[----:B------:R-:W-:Y:S01]  /*1fa0*/  FFMA.FTZ R40, R75, R92, R41 ;  /* 0x0000005c4b287223 */ /* 0x000fe20000010029 */
[----:B------:R-:W-:Y:S01]  /*1fb0*/  F2FP.F16.F32.PACK_AB R42, R49, R46 ;  /* 0x0000002e312a723e */ /* 0x000fe200000000ff */
[----:B------:R-:W-:Y:S01]  /*1fc0*/  FFMA.FTZ R45, R75, R0, R43 ;  /* 0x000000004b2d7223 */ /* 0x000fe2000001002b */
[----:B------:R-:W-:-:S02]  /*1fd0*/  F2FP.F16.F32.PACK_AB R43, R51, R48 ;  /* 0x00000030332b723e */ /* 0x000fc400000000ff */
[----:B------:R-:W-:Y:S02]  /*1fe0*/  F2FP.F16.F32.PACK_AB R41, R47, R44 ;  /* 0x0000002c2f29723e */ /* 0x000fe400000000ff */
[----:B------:R-:W-:Y:S01]  /*1ff0*/  F2FP.F16.F32.PACK_AB R40, R45, R40 ;  /* 0x000000282d28723e */ /* 0x000fe200000000ff */
[----:B------:R-:W-:Y:S06]  /*2000*/  BRA `(.L_x_329) ;  /* 0x0000000800047947 */ /* 0x000fec0003800000 */
.L_x_332:
[-CC-:B------:R-:W-:Y:S01]  /*2010*/  FFMA.FTZ R37, R0, R78.reuse, R79.reuse ;  /* 0x0000004e00257223 */ /* 0x180fe2000001004f */
[-CC-:B------:R-:W-:Y:S01]  /*2020*/  FFMA.FTZ R39, R112, R78.reuse, R79.reuse ;  /* 0x0000004e70277223 */ /* 0x180fe2000001004f */
[-CC-:B------:R-:W-:Y:S01]  /*2030*/  FFMA.FTZ R0, R107, R78.reuse, R79.reuse ;  /* 0x0000004e6b007223 */ /* 0x180fe2000001004f */
[-C--:B------:R-:W-:Y:S01]  /*2040*/  FFMA.FTZ R106, R106, R78.reuse, R79 ;  /* 0x0000004e6a6a7223 */ /* 0x080fe2000001004f */
[----:B------:R-:W-:Y:S01]  /*2050*/  FADD.FTZ R92, R92, -R37 ;  /* 0x800000255c5c7221 */ /* 0x000fe20000010000 */
[----:B------:R-:W-:Y:S01]  /*2060*/  FFMA.FTZ R37, R104, R78, R79 ;  /* 0x0000004e68257223 */ /* 0x000fe2000001004f */
[----:B------:R-:W-:Y:S01]  /*2070*/  FADD.FTZ R96, R96, -R39 ;  /* 0x8000002760607221 */ /* 0x000fe20000010000 */
[----:B------:R-:W-:Y:S01]  /*2080*/  FADD.FTZ R36, R91, -R0 ;  /* 0x800000005b247221 */ /* 0x000fe20000010000 */
[----:B-----5:R-:W-:Y:S02]  /*2090*/  HADD2.F32 R39, -RZ, R26.H0_H0 ;  /* 0x2000001aff277230 */ /* 0x020fe40000004100 */
[----:B------:R-:W-:Y:S01]  /*20a0*/  FADD.FTZ R94, R94, -R37 ;  /* 0x800000255e5e7221 */ /* 0x000fe20000010000 */
[----:B------:R-:W-:-:S02]  /*20b0*/  HADD2.F32 R37, -RZ, R25.H0_H0 ;  /* 0x20000019ff257230 */ /* 0x000fc40000004100 */
[-CC-:B------:R-:W-:Y:S01]  /*20c0*/  FFMA.FTZ R0, R113, R78.reuse, R79.reuse ;  /* 0x0000004e71007223 */ /* 0x180fe2000001004f */
[----:B------:R-:W-:Y:S01]  /*20d0*/  FADD.FTZ R106, R93, -R106 ;  /* 0x8000006a5d6a7221 */ /* 0x000fe20000010000 */
[-CC-:B------:R-:W-:Y:S01]  /*20e0*/  FFMA.FTZ R114, R114, R78.reuse, R79.reuse ;  /* 0x0000004e72727223 */ /* 0x180fe2000001004f */
[----:B------:R-:W-:Y:S01]  /*20f0*/  FFMA.FTZ R115, R115, R78, R79 ;  /* 0x0000004e73737223 */ /* 0x000fe2000001004f */
[----:B------:R-:W-:Y:S01]  /*2100*/  FADD.FTZ R38, R101, -R0 ;  /* 0x8000000065267221 */ /* 0x000fe20000010000 */
[C---:B------:R-:W-:Y:S01]  /*2110*/  FFMA.FTZ R41, R75.reuse, R106, R37 ;  /* 0x0000006a4b297223 */ /* 0x040fe20000010025 */
[----:B------:R-:W-:Y:S01]  /*2120*/  FFMA.FTZ R42, R75, R96, R39 ;  /* 0x000000604b2a7223 */ /* 0x000fe20000010027 */
[--C-:B------:R-:W-:Y:S02]  /*2130*/  HADD2.F32 R40, -RZ, R27.reuse.H0_H0 ;  /* 0x2000001bff287230 */ /* 0x100fe40000004100 */
[----:B------:R-:W-:Y:S01]  /*2140*/  FADD.FTZ R114, R109, -R114 ;  /* 0x800000726d727221 */ /* 0x000fe20000010000 */
[----:B------:R-:W-:-:S02]  /*2150*/  HADD2.F32 R45, -RZ, R27.H1_H1 ;  /* 0x3000001bff2d7230 */ /* 0x000fc40000004100 */
[----:B------:R-:W-:Y:S01]  /*2160*/  FADD.FTZ R108, R108, -R115 ;  /* 0x800000736c6c7221 */ /* 0x000fe20000010000 */
[----:B------:R-:W-:Y:S02]  /*2170*/  HADD2.F32 R0, -RZ, R24.H0_H0 ;  /* 0x20000018ff007230 */ /* 0x000fe40000004100 */
[C---:B------:R-:W-:Y:S01]  /*2180*/  FFMA.FTZ R40, R75.reuse, R114, R40 ;  /* 0x000000724b287223 */ /* 0x040fe20000010028 */
[----:B------:R-:W-:Y:S02]  /*2190*/  HADD2.F32 R43, -RZ, R26.H1_H1 ;  /* 0x3000001aff2b7230 */ /* 0x000fe40000004100 */
[C---:B------:R-:W-:Y:S01]  /*21a0*/  FFMA.FTZ R47, R75.reuse, R108, R45 ;  /* 0x0000006c4b2f7223 */ /* 0x040fe2000001002d */
[----:B------:R-:W-:Y:S02]  /*21b0*/  HADD2.F32 R39, -RZ, R25.H1_H1 ;  /* 0x30000019ff277230 */ /* 0x000fe40000004100 */
[----:B------:R-:W-:Y:S01]  /*21c0*/  FFMA.FTZ R0, R75, R92, R0 ;  /* 0x0000005c4b007223 */ /* 0x000fe20000010000 */
[----:B------:R-:W-:-:S02]  /*21d0*/  HADD2.F32 R37, -RZ, R24.H1_H1 ;  /* 0x30000018ff257230 */ /* 0x000fc40000004100 */
[----:B------:R-:W-:Y:S01]  /*21e0*/  FFMA.FTZ R45, R75, R38, R43 ;  /* 0x000000264b2d7223 */ /* 0x000fe2000001002b */
[----:B------:R-:W-:Y:S01]  /*21f0*/  F2FP.F16.F32.PACK_AB R43, R47, R40 ;  /* 0x000000282f2b723e */ /* 0x000fe200000000ff */
[C---:B------:R-:W-:Y:S01]  /*2200*/  FFMA.FTZ R94, R75.reuse, R94, R39 ;  /* 0x0000005e4b5e7223 */ /* 0x040fe20000010027 */
[----:B------:R-:W-:Y:S02]  /*2210*/  FFMA.FTZ R37, R75, R36, R37 ;  /* 0x000000244b257223 */ /* 0x000fe40000010025 */
[----:B------:R-:W-:Y:S02]  /*2220*/  F2FP.F16.F32.PACK_AB R42, R45, R42 ;  /* 0x0000002a2d2a723e */ /* 0x000fe400000000ff */
[----:B------:R-:W-:Y:S02]  /*2230*/  F2FP.F16.F32.PACK_AB R41, R94, R41 ;  /* 0x000000295e29723e */ /* 0x000fe400000000ff */
[----:B------:R-:W-:Y:S02]  /*2240*/  F2FP.F16.F32.PACK_AB R40, R37, R0 ;  /* 0x000000002528723e */ /* 0x000fe400000000ff */
[----:B------:R-:W-:-:S02]  /*2250*/  MOV R39, R43 ;  /* 0x0000002b00277202 */ /* 0x000fc40000000f00 */
[----:B------:R-:W-:Y:S02]  /*2260*/  MOV R38, R42 ;  /* 0x0000002a00267202 */ /* 0x000fe40000000f00 */
[----:B------:R-:W-:Y:S02]  /*2270*/  MOV R37, R41 ;  /* 0x0000002900257202 */ /* 0x000fe40000000f00 */
[----:B------:R-:W-:Y:S01]  /*2280*/  MOV R36, R40 ;  /* 0x0000002800247202 */ /* 0x000fe20000000f00 */
[----:B------:R-:W-:Y:S06]  /*2290*/  BRA `(.L_x_329) ;  /* 0x0000000400607947 */ /* 0x000fec0003800000 */
.L_x_331:
        /* <DEDUP_REMOVED lines=44> */
.L_x_333:
        /* <DEDUP_REMOVED lines=18> */
[----:B------:R-:W-:Y:S02]  /*2680*/  HADD2.F32 R0, -RZ, R24.H0_H0 ;  /* 0x20000018ff007230 */ /* 0x000fe40000004100 */
[----:B------:R-:W-:Y:S01]  /*2690*/  FADD.FTZ R114, R109, -R114 ;  /* 0x800000726d727221 */ /* 0x000fe20000010000 */
[----:B------:R-:W-:-:S02]  /*26a0*/  HADD2.F32 R36, -RZ, R27.H0_H0 ;  /* 0x2000001bff247230 */ /* 0x000fc40000004100 */
[----:B------:R-:W-:Y:S01]  /*26b0*/  FADD.FTZ R108, R108, -R115 ;  /* 0x800000736c6c7221 */ /* 0x000fe20000010000 */
[----:B------:R-:W-:Y:S02]  /*26c0*/  HADD2.F32 R39, -RZ, R27.H1_H1 ;  /* 0x3000001bff277230 */ /* 0x000fe40000004100 */
[C---:B------:R-:W-:Y:S01]  /*26d0*/  FFMA.FTZ R0, R75.reuse, R92, R0 ;  /* 0x0000005c4b007223 */ /* 0x040fe20000010000 */
[----:B------:R-:W-:Y:S02]  /*26e0*/  HADD2.F32 R37, -RZ, R26.H1_H1 ;  /* 0x3000001aff257230 */ /* 0x000fe40000004100 */
[C---:B------:R-:W-:Y:S01]  /*26f0*/  FFMA.FTZ R36, R75.reuse, R114, R36 ;  /* 0x000000724b247223 */ /* 0x040fe20000010024 */
[----:B------:R-:W-:Y:S02]  /*2700*/  HADD2.F32 R31, -RZ, R25.H1_H1 ;  /* 0x30000019ff1f7230 */ /* 0x000fe40000004100 */
[----:B------:R-:W-:Y:S01]  /*2710*/  FFMA.FTZ R39, R75, R108, R39 ;  /* 0x0000006c4b277223 */ /* 0x000fe20000010027 */
[----:B------:R-:W-:-:S02]  /*2720*/  HADD2.F32 R29, -RZ, R24.H1_H1 ;  /* 0x30000018ff1d7230 */ /* 0x000fc40000004100 */
[C---:B------:R-:W-:Y:S01]  /*2730*/  FFMA.FTZ R37, R75.reuse, R30, R37 ;  /* 0x0000001e4b257223 */ /* 0x040fe20000010025 */
[----:B------:R-:W-:Y:S01]  /*2740*/  FFMA.FTZ R94, R75, R94, R31 ;  /* 0x0000005e4b5e7223 */ /* 0x000fe2000001001f */
[----:B------:R-:W-:Y:S01]  /*2750*/  F2FP.F16.F32.PACK_AB R43, R39, R36 ;  /* 0x00000024272b723e */ /* 0x000fe200000000ff */
[----:B------:R-:W-:Y:S02]  /*2760*/  FFMA.FTZ R29, R75, R28, R29 ;  /* 0x0000001c4b1d7223 */ /* 0x000fe4000001001d */
[----:B------:R-:W-:Y:S02]  /*2770*/  F2FP.F16.F32.PACK_AB R42, R37, R42 ;  /* 0x0000002a252a723e */ /* 0x000fe400000000ff */
[----:B------:R-:W-:Y:S02]  /*2780*/  F2FP.F16.F32.PACK_AB R41, R94, R41 ;  /* 0x000000295e29723e */ /* 0x000fe400000000ff */
[----:B------:R-:W-:Y:S02]  /*2790*/  F2FP.F16.F32.PACK_AB R40, R29, R0 ;  /* 0x000000001d28723e */ /* 0x000fe400000000ff */
[----:B------:R-:W-:-:S02]  /*27a0*/  MOV R39, R43 ;  /* 0x0000002b00277202 */ /* 0x000fc40000000f00 */
[----:B------:R-:W-:Y:S02]  /*27b0*/  MOV R38, R42 ;  /* 0x0000002a00267202 */ /* 0x000fe40000000f00 */
[----:B------:R-:W-:Y:S02]  /*27c0*/  MOV R37, R41 ;  /* 0x0000002900257202 */ /* 0x000fe40000000f00 */
[----:B------:R-:W-:Y:S02]  /*27d0*/  MOV R36, R40 ;  /* 0x0000002800247202 */ /* 0x000fe40000000f00 */
[----:B------:R-:W-:Y:S02]  /*27e0*/  MOV R31, R43 ;  /* 0x0000002b001f7202 */ /* 0x000fe40000000f00 */
[----:B------:R-:W-:Y:S02]  /*27f0*/  MOV R30, R42 ;  /* 0x0000002a001e7202 */ /* 0x000fe40000000f00 */
[----:B------:R-:W-:-:S02]  /*2800*/  MOV R29, R41 ;  /* 0x00000029001d7202 */ /* 0x000fc40000000f00 */
[----:B------:R-:W-:-:S07]  /*2810*/  MOV R28, R40 ;  /* 0x00000028001c7202 */ /* 0x000fce0000000f00 */
.L_x_329:
        /* <DEDUP_REMOVED lines=16> */
[-CC-:B0-----:R-:W-:Y:S01]  /*2920*/  FFMA.FTZ R29, R88, R78.reuse, R79.reuse ;  /* 0x0000004e581d7223 */ /* 0x181fe2000001004f */
[-CC-:B------:R-:W-:Y:S01]  /*2930*/  FFMA.FTZ R85, R85, R78.reuse, R79.reuse ;  /* 0x0000004e55557223 */ /* 0x180fe2000001004f */
[-C--:B------:R-:W-:Y:S01]  /*2940*/  FFMA.FTZ R30, R87, R78.reuse, R79 ;  /* 0x0000004e571e7223 */ /* 0x080fe2000001004f */
[----:B-----5:R-:W-:Y:S02]  /*2950*/  HADD2.F32 R31, -RZ, R34.H0_H0 ;  /* 0x20000022ff1f7230 */ /* 0x020fe40000004100 */
[----:B------:R-:W-:Y:S01]  /*2960*/  FADD.FTZ R80, R80, -R29 ;  /* 0x8000001d50507221 */ /* 0x000fe20000010000 */
[----:B------:R-:W-:Y:S02]  /*2970*/  HADD2.F32 R29, -RZ, R33.H0_H0 ;  /* 0x20000021ff1d7230 */ /* 0x000fe40000004100 */
[-C--:B------:R-:W-:Y:S01]  /*2980*/  FFMA.FTZ R0, R83, R78.reuse, R79 ;  /* 0x0000004e53007223 */ /* 0x080fe2000001004f */
[----:B------:R-:W-:Y:S01]  /*2990*/  FADD.FTZ R54, R54, -R85 ;  /* 0x8000005536367221 */ /* 0x000fe20000010000 */
[----:B------:R-:W-:Y:S01]  /*29a0*/  FADD.FTZ R30, R77, -R30 ;  /* 0x8000001e4d1e7221 */ /* 0x000fe20000010000 */
        /* <DEDUP_REMOVED lines=16> */
[C---:B------:R-:W-:Y:S01]  /*2ab0*/  FFMA.FTZ R0, R75.reuse, R52, R0 ;  /* 0x000000344b007223 */ /* 0x040fe20000010000 */
[----:B------:R-:W-:Y:S02]  /*2ac0*/  HADD2.F32 R29, -RZ, R32.H1_H1 ;  /* 0x30000020ff1d7230 */ /* 0x000fe40000004100 */
        /* <DEDUP_REMOVED lines=18> */
.L_x_336:
        /* <DEDUP_REMOVED lines=18> */
[----:B------:R-:W-:Y:S02]  /*2d10*/  HADD2.F32 R0, -RZ, R32.H0_H0 ;  /* 0x20000020ff007230 */ /* 0x000fe40000004100 */
[----:B------:R-:W-:Y:S01]  /*2d20*/  FADD.FTZ R52, R52, -R81 ;  /* 0x8000005134347221 */ /* 0x000fe20000010000 */
[----:B------:R-:W-:Y:S02]  /*2d30*/  HADD2.F32 R40, -RZ, R35.H1_H1 ;  /* 0x30000023ff287230 */ /* 0x000fe40000004100 */
        /* <DEDUP_REMOVED lines=20> */
.L_x_335:
        /* <DEDUP_REMOVED lines=42> */
.L_x_338:
[-CC-:B------:R-:W-:Y:S01]  /*3120*/  FFMA.FTZ R81, R81, R78.reuse, R79.reuse ;  /* 0x0000004e51517223 */ /* 0x180fe2000001004f */
[-CC-:B------:R-:W-:Y:S01]  /*3130*/  FFMA.FTZ R0, R83, R78.reuse, R79.reuse ;  /* 0x0000004e53007223 */ /* 0x180fe2000001004f */
[-CC-:B------:R-:W-:Y:S01]  /*3140*/  FFMA.FTZ R85, R85, R78.reuse, R79.reuse ;  /* 0x0000004e55557223 */ /* 0x180fe2000001004f */
[-CC-:B------:R-:W-:Y:S01]  /*3150*/  FFMA.FTZ R86, R86, R78.reuse, R79.reuse ;  /* 0x0000004e56567223 */ /* 0x180fe2000001004f */
[-CC-:B0-----:R-:W-:Y:S01]  /*3160*/  FFMA.FTZ R40, R87, R78.reuse, R79.reuse ;  /* 0x0000004e57287223 */ /* 0x181fe2000001004f */
[-CC-:B------:R-:W-:Y:S01]  /*3170*/  FFMA.FTZ R43, R88, R78.reuse, R79.reuse ;  /* 0x0000004e582b7223 */ /* 0x180fe2000001004f */
[-CC-:B------:R-:W-:Y:S01]  /*3180*/  FFMA.FTZ R89, R89, R78.reuse, R79.reuse ;  /* 0x0000004e59597223 */ /* 0x180fe2000001004f */
[----:B------:R-:W-:Y:S01]  /*3190*/  FFMA.FTZ R79, R90, R78, R79 ;  /* 0x0000004e5a4f7223 */ /* 0x000fe2000001004f */
[----:B-----5:R-:W-:Y:S02]  /*31a0*/  HADD2.F32 R42, -RZ, R35.H1_H1 ;  /* 0x30000023ff2a7230 */ /* 0x020fe40000004100 */
[----:B------:R-:W-:Y:S01]  /*31b0*/  FADD.FTZ R40, R77, -R40 ;  /* 0x800000284d287221 */ /* 0x000fe20000010000 */
[----:B------:R-:W-:-:S02]  /*31c0*/  HADD2.F32 R41, -RZ, R34.H0_H0 ;  /* 0x20000022ff297230 */ /* 0x000fc40000004100 */
[----:B------:R-:W-:Y:S01]  /*31d0*/  FADD.FTZ R84, R84, -R79 ;  /* 0x8000004f54547221 */ /* 0x000fe20000010000 */
[----:B------:R-:W-:Y:S02]  /*31e0*/  HADD2.F32 R45, -RZ, R35.H0_H0 ;  /* 0x20000023ff2d7230 */ /* 0x000fe40000004100 */
[----:B------:R-:W-:Y:S01]  /*31f0*/  FADD.FTZ R82, R82, -R89 ;  /* 0x8000005952527221 */ /* 0x000fe20000010000 */
[----:B------:R-:W-:Y:S01]  /*3200*/  FADD.FTZ R0, R53, -R0 ;  /* 0x8000000035007221 */ /* 0x000fe20000010000 */
[C---:B------:R-:W-:Y:S01]  /*3210*/  FFMA.FTZ R53, R75.reuse, R84, R42 ;  /* 0x000000544b357223 */ /* 0x040fe2000001002a */
[C---:B------:R-:W-:Y:S01]  /*3220*/  FFMA.FTZ R42, R75.reuse, R40, R41 ;  /* 0x000000284b2a7223 */ /* 0x040fe20000010029 */
[----:B------:R-:W-:Y:S01]  /*3230*/  FFMA.FTZ R82, R75, R82, R45 ;  /* 0x000000524b527223 */ /* 0x000fe2000001002d */
[----:B------:R-:W-:Y:S02]  /*3240*/  HADD2.F32 R40, -RZ, R34.H1_H1 ;  /* 0x30000022ff287230 */ /* 0x000fe40000004100 */
[----:B------:R-:W-:Y:S01]  /*3250*/  FADD.FTZ R80, R80, -R43 ;  /* 0x8000002b50507221 */ /* 0x000fe20000010000 */
[----:B------:R-:W-:-:S02]  /*3260*/  HADD2.F32 R45, -RZ, R33.H0_H0 ;  /* 0x20000021ff2d7230 */ /* 0x000fc40000004100 */
[----:B------:R-:W-:Y:S01]  /*3270*/  FADD.FTZ R52, R52, -R81 ;  /* 0x8000005134347221 */ /* 0x000fe20000010000 */
[----:B------:R-:W-:Y:S02]  /*3280*/  HADD2.F32 R47, -RZ, R33.H1_H1 ;  /* 0x30000021ff2f7230 */ /* 0x000fe40000004100 */
[----:B------:R-:W-:Y:S01]  /*3290*/  FADD.FTZ R54, R54, -R85 ;  /* 0x8000005536367221 */ /* 0x000fe20000010000 */
[--C-:B------:R-:W-:Y:S02]  /*32a0*/  HADD2.F32 R41, -RZ, R32.reuse.H0_H0 ;  /* 0x20000020ff297230 */ /* 0x100fe40000004100 */
[----:B------:R-:W-:Y:S01]  /*32b0*/  FADD.FTZ R86, R55, -R86 ;  /* 0x8000005637567221 */ /* 0x000fe20000010000 */
[----:B------:R-:W-:Y:S02]  /*32c0*/  HADD2.F32 R43, -RZ, R32.H1_H1 ;  /* 0x30000020ff2b7230 */ /* 0x000fe40000004100 */
        /* <DEDUP_REMOVED lines=10> */
.L_x_334:
[----:B------:R-:W-:Y:S05]  /*3370*/  @!P1 BRA `(.L_x_339) ;  /* 0x00000004001c9947 */ /* 0x000fea0003800000 */
[----:B------:R-:W-:Y:S05]  /*3380*/  @!P2 BRA `(.L_x_340) ;  /* 0x000000000094a947 */ /* 0x000fea0003800000 */
        /* <DEDUP_REMOVED lines=37> */
.L_x_340:
        /* <DEDUP_REMOVED lines=33> */
.L_x_339:
        /* <DEDUP_REMOVED lines=34> */
.L_x_341:
        /* <DEDUP_REMOVED lines=28> */
.L_x_337:
        /* <DEDUP_REMOVED lines=41> */
.L_x_323:
[----:B------:R-:W0:Y:S01]  /*3e60*/  S2R R6, SR_TID.X ;  /* 0x0000000000067919 */ /* 0x000e220000002100 */
[----:B------:R-:W1:Y:S08]  /*3e70*/  S2UR UR4, SR_CTAID.X ;  /* 0x00000000000479c3 */ /* 0x000e700000002500 */
[----:B------:R-:W1:Y:S08]  /*3e80*/  LDC R0, c[0x0][0x388] ;  /* 0x0000e200ff007b82 */ /* 0x000e700000000800 */
[----:B------:R-:W3:Y:S08]  /*3e90*/  LDC.64 R2, c[0x0][0x440] ;  /* 0x00011000ff027b82 */ /* 0x000ef00000000a00 */
[----:B------:R-:W4:Y:S01]  /*3ea0*/  LDC.64 R4, c[0x0][0x448] ;  /* 0x00011200ff047b82 */ /* 0x000f220000000a00 */
[----:B-1----:R-:W-:-:S05]  /*3eb0*/  IMAD R0, R0, UR4, RZ ;  /* 0x0000000400007c24 */ /* 0x002fca000f8e02ff */
[----:B0-----:R-:W-:-:S05]  /*3ec0*/  LEA.HI R7, R0, R6, RZ, 0x1d ;  /* 0x0000000600077211 */ /* 0x001fca00078fe8ff */
[----:B---3--:R-:W-:-:S05]  /*3ed0*/  IMAD.WIDE.U32 R2, R7, 0x20, R2 ;  /* 0x0000002007027825 */ /* 0x008fca00078e0002 */
[----:B--2---:R-:W-:Y:S01]  /*3ee0*/  STG.E.128 desc[UR12][R2.64], R28 ;  /* 0x0000001c02007986 */ /* 0x004fe2000c101d0c */
[----:B----4-:R-:W-:-:S03]  /*3ef0*/  IMAD.WIDE.U32 R4, R7, 0x20, R4 ;  /* 0x0000002007047825 */ /* 0x010fc600078e0004 */
        /* <DEDUP_REMOVED lines=8> */
.L_x_343:
        /* <DEDUP_REMOVED lines=16> */
.L_x_2795:


//--------------------- .text._ZN10layer_norm31ln_parallel_residual_bwd_kernelINS_13Kernel_traitsI6__halfS2_S2_S2_fjLj4096ELj1ELj1ELj8ELj16ENS_18Kernel_traits_baseILj4096ES2_S2_S2_S2_fjLj256EEEEELb1ELb0ELb0EEEvNS_9BwdParamsE --------------------------
	.section	.text._ZN10layer_norm31ln_parallel_residual_bwd_kernelINS_13Kernel_traitsI6__halfS2_S2_S2_fjLj4096ELj1ELj1ELj8ELj16ENS_18Kernel_traits_baseILj4096ES2_S2_S2_S2_fjLj256EEEEELb1ELb0ELb0EEEvNS_9BwdParamsE,"ax",@progbits
	.align	128
        .global         _ZN10layer_norm31ln_parallel_residual_bwd_kernelINS_13Kernel_traitsI6__halfS2_S2_S2_fjLj4096ELj1ELj1ELj8ELj16ENS_18Kernel_traits_baseILj4096ES2_S2_S2_S2_fjLj256EEEEELb1ELb0ELb0EEEvNS_9BwdParamsE
        .type           _ZN10layer_norm31ln_parallel_residual_bwd_kernelINS_13Kernel_traitsI6__halfS2_S2_S2_fjLj4096ELj1ELj1ELj8ELj16ENS_18Kernel_traits_baseILj4096ES2_S2_S2_S2_fjLj256EEEEELb1ELb0ELb0EEEvNS_9BwdParamsE,@function
        .size           _ZN10layer_norm31ln_parallel_residual_bwd_kernelINS_13Kernel_traitsI6__halfS2_S2_S2_fjLj4096ELj1ELj1ELj8ELj16ENS_18Kernel_traits_baseILj4096ES2_S2_S2_S2_fjLj256EEEEELb1ELb0ELb0EEEvNS_9BwdParamsE,(.L_x_2796 - _ZN10layer_norm31ln_parallel_residual_bwd_kernelINS_13Kernel_traitsI6__halfS2_S2_S2_fjLj4096ELj1ELj1ELj8ELj16ENS_18Kernel_traits_baseILj4096ES2_S2_S2_S2_fjLj256EEEEELb1ELb0ELb0EEEvNS_9BwdParamsE)
        .other          _ZN10layer_norm31ln_parallel_residual_bwd_kernelINS_13Kernel_traitsI6__halfS2_S2_S2_fjLj4096ELj1ELj1ELj8ELj16ENS_18Kernel_traits_baseILj4096ES2_S2_S2_S2_fjLj256EEEEELb1ELb0ELb0EEEvNS_9BwdParamsE,@"STO_CUDA_ENTRY STV_DEFAULT"
_ZN10layer_norm31ln_parallel_residual_bwd_kernelINS_13Kernel_traitsI6__halfS2_S2_S2_fjLj4096ELj1ELj1ELj8ELj16ENS_18Kernel_traits_baseILj4096ES2_S2_S2_S2_fjLj256EEEEELb1ELb0ELb0EEEvNS_9BwdParamsE:
.text._ZN10layer_norm31ln_parallel_residual_bwd_kernelINS_13Kernel_traitsI6__halfS2_S2_S2_fjLj4096ELj1ELj1ELj8ELj16ENS_18Kernel_traits_baseILj4096ES2_S2_S2_S2_fjLj256EEEEELb1ELb0ELb0EEEvNS_9BwdParamsE:
[----:B------:R-:W-:Y:S01]  /*0000*/  LDC R1, c[0x0][0x37c] ;  /* 0x0000df00ff017b82 */ /* 0x000fe20000000800 */
[----:B------:R-:W0:Y:S01]  /*0010*/  S2R R0, SR_TID.X ;  /* 0x0000000000007919 */ /* 0x000e220000002100 */
[----:B------:R-:W1:Y:S06]  /*0020*/  LDCU UR4, c[0x0][0x388] ;  /* 0x00007100ff0477ac */ /* 0x000e6c0008000800 */
[----:B------:R-:W2:Y:S01]  /*0030*/  LDC.64 R8, c[0x0][0x3d0] ;  /* 0x0000f400ff087b82 */ /* 0x000ea20000000a00 */
[----:B------:R-:W3:Y:S07]  /*0040*/  LDCU.64 UR6, c[0x0][0x358] ;  /* 0x00006b00ff0677ac */ /* 0x000eee0008000a00 */
[----:B------:R-:W4:Y:S08]  /*0050*/  LDC.64 R10, c[0x0][0x3d8] ;  /* 0x0000f600ff0a7b82 */ /* 0x000f300000000a00 */
[----:B------:R-:W3:Y:S01]  /*0060*/  LDC.64 R6, c[0x0][0x3d8] ;  /* 0x0000f600ff067b82 */ /* 0x000ee20000000a00 */
[----:B-1----:R-:W-:Y:S01]  /*0070*/  MOV R116, UR4 ;  /* 0x0000000400747c02 */ /* 0x002fe20008000f00 */
[----:B------:R-:W1:Y:S03]  /*0080*/  LDCU UR4, c[0x0][0x384] ;  /* 0x00007080ff0477ac */ /* 0x000e660008000800 */
        /* <DEDUP_REMOVED lines=8> */
[C---:B------:R-:W-:Y:S01]  /*0110*/  @P1 LOP3.LUT R3, R0.reuse, 0x100, RZ, 0xfc, !PT ;  /* 0x0000010000031812 */ /* 0x040fe200078efcff */
[----:B---3--:R-:W-:-:S04]  /*0120*/  @P1 IMAD.WIDE.U32 R6, R0, 0x10, R6 ;  /* 0x0000001000061825 */ /* 0x008fc800078e0006 */
[C---:B--2---:R-:W-:Y:S01]  /*0130*/  @P2 IMAD.WIDE.U32 R8, R3.reuse, 0x10, R8 ;  /* 0x0000001003082825 */ /* 0x044fe200078e0008 */
[----:B------:R2:W5:Y:S03]  /*0140*/  @P1 LDG.E.128 R76, desc[UR6][R6.64] ;  /* 0x00000006064c1981 */ /* 0x000566000c1e1d00 */
[----:B----4-:R-:W-:Y:S01]  /*0150*/  @P2 IMAD.WIDE.U32 R10, R3, 0x10, R10 ;  /* 0x00000010030a2825 */ /* 0x010fe200078e000a */
[----:B------:R2:W5:Y:S03]  /*0160*/  @P2 LDG.E.128 R140, desc[UR6][R8.64] ;  /* 0x00000006088c2981 */ /* 0x000566000c1e1d00 */
[----:B0-----:R-:W-:Y:S01]  /*0170*/  @P1 IMAD.WIDE.U32 R4, R0, 0x10, R4 ;  /* 0x0000001000041825 */ /* 0x001fe200078e0004 */
[----:B------:R2:W5:Y:S04]  /*0180*/  @P2 LDG.E.128 R84, desc[UR6][R10.64] ;  /* 0x000000060a542981 */ /* 0x000568000c1e1d00 */
[----:B------:R2:W5:Y:S01]  /*0190*/  @P1 LDG.E.128 R80, desc[UR6][R4.64] ;  /* 0x0000000604501981 */ /* 0x000562000c1e1d00 */
[----:B------:R-:W1:Y:S01]  /*01a0*/  S2UR UR8, SR_CTAID.X ;  /* 0x00000000000879c3 */ /* 0x000e620000002500 */
        /* <DEDUP_REMOVED lines=13> */
[----:B-1----:R-:W-:Y:S01]  /*0280*/  UISETP.GE.AND UP0, UPT, UR8, UR4, UPT ;  /* 0x000000040800728c */ /* 0x002fe2000bf06270 */
        /* <DEDUP_REMOVED lines=63> */
.L_x_369:
[----:B0--3--:R-:W0:Y:S08]  /*0680*/  LDC.64 R96, c[0x0][0x3c0] ;  /* 0x0000f000ff607b82 */ /* 0x009e300000000a00 */
[----:B------:R-:W1:Y:S08]  /*0690*/  LDC.64 R98, c[0x0][0x3c8] ;  /* 0x0000f200ff627b82 */ /* 0x000e700000000a00 */
[----:B------:R-:W2:Y:S01]  /*06a0*/  LDC R116, c[0x0][0x388] ;  /* 0x0000e200ff747b82 */ /* 0x000ea20000000800 */
[----:B0-----:R-:W-:-:S07]  /*06b0*/  IMAD.WIDE R96, R119, 0x4, R96 ;  /* 0x0000000477607825 */ /* 0x001fce00078e0260 */
[----:B------:R-:W0:Y:S01]  /*06c0*/  LDC.64 R102, c[0x0][0x380] ;  /* 0x0000e000ff667b82 */ /* 0x000e220000000a00 */
[----:B------:R-:W3:Y:S01]  /*06d0*/  LDG.E R96, desc[UR6][R96.64] ;  /* 0x0000000660607981 */ /* 0x000ee2000c1e1900 */
[----:B-1----:R-:W-:-:S05]  /*06e0*/  IMAD.WIDE R98, R119, 0x4, R98 ;  /* 0x0000000477627825 */ /* 0x002fca00078e0262 */
[----:B-----5:R1:W5:Y:S01]  /*06f0*/  LDG.E R120, desc[UR6][R98.64] ;  /* 0x0000000662787981 */ /* 0x020362000c1e1900 */
[----:B------:R-:W-:Y:S01]  /*0700*/  BSSY.RECONVERGENT B0, `(.L_x_345) ;  /* 0x000009d000007945 */ /* 0x000fe20003800200 */
[----:B------:R-:W-:Y:S02]  /*0710*/  HFMA2 R162, -RZ, RZ, 0, 0 ;  /* 0x00000000ffa27431 */ /* 0x000fe400000001ff */
[C---:B--2---:R-:W-:Y:S01]  /*0720*/  IMAD R100, R119.reuse, R116, RZ ;  /* 0x0000007477647224 */ /* 0x044fe200078e02ff */
[----:B------:R-:W-:Y:S02]  /*0730*/  ISETP.GE.U32.AND P2, PT, R2, 0x200, PT ;  /* 0x000002000200780c */ /* 0x000fe40003f46070 */
[----:B------:R-:W-:Y:S02]  /*0740*/  MOV R164, RZ ;  /* 0x000000ff00a47202 */ /* 0x000fe40000000f00 */
[----:B------:R-:W-:Y:S02]  /*0750*/  SHF.R.S32.HI R101, RZ, 0x1f, R100 ;  /* 0x0000001fff657819 */ /* 0x000fe40000011464 */
[----:B0-----:R-:W-:-:S02]  /*0760*/  IADD3 R119, PT, PT, R119, R102, RZ ;  /* 0x0000006677777210 */ /* 0x001fc40007ffe0ff */
[----:B------:R-:W-:Y:S02]  /*0770*/  LEA.HI R101, R101, R100, RZ, 0x3 ;  /* 0x0000006465657211 */ /* 0x000fe400078f18ff */
[----:B------:R-:W-:Y:S02]  /*0780*/  ISETP.GE.AND P0, PT, R119, R103, PT ;  /* 0x000000677700720c */ /* 0x000fe40003f06270 */
[----:B------:R-:W-:Y:S02]  /*0790*/  LEA.HI.SX32 R118, R101, R0, 0x1d ;  /* 0x0000000065767211 */ /* 0x000fe400078feaff */
[----:B------:R-:W-:Y:S02]  /*07a0*/  P2R R155, PR, RZ, 0x1 ;  /* 0x00000001ff9b7803 */ /* 0x000fe40000000000 */
[----:B------:R-:W-:Y:S02]  /*07b0*/  MOV R109, R118 ;  /* 0x00000076006d7202 */ /* 0x000fe40000000f00 */
[----:B---3--:R-:W-:Y:S01]  /*07c0*/  FSEL R108, R96, RZ, !P4 ;  /* 0x000000ff606c7208 */ /* 0x008fe20006000000 */
[----:B-1----:R-:W-:Y:S06]  /*07d0*/  @!P1 BRA `(.L_x_346) ;  /* 0x00000008003c9947 */ /* 0x002fec0003800000 */
        /* <DEDUP_REMOVED lines=10> */
[----:B0-----:R-:W-:-:S06]  /*0880*/  IMAD.WIDE.U32 R114, R118, 0x8, R114 ;  /* 0x0000000876727825 */ /* 0x001fcc00078e0072 */
[----:B------:R-:W5:Y:S01]  /*0890*/  LDG.E.64 R114, desc[UR6][R114.64] ;  /* 0x0000000672727981 */ /* 0x000f62000c1e1b00 */
[----:B------:R-:W-:Y:S02]  /*08a0*/  ISETP.NE.U32.AND P0, PT, RZ, UR14, PT ;  /* 0x0000000eff007c0c */ /* 0x000fe4000bf05070 */
[----:B----4-:R-:W-:Y:S02]  /*08b0*/  ISETP.NE.U32.AND P1, PT, RZ, UR10, PT ;  /* 0x0000000aff007c0c */ /* 0x010fe4000bf25070 */
[----:B------:R-:W-:Y:S02]  /*08c0*/  ISETP.NE.AND.EX P0, PT, RZ, UR15, PT, P0 ;  /* 0x0000000fff007c0c */ /* 0x000fe4000bf05300 */
[----:B------:R-:W-:-:S11]  /*08d0*/  ISETP.NE.AND.EX P1, PT, RZ, UR11, PT, P1 ;  /* 0x0000000bff007c0c */ /* 0x000fd6000bf25310 */
[----:B------:R-:W0:Y:S08]  /*08e0*/  @P0 LDC.64 R110, c[0x0][0x438] ;  /* 0x00010e00ff6e0b82 */ /* 0x000e300000000a00 */
[----:B------:R-:W1:Y:S01]  /*08f0*/  @P1 LDC.64 R122, c[0x0][0x3b8] ;  /* 0x0000ee00ff7a1b82 */ /* 0x000e620000000a00 */
[--C-:B------:R-:W-:Y:S02]  /*0900*/  HADD2.F32 R109, -RZ, R76.reuse.H0_H0 ;  /* 0x2000004cff6d7230 */ /* 0x100fe40000004100 */
[----:B------:R-:W-:-:S02]  /*0910*/  HADD2.F32 R126, -RZ, R76.H1_H1 ;  /* 0x3000004cff7e7230 */ /* 0x000fc40000004100 */
[----:B------:R-:W-:Y:S02]  /*0920*/  HADD2.F32 R3, -RZ, R80.H0_H0 ;  /* 0x20000050ff037230 */ /* 0x000fe40000004100 */
[----:B------:R-:W-:Y:S02]  /*0930*/  HADD2.F32 R148, -RZ, R77.H0_H0 ;  /* 0x2000004dff947230 */ /* 0x000fe40000004100 */
[----:B0-----:R-:W-:-:S05]  /*0940*/  @P0 IMAD.WIDE.U32 R110, R118, 0x10, R110 ;  /* 0x00000010766e0825 */ /* 0x001fca00078e006e */
[----:B------:R0:W5:Y:S01]  /*0950*/  @P0 LDG.E.128 R8, desc[UR6][R110.64] ;  /* 0x000000066e080981 */ /* 0x000162000c1e1d00 */
[----:B-1----:R-:W-:-:S05]  /*0960*/  @P1 IMAD.WIDE.U32 R122, R118, 0x8, R122 ;  /* 0x00000008767a1825 */ /* 0x002fca00078e007a */
[----:B------:R1:W5:Y:S01]  /*0970*/  @P1 LDG.E.64 R158, desc[UR6][R122.64] ;  /* 0x000000067a9e1981 */ /* 0x000362000c1e1b00 */
[----:B------:R-:W-:Y:S02]  /*0980*/  HADD2.F32 R124, -RZ, R80.H1_H1 ;  /* 0x30000050ff7c7230 */ /* 0x000fe40000004100 */
[----:B------:R-:W-:Y:S02]  /*0990*/  HADD2.F32 R128, -RZ, R81.H0_H0 ;  /* 0x20000051ff807230 */ /* 0x000fe40000004100 */
[----:B0-----:R-:W-:Y:S02]  /*09a0*/  HADD2.F32 R110, -RZ, R77.H1_H1 ;  /* 0x3000004dff6e7230 */ /* 0x001fe40000004100 */
[----:B------:R-:W-:Y:S02]  /*09b0*/  HADD2.F32 R154, -RZ, R83.H1_H1 ;  /* 0x30000053ff9a7230 */ /* 0x000fe40000004100 */
[--C-:B---3--:R-:W-:Y:S02]  /*09c0*/  HADD2.F32 R127, -RZ, R96.reuse.H0_H0 ;  /* 0x20000060ff7f7230 */ /* 0x108fe40000004100 */
[----:B------:R-:W-:-:S02]  /*09d0*/  HADD2.F32 R129, -RZ, R96.H1_H1 ;  /* 0x30000060ff817230 */ /* 0x000fc40000004100 */
[--C-:B------:R-:W-:Y:S02]  /*09e0*/  HADD2.F32 R111, -RZ, R97.reuse.H0_H0 ;  /* 0x20000061ff6f7230 */ /* 0x100fe40000004100 */
[----:B-1----:R-:W-:Y:S01]  /*09f0*/  FMUL.FTZ R122, R109, R127 ;  /* 0x0000007f6d7a7220 */ /* 0x002fe20000410000 */
[----:B------:R-:W-:Y:S02]  /*0a00*/  HADD2.F32 R150, -RZ, R97.H1_H1 ;  /* 0x30000061ff967230 */ /* 0x000fe40000004100 */
[--C-:B------:R-:W-:Y:S02]  /*0a10*/  HADD2.F32 R96, -RZ, R100.reuse.H0_H0 ;  /* 0x20000064ff607230 */ /* 0x100fe40000004100 */
[----:B------:R-:W-:Y:S01]  /*0a20*/  FMUL.FTZ R123, R126, R129 ;  /* 0x000000817e7b7220 */ /* 0x000fe20000410000 */
[----:B------:R-:W-:Y:S02]  /*0a30*/  HADD2.F32 R100, -RZ, R100.H1_H1 ;  /* 0x30000064ff647230 */ /* 0x000fe40000004100 */
[----:B------:R-:W-:Y:S01]  /*0a40*/  FMUL.FTZ R149, R148, R111 ;  /* 0x0000006f94957220 */ /* 0x000fe20000410000 */
[----:B------:R-:W-:-:S02]  /*0a50*/  HADD2.F32 R109, -RZ, R101.H0_H0 ;  /* 0x20000065ff6d7230 */ /* 0x000fc40000004100 */
[--C-:B--2---:R-:W-:Y:S02]  /*0a60*/  HADD2.F32 R97, -RZ, R104.reuse.H1_H1 ;  /* 0x30000068ff617230 */ /* 0x104fe40000004100 */
[----:B------:R-:W-:Y:S01]  /*0a70*/  FFMA.FTZ R122, R3, R96, R122 ;  /* 0x00000060037a7223 */ /* 0x000fe2000001007a */
[----:B------:R-:W-:Y:S02]  /*0a80*/  HADD2.F32 R3, -RZ, R104.H0_H0 ;  /* 0x20000068ff037230 */ /* 0x000fe40000004100 */
[----:B------:R-:W-:Y:S01]  /*0a90*/  FFMA.FTZ R123, R124, R100, R123 ;  /* 0x000000647c7b7223 */ /* 0x000fe2000001007b */
[----:B------:R-:W-:Y:S01]  /*0aa0*/  FADD.FTZ R97, -R108, R97 ;  /* 0x000000616c617221 */ /* 0x000fe20000010100 */
[----:B------:R-:W-:Y:S01]  /*0ab0*/  FFMA.FTZ R124, R128, R109, R149 ;  /* 0x0000006d807c7223 */ /* 0x000fe20000010095 */
[----:B------:R-:W-:Y:S02]  /*0ac0*/  FADD.FTZ R3, -R108, R3 ;  /* 0x000000036c037221 */ /* 0x000fe40000010100 */
[----:B-----5:R-:W-:Y:S01]  /*0ad0*/  FMUL.FTZ R128, R120, R97 ;  /* 0x0000006178807220 */ /* 0x020fe20000410000 */
[----:B------:R-:W-:-:S02]  /*0ae0*/  HADD2.F32 R97, -RZ, R105.H0_H0 ;  /* 0x20000069ff617230 */ /* 0x000fc40000004100 */
[----:B------:R-:W-:Y:S01]  /*0af0*/  FMUL.FTZ R3, R120, R3 ;  /* 0x0000000378037220 */ /* 0x000fe20000410000 */
[----:B------:R-:W-:Y:S02]  /*0b00*/  FADD.FTZ R24, R24, R127 ;  /* 0x0000007f18187221 */ /* 0x000fe40000010000 */
[----:B------:R-:W-:Y:S01]  /*0b10*/  FADD.FTZ R97, -R108, R97 ;  /* 0x000000616c617221 */ /* 0x000fe20000010100 */
[----:B------:R-:W-:-:S03]  /*0b20*/  FFMA.FTZ R40, R3, R127, R40 ;  /* 0x0000007f03287223 */ /* 0x000fc60000010028 */
[----:B------:R-:W-:Y:S01]  /*0b30*/  FMUL.FTZ R127, R120, R97 ;  /* 0x00000061787f7220 */ /* 0x000fe20000410000 */
[----:B------:R-:W-:Y:S02]  /*0b40*/  HADD2.F32 R97, -RZ, R106.H0_H0 ;  /* 0x2000006aff617230 */ /* 0x000fe40000004100 */
[----:B------:R-:W-:Y:S01]  /*0b50*/  FADD.FTZ R57, R57, R100 ;  /* 0x0000006439397221 */ /* 0x000fe20000010000 */
[----:B------:R-:W-:Y:S01]  /*0b60*/  FFMA.FTZ R73, R128, R100, R73 ;  /* 0x0000006480497223 */ /* 0x000fe20000010049 */
[----:B------:R-:W-:Y:S02]  /*0b70*/  HADD2.F32 R100, -RZ, R78.H0_H0 ;  /* 0x2000004eff647230 */ /* 0x000fe40000004100 */
[----:B------:R-:W-:Y:S02]  /*0b80*/  HADD2.F32 R153, -RZ, R98.H0_H0 ;  /* 0x20000062ff997230 */ /* 0x000fe40000004100 */
[----:B------:R-:W-:Y:S01]  /*0b90*/  FADD.FTZ R97, -R108, R97 ;  /* 0x000000616c617221 */ /* 0x000fe20000010100 */
        /* <DEDUP_REMOVED lines=8> */
[----:B------:R-:W-:Y:S02]  /*0c20*/  HADD2.F32 R105, -RZ, R105.H1_H1 ;  /* 0x30000069ff697230 */ /* 0x000fe40000004100 */
[----:B------:R-:W-:Y:S01]  /*0c30*/  FMUL.FTZ R149, R110, R150 ;  /* 0x000000966e957220 */ /* 0x000fe20000410000 */
[----:B------:R-:W-:Y:S02]  /*0c40*/  HADD2.F32 R101, -RZ, R101.H1_H1 ;  /* 0x30000065ff657230 */ /* 0x000fe40000004100 */
[----:B------:R-:W-:Y:S01]  /*0c50*/  FFMA.FTZ R129, R129, R96, R100 ;  /* 0x0000006081817223 */ /* 0x000fe20000010064 */
[----:B------:R-:W-:-:S02]  /*0c60*/  HADD2.F32 R126, -RZ, R81.H1_H1 ;  /* 0x30000051ff7e7230 */ /* 0x000fc40000004100 */
[----:B------:R-:W-:Y:S02]  /*0c70*/  HADD2.F32 R97, -RZ, R106.H1_H1 ;  /* 0x3000006aff617230 */ /* 0x000fe40000004100 */
[----:B------:R-:W-:Y:S01]  /*0c80*/  FADD.FTZ R58, R58, R109 ;  /* 0x0000006d3a3a7221 */ /* 0x000fe20000010000 */
[----:B------:R-:W-:Y:S01]  /*0c90*/  FFMA.FTZ R74, R127, R109, R74 ;  /* 0x0000006d7f4a7223 */ /* 0x000fe2000001004a */
[----:B------:R-:W-:Y:S02]  /*0ca0*/  HADD2.F32 R100, -RZ, R78.H1_H1 ;  /* 0x3000004eff647230 */ /* 0x000fe40000004100 */
[----:B------:R-:W-:Y:S01]  /*0cb0*/  FADD.FTZ R105, -R108, R105 ;  /* 0x000000696c697221 */ /* 0x000fe20000010100 */
[----:B------:R-:W-:Y:S02]  /*0cc0*/  HADD2.F32 R98, -RZ, R98.H1_H1 ;  /* 0x30000062ff627230 */ /* 0x000fe40000004100 */
[----:B------:R-:W-:Y:S01]  /*0cd0*/  FADD.FTZ R52, R52, R96 ;  /* 0x0000006034347221 */ /* 0x000fe20000010000 */
[----:B------:R-:W-:Y:S01]  /*0ce0*/  FFMA.FTZ R68, R151, R96, R68 ;  /* 0x0000006097447223 */ /* 0x000fe20000010044 */
[----:B------:R-:W-:-:S02]  /*0cf0*/  HADD2.F32 R96, -RZ, R79.H0_H0 ;  /* 0x2000004fff607230 */ /* 0x000fc40000004100 */
[----:B------:R-:W-:Y:S02]  /*0d00*/  HADD2.F32 R109, -RZ, R99.H0_H0 ;  /* 0x20000063ff6d7230 */ /* 0x000fe40000004100 */
[----:B------:R-:W-:Y:S01]  /*0d10*/  FFMA.FTZ R126, R126, R101, R149 ;  /* 0x000000657e7e7223 */ /* 0x000fe20000010095 */
[----:B------:R-:W-:Y:S01]  /*0d20*/  FADD.FTZ R97, -R108, R97 ;  /* 0x000000616c617221 */ /* 0x000fe20000010100 */
[----:B------:R-:W-:Y:S02]  /*0d30*/  HADD2.F32 R102, -RZ, R102.H1_H1 ;  /* 0x30000066ff667230 */ /* 0x000fe40000004100 */
[----:B------:R-:W-:Y:S01]  /*0d40*/  FMUL.FTZ R148, R120, R105 ;  /* 0x0000006978947220 */ /* 0x000fe20000410000 */
[----:B------:R-:W-:Y:S02]  /*0d50*/  HADD2.F32 R149, -RZ, R82.H1_H1 ;  /* 0x30000052ff957230 */ /* 0x000fe40000004100 */
[----:B------:R-:W-:Y:S01]  /*0d60*/  FADD.FTZ R26, R26, R111 ;  /* 0x0000006f1a1a7221 */ /* 0x000fe20000010000 */
[----:B------:R-:W-:Y:S01]  /*0d70*/  FFMA.FTZ R42, R127, R111, R42 ;  /* 0x0000006f7f2a7223 */ /* 0x000fe2000001002a */
[----:B------:R-:W-:Y:S01]  /*0d80*/  FMUL.FTZ R100, R100, R98 ;  /* 0x0000006264647220 */ /* 0x000fe20000410000 */
[----:B------:R-:W-:Y:S01]  /*0d90*/  FMUL.FTZ R111, R96, R109 ;  /* 0x0000006d606f7220 */ /* 0x000fe20000410000 */
[----:B------:R-:W-:Y:S01]  /*0da0*/  FMUL.FTZ R152, R120, R97 ;  /* 0x0000006178987220 */ /* 0x000fe20000410000 */
[----:B------:R-:W-:Y:S01]  /*0db0*/  FADD.FTZ R96, RZ, R122 ;  /* 0x0000007aff607221 */ /* 0x000fe20000010000 */
[----:B------:R-:W-:Y:S01]  /*0dc0*/  FADD.FTZ R59, R59, R101 ;  /* 0x000000653b3b7221 */ /* 0x000fe20000010000 */
[----:B------:R-:W-:Y:S01]  /*0dd0*/  FFMA.FTZ R75, R148, R101, R75 ;  /* 0x00000065944b7223 */ /* 0x000fe2000001004b */
[----:B------:R-:W-:Y:S01]  /*0de0*/  FFMA.FTZ R97, R3, R122, RZ ;  /* 0x0000007a03617223 */ /* 0x000fe200000100ff */
[----:B------:R-:W-:Y:S01]  /*0df0*/  FFMA.FTZ R149, R149, R102, R100 ;  /* 0x0000006695957223 */ /* 0x000fe20000010064 */
[----:B------:R-:W-:-:S02]  /*0e00*/  HADD2.F32 R101, -RZ, R107.H0_H0 ;  /* 0x2000006bff657230 */ /* 0x000fc40000004100 */
[----:B------:R-:W-:Y:S02]  /*0e10*/  HADD2.F32 R100, -RZ, R99.H1_H1 ;  /* 0x30000063ff647230 */ /* 0x000fe40000004100 */
[----:B------:R-:W-:Y:S01]  /*0e20*/  FADD.FTZ R99, R96, R123 ;  /* 0x0000007b60637221 */ /* 0x000fe20000010000 */
[----:B------:R-:W-:Y:S01]  /*0e30*/  FFMA.FTZ R96, R128, R123, R97 ;  /* 0x0000007b80607223 */ /* 0x000fe20000010061 */
[----:B------:R-:W-:Y:S01]  /*0e40*/  FADD.FTZ R21, R21, R98 ;  /* 0x0000006215157221 */ /* 0x000fe20000010000 */
[----:B------:R-:W-:Y:S01]  /*0e50*/  FFMA.FTZ R37, R152, R98, R37 ;  /* 0x0000006298257223 */ /* 0x000fe20000010025 */
[----:B------:R-:W-:Y:S01]  /*0e60*/  FADD.FTZ R101, -R108, R101 ;  /* 0x000000656c657221 */ /* 0x000fe20000010100 */
[----:B------:R-:W-:Y:S02]  /*0e70*/  HADD2.F32 R98, -RZ, R79.H1_H1 ;  /* 0x3000004fff627230 */ /* 0x000fe40000004100 */
[----:B------:R-:W-:Y:S01]  /*0e80*/  FADD.FTZ R99, R99, R124 ;  /* 0x0000007c63637221 */ /* 0x000fe20000010000 */
[----:B------:R-:W-:Y:S01]  /*0e90*/  FFMA.FTZ R97, R127, R124, R96 ;  /* 0x0000007c7f617223 */ /* 0x000fe20000010060 */
[----:B------:R-:W-:Y:S01]  /*0ea0*/  FADD.FTZ R20, R20, R153 ;  /* 0x0000009914147221 */ /* 0x000fe20000010000 */
[----:B------:R-:W-:Y:S01]  /*0eb0*/  FFMA.FTZ R36, R151, R153, R36 ;  /* 0x0000009997247223 */ /* 0x000fe20000010024 */
[----:B------:R-:W-:Y:S01]  /*0ec0*/  FMUL.FTZ R153, R120, R101 ;  /* 0x0000006578997220 */ /* 0x000fe20000410000 */
[----:B------:R-:W-:Y:S01]  /*0ed0*/  FMUL.FTZ R101, R98, R100 ;  /* 0x0000006462657220 */ /* 0x000fe20000410000 */
[----:B------:R-:W-:Y:S01]  /*0ee0*/  FADD.FTZ R96, R99, R126 ;  /* 0x0000007e63607221 */ /* 0x000fe20000010000 */
[C---:B------:R-:W-:Y:S01]  /*0ef0*/  FFMA.FTZ R98, R148.reuse, R126, R97 ;  /* 0x0000007e94627223 */ /* 0x040fe20000010061 */
[----:B------:R-:W-:Y:S01]  /*0f00*/  FADD.FTZ R27, R27, R150 ;  /* 0x000000961b1b7221 */ /* 0x000fe20000010000 */
[----:B------:R-:W-:Y:S01]  /*0f10*/  FFMA.FTZ R43, R148, R150, R43 ;  /* 0x00000096942b7223 */ /* 0x000fe2000001002b */
[----:B------:R-:W-:-:S02]  /*0f20*/  HADD2.F32 R150, -RZ, R83.H0_H0 ;  /* 0x20000053ff967230 */ /* 0x000fc40000004100 */
[----:B------:R-:W-:Y:S01]  /*0f30*/  FADD.FTZ R96, R96, R129 ;  /* 0x0000008160607221 */ /* 0x000fe20000010000 */
[----:B------:R-:W-:Y:S02]  /*0f40*/  HADD2.F32 R105, -RZ, R103.H0_H0 ;  /* 0x20000067ff697230 */ /* 0x000fe40000004100 */
[----:B------:R-:W-:Y:S01]  /*0f50*/  FFMA.FTZ R97, R151, R129, R98 ;  /* 0x0000008197617223 */ /* 0x000fe20000010062 */
[----:B------:R-:W-:Y:S02]  /*0f60*/  HADD2.F32 R107, -RZ, R107.H1_H1 ;  /* 0x3000006bff6b7230 */ /* 0x000fe40000004100 */
[----:B------:R-:W-:Y:S01]  /*0f70*/  FADD.FTZ R99, R96, R149 ;  /* 0x0000009560637221 */ /* 0x000fe20000010000 */
[----:B------:R-:W-:Y:S02]  /*0f80*/  HADD2.F32 R103, -RZ, R103.H1_H1 ;  /* 0x30000067ff677230 */ /* 0x000fe40000004100 */
[----:B------:R-:W-:Y:S01]  /*0f90*/  FFMA.FTZ R150, R150, R105, R111 ;  /* 0x0000006996967223 */ /* 0x000fe2000001006f */
[----:B------:R-:W-:Y:S01]  /*0fa0*/  FFMA.FTZ R96, R152, R149, R97 ;  /* 0x0000009598607223 */ /* 0x000fe20000010061 */
[----:B------:R-:W-:Y:S01]  /*0fb0*/  FADD.FTZ R107, -R108, R107 ;  /* 0x0000006b6c6b7221 */ /* 0x000fe20000010100 */
[----:B------:R-:W-:Y:S01]  /*0fc0*/  FFMA.FTZ R154, R154, R103, R101 ;  /* 0x000000679a9a7223 */ /* 0x000fe20000010065 */
[----:B------:R-:W-:-:S02]  /*0fd0*/  FADD.FTZ R99, R99, R150 ;  /* 0x0000009663637221 */ /* 0x000fc40000010000 */
[----:B------:R-:W-:Y:S01]  /*0fe0*/  FMUL.FTZ R156, R120, R107 ;  /* 0x0000006b789c7220 */ /* 0x000fe20000410000 */
        /* <DEDUP_REMOVED lines=14> */
.L_x_346:
[----:B----4-:R-:W-:Y:S05]  /*10d0*/  BSYNC.RECONVERGENT B0 ;  /* 0x0000000000007941 */ /* 0x010fea0003800200 */
.L_x_345:
        /* <DEDUP_REMOVED lines=12> */
[----:B0-----:R-:W-:-:S06]  /*11a0*/  IMAD.WIDE.U32 R112, R109, 0x8, R112 ;  /* 0x000000086d707825 */ /* 0x001fcc00078e0070 */
[----:B------:R-:W5:Y:S01]  /*11b0*/  LDG.E.64 R112, desc[UR6][R112.64] ;  /* 0x0000000670707981 */ /* 0x000f62000c1e1b00 */
[----:B------:R-:W-:Y:S02]  /*11c0*/  ISETP.NE.U32.AND P1, PT, RZ, UR10, PT ;  /* 0x0000000aff007c0c */ /* 0x000fe4000bf25070 */
[----:B------:R-:W-:Y:S02]  /*11d0*/  ISETP.NE.U32.AND P0, PT, RZ, UR14, PT ;  /* 0x0000000eff007c0c */ /* 0x000fe4000bf05070 */
[----:B------:R-:W-:Y:S02]  /*11e0*/  ISETP.NE.AND.EX P1, PT, RZ, UR11, PT, P1 ;  /* 0x0000000bff007c0c */ /* 0x000fe4000bf25310 */
[----:B------:R-:W-:-:S11]  /*11f0*/  ISETP.NE.AND.EX P0, PT, RZ, UR15, PT, P0 ;  /* 0x0000000fff007c0c */ /* 0x000fd6000bf05300 */
[----:B------:R-:W0:Y:S08]  /*1200*/  @P1 LDC.64 R130, c[0x0][0x3b8] ;  /* 0x0000ee00ff821b82 */ /* 0x000e300000000a00 */
[----:B------:R-:W1:Y:S01]  /*1210*/  @P0 LDC.64 R110, c[0x0][0x438] ;  /* 0x00010e00ff6e0b82 */ /* 0x000e620000000a00 */
[----:B------:R-:W-:Y:S02]  /*1220*/  HADD2.F32 R121, -RZ, R140.H0_H0 ;  /* 0x2000008cff797230 */ /* 0x000fe40000004100 */
[----:B0-----:R-:W-:-:S05]  /*1230*/  @P1 IMAD.WIDE.U32 R130, R109, 0x8, R130 ;  /* 0x000000086d821825 */ /* 0x001fca00078e0082 */
[----:B------:R0:W5:Y:S01]  /*1240*/  @P1 LDG.E.64 R160, desc[UR6][R130.64] ;  /* 0x0000000682a01981 */ /* 0x000162000c1e1b00 */
[----:B-1----:R-:W-:-:S04]  /*1250*/  @P0 IMAD.WIDE.U32 R110, R109, 0x10, R110 ;  /* 0x000000106d6e0825 */ /* 0x002fc800078e006e */
[----:B------:R-:W-:Y:S01]  /*1260*/  HADD2.F32 R109, -RZ, R84.H0_H0 ;  /* 0x20000054ff6d7230 */ /* 0x000fe20000004100 */
[----:B------:R1:W5:Y:S01]  /*1270*/  @P0 LDG.E.128 R4, desc[UR6][R110.64] ;  /* 0x000000066e040981 */ /* 0x000362000c1e1d00 */
[----:B0-----:R-:W-:Y:S02]  /*1280*/  HADD2.F32 R130, -RZ, R140.H1_H1 ;  /* 0x3000008cff827230 */ /* 0x001fe40000004100 */
[----:B------:R-:W-:Y:S02]  /*1290*/  HADD2.F32 R138, -RZ, R142.H1_H1 ;  /* 0x3000008eff8a7230 */ /* 0x000fe40000004100 */
[----:B---3--:R-:W-:-:S05]  /*12a0*/  HADD2.F32 R133, -RZ, R96.H0_H0 ;  /* 0x20000060ff857230 */ /* 0x008fca0000004100 */
[----:B------:R-:W-:Y:S01]  /*12b0*/  FMUL.FTZ R134, R109, R133 ;  /* 0x000000856d867220 */ /* 0x000fe20000410000 */
[--C-:B----4-:R-:W-:Y:S02]  /*12c0*/  HADD2.F32 R109, -RZ, R104.reuse.H0_H0 ;  /* 0x20000068ff6d7230 */ /* 0x110fe40000004100 */
[----:B------:R-:W-:-:S03]  /*12d0*/  HADD2.F32 R125, -RZ, R104.H1_H1 ;  /* 0x30000068ff7d7230 */ /* 0x000fc60000004100 */
[C---:B------:R-:W-:Y:S01]  /*12e0*/  FADD.FTZ R109, -R108.reuse, R109 ;  /* 0x0000006d6c6d7221 */ /* 0x040fe20000010100 */
[--C-:B------:R-:W-:Y:S02]  /*12f0*/  HADD2.F32 R131, -RZ, R105.reuse.H0_H0 ;  /* 0x20000069ff837230 */ /* 0x100fe40000004100 */
[----:B------:R-:W-:Y:S02]  /*1300*/  HADD2.F32 R135, -RZ, R105.H1_H1 ;  /* 0x30000069ff877230 */ /* 0x000fe40000004100 */
[----:B------:R-:W-:Y:S01]  /*1310*/  FADD.FTZ R105, -R108, R125 ;  /* 0x0000007d6c697221 */ /* 0x000fe20000010100 */
[----:B--2---:R-:W-:Y:S02]  /*1320*/  HADD2.F32 R132, -RZ, R100.H0_H0 ;  /* 0x20000064ff847230 */ /* 0x004fe40000004100 */
[----:B-----5:R-:W-:Y:S01]  /*1330*/  FMUL.FTZ R125, R120, R109 ;  /* 0x0000006d787d7220 */ /* 0x020fe20000410000 */
[--C-:B------:R-:W-:Y:S02]  /*1340*/  HADD2.F32 R145, -RZ, R107.reuse.H0_H0 ;  /* 0x2000006bff917230 */ /* 0x100fe40000004100 */
[----:B------:R-:W-:-:S02]  /*1350*/  HADD2.F32 R107, -RZ, R107.H1_H1 ;  /* 0x3000006bff6b7230 */ /* 0x000fc40000004100 */
[----:B------:R-:W-:Y:S02]  /*1360*/  HADD2.F32 R104, -RZ, R84.H1_H1 ;  /* 0x30000054ff687230 */ /* 0x000fe40000004100 */
[----:B------:R-:W-:Y:S02]  /*1370*/  HADD2.F32 R96, -RZ, R96.H1_H1 ;  /* 0x30000060ff607230 */ /* 0x000fe40000004100 */
[-C--:B------:R-:W-:Y:S01]  /*1380*/  FFMA.FTZ R121, R121, R132.reuse, R134 ;  /* 0x0000008479797223 */ /* 0x080fe20000010086 */
[----:B------:R-:W-:Y:S01]  /*1390*/  FADD.FTZ R48, R48, R132 ;  /* 0x0000008430307221 */ /* 0x000fe20000010000 */
[----:B------:R-:W-:Y:S01]  /*13a0*/  FFMA.FTZ R64, R125, R132, R64 ;  /* 0x000000847d407223 */ /* 0x000fe20000010040 */
[----:B------:R-:W-:Y:S01]  /*13b0*/  FMUL.FTZ R132, R120, R105 ;  /* 0x0000006978847220 */ /* 0x000fe20000410000 */
[----:B------:R-:W-:Y:S01]  /*13c0*/  FADD.FTZ R157, -R108, R107 ;  /* 0x0000006b6c9d7221 */ /* 0x000fe20000010100 */
[----:B------:R-:W-:Y:S02]  /*13d0*/  HADD2.F32 R100, -RZ, R100.H1_H1 ;  /* 0x30000064ff647230 */ /* 0x000fe40000004100 */
[----:B------:R-:W-:Y:S01]  /*13e0*/  FMUL.FTZ R107, R104, R96 ;  /* 0x00000060686b7220 */ /* 0x000fe20000410000 */
[----:B------:R-:W-:-:S02]  /*13f0*/  HADD2.F32 R137, -RZ, R106.H0_H0 ;  /* 0x2000006aff897230 */ /* 0x000fc40000004100 */
[----:B------:R-:W-:Y:S01]  /*1400*/  FADD.FTZ R17, R17, R96 ;  /* 0x0000006011117221 */ /* 0x000fe20000010000 */
[----:B------:R-:W-:Y:S02]  /*1410*/  HADD2.F32 R109, -RZ, R97.H0_H0 ;  /* 0x20000061ff6d7230 */ /* 0x000fe40000004100 */
[----:B------:R-:W-:Y:S01]  /*1420*/  FFMA.FTZ R33, R132, R96, R33 ;  /* 0x0000006084217223 */ /* 0x000fe20000010021 */
[----:B------:R-:W-:Y:S02]  /*1430*/  HADD2.F32 R96, -RZ, R85.H1_H1 ;  /* 0x30000055ff607230 */ /* 0x000fe40000004100 */
[----:B------:R-:W-:Y:S01]  /*1440*/  FADD.FTZ R135, -R108, R135 ;  /* 0x000000876c877221 */ /* 0x000fe20000010100 */
[----:B------:R-:W-:Y:S02]  /*1450*/  HADD2.F32 R97, -RZ, R97.H1_H1 ;  /* 0x30000061ff617230 */ /* 0x000fe40000004100 */
[-C--:B------:R-:W-:Y:S01]  /*1460*/  FFMA.FTZ R130, R130, R100.reuse, R107 ;  /* 0x0000006482827223 */ /* 0x080fe2000001006b */
[----:B------:R-:W-:Y:S01]  /*1470*/  FADD.FTZ R49, R49, R100 ;  /* 0x0000006431317221 */ /* 0x000fe20000010000 */
[----:B------:R-:W-:Y:S01]  /*1480*/  FFMA.FTZ R65, R132, R100, R65 ;  /* 0x0000006484417223 */ /* 0x000fe20000010041 */
[----:B------:R-:W-:-:S02]  /*1490*/  HADD2.F32 R100, -RZ, R86.H0_H0 ;  /* 0x20000056ff647230 */ /* 0x000fc40000004100 */
[----:B------:R-:W-:Y:S01]  /*14a0*/  FADD.FTZ R137, -R108, R137 ;  /* 0x000000896c897221 */ /* 0x000fe20000010100 */
[----:B------:R-:W-:Y:S02]  /*14b0*/  HADD2.F32 R107, -RZ, R98.H0_H0 ;  /* 0x20000062ff6b7230 */ /* 0x000fe40000004100 */
[----:B------:R-:W-:Y:S01]  /*14c0*/  FMUL.FTZ R105, R96, R97 ;  /* 0x0000006160697220 */ /* 0x000fe20000410000 */
[C---:B------:R-:W-:Y:S01]  /*14d0*/  FMUL.FTZ R136, R120.reuse, R135 ;  /* 0x0000008778887220 */ /* 0x040fe20000410000 */
[----:B------:R-:W-:Y:S02]  /*14e0*/  HADD2.F32 R104, -RZ, R101.H0_H0 ;  /* 0x20000065ff687230 */ /* 0x000fe40000004100 */
[----:B------:R-:W-:Y:S01]  /*14f0*/  FMUL.FTZ R137, R120, R137 ;  /* 0x0000008978897220 */ /* 0x000fe20000410000 */
[----:B------:R-:W-:Y:S02]  /*1500*/  HADD2.F32 R135, -RZ, R142.H0_H0 ;  /* 0x2000008eff877230 */ /* 0x000fe40000004100 */
[----:B------:R-:W-:Y:S01]  /*1510*/  FMUL.FTZ R100, R100, R107 ;  /* 0x0000006b64647220 */ /* 0x000fe20000410000 */
[----:B------:R-:W-:-:S02]  /*1520*/  HADD2.F32 R96, -RZ, R102.H0_H0 ;  /* 0x20000066ff607230 */ /* 0x000fc40000004100 */
[----:B------:R-:W-:Y:S02]  /*1530*/  HADD2.F32 R134, -RZ, R141.H1_H1 ;  /* 0x3000008dff867230 */ /* 0x000fe40000004100 */
[----:B------:R-:W-:Y:S02]  /*1540*/  HADD2.F32 R101, -RZ, R101.H1_H1 ;  /* 0x30000065ff657230 */ /* 0x000fe40000004100 */
[----:B------:R-:W-:Y:S02]  /*1550*/  HADD2.F32 R139, -RZ, R106.H1_H1 ;  /* 0x3000006aff8b7230 */ /* 0x000fe40000004100 */
[-C--:B------:R-:W-:Y:S01]  /*1560*/  FFMA.FTZ R135, R135, R96.reuse, R100 ;  /* 0x0000006087877223 */ /* 0x080fe20000010064 */
[----:B------:R-:W-:Y:S01]  /*1570*/  FADD.FTZ R44, R44, R96 ;  /* 0x000000602c2c7221 */ /* 0x000fe20000010000 */
[----:B------:R-:W-:Y:S01]  /*1580*/  FFMA.FTZ R60, R137, R96, R60 ;  /* 0x00000060893c7223 */ /* 0x000fe2000001003c */
[-C--:B------:R-:W-:Y:S01]  /*1590*/  FFMA.FTZ R134, R134, R101.reuse, R105 ;  /* 0x0000006586867223 */ /* 0x080fe20000010069 */
[----:B------:R-:W-:Y:S01]  /*15a0*/  FADD.FTZ R51, R51, R101 ;  /* 0x0000006533337221 */ /* 0x000fe20000010000 */
[----:B------:R-:W-:Y:S01]  /*15b0*/  FFMA.FTZ R67, R136, R101, R67 ;  /* 0x0000006588437223 */ /* 0x000fe20000010043 */
[----:B------:R-:W-:-:S02]  /*15c0*/  HADD2.F32 R96, -RZ, R86.H1_H1 ;  /* 0x30000056ff607230 */ /* 0x000fc40000004100 */
[----:B------:R-:W-:Y:S02]  /*15d0*/  HADD2.F32 R98, -RZ, R98.H1_H1 ;  /* 0x30000062ff627230 */ /* 0x000fe40000004100 */
[C---:B------:R-:W-:Y:S01]  /*15e0*/  FADD.FTZ R139, -R108.reuse, R139 ;  /* 0x0000008b6c8b7221 */ /* 0x040fe20000010100 */
[----:B------:R-:W-:Y:S02]  /*15f0*/  HADD2.F32 R100, -RZ, R87.H0_H0 ;  /* 0x20000057ff647230 */ /* 0x000fe40000004100 */
[----:B------:R-:W-:Y:S02]  /*1600*/  HADD2.F32 R101, -RZ, R99.H0_H0 ;  /* 0x20000063ff657230 */ /* 0x000fe40000004100 */
[----:B-1----:R-:W-:Y:S01]  /*1610*/  FADD.FTZ R111, -R108, R131 ;  /* 0x000000836c6f7221 */ /* 0x002fe20000010100 */
[----:B------:R-:W-:Y:S02]  /*1620*/  HADD2.F32 R106, -RZ, R85.H0_H0 ;  /* 0x20000055ff6a7230 */ /* 0x000fe40000004100 */
[----:B------:R-:W-:Y:S01]  /*1630*/  FADD.FTZ R19, R19, R97 ;  /* 0x0000006113137221 */ /* 0x000fe20000010000 */
[----:B------:R-:W-:Y:S01]  /*1640*/  FFMA.FTZ R35, R136, R97, R35 ;  /* 0x0000006188237223 */ /* 0x000fe20000010023 */
[----:B------:R-:W-:Y:S01]  /*1650*/  FMUL.FTZ R97, R96, R98 ;  /* 0x0000006260617220 */ /* 0x000fe20000410000 */
[----:B------:R-:W-:Y:S01]  /*1660*/  FMUL.FTZ R96, R100, R101 ;  /* 0x0000006564607220 */ /* 0x000fe20000410000 */
[----:B------:R-:W-:Y:S01]  /*1670*/  FMUL.FTZ R144, R120, R139 ;  /* 0x0000008b78907220 */ /* 0x000fe20000410000 */
[----:B------:R-:W-:Y:S01]  /*1680*/  FADD.FTZ R16, R16, R133 ;  /* 0x0000008510107221 */ /* 0x000fe20000010000 */
[----:B------:R-:W-:Y:S01]  /*1690*/  FFMA.FTZ R32, R125, R133, R32 ;  /* 0x000000857d207223 */ /* 0x000fe20000010020 */
[----:B------:R-:W-:-:S02]  /*16a0*/  HADD2.F32 R131, -RZ, R141.H0_H0 ;  /* 0x2000008dff837230 */ /* 0x000fc40000004100 */
[----:B------:R-:W-:Y:S01]  /*16b0*/  FMUL.FTZ R106, R106, R109 ;  /* 0x0000006d6a6a7220 */ /* 0x000fe20000410000 */
[----:B------:R-:W-:Y:S02]  /*16c0*/  HADD2.F32 R139, -RZ, R143.H0_H0 ;  /* 0x2000008fff8b7230 */ /* 0x000fe40000004100 */
[----:B------:R-:W-:Y:S01]  /*16d0*/  FMUL.FTZ R133, R120, R111 ;  /* 0x0000006f78857220 */ /* 0x000fe20000410000 */
[----:B------:R-:W-:Y:S02]  /*16e0*/  HADD2.F32 R100, -RZ, R103.H0_H0 ;  /* 0x20000067ff647230 */ /* 0x000fe40000004100 */
[----:B------:R-:W-:Y:S02]  /*16f0*/  HADD2.F32 R102, -RZ, R102.H1_H1 ;  /* 0x30000066ff667230 */ /* 0x000fe40000004100 */
[-C--:B------:R-:W-:Y:S01]  /*1700*/  FFMA.FTZ R131, R131, R104.reuse, R106 ;  /* 0x0000006883837223 */ /* 0x080fe2000001006a */
[----:B------:R-:W-:Y:S01]  /*1710*/  FADD.FTZ R50, R50, R104 ;  /* 0x0000006832327221 */ /* 0x000fe20000010000 */
[----:B------:R-:W-:Y:S01]  /*1720*/  FFMA.FTZ R66, R133, R104, R66 ;  /* 0x0000006885427223 */ /* 0x000fe20000010042 */
[----:B------:R-:W-:Y:S01]  /*1730*/  FFMA.FTZ R139, R139, R100, R96 ;  /* 0x000000648b8b7223 */ /* 0x000fe20000010060 */
[----:B------:R-:W-:-:S02]  /*1740*/  HADD2.F32 R104, -RZ, R99.H1_H1 ;  /* 0x30000063ff687230 */ /* 0x000fc40000004100 */
[----:B------:R-:W-:Y:S01]  /*1750*/  FFMA.FTZ R138, R138, R102, R97 ;  /* 0x000000668a8a7223 */ /* 0x000fe20000010061 */
[----:B------:R-:W-:Y:S02]  /*1760*/  HADD2.F32 R96, -RZ, R87.H1_H1 ;  /* 0x30000057ff607230 */ /* 0x000fe40000004100 */
[----:B------:R-:W-:Y:S01]  /*1770*/  FADD.FTZ R97, R162, R121 ;  /* 0x00000079a2617221 */ /* 0x000fe20000010000 */
[----:B------:R-:W-:Y:S01]  /*1780*/  FFMA.FTZ R99, R125, R121, R164 ;  /* 0x000000797d637223 */ /* 0x000fe200000100a4 */
[----:B------:R-:W-:Y:S01]  /*1790*/  FADD.FTZ R13, R13, R98 ;  /* 0x000000620d0d7221 */ /* 0x000fe20000010000 */
[----:B------:R-:W-:Y:S01]  /*17a0*/  FFMA.FTZ R29, R144, R98, R29 ;  /* 0x00000062901d7223 */ /* 0x000fe2000001001d */
[----:B------:R-:W-:Y:S01]  /*17b0*/  FMUL.FTZ R106, R96, R104 ;  /* 0x00000068606a7220 */ /* 0x000fe20000410000 */
[----:B------:R-:W-:Y:S01]  /*17c0*/  FADD.FTZ R96, R97, R130 ;  /* 0x0000008261607221 */ /* 0x000fe20000010000 */
[----:B------:R-:W-:-:S03]  /*17d0*/  FFMA.FTZ R98, R132, R130, R99 ;  /* 0x0000008284627223 */ /* 0x000fc60000010063 */
[----:B------:R-:W-:Y:S01]  /*17e0*/  FADD.FTZ R97, R96, R131 ;  /* 0x0000008360617221 */ /* 0x000fe20000010000 */
[----:B------:R-:W-:-:S03]  /*17f0*/  FFMA.FTZ R99, R133, R131, R98 ;  /* 0x0000008385637223 */ /* 0x000fc60000010062 */
[----:B------:R-:W-:Y:S01]  /*1800*/  FADD.FTZ R96, R97, R134 ;  /* 0x0000008661607221 */ /* 0x000fe20000010000 */
[----:B------:R-:W-:Y:S01]  /*1810*/  FFMA.FTZ R98, R136, R134, R99 ;  /* 0x0000008688627223 */ /* 0x000fe20000010063 */
[----:B------:R-:W-:Y:S02]  /*1820*/  FADD.FTZ R147, -R108, R145 ;  /* 0x000000916c937221 */ /* 0x000fe40000010100 */
[----:B------:R-:W-:Y:S01]  /*1830*/  FADD.FTZ R97, R96, R135 ;  /* 0x0000008760617221 */ /* 0x000fe20000010000 */
[----:B------:R-:W-:Y:S01]  /*1840*/  FFMA.FTZ R99, R137, R135, R98 ;  /* 0x0000008789637223 */ /* 0x000fe20000010062 */
[----:B------:R-:W-:Y:S01]  /*1850*/  FADD.FTZ R45, R45, R102 ;  /* 0x000000662d2d7221 */ /* 0x000fe20000010000 */
[----:B------:R-:W-:Y:S01]  /*1860*/  FFMA.FTZ R61, R144, R102, R61 ;  /* 0x00000066903d7223 */ /* 0x000fe2000001003d */
[----:B------:R-:W-:Y:S02]  /*1870*/  HADD2.F32 R102, -RZ, R103.H1_H1 ;  /* 0x30000067ff667230 */ /* 0x000fe40000004100 */
[----:B------:R-:W-:Y:S01]  /*1880*/  FMUL.FTZ R147, R120, R147 ;  /* 0x0000009378937220 */ /* 0x000fe20000410000 */
[----:B------:R-:W-:-:S02]  /*1890*/  HADD2.F32 R145, -RZ, R143.H1_H1 ;  /* 0x3000008fff917230 */ /* 0x000fc40000004100 */
[----:B------:R-:W-:Y:S01]  /*18a0*/  FADD.FTZ R96, R97, R138 ;  /* 0x0000008a61607221 */ /* 0x000fe20000010000 */
[----:B------:R-:W-:Y:S01]  /*18b0*/  FFMA.FTZ R98, R144, R138, R99 ;  /* 0x0000008a90627223 */ /* 0x000fe20000010063 */
[----:B------:R-:W-:Y:S01]  /*18c0*/  FMUL.FTZ R146, R120, R157 ;  /* 0x0000009d78927220 */ /* 0x000fe20000410000 */
        /* <DEDUP_REMOVED lines=17> */
.L_x_348:
[----:B------:R-:W-:Y:S05]  /*19e0*/  BSYNC.RECONVERGENT B0 ;  /* 0x0000000000007941 */ /* 0x000fea0003800200 */
.L_x_347:
        /* <DEDUP_REMOVED lines=19> */
[----:B------:R-:W0:Y:S04]  /*1b20*/  SHFL.DOWN PT, R100, R101, 0x2, 0x1f ;  /* 0x08401f0065647f89 */ /* 0x000e2800000e0000 */
[----:B------:R-:W1:Y:S01]  /*1b30*/  SHFL.DOWN PT, R102, R103, 0x2, 0x1f ;  /* 0x08401f0067667f89 */ /* 0x000e6200000e0000 */
[----:B0-----:R-:W-:Y:S01]  /*1b40*/  FADD.FTZ R100, R101, R100 ;  /* 0x0000006465647221 */ /* 0x001fe20000010000 */
[----:B--2---:R-:W-:Y:S01]  /*1b50*/  LEA R101, R105, R96, 0x18 ;  /* 0x0000006069657211 */ /* 0x004fe200078ec0ff */
[----:B-1----:R-:W-:-:S03]  /*1b60*/  FADD.FTZ R102, R103, R102 ;  /* 0x0000006667667221 */ /* 0x002fc60000010000 */
[----:B------:R-:W0:Y:S01]  /*1b70*/  SHFL.DOWN PT, R97, R100, 0x1, 0x1f ;  /* 0x08201f0064617f89 */ /* 0x000e2200000e0000 */
[C---:B------:R-:W-:Y:S02]  /*1b80*/  IADD3 R98, PT, PT, R101.reuse, 0x4040, RZ ;  /* 0x0000404065627810 */ /* 0x040fe40007ffe0ff */
[C---:B------:R-:W-:Y:S01]  /*1b90*/  IADD3 R104, PT, PT, R101.reuse, 0x4060, RZ ;  /* 0x0000406065687810 */ /* 0x040fe20007ffe0ff */
[----:B------:R-:W1:Y:S01]  /*1ba0*/  SHFL.DOWN PT, R99, R102, 0x1, 0x1f ;  /* 0x08201f0066637f89 */ /* 0x000e6200000e0000 */
[----:B------:R-:W-:Y:S02]  /*1bb0*/  @!P1 MOV R96, R98 ;  /* 0x0000006200609202 */ /* 0x000fe40000000f00 */
[C---:B------:R-:W-:Y:S02]  /*1bc0*/  @!P0 IADD3 R96, PT, PT, R101.reuse, 0x4000, RZ ;  /* 0x0000400065608810 */ /* 0x040fe40007ffe0ff */
[----:B------:R-:W-:Y:S02]  /*1bd0*/  @!P3 IADD3 R98, PT, PT, R101, 0x4000, RZ ;  /* 0x000040006562b810 */ /* 0x000fe40007ffe0ff */
[----:B------:R-:W-:-:S02]  /*1be0*/  @!P1 LEA R157, R117, R96, 0x3 ;  /* 0x00000060759d9211 */ /* 0x000fc400078e18ff */
[C---:B------:R-:W-:Y:S02]  /*1bf0*/  IADD3 R108, PT, PT, R101.reuse, 0x4070, RZ ;  /* 0x00004070656c7810 */ /* 0x040fe40007ffe0ff */
[C---:B------:R-:W-:Y:S02]  /*1c00*/  @!P3 IADD3 R104, PT, PT, R101.reuse, 0x4020, RZ ;  /* 0x000040206568b810 */ /* 0x040fe40007ffe0ff */
[C---:B------:R-:W-:Y:S01]  /*1c10*/  @!P3 IADD3 R108, PT, PT, R101.reuse, 0x4030, RZ ;  /* 0x00004030656cb810 */ /* 0x040fe20007ffe0ff */
[----:B0-----:R-:W-:Y:S01]  /*1c20*/  FADD.FTZ R162, R100, R97 ;  /* 0x0000006164a27221 */ /* 0x001fe20000010000 */
[C---:B------:R-:W-:Y:S02]  /*1c30*/  IADD3 R100, PT, PT, R101.reuse, 0x4050, RZ ;  /* 0x0000405065647810 */ /* 0x040fe40007ffe0ff */
[----:B------:R-:W-:Y:S01]  /*1c40*/  @!P3 IADD3 R100, PT, PT, R101, 0x4010, RZ ;  /* 0x000040106564b810 */ /* 0x000fe20007ffe0ff */
[----:B-1----:R-:W-:-:S05]  /*1c50*/  FADD.FTZ R163, R102, R99 ;  /* 0x0000006366a37221 */ /* 0x002fca0000010000 */
[----:B------:R-:W-:Y:S01]  /*1c60*/  @!P1 STS.64 [R157], R162 ;  /* 0x000000a29d009388 */ /* 0x000fe20000000a00 */
[----:B------:R-:W-:Y:S01]  /*1c70*/  BAR.SYNC.DEFER_BLOCKING 0x0 ;  /* 0x0000000000007b1d */ /* 0x000fe20000010000 */
[----:B------:R-:W-:-:S05]  /*1c80*/  ISETP.GE.U32.AND P1, PT, R2, 0x100, PT ;  /* 0x000001000200780c */ /* 0x000fca0003f26070 */
[----:B------:R-:W0:Y:S04]  /*1c90*/  LDS.128 R96, [R98] ;  /* 0x0000000062607984 */ /* 0x000e280000000c00 */
[----:B------:R-:W1:Y:S04]  /*1ca0*/  LDS.128 R100, [R100] ;  /* 0x0000000064647984 */ /* 0x000e680000000c00 */
[----:B------:R-:W2:Y:S04]  /*1cb0*/  LDS.128 R104, [R104] ;  /* 0x0000000068687984 */ /* 0x000ea80000000c00 */
[----:B------:R-:W3:Y:S01]  /*1cc0*/  LDS.128 R108, [R108] ;  /* 0x000000006c6c7984 */ /* 0x000ee20000000c00 */
        /* <DEDUP_REMOVED lines=35> */
[----:B------:R-:W-:Y:S01]  /*1f00*/  ISETP.GE.U32.AND P0, PT, R114, RZ, PT ;  /* 0x000000ff7200720c */ /* 0x000fe20003f06070 */
[----:B------:R-:W-:Y:S01]  /*1f10*/  FADD.FTZ R99, R149, -R98 ;  /* 0x8000006295637221 */ /* 0x000fe20000010000 */
[C---:B-----5:R-:W-:Y:S01]  /*1f20*/  FMUL.FTZ R103, R120.reuse, R103 ;  /* 0x0000006778677220 */ /* 0x060fe20000410000 */
[----:B------:R-:W-:Y:S01]  /*1f30*/  FMUL.FTZ R102, R120, R97 ;  /* 0x0000006178667220 */ /* 0x000fe20000410000 */
[----:B------:R-:W-:Y:S01]  /*1f40*/  FADD.FTZ R97, R129, -R96 ;  /* 0x8000006081617221 */ /* 0x000fe20000010000 */
[----:B------:R-:W-:Y:S01]  /*1f50*/  ISETP.GE.U32.AND.EX P0, PT, R115, 0x1000000, PT, P0 ;  /* 0x010000007300780c */ /* 0x000fe20003f06100 */
[----:B------:R-:W-:Y:S01]  /*1f60*/  FMUL.FTZ R103, R103, UR13 ;  /* 0x0000000d67677c20 */ /* 0x000fe20008410000 */
[----:B------:R-:W-:Y:S01]  /*1f70*/  FMUL.FTZ R102, R102, UR13 ;  /* 0x0000000d66667c20 */ /* 0x000fe20008410000 */
[C---:B------:R-:W-:Y:S01]  /*1f80*/  FMUL.FTZ R99, R120.reuse, R99 ;  /* 0x0000006378637220 */ /* 0x040fe20000410000 */
[----:B------:R-:W-:Y:S01]  /*1f90*/  LOP3.LUT P5, RZ, R115, 0xff0000, RZ, 0xc0, !PT ;  /* 0x00ff000073ff7812 */ /* 0x000fe200078ac0ff */
[----:B------:R-:W-:Y:S01]  /*1fa0*/  FMUL.FTZ R97, R120, R97 ;  /* 0x0000006178617220 */ /* 0x000fe20000410000 */
[----:B------:R-:W-:Y:S01]  /*1fb0*/  FSEL R105, R103, RZ, P0 ;  /* 0x000000ff67697208 */ /* 0x000fe20000000000 */
[----:B------:R-:W-:Y:S01]  /*1fc0*/  FMUL.FTZ R99, R99, UR13 ;  /* 0x0000000d63637c20 */ /* 0x000fe20008410000 */
[----:B------:R-:W-:Y:S01]  /*1fd0*/  FSEL R102, R102, RZ, P5 ;  /* 0x000000ff66667208 */ /* 0x000fe20002800000 */
[----:B------:R-:W-:Y:S01]  /*1fe0*/  FMUL.FTZ R97, R97, UR13 ;  /* 0x0000000d61617c20 */ /* 0x000fe20008410000 */
[C---:B------:R-:W-:Y:S01]  /*1ff0*/  LOP3.LUT P0, RZ, R115.reuse, 0xff00, RZ, 0xc0, !PT ;  /* 0x0000ff0073ff7812 */ /* 0x040fe2000780c0ff */
[----:B------:R-:W-:Y:S01]  /*2000*/  FFMA.FTZ R96, R128, R100, R101 ;  /* 0x0000006480607223 */ /* 0x000fe20000010065 */
[----:B------:R-:W-:-:S02]  /*2010*/  LOP3.LUT P5, RZ, R115, 0xff, RZ, 0xc0, !PT ;  /* 0x000000ff73ff7812 */ /* 0x000fc400078ac0ff */
[----:B------:R-:W-:Y:S02]  /*2020*/  FSEL R103, R99, RZ, P0 ;  /* 0x000000ff63677208 */ /* 0x000fe40000000000 */
[----:B------:R-:W-:Y:S01]  /*2030*/  FSEL R98, R97, RZ, P5 ;  /* 0x000000ff61627208 */ /* 0x000fe20002800000 */
[--C-:B------:R-:W-:Y:S01]  /*2040*/  FFMA.FTZ R97, R127, R100, R101.reuse ;  /* 0x000000647f617223 */ /* 0x100fe20000010065 */
[----:B------:R-:W-:Y:S01]  /*2050*/  F2FP.F16.F32.PACK_AB R99, R105, R102 ;  /* 0x000000666963723e */ /* 0x000fe200000000ff */
[----:B------:R-:W-:Y:S01]  /*2060*/  FFMA.FTZ R105, R148, R100, R101 ;  /* 0x0000006494697223 */ /* 0x000fe20000010065 */
[----:B------:R-:W-:Y:S01]  /*2070*/  F2FP.F16.F32.PACK_AB R98, R103, R98 ;  /* 0x000000626762723e */ /* 0x000fe200000000ff */
[----:B------:R-:W-:Y:S01]  /*2080*/  FADD.FTZ R103, R124, -R97 ;  /* 0x800000617c677221 */ /* 0x000fe20000010000 */
[----:B------:R-:W-:Y:S01]  /*2090*/  FFMA.FTZ R97, R3, R100, R101 ;  /* 0x0000006403617223 */ /* 0x000fe20000010065 */
[----:B------:R-:W-:Y:S01]  /*20a0*/  FADD.FTZ R105, R126, -R105 ;  /* 0x800000697e697221 */ /* 0x000fe20000010000 */
[----:B------:R-:W-:Y:S01]  /*20b0*/  LOP3.LUT P0, RZ, R114, 0xff0000, RZ, 0xc0, !PT ;  /* 0x00ff000072ff7812 */ /* 0x000fe2000780c0ff */
[C---:B------:R-:W-:Y:S01]  /*20c0*/  FMUL.FTZ R102, R120.reuse, R103 ;  /* 0x0000006778667220 */ /* 0x040fe20000410000 */
[----:B------:R-:W-:Y:S01]  /*20d0*/  FADD.FTZ R103, R123, -R96 ;  /* 0x800000607b677221 */ /* 0x000fe20000010000 */
[----:B------:R-:W-:Y:S01]  /*20e0*/  FMUL.FTZ R105, R120, R105 ;  /* 0x0000006978697220 */ /* 0x000fe20000410000 */
[----:B------:R-:W-:Y:S01]  /*20f0*/  FADD.FTZ R97, R122, -R97 ;  /* 0x800000617a617221 */ /* 0x000fe20000010000 */
[----:B------:R-:W-:Y:S01]  /*2100*/  FMUL.FTZ R102, R102, UR13 ;  /* 0x0000000d66667c20 */ /* 0x000fe20008410000 */
[----:B------:R-:W-:Y:S01]  /*2110*/  LOP3.LUT P5, RZ, R114, 0xff000000, RZ, 0xc0, !PT ;  /* 0xff00000072ff7812 */ /* 0x000fe200078ac0ff */
[----:B------:R-:W-:Y:S01]  /*2120*/  FMUL.FTZ R105, R105, UR13 ;  /* 0x0000000d69697c20 */ /* 0x000fe20008410000 */
[C---:B------:R-:W-:Y:S01]  /*2130*/  FMUL.FTZ R103, R120.reuse, R103 ;  /* 0x0000006778677220 */ /* 0x040fe20000410000 */
[----:B------:R-:W-:Y:S01]  /*2140*/  FMUL.FTZ R97, R120, R97 ;  /* 0x0000006178617220 */ /* 0x000fe20000410000 */
[----:B------:R-:W-:-:S02]  /*2150*/  FSEL R102, R102, RZ, P0 ;  /* 0x000000ff66667208 */ /* 0x000fc40000000000 */
[----:B------:R-:W-:Y:S01]  /*2160*/  FMUL.FTZ R103, R103, UR13 ;  /* 0x0000000d67677c20 */ /* 0x000fe20008410000 */
[----:B------:R-:W-:Y:S01]  /*2170*/  FMUL.FTZ R97, R97, UR13 ;  /* 0x0000000d61617c20 */ /* 0x000fe20008410000 */
[----:B------:R-:W-:Y:S02]  /*2180*/  FSEL R105, R105, RZ, P5 ;  /* 0x000000ff69697208 */ /* 0x000fe40002800000 */
[C---:B------:R-:W-:Y:S02]  /*2190*/  LOP3.LUT P0, RZ, R114.reuse, 0xff00, RZ, 0xc0, !PT ;  /* 0x0000ff0072ff7812 */ /* 0x040fe4000780c0ff */
[----:B------:R-:W-:Y:S02]  /*21a0*/  LOP3.LUT P5, RZ, R114, 0xff, RZ, 0xc0, !PT ;  /* 0x000000ff72ff7812 */ /* 0x000fe400078ac0ff */
[----:B------:R-:W-:Y:S02]  /*21b0*/  FSEL R103, R103, RZ, P0 ;  /* 0x000000ff67677208 */ /* 0x000fe40000000000 */
[----:B------:R-:W-:-:S02]  /*21c0*/  FSEL R96, R97, RZ, P5 ;  /* 0x000000ff61607208 */ /* 0x000fc40002800000 */
[----:B------:R-:W-:Y:S02]  /*21d0*/  F2FP.F16.F32.PACK_AB R97, R105, R102 ;  /* 0x000000666961723e */ /* 0x000fe400000000ff */
[----:B------:R-:W-:Y:S01]  /*21e0*/  F2FP.F16.F32.PACK_AB R96, R103, R96 ;  /* 0x000000606760723e */ /* 0x000fe200000000ff */
[----:B------:R-:W-:Y:S06]  /*21f0*/  BRA `(.L_x_354) ;  /* 0x0000002000247947 */ /* 0x000fec0003800000 */
.L_x_353:
[-CC-:B------:R-:W-:Y:S01]  /*2200*/  FFMA.FTZ R89, R153, R100.reuse, R101.reuse ;  /* 0x0000006499597223 */ /* 0x180fe20000010065 */
[-CC-:B------:R-:W-:Y:S01]  /*2210*/  FFMA.FTZ R91, R156, R100.reuse, R101.reuse ;  /* 0x000000649c5b7223 */ /* 0x180fe20000010065 */
[-CC-:B------:R-:W-:Y:S01]  /*2220*/  FFMA.FTZ R88, R151, R100.reuse, R101.reuse ;  /* 0x0000006497587223 */ /* 0x180fe20000010065 */
[----:B------:R-:W-:Y:S01]  /*2230*/  FFMA.FTZ R90, R152, R100, R101 ;  /* 0x00000064985a7223 */ /* 0x000fe20000010065 */
[----:B------:R-:W-:Y:S01]  /*2240*/  FADD.FTZ R89, R150, -R89 ;  /* 0x8000005996597221 */ /* 0x000fe20000010000 */
[----:B------:R-:W-:Y:S01]  /*2250*/  FADD.FTZ R97, R154, -R91 ;  /* 0x8000005b9a617221 */ /* 0x000fe20000010000 */
[----:B------:R-:W-:Y:S01]  /*2260*/  ISETP.GE.U32.AND P0, PT, R114, RZ, PT ;  /* 0x000000ff7200720c */ /* 0x000fe20003f06070 */
[----:B------:R-:W-:Y:S01]  /*2270*/  FADD.FTZ R91, R149, -R90 ;  /* 0x8000005a955b7221 */ /* 0x000fe20000010000 */
[C---:B-----5:R-:W-:Y:S01]  /*2280*/  FMUL.FTZ R96, R120.reuse, R89 ;  /* 0x0000005978607220 */ /* 0x060fe20000410000 */
[----:B------:R-:W-:Y:S01]  /*2290*/  FMUL.FTZ R103, R120, R97 ;  /* 0x0000006178677220 */ /* 0x000fe20000410000 */
[----:B------:R-:W-:Y:S01]  /*22a0*/  FADD.FTZ R89, R129, -R88 ;  /* 0x8000005881597221 */ /* 0x000fe20000010000 */
[----:B------:R-:W-:Y:S01]  /*22b0*/  LOP3.LUT P5, RZ, R115, 0xff0000, RZ, 0xc0, !PT ;  /* 0x00ff000073ff7812 */ /* 0x000fe200078ac0ff */
[----:B------:R-:W-:Y:S01]  /*22c0*/  FMUL.FTZ R88, R96, UR13 ;  /* 0x0000000d60587c20 */ /* 0x000fe20008410000 */
[----:B------:R-:W-:Y:S01]  /*22d0*/  FMUL.FTZ R97, R103, UR13 ;  /* 0x0000000d67617c20 */ /* 0x000fe20008410000 */
[----:B------:R-:W-:Y:S01]  /*22e0*/  ISETP.GE.U32.AND.EX P0, PT, R115, 0x1000000, PT, P0 ;  /* 0x010000007300780c */ /* 0x000fe20003f06100 */
        /* <DEDUP_REMOVED lines=12> */
[--C-:B------:R-:W-:Y:S01]  /*23b0*/  FFMA.FTZ R103, R148, R100, R101.reuse ;  /* 0x0000006494677223 */ /* 0x100fe20000010065 */
[----:B------:R-:W-:Y:S01]  /*23c0*/  F2FP.F16.F32.PACK_AB R98, R97, R88 ;  /* 0x000000586162723e */ /* 0x000fe200000000ff */
[-CC-:B------:R-:W-:Y:S01]  /*23d0*/  FFMA.FTZ R97, R127, R100.reuse, R101.reuse ;  /* 0x000000647f617223 */ /* 0x180fe20000010065 */
[----:B------:R-:W-:Y:S01]  /*23e0*/  F2FP.F16.F32.PACK_AB R90, R90, R89 ;  /* 0x000000595a5a723e */ /* 0x000fe200000000ff */
[-C--:B------:R-:W-:Y:S01]  /*23f0*/  FFMA.FTZ R89, R3, R100.reuse, R101 ;  /* 0x0000006403597223 */ /* 0x080fe20000010065 */
[----:B------:R-:W-:Y:S01]  /*2400*/  FADD.FTZ R103, R126, -R103 ;  /* 0x800000677e677221 */ /* 0x000fe20000010000 */
[----:B------:R-:W-:Y:S01]  /*2410*/  FADD.FTZ R97, R124, -R97 ;  /* 0x800000617c617221 */ /* 0x000fe20000010000 */
[----:B------:R-:W-:Y:S01]  /*2420*/  FFMA.FTZ R88, R128, R100, R101 ;  /* 0x0000006480587223 */ /* 0x000fe20000010065 */
[----:B------:R-:W-:Y:S01]  /*2430*/  FADD.FTZ R89, R122, -R89 ;  /* 0x800000597a597221 */ /* 0x000fe20000010000 */
[C---:B------:R-:W-:Y:S01]  /*2440*/  FMUL.FTZ R103, R120.reuse, R103 ;  /* 0x0000006778677220 */ /* 0x040fe20000410000 */
[C---:B------:R-:W-:Y:S01]  /*2450*/  FMUL.FTZ R96, R120.reuse, R97 ;  /* 0x0000006178607220 */ /* 0x040fe20000410000 */
[----:B------:R-:W-:Y:S01]  /*2460*/  FADD.FTZ R97, R123, -R88 ;  /* 0x800000587b617221 */ /* 0x000fe20000010000 */
[----:B------:R-:W-:Y:S01]  /*2470*/  FMUL.FTZ R88, R120, R89 ;  /* 0x0000005978587220 */ /* 0x000fe20000410000 */
[----:B------:R-:W-:Y:S01]  /*2480*/  LOP3.LUT P0, RZ, R114, 0xff0000, RZ, 0xc0, !PT ;  /* 0x00ff000072ff7812 */ /* 0x000fe2000780c0ff */
[----:B------:R-:W-:Y:S01]  /*2490*/  FMUL.FTZ R102, R96, UR13 ;  /* 0x0000000d60667c20 */ /* 0x000fe20008410000 */
[----:B------:R-:W-:Y:S01]  /*24a0*/  FMUL.FTZ R97, R120, R97 ;  /* 0x0000006178617220 */ /* 0x000fe20000410000 */
[C---:B------:R-:W-:Y:S01]  /*24b0*/  F2FP.F16.F32.PACK_AB R89, R103.reuse, R96 ;  /* 0x000000606759723e */ /* 0x040fe200000000ff */
[----:B------:R-:W-:Y:S01]  /*24c0*/  FMUL.FTZ R103, R103, UR13 ;  /* 0x0000000d67677c20 */ /* 0x000fe20008410000 */
[----:B------:R-:W-:Y:S01]  /*24d0*/  LOP3.LUT P5, RZ, R114, 0xff000000, RZ, 0xc0, !PT ;  /* 0xff00000072ff7812 */ /* 0x000fe200078ac0ff */
[----:B------:R-:W-:Y:S01]  /*24e0*/  FMUL.FTZ R96, R88, UR13 ;  /* 0x0000000d58607c20 */ /* 0x000fe20008410000 */
[C---:B------:R-:W-:Y:S01]  /*24f0*/  F2FP.F16.F32.PACK_AB R88, R97.reuse, R88 ;  /* 0x000000586158723e */ /* 0x040fe200000000ff */
[----:B------:R-:W-:Y:S01]  /*2500*/  FMUL.FTZ R97, R97, UR13 ;  /* 0x0000000d61617c20 */ /* 0x000fe20008410000 */
[----:B------:R-:W-:-:S02]  /*2510*/  FSEL R102, R102, RZ, P0 ;  /* 0x000000ff66667208 */ /* 0x000fc40000000000 */
[----:B------:R-:W-:Y:S02]  /*2520*/  FSEL R105, R103, RZ, P5 ;  /* 0x000000ff67697208 */ /* 0x000fe40002800000 */
[C---:B------:R-:W-:Y:S02]  /*2530*/  LOP3.LUT P0, RZ, R114.reuse, 0xff, RZ, 0xc0, !PT ;  /* 0x000000ff72ff7812 */ /* 0x040fe4000780c0ff */
[----:B------:R-:W-:Y:S02]  /*2540*/  LOP3.LUT P5, RZ, R114, 0xff00, RZ, 0xc0, !PT ;  /* 0x0000ff0072ff7812 */ /* 0x000fe400078ac0ff */
[----:B------:R-:W-:Y:S02]  /*2550*/  FSEL R96, R96, RZ, P0 ;  /* 0x000000ff60607208 */ /* 0x000fe40000000000 */
[----:B------:R-:W-:Y:S02]  /*2560*/  FSEL R103, R97, RZ, P5 ;  /* 0x000000ff61677208 */ /* 0x000fe40002800000 */
[----:B------:R-:W-:-:S02]  /*2570*/  F2FP.F16.F32.PACK_AB R97, R105, R102 ;  /* 0x000000666961723e */ /* 0x000fc400000000ff */
[----:B------:R-:W-:Y:S01]  /*2580*/  F2FP.F16.F32.PACK_AB R96, R103, R96 ;  /* 0x000000606760723e */ /* 0x000fe200000000ff */
[----:B------:R-:W-:Y:S06]  /*2590*/  BRA `(.L_x_354) ;  /* 0x0000001c003c7947 */ /* 0x000fec0003800000 */
.L_x_352:
[----:B------:R-:W-:-:S04]  /*25a0*/  UISETP.NE.U32.AND UP0, UPT, UR4, URZ, UPT ;  /* 0x000000ff0400728c */ /* 0x000fc8000bf05070 */
[----:B------:R-:W-:-:S09]  /*25b0*/  UISETP.NE.AND.EX UP0, UPT, UR5, URZ, UPT, UP0 ;  /* 0x000000ff0500728c */ /* 0x000fd2000bf05300 */
[----:B------:R-:W-:Y:S05]  /*25c0*/  BRA.U UP0, `(.L_x_355) ;  /* 0x0000000100f87547 */ /* 0x000fea000b800000 */
[-CC-:B------:R-:W-:Y:S01]  /*25d0*/  FFMA.FTZ R99, R153, R100.reuse, R101.reuse ;  /* 0x0000006499637223 */ /* 0x180fe20000010065 */
[-CC-:B------:R-:W-:Y:S01]  /*25e0*/  FFMA.FTZ R103, R156, R100.reuse, R101.reuse ;  /* 0x000000649c677223 */ /* 0x180fe20000010065 */
[----:B------:R-:W-:Y:S01]  /*25f0*/  FFMA.FTZ R98, R151, R100, R101 ;  /* 0x0000006497627223 */ /* 0x000fe20000010065 */
[--C-:B------:R-:W-:Y:S02]  /*2600*/  HADD2.F32 R97, -RZ, R11.reuse.H0_H0 ;  /* 0x2000000bff617230 */ /* 0x100fe40000004100 */
[----:B------:R-:W-:Y:S01]  /*2610*/  FADD.FTZ R96, R150, -R99 ;  /* 0x8000006396607221 */ /* 0x000fe20000010000 */
[----:B------:R-:W-:Y:S02]  /*2620*/  HADD2.F32 R99, -RZ, R11.H1_H1 ;  /* 0x3000000bff637230 */ /* 0x000fe40000004100 */
[----:B------:R-:W-:Y:S01]  /*2630*/  FADD.FTZ R104, R154, -R103 ;  /* 0x800000679a687221 */ /* 0x000fe20000010000 */
[----:B------:R-:W-:Y:S01]  /*2640*/  FADD.FTZ R102, R129, -R98 ;  /* 0x8000006281667221 */ /* 0x000fe20000010000 */
[----:B-----5:R-:W-:Y:S01]  /*2650*/  FFMA.FTZ R96, R120, R96, R97 ;  /* 0x0000006078607223 */ /* 0x020fe20000010061 */
[----:B------:R-:W-:-:S02]  /*2660*/  HADD2.F32 R97, -RZ, R10.H0_H0 ;  /* 0x2000000aff617230 */ /* 0x000fc40000004100 */
[----:B------:R-:W-:Y:S01]  /*2670*/  FFMA.FTZ R98, R120, R104, R99 ;  /* 0x0000006878627223 */ /* 0x000fe20000010063 */
[----:B------:R-:W-:Y:S01]  /*2680*/  FFMA.FTZ R104, R152, R100, R101 ;  /* 0x0000006498687223 */ /* 0x000fe20000010065 */
[----:B------:R-:W-:Y:S01]  /*2690*/  HADD2.F32 R99, -RZ, R10.H1_H1 ;  /* 0x3000000aff637230 */ /* 0x000fe20000004100 */
[----:B------:R-:W-:Y:S01]  /*26a0*/  ISETP.GE.U32.AND P0, PT, R114, RZ, PT ;  /* 0x000000ff7200720c */ /* 0x000fe20003f06070 */
[----:B------:R-:W-:Y:S01]  /*26b0*/  FMUL.FTZ R96, R96, UR13 ;  /* 0x0000000d60607c20 */ /* 0x000fe20008410000 */
[----:B------:R-:W-:Y:S01]  /*26c0*/  FADD.FTZ R104, R149, -R104 ;  /* 0x8000006895687221 */ /* 0x000fe20000010000 */
[----:B------:R-:W-:Y:S01]  /*26d0*/  FMUL.FTZ R98, R98, UR13 ;  /* 0x0000000d62627c20 */ /* 0x000fe20008410000 */
[C---:B------:R-:W-:Y:S01]  /*26e0*/  FFMA.FTZ R97, R120.reuse, R102, R97 ;  /* 0x0000006678617223 */ /* 0x040fe20000010061 */
[C---:B------:R-:W-:Y:S01]  /*26f0*/  LOP3.LUT P5, RZ, R115.reuse, 0xff0000, RZ, 0xc0, !PT ;  /* 0x00ff000073ff7812 */ /* 0x040fe200078ac0ff */
[----:B------:R-:W-:Y:S01]  /*2700*/  FFMA.FTZ R99, R120, R104, R99 ;  /* 0x0000006878637223 */ /* 0x000fe20000010063 */
[----:B------:R-:W-:Y:S01]  /*2710*/  ISETP.GE.U32.AND.EX P0, PT, R115, 0x1000000, PT, P0 ;  /* 0x010000007300780c */ /* 0x000fe20003f06100 */
[----:B------:R-:W-:Y:S01]  /*2720*/  FMUL.FTZ R97, R97, UR13 ;  /* 0x0000000d61617c20 */ /* 0x000fe20008410000 */
[----:B------:R-:W-:Y:S01]  /*2730*/  FSEL R96, R96, RZ, P5 ;  /* 0x000000ff60607208 */ /* 0x000fe20002800000 */
[----:B------:R-:W-:Y:S01]  /*2740*/  FMUL.FTZ R99, R99, UR13 ;  /* 0x0000000d63637c20 */ /* 0x000fe20008410000 */
[----:B------:R-:W-:Y:S01]  /*2750*/  FSEL R103, R98, RZ, P0 ;  /* 0x000000ff62677208 */ /* 0x000fe20000000000 */
[-CC-:B------:R-:W-:Y:S01]  /*2760*/  FFMA.FTZ R105, R148, R100.reuse, R101.reuse ;  /* 0x0000006494697223 */ /* 0x180fe20000010065 */
[C---:B------:R-:W-:Y:S01]  /*2770*/  LOP3.LUT P5, RZ, R115.reuse, 0xff, RZ, 0xc0, !PT ;  /* 0x000000ff73ff7812 */ /* 0x040fe200078ac0ff */
[----:B------:R-:W-:Y:S01]  /*2780*/  FFMA.FTZ R106, R128, R100, R101 ;  /* 0x00000064806a7223 */ /* 0x000fe20000010065 */
[----:B------:R-:W-:Y:S01]  /*2790*/  LOP3.LUT P0, RZ, R115, 0xff00, RZ, 0xc0, !PT ;  /* 0x0000ff0073ff7812 */ /* 0x000fe2000780c0ff */
[----:B------:R-:W-:Y:S01]  /*27a0*/  FADD.FTZ R102, R126, -R105 ;  /* 0x800000697e667221 */ /* 0x000fe20000010000 */
[----:B------:R-:W-:Y:S01]  /*27b0*/  FSEL R97, R97, RZ, P5 ;  /* 0x000000ff61617208 */ /* 0x000fe20002800000 */
[----:B------:R-:W-:Y:S01]  /*27c0*/  FADD.FTZ R106, R123, -R106 ;  /* 0x8000006a7b6a7221 */ /* 0x000fe20000010000 */
[----:B------:R-:W-:-:S02]  /*27d0*/  FSEL R98, R99, RZ, P0 ;  /* 0x000000ff63627208 */ /* 0x000fc40000000000 */
[----:B------:R-:W-:Y:S01]  /*27e0*/  F2FP.F16.F32.PACK_AB R99, R103, R96 ;  /* 0x000000606763723e */ /* 0x000fe200000000ff */
[----:B------:R-:W-:Y:S01]  /*27f0*/  FFMA.FTZ R103, R127, R100, R101 ;  /* 0x000000647f677223 */ /* 0x000fe20000010065 */
[----:B------:R-:W-:Y:S01]  /*2800*/  F2FP.F16.F32.PACK_AB R98, R98, R97 ;  /* 0x000000616262723e */ /* 0x000fe200000000ff */
[--C-:B------:R-:W-:Y:S01]  /*2810*/  HADD2.F32 R97, -RZ, R9.reuse.H0_H0 ;  /* 0x20000009ff617230 */ /* 0x100fe20000004100 */
[----:B------:R-:W-:Y:S01]  /*2820*/  LOP3.LUT P0, RZ, R114, 0xff0000, RZ, 0xc0, !PT ;  /* 0x00ff000072ff7812 */ /* 0x000fe2000780c0ff */
[----:B------:R-:W-:Y:S01]  /*2830*/  FADD.FTZ R96, R124, -R103 ;  /* 0x800000677c607221 */ /* 0x000fe20000010000 */
[----:B------:R-:W-:Y:S01]  /*2840*/  HADD2.F32 R103, -RZ, R9.H1_H1 ;  /* 0x30000009ff677230 */ /* 0x000fe20000004100 */
[----:B------:R-:W-:Y:S02]  /*2850*/  LOP3.LUT P5, RZ, R114, 0xff000000, RZ, 0xc0, !PT ;  /* 0xff00000072ff7812 */ /* 0x000fe400078ac0ff */
[C---:B------:R-:W-:Y:S01]  /*2860*/  FFMA.FTZ R96, R120.reuse, R96, R97 ;  /* 0x0000006078607223 */ /* 0x040fe20000010061 */
[----:B------:R-:W-:Y:S01]  /*2870*/  FFMA.FTZ R97, R3, R100, R101 ;  /* 0x0000006403617223 */ /* 0x000fe20000010065 */
[----:B------:R-:W-:Y:S01]  /*2880*/  FFMA.FTZ R102, R120, R102, R103 ;  /* 0x0000006678667223 */ /* 0x000fe20000010067 */
[----:B------:R-:W-:-:S02]  /*2890*/  HADD2.F32 R103, -RZ, R8.H1_H1 ;  /* 0x30000008ff677230 */ /* 0x000fc40000004100 */
[----:B------:R-:W-:Y:S01]  /*28a0*/  FMUL.FTZ R96, R96, UR13 ;  /* 0x0000000d60607c20 */ /* 0x000fe20008410000 */
[----:B------:R-:W-:Y:S01]  /*28b0*/  FADD.FTZ R104, R122, -R97 ;  /* 0x800000617a687221 */ /* 0x000fe20000010000 */
[----:B------:R-:W-:Y:S02]  /*28c0*/  HADD2.F32 R97, -RZ, R8.H0_H0 ;  /* 0x20000008ff617230 */ /* 0x000fe40000004100 */
[----:B------:R-:W-:-:S03]  /*28d0*/  FFMA.FTZ R103, R120, R106, R103 ;  /* 0x0000006a78677223 */ /* 0x000fc60000010067 */
[----:B------:R-:W-:Y:S01]  /*28e0*/  FFMA.FTZ R97, R120, R104, R97 ;  /* 0x0000006878617223 */ /* 0x000fe20000010061 */
[----:B------:R-:W-:Y:S01]  /*28f0*/  FMUL.FTZ R104, R102, UR13 ;  /* 0x0000000d66687c20 */ /* 0x000fe20008410000 */
[----:B------:R-:W-:Y:S01]  /*2900*/  FSEL R102, R96, RZ, P0 ;  /* 0x000000ff60667208 */ /* 0x000fe20000000000 */
[----:B------:R-:W-:Y:S01]  /*2910*/  FMUL.FTZ R103, R103, UR13 ;  /* 0x0000000d67677c20 */ /* 0x000fe20008410000 */
[----:B------:R-:W-:Y:S01]  /*2920*/  FMUL.FTZ R97, R97, UR13 ;  /* 0x0000000d61617c20 */ /* 0x000fe20008410000 */
[----:B------:R-:W-:Y:S02]  /*2930*/  LOP3.LUT P0, RZ, R114, 0xff00, RZ, 0xc0, !PT ;  /* 0x0000ff0072ff7812 */ /* 0x000fe4000780c0ff */
[----:B------:R-:W-:Y:S02]  /*2940*/  FSEL R105, R104, RZ, P5 ;  /* 0x000000ff68697208 */ /* 0x000fe40002800000 */
[----:B------:R-:W-:Y:S02]  /*2950*/  LOP3.LUT P5, RZ, R114, 0xff, RZ, 0xc0, !PT ;  /* 0x000000ff72ff7812 */ /* 0x000fe400078ac0ff */
[----:B------:R-:W-:-:S02]  /*2960*/  FSEL R103, R103, RZ, P0 ;  /* 0x000000ff67677208 */ /* 0x000fc40000000000 */
[----:B------:R-:W-:Y:S02]  /*2970*/  FSEL R96, R97, RZ, P5 ;  /* 0x000000ff61607208 */ /* 0x000fe40002800000 */
[----:B------:R-:W-:Y:S02]  /*2980*/  F2FP.F16.F32.PACK_AB R97, R105, R102 ;  /* 0x000000666961723e */ /* 0x000fe400000000ff */
[----:B------:R-:W-:Y:S01]  /*2990*/  F2FP.F16.F32.PACK_AB R96, R103, R96 ;  /* 0x000000606760723e */ /* 0x000fe200000000ff */
[----:B------:R-:W-:Y:S06]  /*29a0*/  BRA `(.L_x_354) ;  /* 0x0000001800387947 */ /* 0x000fec0003800000 */
.L_x_355:
[-CC-:B------:R-:W-:Y:S01]  /*29b0*/  FFMA.FTZ R89, R153, R100.reuse, R101.reuse ;  /* 0x0000006499597223 */ /* 0x180fe20000010065 */
[--C-:B------:R-:W-:Y:S02]  /*29c0*/  HADD2.F32 R91, -RZ, R11.reuse.H0_H0 ;  /* 0x2000000bff5b7230 */ /* 0x100fe40000004100 */
[-CC-:B------:R-:W-:Y:S01]  /*29d0*/  FFMA.FTZ R99, R156, R100.reuse, R101.reuse ;  /* 0x000000649c637223 */ /* 0x180fe20000010065 */
[-C--:B------:R-:W-:Y:S01]  /*29e0*/  FFMA.FTZ R88, R151, R100.reuse, R101 ;  /* 0x0000006497587223 */ /* 0x080fe20000010065 */
[----:B------:R-:W-:Y:S01]  /*29f0*/  FADD.FTZ R89, R150, -R89 ;  /* 0x8000005996597221 */ /* 0x000fe20000010000 */
[----:B------:R-:W-:Y:S02]  /*2a00*/  HADD2.F32 R103, -RZ, R11.H1_H1 ;  /* 0x3000000bff677230 */ /* 0x000fe40000004100 */
[----:B------:R-:W-:Y:S01]  /*2a10*/  FFMA.FTZ R96, R152, R100, R101 ;  /* 0x0000006498607223 */ /* 0x000fe20000010065 */
[----:B------:R-:W-:Y:S01]  /*2a20*/  FADD.FTZ R99, R154, -R99 ;  /* 0x800000639a637221 */ /* 0x000fe20000010000 */
[----:B-----5:R-:W-:Y:S01]  /*2a30*/  FFMA.FTZ R97, R120, R89, R91 ;  /* 0x0000005978617223 */ /* 0x020fe2000001005b */
[----:B------:R-:W-:Y:S01]  /*2a40*/  FADD.FTZ R89, R129, -R88 ;  /* 0x8000005881597221 */ /* 0x000fe20000010000 */
[----:B------:R-:W-:-:S02]  /*2a50*/  HADD2.F32 R88, -RZ, R10.H1_H1 ;  /* 0x3000000aff587230 */ /* 0x000fc40000004100 */
[----:B------:R-:W-:Y:S01]  /*2a60*/  FADD.FTZ R91, R149, -R96 ;  /* 0x80000060955b7221 */ /* 0x000fe20000010000 */
[----:B------:R-:W-:Y:S01]  /*2a70*/  FFMA.FTZ R96, R120, R99, R103 ;  /* 0x0000006378607223 */ /* 0x000fe20000010067 */
[----:B------:R-:W-:Y:S01]  /*2a80*/  HADD2.F32 R90, -RZ, R10.H0_H0 ;  /* 0x2000000aff5a7230 */ /* 0x000fe20000004100 */
[----:B------:R-:W-:Y:S01]  /*2a90*/  ISETP.GE.U32.AND P0, PT, R114, RZ, PT ;  /* 0x000000ff7200720c */ /* 0x000fe20003f06070 */
[----:B------:R-:W-:Y:S01]  /*2aa0*/  FFMA.FTZ R99, R120, R91, R88 ;  /* 0x0000005b78637223 */ /* 0x000fe20000010058 */
[C---:B------:R-:W-:Y:S01]  /*2ab0*/  FMUL.FTZ R88, R96.reuse, UR13 ;  /* 0x0000000d60587c20 */ /* 0x040fe20008410000 */
[----:B------:R-:W-:Y:S01]  /*2ac0*/  F2FP.F16.F32.PACK_AB R91, R96, R97 ;  /* 0x00000061605b723e */ /* 0x000fe200000000ff */
[----:B------:R-:W-:Y:S01]  /*2ad0*/  FMUL.FTZ R96, R97, UR13 ;  /* 0x0000000d61607c20 */ /* 0x000fe20008410000 */
[----:B------:R-:W-:Y:S01]  /*2ae0*/  FFMA.FTZ R90, R120, R89, R90 ;  /* 0x00000059785a7223 */ /* 0x000fe2000001005a */
[----:B------:R-:W-:Y:S01]  /*2af0*/  LOP3.LUT P5, RZ, R115, 0xff0000, RZ, 0xc0, !PT ;  /* 0x00ff000073ff7812 */ /* 0x000fe200078ac0ff */
[-C--:B------:R-:W-:Y:S01]  /*2b00*/  FFMA.FTZ R89, R127, R100.reuse, R101 ;  /* 0x000000647f597223 */ /* 0x080fe20000010065 */
[----:B------:R-:W-:Y:S01]  /*2b10*/  ISETP.GE.U32.AND.EX P0, PT, R115, 0x1000000, PT, P0 ;  /* 0x010000007300780c */ /* 0x000fe20003f06100 */
[----:B------:R-:W-:Y:S01]  /*2b20*/  HADD2.F32 R97, -RZ, R9.H0_H0 ;  /* 0x20000009ff617230 */ /* 0x000fe20000004100 */
[----:B------:R-:W-:Y:S01]  /*2b30*/  FSEL R98, R96, RZ, P5 ;  /* 0x000000ff60627208 */ /* 0x000fe20002800000 */
[----:B------:R-:W-:Y:S01]  /*2b40*/  FADD.FTZ R89, R124, -R89 ;  /* 0x800000597c597221 */ /* 0x000fe20000010000 */
[----:B------:R-:W-:Y:S01]  /*2b50*/  FSEL R103, R88, RZ, P0 ;  /* 0x000000ff58677208 */ /* 0x000fe20000000000 */
[----:B------:R-:W-:Y:S01]  /*2b60*/  FMUL.FTZ R88, R90, UR13 ;  /* 0x0000000d5a587c20 */ /* 0x000fe20008410000 */
[----:B------:R-:W-:Y:S01]  /*2b70*/  FMUL.FTZ R96, R99, UR13 ;  /* 0x0000000d63607c20 */ /* 0x000fe20008410000 */
[C---:B------:R-:W-:Y:S01]  /*2b80*/  LOP3.LUT P0, RZ, R115.reuse, 0xff, RZ, 0xc0, !PT ;  /* 0x000000ff73ff7812 */ /* 0x040fe2000780c0ff */
[----:B------:R-:W-:Y:S01]  /*2b90*/  FFMA.FTZ R102, R120, R89, R97 ;  /* 0x0000005978667223 */ /* 0x000fe20000010061 */
[----:B------:R-:W-:Y:S01]  /*2ba0*/  LOP3.LUT P5, RZ, R115, 0xff00, RZ, 0xc0, !PT ;  /* 0x0000ff0073ff7812 */ /* 0x000fe200078ac0ff */
[----:B------:R-:W-:Y:S01]  /*2bb0*/  FFMA.FTZ R89, R148, R100, R101 ;  /* 0x0000006494597223 */ /* 0x000fe20000010065 */
[----:B------:R-:W-:-:S02]  /*2bc0*/  FSEL R88, R88, RZ, P0 ;  /* 0x000000ff58587208 */ /* 0x000fc40000000000 */
[----:B------:R-:W-:Y:S01]  /*2bd0*/  FSEL R97, R96, RZ, P5 ;  /* 0x000000ff60617208 */ /* 0x000fe20002800000 */
[--C-:B------:R-:W-:Y:S01]  /*2be0*/  HADD2.F32 R96, -RZ, R8.reuse.H1_H1 ;  /* 0x30000008ff607230 */ /* 0x100fe20000004100 */
[----:B------:R-:W-:Y:S02]  /*2bf0*/  F2FP.F16.F32.PACK_AB R90, R99, R90 ;  /* 0x0000005a635a723e */ /* 0x000fe400000000ff */
[----:B------:R-:W-:Y:S01]  /*2c00*/  F2FP.F16.F32.PACK_AB R99, R103, R98 ;  /* 0x000000626763723e */ /* 0x000fe200000000ff */
[----:B------:R-:W-:Y:S01]  /*2c10*/  HADD2.F32 R103, -RZ, R9.H1_H1 ;  /* 0x30000009ff677230 */ /* 0x000fe20000004100 */
[----:B------:R-:W-:Y:S01]  /*2c20*/  F2FP.F16.F32.PACK_AB R98, R97, R88 ;  /* 0x000000586162723e */ /* 0x000fe200000000ff */
[----:B------:R-:W-:Y:S01]  /*2c30*/  FADD.FTZ R97, R126, -R89 ;  /* 0x800000597e617221 */ /* 0x000fe20000010000 */
[-CC-:B------:R-:W-:Y:S01]  /*2c40*/  FFMA.FTZ R88, R128, R100.reuse, R101.reuse ;  /* 0x0000006480587223 */ /* 0x180fe20000010065 */
[----:B------:R-:W-:Y:S01]  /*2c50*/  FFMA.FTZ R89, R3, R100, R101 ;  /* 0x0000006403597223 */ /* 0x000fe20000010065 */
[----:B------:R-:W-:Y:S01]  /*2c60*/  LOP3.LUT P0, RZ, R114, 0xff0000, RZ, 0xc0, !PT ;  /* 0x00ff000072ff7812 */ /* 0x000fe2000780c0ff */
[----:B------:R-:W-:Y:S01]  /*2c70*/  FFMA.FTZ R105, R120, R97, R103 ;  /* 0x0000006178697223 */ /* 0x000fe20000010067 */
[----:B------:R-:W-:Y:S01]  /*2c80*/  FADD.FTZ R103, R123, -R88 ;  /* 0x800000587b677221 */ /* 0x000fe20000010000 */
[----:B------:R-:W-:-:S02]  /*2c90*/  HADD2.F32 R97, -RZ, R8.H0_H0 ;  /* 0x20000008ff617230 */ /* 0x000fc40000004100 */
[----:B------:R-:W-:Y:S01]  /*2ca0*/  FADD.FTZ R89, R122, -R89 ;  /* 0x800000597a597221 */ /* 0x000fe20000010000 */
[----:B------:R-:W-:Y:S01]  /*2cb0*/  LOP3.LUT P5, RZ, R114, 0xff000000, RZ, 0xc0, !PT ;  /* 0xff00000072ff7812 */ /* 0x000fe200078ac0ff */
[----:B------:R-:W-:Y:S01]  /*2cc0*/  FFMA.FTZ R103, R120, R103, R96 ;  /* 0x0000006778677223 */ /* 0x000fe20000010060 */
[----:B------:R-:W-:Y:S01]  /*2cd0*/  FMUL.FTZ R96, R102, UR13 ;  /* 0x0000000d66607c20 */ /* 0x000fe20008410000 */
[----:B------:R-:W-:Y:S01]  /*2ce0*/  FFMA.FTZ R88, R120, R89, R97 ;  /* 0x0000005978587223 */ /* 0x000fe20000010061 */
[C---:B------:R-:W-:Y:S01]  /*2cf0*/  F2FP.F16.F32.PACK_AB R89, R105.reuse, R102 ;  /* 0x000000666959723e */ /* 0x040fe200000000ff */
[----:B------:R-:W-:Y:S02]  /*2d00*/  FMUL.FTZ R105, R105, UR13 ;  /* 0x0000000d69697c20 */ /* 0x000fe40008410000 */
[----:B------:R-:W-:Y:S01]  /*2d10*/  FSEL R97, R96, RZ, P0 ;  /* 0x000000ff60617208 */ /* 0x000fe20000000000 */
[----:B------:R-:W-:Y:S01]  /*2d20*/  FMUL.FTZ R96, R88, UR13 ;  /* 0x0000000d58607c20 */ /* 0x000fe20008410000 */
[C---:B------:R-:W-:Y:S01]  /*2d30*/  F2FP.F16.F32.PACK_AB R88, R103.reuse, R88 ;  /* 0x000000586758723e */ /* 0x040fe200000000ff */
[----:B------:R-:W-:Y:S01]  /*2d40*/  FMUL.FTZ R103, R103, UR13 ;  /* 0x0000000d67677c20 */ /* 0x000fe20008410000 */
[----:B------:R-:W-:-:S02]  /*2d50*/  FSEL R102, R105, RZ, P5 ;  /* 0x000000ff69667208 */ /* 0x000fc40002800000 */
[C---:B------:R-:W-:Y:S02]  /*2d60*/  LOP3.LUT P0, RZ, R114.reuse, 0xff, RZ, 0xc0, !PT ;  /* 0x000000ff72ff7812 */ /* 0x040fe4000780c0ff */
[----:B------:R-:W-:Y:S02]  /*2d70*/  LOP3.LUT P5, RZ, R114, 0xff00, RZ, 0xc0, !PT ;  /* 0x0000ff0072ff7812 */ /* 0x000fe400078ac0ff */
[----:B------:R-:W-:Y:S02]  /*2d80*/  FSEL R96, R96, RZ, P0 ;  /* 0x000000ff60607208 */ /* 0x000fe40000000000 */
[----:B------:R-:W-:Y:S02]  /*2d90*/  FSEL R103, R103, RZ, P5 ;  /* 0x000000ff67677208 */ /* 0x000fe40002800000 */
[----:B------:R-:W-:Y:S02]  /*2da0*/  F2FP.F16.F32.PACK_AB R97, R102, R97 ;  /* 0x000000616661723e */ /* 0x000fe400000000ff */
[----:B------:R-:W-:Y:S01]  /*2db0*/  F2FP.F16.F32.PACK_AB R96, R103, R96 ;  /* 0x000000606760723e */ /* 0x000fe200000000ff */
[----:B------:R-:W-:Y:S06]  /*2dc0*/  BRA `(.L_x_354) ;  /* 0x0000001400307947 */ /* 0x000fec0003800000 */
.L_x_351:
        /* <DEDUP_REMOVED lines=9> */
[-C--:B------:R-:W-:Y:S01]  /*2e60*/  FFMA.FTZ R94, R151, R100.reuse, R101 ;  /* 0x00000064975e7223 */ /* 0x080fe20000010065 */
[----:B------:R-:W-:Y:S01]  /*2e70*/  FADD.FTZ R93, R150, -R93 ;  /* 0x8000005d965d7221 */ /* 0x000fe20000010000 */
[----:B------:R-:W-:Y:S01]  /*2e80*/  FADD.FTZ R95, R154, -R95 ;  /* 0x8000005f9a5f7221 */ /* 0x000fe20000010000 */
[----:B------:R-:W-:Y:S01]  /*2e90*/  LOP3.LUT P0, RZ, R159, 0xff0000, RZ, 0xc0, !PT ;  /* 0x00ff00009fff7812 */ /* 0x000fe2000780c0ff */
[----:B------:R-:W-:Y:S01]  /*2ea0*/  FFMA.FTZ R97, R148, R100, R101 ;  /* 0x0000006494617223 */ /* 0x000fe20000010065 */
[C---:B-----5:R-:W-:Y:S01]  /*2eb0*/  FMUL.FTZ R93, R120.reuse, R93 ;  /* 0x0000005d785d7220 */ /* 0x060fe20000410000 */
[----:B------:R-:W-:Y:S02]  /*2ec0*/  FMUL.FTZ R92, R120, R95 ;  /* 0x0000005f785c7220 */ /* 0x000fe40000410000 */
[----:B------:R-:W-:Y:S01]  /*2ed0*/  FADD.FTZ R97, R126, -R97 ;  /* 0x800000617e617221 */ /* 0x000fe20000010000 */
[----:B------:R-:W-:Y:S01]  /*2ee0*/  FMUL.FTZ R93, R93, UR13 ;  /* 0x0000000d5d5d7c20 */ /* 0x000fe20008410000 */
[----:B------:R-:W-:-:S02]  /*2ef0*/  FMUL.FTZ R96, R92, UR13 ;  /* 0x0000000d5c607c20 */ /* 0x000fc40008410000 */
[----:B------:R-:W-:Y:S02]  /*2f00*/  FMUL.FTZ R97, R120, R97 ;  /* 0x0000006178617220 */ /* 0x000fe40000410000 */
[C---:B------:R-:W-:Y:S02]  /*2f10*/  FSEL R99, R93.reuse, RZ, P5 ;  /* 0x000000ff5d637208 */ /* 0x040fe40002800000 */
[----:B------:R-:W-:Y:S02]  /*2f20*/  ISETP.GE.U32.AND P5, PT, R158, RZ, PT ;  /* 0x000000ff9e00720c */ /* 0x000fe40003fa6070 */
[----:B------:R-:W-:Y:S01]  /*2f30*/  FSEL R95, R93, RZ, P0 ;  /* 0x000000ff5d5f7208 */ /* 0x000fe20000000000 */
[----:B------:R-:W-:Y:S01]  /*2f40*/  FADD.FTZ R93, R129, -R94 ;  /* 0x8000005e815d7221 */ /* 0x000fe20000010000 */
[----:B------:R-:W-:Y:S02]  /*2f50*/  ISETP.GE.U32.AND.EX P5, PT, R159, 0x1000000, PT, P5 ;  /* 0x010000009f00780c */ /* 0x000fe40003fa6150 */
[----:B------:R-:W-:Y:S01]  /*2f60*/  ISETP.GE.U32.AND P0, PT, R114, RZ, PT ;  /* 0x000000ff7200720c */ /* 0x000fe20003f06070 */
[----:B------:R-:W-:Y:S01]  /*2f70*/  FMUL.FTZ R93, R120, R93 ;  /* 0x0000005d785d7220 */ /* 0x000fe20000410000 */
[----:B------:R-:W-:-:S02]  /*2f80*/  FSEL R92, R96, RZ, P5 ;  /* 0x000000ff605c7208 */ /* 0x000fc40002800000 */
[----:B------:R-:W-:Y:S01]  /*2f90*/  ISETP.GE.U32.AND.EX P0, PT, R115, 0x1000000, PT, P0 ;  /* 0x010000007300780c */ /* 0x000fe20003f06100 */
[----:B------:R-:W-:Y:S01]  /*2fa0*/  FMUL.FTZ R94, R93, UR13 ;  /* 0x0000000d5d5e7c20 */ /* 0x000fe20008410000 */
[----:B------:R-:W-:Y:S01]  /*2fb0*/  F2FP.F16.F32.PACK_AB R95, R92, R95 ;  /* 0x0000005f5c5f723e */ /* 0x000fe200000000ff */
[-CC-:B------:R-:W-:Y:S01]  /*2fc0*/  FFMA.FTZ R92, R152, R100.reuse, R101.reuse ;  /* 0x00000064985c7223 */ /* 0x180fe20000010065 */
[----:B------:R-:W-:Y:S01]  /*2fd0*/  FFMA.FTZ R93, R127, R100, R101 ;  /* 0x000000647f5d7223 */ /* 0x000fe20000010065 */
[----:B------:R-:W-:Y:S02]  /*2fe0*/  FSEL R96, R96, RZ, P0 ;  /* 0x000000ff60607208 */ /* 0x000fe40000000000 */
[----:B------:R-:W-:Y:S01]  /*2ff0*/  FADD.FTZ R103, R149, -R92 ;  /* 0x8000005c95677221 */ /* 0x000fe20000010000 */
[----:B------:R-:W-:Y:S01]  /*3000*/  LOP3.LUT P5, RZ, R115, 0xff, RZ, 0xc0, !PT ;  /* 0x000000ff73ff7812 */ /* 0x000fe200078ac0ff */
[----:B------:R-:W-:Y:S01]  /*3010*/  FADD.FTZ R93, R124, -R93 ;  /* 0x8000005d7c5d7221 */ /* 0x000fe20000010000 */
[----:B------:R-:W-:Y:S01]  /*3020*/  LOP3.LUT P0, RZ, R159, 0xff, RZ, 0xc0, !PT ;  /* 0x000000ff9fff7812 */ /* 0x000fe2000780c0ff */
[----:B------:R-:W-:Y:S01]  /*3030*/  FMUL.FTZ R103, R120, R103 ;  /* 0x0000006778677220 */ /* 0x000fe20000410000 */
[----:B------:R-:W-:Y:S01]  /*3040*/  FSEL R98, R94, RZ, P5 ;  /* 0x000000ff5e627208 */ /* 0x000fe20002800000 */
[----:B------:R-:W-:Y:S01]  /*3050*/  FMUL.FTZ R92, R120, R93 ;  /* 0x0000005d785c7220 */ /* 0x000fe20000410000 */
[----:B------:R-:W-:Y:S01]  /*3060*/  FSEL R94, R94, RZ, P0 ;  /* 0x000000ff5e5e7208 */ /* 0x000fe20000000000 */
[----:B------:R-:W-:Y:S01]  /*3070*/  FMUL.FTZ R103, R103, UR13 ;  /* 0x0000000d67677c20 */ /* 0x000fe20008410000 */
[----:B------:R-:W-:Y:S01]  /*3080*/  LOP3.LUT P5, RZ, R115, 0xff00, RZ, 0xc0, !PT ;  /* 0x0000ff0073ff7812 */ /* 0x000fe200078ac0ff */
[----:B------:R-:W-:Y:S01]  /*3090*/  FMUL.FTZ R102, R92, UR13 ;  /* 0x0000000d5c667c20 */ /* 0x000fe20008410000 */
[----:B------:R-:W-:-:S02]  /*30a0*/  LOP3.LUT P0, RZ, R159, 0xff00, RZ, 0xc0, !PT ;  /* 0x0000ff009fff7812 */ /* 0x000fc4000780c0ff */
[C---:B------:R-:W-:Y:S02]  /*30b0*/  FSEL R105, R103.reuse, RZ, P5 ;  /* 0x000000ff67697208 */ /* 0x040fe40002800000 */
[----:B------:R-:W-:Y:S01]  /*30c0*/  FSEL R93, R103, RZ, P0 ;  /* 0x000000ff675d7208 */ /* 0x000fe20000000000 */
[----:B------:R-:W-:Y:S01]  /*30d0*/  FMUL.FTZ R103, R97, UR13 ;  /* 0x0000000d61677c20 */ /* 0x000fe20008410000 */
[----:B------:R-:W-:Y:S02]  /*30e0*/  LOP3.LUT P5, RZ, R158, 0xff0000, RZ, 0xc0, !PT ;  /* 0x00ff00009eff7812 */ /* 0x000fe400078ac0ff */
[----:B------:R-:W-:Y:S02]  /*30f0*/  F2FP.F16.F32.PACK_AB R94, R93, R94 ;  /* 0x0000005e5d5e723e */ /* 0x000fe400000000ff */
[----:B------:R-:W-:Y:S01]  /*3100*/  F2FP.F16.F32.PACK_AB R99, R96, R99 ;  /* 0x000000636063723e */ /* 0x000fe200000000ff */
[----:B------:R-:W-:Y:S01]  /*3110*/  FFMA.FTZ R96, R128, R100, R101 ;  /* 0x0000006480607223 */ /* 0x000fe20000010065 */
[----:B------:R-:W-:-:S02]  /*3120*/  LOP3.LUT P0, RZ, R158, 0xff000000, RZ, 0xc0, !PT ;  /* 0xff0000009eff7812 */ /* 0x000fc4000780c0ff */
[----:B------:R-:W-:Y:S01]  /*3130*/  FSEL R93, R102, RZ, P5 ;  /* 0x000000ff665d7208 */ /* 0x000fe20002800000 */
[----:B------:R-:W-:Y:S01]  /*3140*/  FADD.FTZ R97, R123, -R96 ;  /* 0x800000607b617221 */ /* 0x000fe20000010000 */
[----:B------:R-:W-:Y:S02]  /*3150*/  LOP3.LUT P5, RZ, R114, 0xff000000, RZ, 0xc0, !PT ;  /* 0xff00000072ff7812 */ /* 0x000fe400078ac0ff */
[----:B------:R-:W-:Y:S02]  /*3160*/  F2FP.F16.F32.PACK_AB R98, R105, R98 ;  /* 0x000000626962723e */ /* 0x000fe400000000ff */
[C---:B------:R-:W-:Y:S02]  /*3170*/  FSEL R92, R103.reuse, RZ, P0 ;  /* 0x000000ff675c7208 */ /* 0x040fe40000000000 */
[----:B------:R-:W-:Y:S01]  /*3180*/  FSEL R105, R103, RZ, P5 ;  /* 0x000000ff67697208 */ /* 0x000fe20002800000 */
[----:B------:R-:W-:Y:S01]  /*3190*/  FFMA.FTZ R103, R3, R100, R101 ;  /* 0x0000006403677223 */ /* 0x000fe20000010065 */
[----:B------:R-:W-:Y:S01]  /*31a0*/  F2FP.F16.F32.PACK_AB R93, R92, R93 ;  /* 0x0000005d5c5d723e */ /* 0x000fe200000000ff */
[----:B------:R-:W-:Y:S01]  /*31b0*/  FMUL.FTZ R92, R120, R97 ;  /* 0x00000061785c7220 */ /* 0x000fe20000410000 */
[----:B------:R-:W-:Y:S01]  /*31c0*/  LOP3.LUT P0, RZ, R114, 0xff0000, RZ, 0xc0, !PT ;  /* 0x00ff000072ff7812 */ /* 0x000fe2000780c0ff */
[----:B------:R-:W-:Y:S01]  /*31d0*/  FADD.FTZ R103, R122, -R103 ;  /* 0x800000677a677221 */ /* 0x000fe20000010000 */
[----:B------:R-:W-:Y:S01]  /*31e0*/  LOP3.LUT P5, RZ, R158, 0xff00, RZ, 0xc0, !PT ;  /* 0x0000ff009eff7812 */ /* 0x000fe200078ac0ff */
[----:B------:R-:W-:Y:S01]  /*31f0*/  FMUL.FTZ R92, R92, UR13 ;  /* 0x0000000d5c5c7c20 */ /* 0x000fe20008410000 */
[----:B------:R-:W-:Y:S01]  /*3200*/  FSEL R102, R102, RZ, P0 ;  /* 0x000000ff66667208 */ /* 0x000fe20000000000 */
[----:B------:R-:W-:Y:S01]  /*3210*/  FMUL.FTZ R103, R120, R103 ;  /* 0x0000006778677220 */ /* 0x000fe20000410000 */
[----:B------:R-:W-:-:S02]  /*3220*/  LOP3.LUT P0, RZ, R114, 0xff00, RZ, 0xc0, !PT ;  /* 0x0000ff0072ff7812 */ /* 0x000fc4000780c0ff */
[----:B------:R-:W-:Y:S01]  /*3230*/  F2FP.F16.F32.PACK_AB R97, R105, R102 ;  /* 0x000000666961723e */ /* 0x000fe200000000ff */
[----:B------:R-:W-:Y:S01]  /*3240*/  FMUL.FTZ R96, R103, UR13 ;  /* 0x0000000d67607c20 */ /* 0x000fe20008410000 */
[----:B------:R-:W-:Y:S02]  /*3250*/  FSEL R105, R92, RZ, P0 ;  /* 0x000000ff5c697208 */ /* 0x000fe40000000000 */
        /* <DEDUP_REMOVED lines=8> */
.L_x_357:
[-CC-:B------:R-:W-:Y:S01]  /*32e0*/  FFMA.FTZ R91, R156, R100.reuse, R101.reuse ;  /* 0x000000649c5b7223 */ /* 0x180fe20000010065 */
[-CC-:B------:R-:W-:Y:S01]  /*32f0*/  FFMA.FTZ R89, R153, R100.reuse, R101.reuse ;  /* 0x0000006499597223 */ /* 0x180fe20000010065 */
[----:B------:R-:W-:Y:S01]  /*3300*/  ISETP.GE.U32.AND P0, PT, R158, RZ, PT ;  /* 0x000000ff9e00720c */ /* 0x000fe20003f06070 */
[----:B------:R-:W-:Y:S01]  /*3310*/  FFMA.FTZ R88, R151, R100, R101 ;  /* 0x0000006497587223 */ /* 0x000fe20000010065 */
[----:B------:R-:W-:Y:S01]  /*3320*/  FADD.FTZ R91, R154, -R91 ;  /* 0x8000005b9a5b7221 */ /* 0x000fe20000010000 */
[----:B------:R-:W-:Y:S01]  /*3330*/  FADD.FTZ R89, R150, -R89 ;  /* 0x8000005996597221 */ /* 0x000fe20000010000 */
[C---:B------:R-:W-:Y:S02]  /*3340*/  ISETP.GE.U32.AND.EX P0, PT, R159.reuse, 0x1000000, PT, P0 ;  /* 0x010000009f00780c */ /* 0x040fe40003f06100 */
[C---:B-----5:R-:W-:Y:S01]  /*3350*/  FMUL.FTZ R90, R120.reuse, R91 ;  /* 0x0000005b785a7220 */ /* 0x060fe20000410000 */
[----:B------:R-:W-:Y:S01]  /*3360*/  FMUL.FTZ R89, R120, R89 ;  /* 0x0000005978597220 */ /* 0x000fe20000410000 */
[----:B------:R-:W-:-:S02]  /*3370*/  LOP3.LUT P5, RZ, R159, 0xff0000, RZ, 0xc0, !PT ;  /* 0x00ff00009fff7812 */ /* 0x000fc400078ac0ff */
[C---:B------:R-:W-:Y:S01]  /*3380*/  FMUL.FTZ R93, R90.reuse, UR13 ;  /* 0x0000000d5a5d7c20 */ /* 0x040fe20008410000 */
[----:B------:R-:W-:Y:S01]  /*3390*/  FMUL.FTZ R92, R89, UR13 ;  /* 0x0000000d595c7c20 */ /* 0x000fe20008410000 */
[----:B------:R-:W-:Y:S01]  /*33a0*/  F2FP.F16.F32.PACK_AB R91, R90, R89 ;  /* 0x000000595a5b723e */ /* 0x000fe200000000ff */
[----:B------:R-:W-:Y:S01]  /*33b0*/  FADD.FTZ R89, R129, -R88 ;  /* 0x8000005881597221 */ /* 0x000fe20000010000 */
[-CC-:B------:R-:W-:Y:S01]  /*33c0*/  FFMA.FTZ R88, R152, R100.reuse, R101.reuse ;  /* 0x0000006498587223 */ /* 0x180fe20000010065 */
[----:B------:R-:W-:Y:S02]  /*33d0*/  FSEL R94, R93, RZ, P0 ;  /* 0x000000ff5d5e7208 */ /* 0x000fe40000000000 */
[----:B------:R-:W-:Y:S01]  /*33e0*/  ISETP.GE.U32.AND P0, PT, R114, RZ, PT ;  /* 0x000000ff7200720c */ /* 0x000fe20003f06070 */
[----:B------:R-:W-:Y:S01]  /*33f0*/  FADD.FTZ R97, R149, -R88 ;  /* 0x8000005895617221 */ /* 0x000fe20000010000 */
[----:B------:R-:W-:Y:S01]  /*3400*/  FSEL R95, R92, RZ, P5 ;  /* 0x000000ff5c5f7208 */ /* 0x000fe20002800000 */
[C---:B------:R-:W-:Y:S01]  /*3410*/  FMUL.FTZ R90, R120.reuse, R89 ;  /* 0x00000059785a7220 */ /* 0x040fe20000410000 */
[----:B------:R-:W-:Y:S01]  /*3420*/  ISETP.GE.U32.AND.EX P0, PT, R115, 0x1000000, PT, P0 ;  /* 0x010000007300780c */ /* 0x000fe20003f06100 */
[-CC-:B------:R-:W-:Y:S01]  /*3430*/  FFMA.FTZ R89, R127, R100.reuse, R101.reuse ;  /* 0x000000647f597223 */ /* 0x180fe20000010065 */
[----:B------:R-:W-:Y:S01]  /*3440*/  LOP3.LUT P5, RZ, R115, 0xff0000, RZ, 0xc0, !PT ;  /* 0x00ff000073ff7812 */ /* 0x000fe200078ac0ff */
[----:B------:R-:W-:Y:S01]  /*3450*/  FMUL.FTZ R97, R120, R97 ;  /* 0x0000006178617220 */ /* 0x000fe20000410000 */
        /* <DEDUP_REMOVED lines=8> */
[C---:B------:R-:W-:Y:S01]  /*34e0*/  F2FP.F16.F32.PACK_AB R90, R97.reuse, R90 ;  /* 0x0000005a615a723e */ /* 0x040fe200000000ff */
[----:B------:R-:W-:Y:S01]  /*34f0*/  FMUL.FTZ R97, R97, UR13 ;  /* 0x0000000d61617c20 */ /* 0x000fe20008410000 */
[----:B------:R-:W-:Y:S01]  /*3500*/  F2FP.F16.F32.PACK_AB R95, R94, R95 ;  /* 0x0000005f5e5f723e */ /* 0x000fe200000000ff */
[----:B------:R-:W-:Y:S01]  /*3510*/  FMUL.FTZ R89, R120, R89 ;  /* 0x0000005978597220 */ /* 0x000fe20000410000 */
[----:B------:R-:W-:Y:S01]  /*3520*/  FSEL R98, R92, RZ, P5 ;  /* 0x000000ff5c627208 */ /* 0x000fe20002800000 */
[----:B------:R-:W-:Y:S01]  /*3530*/  FMUL.FTZ R88, R120, R93 ;  /* 0x0000005d78587220 */ /* 0x000fe20000410000 */
[----:B------:R-:W-:-:S02]  /*3540*/  LOP3.LUT P5, RZ, R115, 0xff00, RZ, 0xc0, !PT ;  /* 0x0000ff0073ff7812 */ /* 0x000fc400078ac0ff */
[----:B------:R-:W-:Y:S01]  /*3550*/  FSEL R94, R92, RZ, P0 ;  /* 0x000000ff5c5e7208 */ /* 0x000fe20000000000 */
[----:B------:R-:W-:Y:S01]  /*3560*/  FMUL.FTZ R92, R89, UR13 ;  /* 0x0000000d595c7c20 */ /* 0x000fe20008410000 */
[----:B------:R-:W-:Y:S01]  /*3570*/  LOP3.LUT P0, RZ, R159, 0xff00, RZ, 0xc0, !PT ;  /* 0x0000ff009fff7812 */ /* 0x000fe2000780c0ff */
[C---:B------:R-:W-:Y:S01]  /*3580*/  FMUL.FTZ R96, R88.reuse, UR13 ;  /* 0x0000000d58607c20 */ /* 0x040fe20008410000 */
[C---:B------:R-:W-:Y:S02]  /*3590*/  FSEL R103, R97.reuse, RZ, P5 ;  /* 0x000000ff61677208 */ /* 0x040fe40002800000 */
[----:B------:R-:W-:Y:S01]  /*35a0*/  F2FP.F16.F32.PACK_AB R89, R88, R89 ;  /* 0x000000595859723e */ /* 0x000fe200000000ff */
[----:B------:R-:W-:Y:S01]  /*35b0*/  FFMA.FTZ R88, R128, R100, R101 ;  /* 0x0000006480587223 */ /* 0x000fe20000010065 */
[----:B------:R-:W-:Y:S02]  /*35c0*/  FSEL R97, R97, RZ, P0 ;  /* 0x000000ff61617208 */ /* 0x000fe40000000000 */
[----:B------:R-:W-:-:S02]  /*35d0*/  LOP3.LUT P5, RZ, R158, 0xff0000, RZ, 0xc0, !PT ;  /* 0x00ff00009eff7812 */ /* 0x000fc400078ac0ff */
[----:B------:R-:W-:Y:S02]  /*35e0*/  LOP3.LUT P0, RZ, R158, 0xff000000, RZ, 0xc0, !PT ;  /* 0xff0000009eff7812 */ /* 0x000fe4000780c0ff */
[----:B------:R-:W-:Y:S02]  /*35f0*/  F2FP.F16.F32.PACK_AB R99, R102, R99 ;  /* 0x000000636663723e */ /* 0x000fe400000000ff */
[----:B------:R-:W-:Y:S01]  /*3600*/  F2FP.F16.F32.PACK_AB R98, R103, R98 ;  /* 0x000000626762723e */ /* 0x000fe200000000ff */
[----:B------:R-:W-:Y:S01]  /*3610*/  FADD.FTZ R103, R123, -R88 ;  /* 0x800000587b677221 */ /* 0x000fe20000010000 */
[----:B------:R-:W-:Y:S01]  /*3620*/  F2FP.F16.F32.PACK_AB R94, R97, R94 ;  /* 0x0000005e615e723e */ /* 0x000fe200000000ff */
[----:B------:R-:W-:Y:S01]  /*3630*/  FFMA.FTZ R97, R3, R100, R101 ;  /* 0x0000006403617223 */ /* 0x000fe20000010065 */
[----:B------:R-:W-:Y:S01]  /*3640*/  FSEL R93, R92, RZ, P5 ;  /* 0x000000ff5c5d7208 */ /* 0x000fe20002800000 */
[----:B------:R-:W-:Y:S01]  /*3650*/  FMUL.FTZ R88, R120, R103 ;  /* 0x0000006778587220 */ /* 0x000fe20000410000 */
[----:B------:R-:W-:Y:S01]  /*3660*/  FSEL R102, R96, RZ, P0 ;  /* 0x000000ff60667208 */ /* 0x000fe20000000000 */
[----:B------:R-:W-:Y:S01]  /*3670*/  FADD.FTZ R103, R122, -R97 ;  /* 0x800000617a677221 */ /* 0x000fe20000010000 */
[----:B------:R-:W-:-:S02]  /*3680*/  LOP3.LUT P0, RZ, R114, 0xff0000, RZ, 0xc0, !PT ;  /* 0x00ff000072ff7812 */ /* 0x000fc4000780c0ff */
[----:B------:R-:W-:Y:S01]  /*3690*/  LOP3.LUT P5, RZ, R114, 0xff000000, RZ, 0xc0, !PT ;  /* 0xff00000072ff7812 */ /* 0x000fe200078ac0ff */
[----:B------:R-:W-:Y:S01]  /*36a0*/  FMUL.FTZ R103, R120, R103 ;  /* 0x0000006778677220 */ /* 0x000fe20000410000 */
[----:B------:R-:W-:Y:S02]  /*36b0*/  FSEL R92, R92, RZ, P0 ;  /* 0x000000ff5c5c7208 */ /* 0x000fe40000000000 */
[----:B------:R-:W-:Y:S02]  /*36c0*/  FSEL R105, R96, RZ, P5 ;  /* 0x000000ff60697208 */ /* 0x000fe40002800000 */
[----:B------:R-:W-:Y:S02]  /*36d0*/  LOP3.LUT P0, RZ, R114, 0xff00, RZ, 0xc0, !PT ;  /* 0x0000ff0072ff7812 */ /* 0x000fe4000780c0ff */
[----:B------:R-:W-:Y:S01]  /*36e0*/  F2FP.F16.F32.PACK_AB R97, R105, R92 ;  /* 0x0000005c6961723e */ /* 0x000fe200000000ff */
[----:B------:R-:W-:Y:S01]  /*36f0*/  FMUL.FTZ R92, R88, UR13 ;  /* 0x0000000d585c7c20 */ /* 0x000fe20008410000 */
[----:B------:R-:W-:-:S02]  /*3700*/  LOP3.LUT P5, RZ, R158, 0xff00, RZ, 0xc0, !PT ;  /* 0x0000ff009eff7812 */ /* 0x000fc400078ac0ff */
[----:B------:R-:W-:Y:S01]  /*3710*/  F2FP.F16.F32.PACK_AB R88, R88, R103 ;  /* 0x000000675858723e */ /* 0x000fe200000000ff */
[----:B------:R-:W-:Y:S01]  /*3720*/  FMUL.FTZ R103, R103, UR13 ;  /* 0x0000000d67677c20 */ /* 0x000fe20008410000 */
[C---:B------:R-:W-:Y:S02]  /*3730*/  FSEL R105, R92.reuse, RZ, P0 ;  /* 0x000000ff5c697208 */ /* 0x040fe40000000000 */
[----:B------:R-:W-:Y:S02]  /*3740*/  FSEL R107, R92, RZ, P5 ;  /* 0x000000ff5c6b7208 */ /* 0x000fe40002800000 */
[----:B------:R-:W-:Y:S02]  /*3750*/  LOP3.LUT P0, RZ, R158, 0xff, RZ, 0xc0, !PT ;  /* 0x000000ff9eff7812 */ /* 0x000fe4000780c0ff */
[----:B------:R-:W-:Y:S02]  /*3760*/  LOP3.LUT P5, RZ, R114, 0xff, RZ, 0xc0, !PT ;  /* 0x000000ff72ff7812 */ /* 0x000fe400078ac0ff */
[----:B------:R-:W-:-:S02]  /*3770*/  FSEL R92, R103, RZ, P0 ;  /* 0x000000ff675c7208 */ /* 0x000fc40000000000 */
[----:B------:R-:W-:Y:S02]  /*3780*/  FSEL R96, R103, RZ, P5 ;  /* 0x000000ff67607208 */ /* 0x000fe40002800000 */
[----:B------:R-:W-:Y:S02]  /*3790*/  F2FP.F16.F32.PACK_AB R93, R102, R93 ;  /* 0x0000005d665d723e */ /* 0x000fe400000000ff */
[----:B------:R-:W-:Y:S02]  /*37a0*/  F2FP.F16.F32.PACK_AB R92, R107, R92 ;  /* 0x0000005c6b5c723e */ /* 0x000fe400000000ff */
[----:B------:R-:W-:Y:S01]  /*37b0*/  F2FP.F16.F32.PACK_AB R96, R105, R96 ;  /* 0x000000606960723e */ /* 0x000fe200000000ff */
[----:B------:R-:W-:Y:S06]  /*37c0*/  BRA `(.L_x_354) ;  /* 0x0000000800b07947 */ /* 0x000fec0003800000 */
.L_x_356:
[----:B------:R-:W-:-:S04]  /*37d0*/  UISETP.NE.U32.AND UP0, UPT, UR4, URZ, UPT ;  /* 0x000000ff0400728c */ /* 0x000fc8000bf05070 */
[----:B------:R-:W-:-:S09]  /*37e0*/  UISETP.NE.AND.EX UP0, UPT, UR5, URZ, UPT, UP0 ;  /* 0x000000ff0500728c */ /* 0x000fd2000bf05300 */
[----:B------:R-:W-:Y:S05]  /*37f0*/  BRA.U UP0, `(.L_x_358) ;  /* 0x00000005004c7547 */ /* 0x000fea000b800000 */
[-CC-:B------:R-:W-:Y:S01]  /*3800*/  FFMA.FTZ R93, R153, R100.reuse, R101.reuse ;  /* 0x00000064995d7223 */ /* 0x180fe20000010065 */
[-CC-:B------:R-:W-:Y:S01]  /*3810*/  FFMA.FTZ R97, R156, R100.reuse, R101.reuse ;  /* 0x000000649c617223 */ /* 0x180fe20000010065 */
[--C-:B------:R-:W-:Y:S02]  /*3820*/  HADD2.F32 R95, -RZ, R11.reuse.H0_H0 ;  /* 0x2000000bff5f7230 */ /* 0x100fe40000004100 */
[-C--:B------:R-:W-:Y:S01]  /*3830*/  FFMA.FTZ R92, R151, R100.reuse, R101 ;  /* 0x00000064975c7223 */ /* 0x080fe20000010065 */
[----:B------:R-:W-:Y:S01]  /*3840*/  FADD.FTZ R93, R150, -R93 ;  /* 0x8000005d965d7221 */ /* 0x000fe20000010000 */
[----:B------:R-:W-:Y:S02]  /*3850*/  HADD2.F32 R105, -RZ, R11.H1_H1 ;  /* 0x3000000bff697230 */ /* 0x000fe40000004100 */
[----:B------:R-:W-:Y:S01]  /*3860*/  FADD.FTZ R103, R154, -R97 ;  /* 0x800000619a677221 */ /* 0x000fe20000010000 */
[----:B------:R-:W-:Y:S02]  /*3870*/  HADD2.F32 R94, -RZ, R10.H0_H0 ;  /* 0x2000000aff5e7230 */ /* 0x000fe40000004100 */
[C---:B-----5:R-:W-:Y:S01]  /*3880*/  FFMA.FTZ R99, R120.reuse, R93, R95 ;  /* 0x0000005d78637223 */ /* 0x060fe2000001005f */
[-C--:B------:R-:W-:Y:S01]  /*3890*/  FFMA.FTZ R93, R127, R100.reuse, R101 ;  /* 0x000000647f5d7223 */ /* 0x080fe20000010065 */
[----:B------:R-:W-:Y:S01]  /*38a0*/  FFMA.FTZ R103, R120, R103, R105 ;  /* 0x0000006778677223 */ /* 0x000fe20000010069 */
[----:B------:R-:W-:Y:S01]  /*38b0*/  ISETP.GE.U32.AND P0, PT, R158, RZ, PT ;  /* 0x000000ff9e00720c */ /* 0x000fe20003f06070 */
[----:B------:R-:W-:Y:S01]  /*38c0*/  FFMA.FTZ R96, R152, R100, R101 ;  /* 0x0000006498607223 */ /* 0x000fe20000010065 */
[----:B------:R-:W-:Y:S01]  /*38d0*/  FADD.FTZ R95, R129, -R92 ;  /* 0x8000005c815f7221 */ /* 0x000fe20000010000 */
[----:B------:R-:W-:-:S02]  /*38e0*/  HADD2.F32 R92, -RZ, R9.H0_H0 ;  /* 0x20000009ff5c7230 */ /* 0x000fc40000004100 */
[----:B------:R-:W-:Y:S01]  /*38f0*/  FADD.FTZ R93, R124, -R93 ;  /* 0x8000005d7c5d7221 */ /* 0x000fe20000010000 */
[----:B------:R-:W-:Y:S01]  /*3900*/  FMUL.FTZ R103, R103, UR13 ;  /* 0x0000000d67677c20 */ /* 0x000fe20008410000 */
[----:B------:R-:W-:Y:S01]  /*3910*/  HADD2.F32 R98, -RZ, R10.H1_H1 ;  /* 0x3000000aff627230 */ /* 0x000fe20000004100 */
[----:B------:R-:W-:Y:S01]  /*3920*/  ISETP.GE.U32.AND.EX P0, PT, R159, 0x1000000, PT, P0 ;  /* 0x010000009f00780c */ /* 0x000fe20003f06100 */
[----:B------:R-:W-:Y:S01]  /*3930*/  FADD.FTZ R97, R149, -R96 ;  /* 0x8000006095617221 */ /* 0x000fe20000010000 */
[----:B------:R-:W-:Y:S01]  /*3940*/  FFMA.FTZ R94, R120, R95, R94 ;  /* 0x0000005f785e7223 */ /* 0x000fe2000001005e */
[----:B------:R-:W-:Y:S01]  /*3950*/  FFMA.FTZ R95, R148, R100, R101 ;  /* 0x00000064945f7223 */ /* 0x000fe20000010065 */
[----:B------:R-:W-:Y:S01]  /*3960*/  FMUL.FTZ R96, R99, UR13 ;  /* 0x0000000d63607c20 */ /* 0x000fe20008410000 */
[C---:B------:R-:W-:Y:S01]  /*3970*/  FFMA.FTZ R93, R120.reuse, R93, R92 ;  /* 0x0000005d785d7223 */ /* 0x040fe2000001005c */
[----:B------:R-:W-:Y:S01]  /*3980*/  LOP3.LUT P5, RZ, R159, 0xff0000, RZ, 0xc0, !PT ;  /* 0x00ff00009fff7812 */ /* 0x000fe200078ac0ff */
[----:B------:R-:W-:Y:S01]  /*3990*/  FFMA.FTZ R98, R120, R97, R98 ;  /* 0x0000006178627223 */ /* 0x000fe20000010062 */
[----:B------:R-:W-:Y:S01]  /*39a0*/  FSEL R92, R103, RZ, P0 ;  /* 0x000000ff675c7208 */ /* 0x000fe20000000000 */
[----:B------:R-:W-:Y:S01]  /*39b0*/  HADD2.F32 R99, -RZ, R9.H1_H1 ;  /* 0x30000009ff637230 */ /* 0x000fe20000004100 */
[----:B------:R-:W-:Y:S01]  /*39c0*/  ISETP.GE.U32.AND P0, PT, R114, RZ, PT ;  /* 0x000000ff7200720c */ /* 0x000fe20003f06070 */
[----:B------:R-:W-:Y:S01]  /*39d0*/  FADD.FTZ R97, R126, -R95 ;  /* 0x8000005f7e617221 */ /* 0x000fe20000010000 */
[----:B------:R-:W-:Y:S01]  /*39e0*/  FSEL R95, R96, RZ, P5 ;  /* 0x000000ff605f7208 */ /* 0x000fe20002800000 */
[----:B------:R-:W-:Y:S01]  /*39f0*/  FMUL.FTZ R94, R94, UR13 ;  /* 0x0000000d5e5e7c20 */ /* 0x000fe20008410000 */
[C---:B------:R-:W-:Y:S01]  /*3a00*/  LOP3.LUT P5, RZ, R115.reuse, 0xff0000, RZ, 0xc0, !PT ;  /* 0x00ff000073ff7812 */ /* 0x040fe200078ac0ff */
[----:B------:R-:W-:Y:S01]  /*3a10*/  FFMA.FTZ R97, R120, R97, R99 ;  /* 0x0000006178617223 */ /* 0x000fe20000010063 */
[----:B------:R-:W-:-:S02]  /*3a20*/  ISETP.GE.U32.AND.EX P0, PT, R115, 0x1000000, PT, P0 ;  /* 0x010000007300780c */ /* 0x000fc40003f06100 */
[----:B------:R-:W-:Y:S01]  /*3a30*/  FSEL R99, R96, RZ, P5 ;  /* 0x000000ff60637208 */ /* 0x000fe20002800000 */
[----:B------:R-:W-:Y:S01]  /*3a40*/  FMUL.FTZ R102, R97, UR13 ;  /* 0x0000000d61667c20 */ /* 0x000fe20008410000 */
[----:B------:R-:W-:Y:S02]  /*3a50*/  LOP3.LUT P5, RZ, R115, 0xff, RZ, 0xc0, !PT ;  /* 0x000000ff73ff7812 */ /* 0x000fe400078ac0ff */
[----:B------:R-:W-:Y:S02]  /*3a60*/  FSEL R96, R103, RZ, P0 ;  /* 0x000000ff67607208 */ /* 0x000fe40000000000 */
[----:B------:R-:W-:Y:S02]  /*3a70*/  LOP3.LUT P0, RZ, R159, 0xff, RZ, 0xc0, !PT ;  /* 0x000000ff9fff7812 */ /* 0x000fe4000780c0ff */
[----:B------:R-:W-:Y:S01]  /*3a80*/  F2FP.F16.F32.PACK_AB R95, R92, R95 ;  /* 0x0000005f5c5f723e */ /* 0x000fe200000000ff */
[----:B------:R-:W-:Y:S01]  /*3a90*/  FMUL.FTZ R92, R98, UR13 ;  /* 0x0000000d625c7c20 */ /* 0x000fe20008410000 */
[----:B------:R-:W-:-:S02]  /*3aa0*/  FSEL R98, R94, RZ, P5 ;  /* 0x000000ff5e627208 */ /* 0x000fc40002800000 */
[----:B------:R-:W-:Y:S02]  /*3ab0*/  FSEL R94, R94, RZ, P0 ;  /* 0x000000ff5e5e7208 */ /* 0x000fe40000000000 */
[----:B------:R-:W-:Y:S02]  /*3ac0*/  LOP3.LUT P5, RZ, R115, 0xff00, RZ, 0xc0, !PT ;  /* 0x0000ff0073ff7812 */ /* 0x000fe400078ac0ff */
[----:B------:R-:W-:Y:S02]  /*3ad0*/  LOP3.LUT P0, RZ, R159, 0xff00, RZ, 0xc0, !PT ;  /* 0x0000ff009fff7812 */ /* 0x000fe4000780c0ff */
[----:B------:R-:W-:Y:S01]  /*3ae0*/  F2FP.F16.F32.PACK_AB R99, R96, R99 ;  /* 0x000000636063723e */ /* 0x000fe200000000ff */
[----:B------:R-:W-:Y:S01]  /*3af0*/  FMUL.FTZ R96, R93, UR13 ;  /* 0x0000000d5d607c20 */ /* 0x000fe20008410000 */
[C---:B------:R-:W-:Y:S02]  /*3b00*/  FSEL R103, R92.reuse, RZ, P5 ;  /* 0x000000ff5c677208 */ /* 0x040fe40002800000 */
[----:B------:R-:W-:-:S02]  /*3b10*/  FSEL R93, R92, RZ, P0 ;  /* 0x000000ff5c5d7208 */ /* 0x000fc40000000000 */
[C---:B------:R-:W-:Y:S02]  /*3b20*/  LOP3.LUT P5, RZ, R158.reuse, 0xff0000, RZ, 0xc0, !PT ;  /* 0x00ff00009eff7812 */ /* 0x040fe400078ac0ff */
[----:B------:R-:W-:Y:S02]  /*3b30*/  LOP3.LUT P0, RZ, R158, 0xff000000, RZ, 0xc0, !PT ;  /* 0xff0000009eff7812 */ /* 0x000fe4000780c0ff */
[----:B------:R-:W-:Y:S02]  /*3b40*/  F2FP.F16.F32.PACK_AB R94, R93, R94 ;  /* 0x0000005e5d5e723e */ /* 0x000fe400000000ff */
[----:B------:R-:W-:Y:S02]  /*3b50*/  FSEL R93, R96, RZ, P5 ;  /* 0x000000ff605d7208 */ /* 0x000fe40002800000 */
[----:B------:R-:W-:Y:S02]  /*3b60*/  FSEL R92, R102, RZ, P0 ;  /* 0x000000ff665c7208 */ /* 0x000fe40000000000 */
[----:B------:R-:W-:Y:S01]  /*3b70*/  F2FP.F16.F32.PACK_AB R98, R103, R98 ;  /* 0x000000626762723e */ /* 0x000fe200000000ff */
[----:B------:R-:W-:Y:S01]  /*3b80*/  HADD2.F32 R103, -RZ, R8.H1_H1 ;  /* 0x30000008ff677230 */ /* 0x000fe20000004100 */
[----:B------:R-:W-:Y:S01]  /*3b90*/  F2FP.F16.F32.PACK_AB R93, R92, R93 ;  /* 0x0000005d5c5d723e */ /* 0x000fe200000000ff */
[----:B------:R-:W-:Y:S01]  /*3ba0*/  FFMA.FTZ R92, R128, R100, R101 ;  /* 0x00000064805c7223 */ /* 0x000fe20000010065 */
[----:B------:R-:W-:-:S02]  /*3bb0*/  LOP3.LUT P0, RZ, R114, 0xff0000, RZ, 0xc0, !PT ;  /* 0x00ff000072ff7812 */ /* 0x000fc4000780c0ff */
[----:B------:R-:W-:Y:S01]  /*3bc0*/  LOP3.LUT P5, RZ, R114, 0xff000000, RZ, 0xc0, !PT ;  /* 0xff00000072ff7812 */ /* 0x000fe200078ac0ff */
[----:B------:R-:W-:Y:S01]  /*3bd0*/  FADD.FTZ R97, R123, -R92 ;  /* 0x8000005c7b617221 */ /* 0x000fe20000010000 */
[----:B------:R-:W-:Y:S02]  /*3be0*/  FSEL R96, R96, RZ, P0 ;  /* 0x000000ff60607208 */ /* 0x000fe40000000000 */
[----:B------:R-:W-:Y:S01]  /*3bf0*/  FSEL R105, R102, RZ, P5 ;  /* 0x000000ff66697208 */ /* 0x000fe20002800000 */
[----:B------:R-:W-:Y:S01]  /*3c00*/  FFMA.FTZ R92, R120, R97, R103 ;  /* 0x00000061785c7223 */ /* 0x000fe20000010067 */
[----:B------:R-:W-:Y:S01]  /*3c10*/  FFMA.FTZ R103, R3, R100, R101 ;  /* 0x0000006403677223 */ /* 0x000fe20000010065 */
[----:B------:R-:W-:Y:S02]  /*3c20*/  LOP3.LUT P0, RZ, R114, 0xff00, RZ, 0xc0, !PT ;  /* 0x0000ff0072ff7812 */ /* 0x000fe4000780c0ff */
[----:B------:R-:W-:Y:S01]  /*3c30*/  F2FP.F16.F32.PACK_AB R97, R105, R96 ;  /* 0x000000606961723e */ /* 0x000fe200000000ff */
[----:B------:R-:W-:-:S02]  /*3c40*/  HADD2.F32 R105, -RZ, R8.H0_H0 ;  /* 0x20000008ff697230 */ /* 0x000fc40000004100 */
[----:B------:R-:W-:Y:S01]  /*3c50*/  FADD.FTZ R103, R122, -R103 ;  /* 0x800000677a677221 */ /* 0x000fe20000010000 */
[----:B------:R-:W-:Y:S01]  /*3c60*/  FMUL.FTZ R92, R92, UR13 ;  /* 0x0000000d5c5c7c20 */ /* 0x000fe20008410000 */
[----:B------:R-:W-:Y:S02]  /*3c70*/  LOP3.LUT P5, RZ, R158, 0xff00, RZ, 0xc0, !PT ;  /* 0x0000ff009eff7812 */ /* 0x000fe400078ac0ff */
[----:B------:R-:W-:Y:S02]  /*3c80*/  FFMA.FTZ R103, R120, R103, R105 ;  /* 0x0000006778677223 */ /* 0x000fe40000010069 */
[----:B------:R-:W-:Y:S02]  /*3c90*/  FSEL R105, R92, RZ, P0 ;  /* 0x000000ff5c697208 */ /* 0x000fe40000000000 */
[----:B------:R-:W-:Y:S01]  /*3ca0*/  FMUL.FTZ R96, R103, UR13 ;  /* 0x0000000d67607c20 */ /* 0x000fe20008410000 */
[----:B------:R-:W-:Y:S02]  /*3cb0*/  LOP3.LUT P0, RZ, R158, 0xff, RZ, 0xc0, !PT ;  /* 0x000000ff9eff7812 */ /* 0x000fe4000780c0ff */
[----:B------:R-:W-:-:S02]  /*3cc0*/  FSEL R103, R92, RZ, P5 ;  /* 0x000000ff5c677208 */ /* 0x000fc40002800000 */
[----:B------:R-:W-:Y:S02]  /*3cd0*/  LOP3.LUT P5, RZ, R114, 0xff, RZ, 0xc0, !PT ;  /* 0x000000ff72ff7812 */ /* 0x000fe400078ac0ff */
[C---:B------:R-:W-:Y:S02]  /*3ce0*/  FSEL R92, R96.reuse, RZ, P0 ;  /* 0x000000ff605c7208 */ /* 0x040fe40000000000 */
[----:B------:R-:W-:Y:S02]  /*3cf0*/  FSEL R96, R96, RZ, P5 ;  /* 0x000000ff60607208 */ /* 0x000fe40002800000 */
[----:B------:R-:W-:Y:S02]  /*3d00*/  F2FP.F16.F32.PACK_AB R92, R103, R92 ;  /* 0x0000005c675c723e */ /* 0x000fe400000000ff */
[----:B------:R-:W-:Y:S01]  /*3d10*/  F2FP.F16.F32.PACK_AB R96, R105, R96 ;  /* 0x000000606960723e */ /* 0x000fe200000000ff */
[----:B------:R-:W-:Y:S06]  /*3d20*/  BRA `(.L_x_354) ;  /* 0x0000000400587947 */ /* 0x000fec0003800000 */
.L_x_358:
[-CC-:B------:R-:W-:Y:S01]  /*3d30*/  FFMA.FTZ R93, R156, R100.reuse, R101.reuse ;  /* 0x000000649c5d7223 */ /* 0x180fe20000010065 */
[--C-:B------:R-:W-:Y:S02]  /*3d40*/  HADD2.F32 R90, -RZ, R11.reuse.H1_H1 ;  /* 0x3000000bff5a7230 */ /* 0x100fe40000004100 */
[-C--:B------:R-:W-:Y:S01]  /*3d50*/  FFMA.FTZ R89, R153, R100.reuse, R101 ;  /* 0x0000006499597223 */ /* 0x080fe20000010065 */
[----:B------:R-:W-:Y:S02]  /*3d60*/  HADD2.F32 R91, -RZ, R11.H0_H0 ;  /* 0x2000000bff5b7230 */ /* 0x000fe40000004100 */
[----:B------:R-:W-:Y:S01]  /*3d70*/  FADD.FTZ R93, R154, -R93 ;  /* 0x8000005d9a5d7221 */ /* 0x000fe20000010000 */
[-C--:B------:R-:W-:Y:S01]  /*3d80*/  FFMA.FTZ R88, R151, R100.reuse, R101 ;  /* 0x0000006497587223 */ /* 0x080fe20000010065 */
[----:B------:R-:W-:Y:S01]  /*3d90*/  FADD.FTZ R89, R150, -R89 ;  /* 0x8000005996597221 */ /* 0x000fe20000010000 */
[----:B------:R-:W-:Y:S02]  /*3da0*/  HADD2.F32 R92, -RZ, R10.H1_H1 ;  /* 0x3000000aff5c7230 */ /* 0x000fe40000004100 */
[----:B-----5:R-:W-:Y:S01]  /*3db0*/  FFMA.FTZ R97, R120, R93, R90 ;  /* 0x0000005d78617223 */ /* 0x020fe2000001005a */
[-C--:B------:R-:W-:Y:S01]  /*3dc0*/  FFMA.FTZ R90, R152, R100.reuse, R101 ;  /* 0x00000064985a7223 */ /* 0x080fe20000010065 */
[----:B------:R-:W-:Y:S01]  /*3dd0*/  FFMA.FTZ R94, R120, R89, R91 ;  /* 0x00000059785e7223 */ /* 0x000fe2000001005b */
[----:B------:R-:W-:Y:S01]  /*3de0*/  FFMA.FTZ R89, R127, R100, R101 ;  /* 0x000000647f597223 */ /* 0x000fe20000010065 */
[----:B------:R-:W-:Y:S01]  /*3df0*/  FADD.FTZ R91, R129, -R88 ;  /* 0x80000058815b7221 */ /* 0x000fe20000010000 */
[----:B------:R-:W-:Y:S01]  /*3e00*/  FADD.FTZ R95, R149, -R90 ;  /* 0x8000005a955f7221 */ /* 0x000fe20000010000 */
[----:B------:R-:W-:-:S02]  /*3e10*/  HADD2.F32 R88, -RZ, R9.H0_H0 ;  /* 0x20000009ff587230 */ /* 0x000fc40000004100 */
[----:B------:R-:W-:Y:S01]  /*3e20*/  FADD.FTZ R89, R124, -R89 ;  /* 0x800000597c597221 */ /* 0x000fe20000010000 */
[----:B------:R-:W-:Y:S02]  /*3e30*/  HADD2.F32 R93, -RZ, R10.H0_H0 ;  /* 0x2000000aff5d7230 */ /* 0x000fe40000004100 */
[----:B------:R-:W-:Y:S01]  /*3e40*/  FFMA.FTZ R95, R120, R95, R92 ;  /* 0x0000005f785f7223 */ /* 0x000fe2000001005c */
[----:B------:R-:W-:Y:S01]  /*3e50*/  FMUL.FTZ R92, R94, UR13 ;  /* 0x0000000d5e5c7c20 */ /* 0x000fe20008410000 */
[----:B------:R-:W-:Y:S01]  /*3e60*/  LOP3.LUT P0, RZ, R115, 0xff0000, RZ, 0xc0, !PT ;  /* 0x00ff000073ff7812 */ /* 0x000fe2000780c0ff */
[----:B------:R-:W-:Y:S01]  /*3e70*/  FFMA.FTZ R96, R120, R89, R88 ;  /* 0x0000005978607223 */ /* 0x000fe20000010058 */
[----:B------:R-:W-:Y:S01]  /*3e80*/  LOP3.LUT P5, RZ, R159, 0xff0000, RZ, 0xc0, !PT ;  /* 0x00ff00009fff7812 */ /* 0x000fe200078ac0ff */
[----:B------:R-:W-:Y:S01]  /*3e90*/  FFMA.FTZ R89, R148, R100, R101 ;  /* 0x0000006494597223 */ /* 0x000fe20000010065 */
[----:B------:R-:W-:Y:S01]  /*3ea0*/  FSEL R99, R92, RZ, P0 ;  /* 0x000000ff5c637208 */ /* 0x000fe20000000000 */
[----:B------:R-:W-:Y:S01]  /*3eb0*/  FFMA.FTZ R90, R120, R91, R93 ;  /* 0x0000005b785a7223 */ /* 0x000fe2000001005d */
[----:B------:R-:W-:Y:S01]  /*3ec0*/  ISETP.GE.U32.AND P0, PT, R114, RZ, PT ;  /* 0x000000ff7200720c */ /* 0x000fe20003f06070 */
[----:B------:R-:W-:-:S02]  /*3ed0*/  HADD2.F32 R91, -RZ, R9.H1_H1 ;  /* 0x30000009ff5b7230 */ /* 0x000fc40000004100 */
[----:B------:R-:W-:Y:S01]  /*3ee0*/  FADD.FTZ R89, R126, -R89 ;  /* 0x800000597e597221 */ /* 0x000fe20000010000 */
[----:B------:R-:W-:Y:S01]  /*3ef0*/  FSEL R92, R92, RZ, P5 ;  /* 0x000000ff5c5c7208 */ /* 0x000fe20002800000 */
[----:B------:R-:W-:Y:S01]  /*3f00*/  FMUL.FTZ R88, R97, UR13 ;  /* 0x0000000d61587c20 */ /* 0x000fe20008410000 */
[----:B------:R-:W-:Y:S01]  /*3f10*/  ISETP.GE.U32.AND P5, PT, R158, RZ, PT ;  /* 0x000000ff9e00720c */ /* 0x000fe20003fa6070 */
[----:B------:R-:W-:Y:S01]  /*3f20*/  FFMA.FTZ R103, R120, R89, R91 ;  /* 0x0000005978677223 */ /* 0x000fe2000001005b */
[----:B------:R-:W-:Y:S01]  /*3f30*/  ISETP.GE.U32.AND.EX P0, PT, R115, 0x1000000, PT, P0 ;  /* 0x010000007300780c */ /* 0x000fe20003f06100 */
[----:B------:R-:W-:Y:S01]  /*3f40*/  FFMA.FTZ R89, R3, R100, R101 ;  /* 0x0000006403597223 */ /* 0x000fe20000010065 */
[----:B------:R-:W-:Y:S01]  /*3f50*/  ISETP.GE.U32.AND.EX P5, PT, R159, 0x1000000, PT, P5 ;  /* 0x010000009f00780c */ /* 0x000fe20003fa6150 */
[----:B------:R-:W-:Y:S01]  /*3f60*/  FMUL.FTZ R102, R95, UR13 ;  /* 0x0000000d5f667c20 */ /* 0x000fe20008410000 */
[----:B------:R-:W-:Y:S01]  /*3f70*/  F2FP.F16.F32.PACK_AB R91, R97, R94 ;  /* 0x0000005e615b723e */ /* 0x000fe200000000ff */
[----:B------:R-:W-:Y:S01]  /*3f80*/  FMUL.FTZ R97, R90, UR13 ;  /* 0x0000000d5a617c20 */ /* 0x000fe20008410000 */
[----:B------:R-:W-:Y:S01]  /*3f90*/  FSEL R98, R88, RZ, P0 ;  /* 0x000000ff58627208 */ /* 0x000fe20000000000 */
[----:B------:R-:W-:Y:S01]  /*3fa0*/  HADD2.F32 R93, -RZ, R8.H0_H0 ;  /* 0x20000008ff5d7230 */ /* 0x000fe20000004100 */
[C---:B------:R-:W-:Y:S01]  /*3fb0*/  LOP3.LUT P0, RZ, R159.reuse, 0xff, RZ, 0xc0, !PT ;  /* 0x000000ff9fff7812 */ /* 0x040fe2000780c0ff */
[----:B------:R-:W-:Y:S01]  /*3fc0*/  FADD.FTZ R89, R122, -R89 ;  /* 0x800000597a597221 */ /* 0x000fe20000010000 */
[----:B------:R-:W-:Y:S01]  /*3fd0*/  FSEL R105, R88, RZ, P5 ;  /* 0x000000ff58697208 */ /* 0x000fe20002800000 */
[----:B------:R-:W-:Y:S01]  /*3fe0*/  FFMA.FTZ R88, R128, R100, R101 ;  /* 0x0000006480587223 */ /* 0x000fe20000010065 */
[----:B------:R-:W-:-:S02]  /*3ff0*/  LOP3.LUT P5, RZ, R159, 0xff00, RZ, 0xc0, !PT ;  /* 0x0000ff009fff7812 */ /* 0x000fc400078ac0ff */
[----:B------:R-:W-:Y:S02]  /*4000*/  FSEL R94, R97, RZ, P0 ;  /* 0x000000ff615e7208 */ /* 0x000fe40000000000 */
[----:B------:R-:W-:Y:S02]  /*4010*/  F2FP.F16.F32.PACK_AB R90, R95, R90 ;  /* 0x0000005a5f5a723e */ /* 0x000fe400000000ff */
[----:B------:R-:W-:Y:S02]  /*4020*/  LOP3.LUT P0, RZ, R115, 0xff, RZ, 0xc0, !PT ;  /* 0x000000ff73ff7812 */ /* 0x000fe4000780c0ff */
[----:B------:R-:W-:Y:S01]  /*4030*/  F2FP.F16.F32.PACK_AB R95, R105, R92 ;  /* 0x0000005c695f723e */ /* 0x000fe200000000ff */
[----:B------:R-:W-:Y:S01]  /*4040*/  FFMA.FTZ R92, R120, R89, R93 ;  /* 0x00000059785c7223 */ /* 0x000fe2000001005d */
[----:B------:R-:W-:Y:S01]  /*4050*/  FSEL R105, R102, RZ, P5 ;  /* 0x000000ff66697208 */ /* 0x000fe20002800000 */
[----:B------:R-:W-:Y:S01]  /*4060*/  FADD.FTZ R93, R123, -R88 ;  /* 0x800000587b5d7221 */ /* 0x000fe20000010000 */
[----:B------:R-:W-:Y:S01]  /*4070*/  F2FP.F16.F32.PACK_AB R99, R98, R99 ;  /* 0x000000636263723e */ /* 0x000fe200000000ff */
[----:B------:R-:W-:Y:S01]  /*4080*/  FMUL.FTZ R88, R96, UR13 ;  /* 0x0000000d60587c20 */ /* 0x000fe20008410000 */
[----:B------:R-:W-:-:S02]  /*4090*/  LOP3.LUT P5, RZ, R115, 0xff00, RZ, 0xc0, !PT ;  /* 0x0000ff0073ff7812 */ /* 0x000fc400078ac0ff */
[----:B------:R-:W-:Y:S01]  /*40a0*/  FSEL R98, R97, RZ, P0 ;  /* 0x000000ff61627208 */ /* 0x000fe20000000000 */
[----:B------:R-:W-:Y:S01]  /*40b0*/  HADD2.F32 R97, -RZ, R8.H1_H1 ;  /* 0x30000008ff617230 */ /* 0x000fe20000004100 */
[----:B------:R-:W-:Y:S02]  /*40c0*/  F2FP.F16.F32.PACK_AB R94, R105, R94 ;  /* 0x0000005e695e723e */ /* 0x000fe400000000ff */
[C---:B------:R-:W-:Y:S01]  /*40d0*/  F2FP.F16.F32.PACK_AB R89, R103.reuse, R96 ;  /* 0x000000606759723e */ /* 0x040fe200000000ff */
[----:B------:R-:W-:Y:S01]  /*40e0*/  FMUL.FTZ R96, R103, UR13 ;  /* 0x0000000d67607c20 */ /* 0x000fe20008410000 */
[----:B------:R-:W-:Y:S01]  /*40f0*/  LOP3.LUT P0, RZ, R158, 0xff0000, RZ, 0xc0, !PT ;  /* 0x00ff00009eff7812 */ /* 0x000fe2000780c0ff */
[----:B------:R-:W-:Y:S01]  /*4100*/  FFMA.FTZ R103, R120, R93, R97 ;  /* 0x0000005d78677223 */ /* 0x000fe20000010061 */
[----:B------:R-:W-:Y:S02]  /*4110*/  FSEL R105, R102, RZ, P5 ;  /* 0x000000ff66697208 */ /* 0x000fe40002800000 */
[----:B------:R-:W-:-:S02]  /*4120*/  LOP3.LUT P5, RZ, R158, 0xff000000, RZ, 0xc0, !PT ;  /* 0xff0000009eff7812 */ /* 0x000fc400078ac0ff */
[----:B------:R-:W-:Y:S02]  /*4130*/  FSEL R93, R88, RZ, P0 ;  /* 0x000000ff585d7208 */ /* 0x000fe40000000000 */
[----:B------:R-:W-:Y:S02]  /*4140*/  FSEL R102, R96, RZ, P5 ;  /* 0x000000ff60667208 */ /* 0x000fe40002800000 */
[C---:B------:R-:W-:Y:S02]  /*4150*/  LOP3.LUT P0, RZ, R114.reuse, 0xff0000, RZ, 0xc0, !PT ;  /* 0x00ff000072ff7812 */ /* 0x040fe4000780c0ff */
[----:B------:R-:W-:Y:S02]  /*4160*/  LOP3.LUT P5, RZ, R114, 0xff000000, RZ, 0xc0, !PT ;  /* 0xff00000072ff7812 */ /* 0x000fe400078ac0ff */
[----:B------:R-:W-:Y:S02]  /*4170*/  FSEL R97, R88, RZ, P0 ;  /* 0x000000ff58617208 */ /* 0x000fe40000000000 */
[----:B------:R-:W-:Y:S01]  /*4180*/  FSEL R88, R96, RZ, P5 ;  /* 0x000000ff60587208 */ /* 0x000fe20002800000 */
[----:B------:R-:W-:Y:S01]  /*4190*/  FMUL.FTZ R96, R103, UR13 ;  /* 0x0000000d67607c20 */ /* 0x000fe20008410000 */
[----:B------:R-:W-:-:S02]  /*41a0*/  LOP3.LUT P0, RZ, R114, 0xff00, RZ, 0xc0, !PT ;  /* 0x0000ff0072ff7812 */ /* 0x000fc4000780c0ff */
[----:B------:R-:W-:Y:S02]  /*41b0*/  LOP3.LUT P5, RZ, R158, 0xff00, RZ, 0xc0, !PT ;  /* 0x0000ff009eff7812 */ /* 0x000fe400078ac0ff */
[----:B------:R-:W-:Y:S02]  /*41c0*/  F2FP.F16.F32.PACK_AB R97, R88, R97 ;  /* 0x000000615861723e */ /* 0x000fe400000000ff */
[----:B------:R-:W-:Y:S02]  /*41d0*/  F2FP.F16.F32.PACK_AB R98, R105, R98 ;  /* 0x000000626962723e */ /* 0x000fe400000000ff */
[----:B------:R-:W-:Y:S01]  /*41e0*/  F2FP.F16.F32.PACK_AB R88, R103, R92 ;  /* 0x0000005c6758723e */ /* 0x000fe200000000ff */
[----:B------:R-:W-:Y:S01]  /*41f0*/  FMUL.FTZ R92, R92, UR13 ;  /* 0x0000000d5c5c7c20 */ /* 0x000fe20008410000 */
[C---:B------:R-:W-:Y:S02]  /*4200*/  FSEL R105, R96.reuse, RZ, P0 ;  /* 0x000000ff60697208 */ /* 0x040fe40000000000 */
[----:B------:R-:W-:-:S02]  /*4210*/  FSEL R103, R96, RZ, P5 ;  /* 0x000000ff60677208 */ /* 0x000fc40002800000 */
[----:B------:R-:W-:Y:S02]  /*4220*/  LOP3.LUT P0, RZ, R158, 0xff, RZ, 0xc0, !PT ;  /* 0x000000ff9eff7812 */ /* 0x000fe4000780c0ff */
[----:B------:R-:W-:Y:S02]  /*4230*/  LOP3.LUT P5, RZ, R114, 0xff, RZ, 0xc0, !PT ;  /* 0x000000ff72ff7812 */ /* 0x000fe400078ac0ff */
[----:B------:R-:W-:Y:S02]  /*4240*/  F2FP.F16.F32.PACK_AB R93, R102, R93 ;  /* 0x0000005d665d723e */ /* 0x000fe400000000ff */
[C---:B------:R-:W-:Y:S02]  /*4250*/  FSEL R102, R92.reuse, RZ, P0 ;  /* 0x000000ff5c667208 */ /* 0x040fe40000000000 */
[----:B------:R-:W-:Y:S02]  /*4260*/  FSEL R96, R92, RZ, P5 ;  /* 0x000000ff5c607208 */ /* 0x000fe40002800000 */
[----:B------:R-:W-:-:S02]  /*4270*/  F2FP.F16.F32.PACK_AB R92, R103, R102 ;  /* 0x00000066675c723e */ /* 0x000fc400000000ff */
[----:B------:R-:W-:-:S07]  /*4280*/  F2FP.F16.F32.PACK_AB R96, R105, R96 ;  /* 0x000000606960723e */ /* 0x000fce00000000ff */
.L_x_354:
        /* <DEDUP_REMOVED lines=14> */
.L_x_350:
[----:B------:R-:W-:Y:S05]  /*4370*/  BSYNC.RECONVERGENT B0 ;  /* 0x0000000000007941 */ /* 0x000fea0003800200 */
.L_x_349:
        /* <DEDUP_REMOVED lines=13> */
[----:B------:R-:W-:Y:S01]  /*4450*/  HADD2.F32 R91, -RZ, R7.H0_H0 ;  /* 0x20000007ff5b7230 */ /* 0x000fe20000004100 */
[----:B------:R-:W-:Y:S02]  /*4460*/  LOP3.LUT P0, RZ, R113, 0xff0000, RZ, 0xc0, !PT ;  /* 0x00ff000071ff7812 */ /* 0x000fe4000780c0ff */
[----:B------:R-:W-:-:S04]  /*4470*/  FADD.FTZ R89, R139, -R88 ;  /* 0x800000588b597221 */ /* 0x000fc80000010000 */
[----:B-----5:R-:W-:Y:S01]  /*4480*/  FFMA.FTZ R108, R120, R89, R91 ;  /* 0x00000059786c7223 */ /* 0x020fe2000001005b */
[----:B------:R-:W-:-:S03]  /*4490*/  HADD2.F32 R91, -RZ, R7.H1_H1 ;  /* 0x30000007ff5b7230 */ /* 0x000fc60000004100 */
        /* <DEDUP_REMOVED lines=9> */
[----:B------:R-:W-:-:S03]  /*4530*/  HADD2.F32 R91, -RZ, R6.H0_H0 ;  /* 0x20000006ff5b7230 */ /* 0x000fc60000004100 */
[----:B------:R-:W-:-:S05]  /*4540*/  FMUL.FTZ R88, R163, UR13 ;  /* 0x0000000da3587c20 */ /* 0x000fca0008410000 */
        /* <DEDUP_REMOVED lines=8> */
[----:B------:R-:W-:Y:S01]  /*45d0*/  FFMA.FTZ R89, R144, R100, R101 ;  /* 0x0000006490597223 */ /* 0x000fe20000010065 */
[----:B------:R-:W-:Y:S02]  /*45e0*/  HADD2.F32 R91, -RZ, R6.H1_H1 ;  /* 0x30000006ff5b7230 */ /* 0x000fe40000004100 */
[----:B------:R-:W-:Y:S01]  /*45f0*/  FMUL.FTZ R88, R90, UR13 ;  /* 0x0000000d5a587c20 */ /* 0x000fe20008410000 */
[----:B------:R-:W-:-:S04]  /*4600*/  FADD.FTZ R89, R138, -R89 ;  /* 0x800000598a597221 */ /* 0x000fc80000010000 */
[----:B------:R-:W-:Y:S01]  /*4610*/  FSEL R98, R88, RZ, P0 ;  /* 0x000000ff58627208 */ /* 0x000fe20000000000 */
[----:B------:R-:W-:Y:S01]  /*4620*/  FFMA.FTZ R99, R120, R89, R91 ;  /* 0x0000005978637223 */ /* 0x000fe2000001005b */
[----:B------:R-:W-:Y:S01]  /*4630*/  LOP3.LUT P0, RZ, R161, 0xff, RZ, 0xc0, !PT ;  /* 0x000000ffa1ff7812 */ /* 0x000fe2000780c0ff */
[----:B------:R-:W-:-:S03]  /*4640*/  HADD2.F32 R91, -RZ, R5.H0_H0 ;  /* 0x20000005ff5b7230 */ /* 0x000fc60000004100 */
[----:B------:R-:W-:Y:S01]  /*4650*/  FSEL R106, R88, RZ, P0 ;  /* 0x000000ff586a7208 */ /* 0x000fe20000000000 */
[----:B------:R-:W-:Y:S01]  /*4660*/  FMUL.FTZ R88, R99, UR13 ;  /* 0x0000000d63587c20 */ /* 0x000fe20008410000 */
[----:B------:R-:W-:Y:S02]  /*4670*/  LOP3.LUT P0, RZ, R113, 0xff00, RZ, 0xc0, !PT ;  /* 0x0000ff0071ff7812 */ /* 0x000fe4000780c0ff */
[----:B------:R-:W-:Y:S02]  /*4680*/  F2FP.F16.F32.PACK_AB R90, R99, R90 ;  /* 0x0000005a635a723e */ /* 0x000fe400000000ff */
[----:B------:R-:W-:Y:S02]  /*4690*/  FSEL R109, R88, RZ, P0 ;  /* 0x000000ff586d7208 */ /* 0x000fe40000000000 */
[----:B------:R-:W-:Y:S02]  /*46a0*/  LOP3.LUT P0, RZ, R161, 0xff00, RZ, 0xc0, !PT ;  /* 0x0000ff00a1ff7812 */ /* 0x000fe4000780c0ff */
[----:B------:R-:W-:-:S02]  /*46b0*/  F2FP.F16.F32.PACK_AB R99, R165, R110 ;  /* 0x0000006ea563723e */ /* 0x000fc400000000ff */
[----:B------:R-:W-:Y:S01]  /*46c0*/  FSEL R111, R88, RZ, P0 ;  /* 0x000000ff586f7208 */ /* 0x000fe20000000000 */
[----:B------:R-:W-:Y:S01]  /*46d0*/  FFMA.FTZ R88, R133, R100, R101 ;  /* 0x0000006485587223 */ /* 0x000fe20000010065 */
[----:B------:R-:W-:Y:S02]  /*46e0*/  LOP3.LUT P0, RZ, R112, 0xff0000, RZ, 0xc0, !PT ;  /* 0x00ff000070ff7812 */ /* 0x000fe4000780c0ff */
[----:B------:R-:W-:Y:S01]  /*46f0*/  F2FP.F16.F32.PACK_AB R98, R109, R98 ;  /* 0x000000626d62723e */ /* 0x000fe200000000ff */
        /* <DEDUP_REMOVED lines=9> */
[-CC-:B------:R-:W-:Y:S01]  /*4790*/  FFMA.FTZ R89, R132, R100.reuse, R101.reuse ;  /* 0x0000006484597223 */ /* 0x180fe20000010065 */
[----:B------:R-:W-:Y:S02]  /*47a0*/  HADD2.F32 R91, -RZ, R4.H1_H1 ;  /* 0x30000004ff5b7230 */ /* 0x000fe40000004100 */
[----:B------:R-:W-:Y:S01]  /*47b0*/  FFMA.FTZ R100, R125, R100, R101 ;  /* 0x000000647d647223 */ /* 0x000fe20000010065 */
[----:B------:R-:W-:Y:S01]  /*47c0*/  FSEL R102, R88, RZ, P0 ;  /* 0x000000ff58667208 */ /* 0x000fe20000000000 */
[----:B------:R-:W-:Y:S01]  /*47d0*/  FMUL.FTZ R88, R95, UR13 ;  /* 0x0000000d5f587c20 */ /* 0x000fe20008410000 */
[----:B------:R-:W-:Y:S01]  /*47e0*/  LOP3.LUT P0, RZ, R112, 0xff000000, RZ, 0xc0, !PT ;  /* 0xff00000070ff7812 */ /* 0x000fe2000780c0ff */
[----:B------:R-:W-:-:S03]  /*47f0*/  FADD.FTZ R89, R130, -R89 ;  /* 0x8000005982597221 */ /* 0x000fc60000010000 */
[----:B------:R-:W-:Y:S01]  /*4800*/  FSEL R104, R88, RZ, P0 ;  /* 0x000000ff58687208 */ /* 0x000fe20000000000 */
[----:B------:R-:W-:Y:S01]  /*4810*/  FFMA.FTZ R93, R120, R89, R91 ;  /* 0x00000059785d7223 */ /* 0x000fe2000001005b */
[----:B------:R-:W-:Y:S01]  /*4820*/  LOP3.LUT P0, RZ, R160, 0xff000000, RZ, 0xc0, !PT ;  /* 0xff000000a0ff7812 */ /* 0x000fe2000780c0ff */
[----:B------:R-:W-:Y:S02]  /*4830*/  HADD2.F32 R91, -RZ, R4.H0_H0 ;  /* 0x20000004ff5b7230 */ /* 0x000fe40000004100 */
[----:B------:R-:W-:Y:S01]  /*4840*/  FADD.FTZ R89, R121, -R100 ;  /* 0x8000006479597221 */ /* 0x000fe20000010000 */
[----:B------:R-:W-:Y:S02]  /*4850*/  F2FP.F16.F32.PACK_AB R97, R104, R97 ;  /* 0x000000616861723e */ /* 0x000fe400000000ff */
[----:B------:R-:W-:Y:S01]  /*4860*/  FSEL R107, R88, RZ, P0 ;  /* 0x000000ff586b7208 */ /* 0x000fe20000000000 */
[----:B------:R-:W-:Y:S01]  /*4870*/  FMUL.FTZ R88, R93, UR13 ;  /* 0x0000000d5d587c20 */ /* 0x000fe20008410000 */
[----:B------:R-:W-:-:S04]  /*4880*/  LOP3.LUT P0, RZ, R112, 0xff00, RZ, 0xc0, !PT ;  /* 0x0000ff0070ff7812 */ /* 0x000fc8000780c0ff */
[----:B------:R-:W-:Y:S02]  /*4890*/  FSEL R103, R88, RZ, P0 ;  /* 0x000000ff58677208 */ /* 0x000fe40000000000 */
[----:B------:R-:W-:-:S04]  /*48a0*/  LOP3.LUT P0, RZ, R160, 0xff00, RZ, 0xc0, !PT ;  /* 0x0000ff00a0ff7812 */ /* 0x000fc8000780c0ff */
[----:B------:R-:W-:Y:S01]  /*48b0*/  FSEL R105, R88, RZ, P0 ;  /* 0x000000ff58697208 */ /* 0x000fe20000000000 */
[----:B------:R-:W-:Y:S01]  /*48c0*/  FFMA.FTZ R88, R120, R89, R91 ;  /* 0x0000005978587223 */ /* 0x000fe2000001005b */
[----:B------:R-:W-:Y:S02]  /*48d0*/  LOP3.LUT P0, RZ, R112, 0xff, RZ, 0xc0, !PT ;  /* 0x000000ff70ff7812 */ /* 0x000fe4000780c0ff */
[----:B------:R-:W-:Y:S01]  /*48e0*/  F2FP.F16.F32.PACK_AB R91, R163, R108 ;  /* 0x0000006ca35b723e */ /* 0x000fe200000000ff */
[----:B------:R-:W-:Y:S01]  /*48f0*/  FMUL.FTZ R89, R88, UR13 ;  /* 0x0000000d58597c20 */ /* 0x000fe20008410000 */
[----:B------:R-:W-:Y:S02]  /*4900*/  F2FP.F16.F32.PACK_AB R88, R93, R88 ;  /* 0x000000585d58723e */ /* 0x000fe400000000ff */
[----:B------:R-:W-:Y:S02]  /*4910*/  F2FP.F16.F32.PACK_AB R93, R107, R102 ;  /* 0x000000666b5d723e */ /* 0x000fe400000000ff */
[----:B------:R-:W-:-:S02]  /*4920*/  FSEL R96, R89, RZ, P0 ;  /* 0x000000ff59607208 */ /* 0x000fc40000000000 */
[----:B------:R-:W-:Y:S02]  /*4930*/  LOP3.LUT P0, RZ, R160, 0xff, RZ, 0xc0, !PT ;  /* 0x000000ffa0ff7812 */ /* 0x000fe4000780c0ff */
[----:B------:R-:W-:Y:S02]  /*4940*/  F2FP.F16.F32.PACK_AB R96, R103, R96 ;  /* 0x000000606760723e */ /* 0x000fe400000000ff */
[----:B------:R-:W-:Y:S02]  /*4950*/  FSEL R92, R89, RZ, P0 ;  /* 0x000000ff595c7208 */ /* 0x000fe40000000000 */
[----:B------:R-:W-:Y:S02]  /*4960*/  F2FP.F16.F32.PACK_AB R89, R95, R94 ;  /* 0x0000005e5f59723e */ /* 0x000fe400000000ff */
[----:B------:R-:W-:Y:S02]  /*4970*/  F2FP.F16.F32.PACK_AB R95, R162, R157 ;  /* 0x0000009da25f723e */ /* 0x000fe400000000ff */
[----:B------:R-:W-:-:S02]  /*4980*/  F2FP.F16.F32.PACK_AB R94, R111, R106 ;  /* 0x0000006a6f5e723e */ /* 0x000fc400000000ff */
[----:B------:R-:W-:Y:S01]  /*4990*/  F2FP.F16.F32.PACK_AB R92, R105, R92 ;  /* 0x0000005c695c723e */ /* 0x000fe200000000ff */
[----:B------:R-:W-:Y:S06]  /*49a0*/  BRA `(.L_x_364) ;  /* 0x0000001c00ac7947 */ /* 0x000fec0003800000 */
.L_x_363:
[-CC-:B0-----:R-:W-:Y:S01]  /*49b0*/  FFMA.FTZ R92, R147, R100.reuse, R101.reuse ;  /* 0x00000064935c7223 */ /* 0x181fe20000010065 */
[----:B------:R-:W-:Y:S01]  /*49c0*/  HADD2.F32 R95, -RZ, R7.H0_H0 ;  /* 0x20000007ff5f7230 */ /* 0x000fe20000004100 */
[----:B------:R-:W-:Y:S02]  /*49d0*/  LOP3.LUT P0, RZ, R113, 0xff0000, RZ, 0xc0, !PT ;  /* 0x00ff000071ff7812 */ /* 0x000fe4000780c0ff */
[----:B------:R-:W-:Y:S01]  /*49e0*/  FADD.FTZ R93, R139, -R92 ;  /* 0x8000005c8b5d7221 */ /* 0x000fe20000010000 */
[----:B------:R-:W-:-:S03]  /*49f0*/  FFMA.FTZ R92, R146, R100, R101 ;  /* 0x00000064925c7223 */ /* 0x000fc60000010065 */
[----:B-----5:R-:W-:Y:S01]  /*4a00*/  FFMA.FTZ R93, R120, R93, R95 ;  /* 0x0000005d785d7223 */ /* 0x020fe2000001005f */
[----:B------:R-:W-:-:S03]  /*4a10*/  HADD2.F32 R95, -RZ, R7.H1_H1 ;  /* 0x30000007ff5f7230 */ /* 0x000fc60000004100 */
[----:B------:R-:W-:-:S05]  /*4a20*/  FMUL.FTZ R93, R93, UR13 ;  /* 0x0000000d5d5d7c20 */ /* 0x000fca0008410000 */
[----:B------:R-:W-:Y:S02]  /*4a30*/  FSEL R99, R93, RZ, P0 ;  /* 0x000000ff5d637208 */ /* 0x000fe40000000000 */
[----:B------:R-:W-:-:S04]  /*4a40*/  LOP3.LUT P0, RZ, R161, 0xff0000, RZ, 0xc0, !PT ;  /* 0x00ff0000a1ff7812 */ /* 0x000fc8000780c0ff */
[----:B------:R-:W-:Y:S01]  /*4a50*/  FSEL R106, R93, RZ, P0 ;  /* 0x000000ff5d6a7208 */ /* 0x000fe20000000000 */
[----:B------:R-:W-:Y:S01]  /*4a60*/  FADD.FTZ R93, R145, -R92 ;  /* 0x8000005c915d7221 */ /* 0x000fe20000010000 */
[----:B------:R-:W-:Y:S01]  /*4a70*/  ISETP.GE.U32.AND P0, PT, R112, RZ, PT ;  /* 0x000000ff7000720c */ /* 0x000fe20003f06070 */
[----:B------:R-:W-:Y:S02]  /*4a80*/  FFMA.FTZ R92, R137, R100, R101 ;  /* 0x00000064895c7223 */ /* 0x000fe40000010065 */
[----:B------:R-:W-:Y:S01]  /*4a90*/  FFMA.FTZ R93, R120, R93, R95 ;  /* 0x0000005d785d7223 */ /* 0x000fe2000001005f */
[----:B------:R-:W-:Y:S01]  /*4aa0*/  ISETP.GE.U32.AND.EX P0, PT, R113, 0x1000000, PT, P0 ;  /* 0x010000007100780c */ /* 0x000fe20003f06100 */
[----:B------:R-:W-:Y:S02]  /*4ab0*/  HADD2.F32 R95, -RZ, R6.H0_H0 ;  /* 0x20000006ff5f7230 */ /* 0x000fe40000004100 */
[----:B------:R-:W-:-:S05]  /*4ac0*/  FMUL.FTZ R93, R93, UR13 ;  /* 0x0000000d5d5d7c20 */ /* 0x000fca0008410000 */
[----:B------:R-:W-:Y:S02]  /*4ad0*/  FSEL R108, R93, RZ, P0 ;  /* 0x000000ff5d6c7208 */ /* 0x000fe40000000000 */
[----:B------:R-:W-:Y:S02]  /*4ae0*/  ISETP.GE.U32.AND P0, PT, R160, RZ, PT ;  /* 0x000000ffa000720c */ /* 0x000fe40003f06070 */
[----:B------:R-:W-:Y:S02]  /*4af0*/  F2FP.F16.F32.PACK_AB R99, R108, R99 ;  /* 0x000000636c63723e */ /* 0x000fe400000000ff */
[----:B------:R-:W-:-:S04]  /*4b00*/  ISETP.GE.U32.AND.EX P0, PT, R161, 0x1000000, PT, P0 ;  /* 0x01000000a100780c */ /* 0x000fc80003f06100 */
[----:B------:R-:W-:Y:S01]  /*4b10*/  FSEL R157, R93, RZ, P0 ;  /* 0x000000ff5d9d7208 */ /* 0x000fe20000000000 */
[----:B------:R-:W-:Y:S01]  /*4b20*/  FADD.FTZ R93, R135, -R92 ;  /* 0x8000005c875d7221 */ /* 0x000fe20000010000 */
[----:B------:R-:W-:Y:S01]  /*4b30*/  LOP3.LUT P0, RZ, R113, 0xff, RZ, 0xc0, !PT ;  /* 0x000000ff71ff7812 */ /* 0x000fe2000780c0ff */
[----:B------:R-:W-:Y:S02]  /*4b40*/  FFMA.FTZ R92, R133, R100, R101 ;  /* 0x00000064855c7223 */ /* 0x000fe40000010065 */
[----:B------:R-:W-:Y:S01]  /*4b50*/  FFMA.FTZ R93, R120, R93, R95 ;  /* 0x0000005d785d7223 */ /* 0x000fe2000001005f */
[----:B------:R-:W-:-:S03]  /*4b60*/  HADD2.F32 R95, -RZ, R6.H1_H1 ;  /* 0x30000006ff5f7230 */ /* 0x000fc60000004100 */
        /* <DEDUP_REMOVED lines=8> */
[----:B------:R-:W-:-:S03]  /*4bf0*/  HADD2.F32 R95, -RZ, R5.H0_H0 ;  /* 0x20000005ff5f7230 */ /* 0x000fc60000004100 */
[----:B------:R-:W-:-:S05]  /*4c00*/  FMUL.FTZ R93, R93, UR13 ;  /* 0x0000000d5d5d7c20 */ /* 0x000fca0008410000 */
[----:B------:R-:W-:Y:S02]  /*4c10*/  FSEL R109, R93, RZ, P0 ;  /* 0x000000ff5d6d7208 */ /* 0x000fe40000000000 */
[----:B------:R-:W-:Y:S02]  /*4c20*/  LOP3.LUT P0, RZ, R161, 0xff00, RZ, 0xc0, !PT ;  /* 0x0000ff00a1ff7812 */ /* 0x000fe4000780c0ff */
[----:B------:R-:W-:Y:S02]  /*4c30*/  F2FP.F16.F32.PACK_AB R98, R109, R98 ;  /* 0x000000626d62723e */ /* 0x000fe400000000ff */
[----:B------:R-:W-:Y:S01]  /*4c40*/  FSEL R111, R93, RZ, P0 ;  /* 0x000000ff5d6f7208 */ /* 0x000fe20000000000 */
[----:B------:R-:W-:Y:S01]  /*4c50*/  FADD.FTZ R93, R131, -R92 ;  /* 0x8000005c835d7221 */ /* 0x000fe20000010000 */
[----:B------:R-:W-:Y:S02]  /*4c60*/  LOP3.LUT P0, RZ, R112, 0xff0000, RZ, 0xc0, !PT ;  /* 0x00ff000070ff7812 */ /* 0x000fe4000780c0ff */
[----:B------:R-:W-:Y:S01]  /*4c70*/  F2FP.F16.F32.PACK_AB R94, R111, R94 ;  /* 0x0000005e6f5e723e */ /* 0x000fe200000000ff */
        /* <DEDUP_REMOVED lines=10> */
[----:B------:R-:W-:-:S03]  /*4d20*/  HADD2.F32 R95, -RZ, R4.H1_H1 ;  /* 0x30000004ff5f7230 */ /* 0x000fc60000004100 */
[----:B------:R-:W-:-:S05]  /*4d30*/  FMUL.FTZ R93, R93, UR13 ;  /* 0x0000000d5d5d7c20 */ /* 0x000fca0008410000 */
[C---:B------:R-:W-:Y:S02]  /*4d40*/  FSEL R104, R93.reuse, RZ, P0 ;  /* 0x000000ff5d687208 */ /* 0x040fe40000000000 */
[----:B------:R-:W-:Y:S02]  /*4d50*/  LOP3.LUT P0, RZ, R160, 0xff000000, RZ, 0xc0, !PT ;  /* 0xff000000a0ff7812 */ /* 0x000fe4000780c0ff */
[----:B------:R-:W-:Y:S02]  /*4d60*/  F2FP.F16.F32.PACK_AB R97, R104, R97 ;  /* 0x000000616861723e */ /* 0x000fe400000000ff */
[----:B------:R-:W-:Y:S01]  /*4d70*/  FSEL R107, R93, RZ, P0 ;  /* 0x000000ff5d6b7208 */ /* 0x000fe20000000000 */
[-CC-:B------:R-:W-:Y:S01]  /*4d80*/  FFMA.FTZ R93, R132, R100.reuse, R101.reuse ;  /* 0x00000064845d7223 */ /* 0x180fe20000010065 */
[----:B------:R-:W-:Y:S01]  /*4d90*/  LOP3.LUT P0, RZ, R112, 0xff00, RZ, 0xc0, !PT ;  /* 0x0000ff0070ff7812 */ /* 0x000fe2000780c0ff */
[----:B------:R-:W-:Y:S02]  /*4da0*/  FFMA.FTZ R100, R125, R100, R101 ;  /* 0x000000647d647223 */ /* 0x000fe40000010065 */
[----:B------:R-:W-:-:S04]  /*4db0*/  FADD.FTZ R93, R130, -R93 ;  /* 0x8000005d825d7221 */ /* 0x000fc80000010000 */
[----:B------:R-:W-:Y:S01]  /*4dc0*/  FFMA.FTZ R93, R120, R93, R95 ;  /* 0x0000005d785d7223 */ /* 0x000fe2000001005f */
[----:B------:R-:W-:-:S03]  /*4dd0*/  HADD2.F32 R95, -RZ, R4.H0_H0 ;  /* 0x20000004ff5f7230 */ /* 0x000fc60000004100 */
[----:B------:R-:W-:-:S05]  /*4de0*/  FMUL.FTZ R93, R93, UR13 ;  /* 0x0000000d5d5d7c20 */ /* 0x000fca0008410000 */
[----:B------:R-:W-:Y:S02]  /*4df0*/  FSEL R103, R93, RZ, P0 ;  /* 0x000000ff5d677208 */ /* 0x000fe40000000000 */
[----:B------:R-:W-:-:S04]  /*4e00*/  LOP3.LUT P0, RZ, R160, 0xff00, RZ, 0xc0, !PT ;  /* 0x0000ff00a0ff7812 */ /* 0x000fc8000780c0ff */
[----:B------:R-:W-:Y:S01]  /*4e10*/  FSEL R105, R93, RZ, P0 ;  /* 0x000000ff5d697208 */ /* 0x000fe20000000000 */
[----:B------:R-:W-:Y:S01]  /*4e20*/  FADD.FTZ R93, R121, -R100 ;  /* 0x80000064795d7221 */ /* 0x000fe20000010000 */
[----:B------:R-:W-:-:S03]  /*4e30*/  LOP3.LUT P0, RZ, R112, 0xff, RZ, 0xc0, !PT ;  /* 0x000000ff70ff7812 */ /* 0x000fc6000780c0ff */
[----:B------:R-:W-:Y:S01]  /*4e40*/  FFMA.FTZ R93, R120, R93, R95 ;  /* 0x0000005d785d7223 */ /* 0x000fe2000001005f */
[----:B------:R-:W-:-:S03]  /*4e50*/  F2FP.F16.F32.PACK_AB R95, R157, R106 ;  /* 0x0000006a9d5f723e */ /* 0x000fc600000000ff */
[----:B------:R-:W-:-:S05]  /*4e60*/  FMUL.FTZ R93, R93, UR13 ;  /* 0x0000000d5d5d7c20 */ /* 0x000fca0008410000 */
[----:B------:R-:W-:Y:S02]  /*4e70*/  FSEL R96, R93, RZ, P0 ;  /* 0x000000ff5d607208 */ /* 0x000fe40000000000 */
[----:B------:R-:W-:Y:S02]  /*4e80*/  LOP3.LUT P0, RZ, R160, 0xff, RZ, 0xc0, !PT ;  /* 0x000000ffa0ff7812 */ /* 0x000fe4000780c0ff */
[----:B------:R-:W-:Y:S02]  /*4e90*/  F2FP.F16.F32.PACK_AB R96, R103, R96 ;  /* 0x000000606760723e */ /* 0x000fe400000000ff */
[----:B------:R-:W-:Y:S02]  /*4ea0*/  FSEL R92, R93, RZ, P0 ;  /* 0x000000ff5d5c7208 */ /* 0x000fe40000000000 */
[----:B------:R-:W-:Y:S02]  /*4eb0*/  F2FP.F16.F32.PACK_AB R93, R107, R102 ;  /* 0x000000666b5d723e */ /* 0x000fe400000000ff */
[----:B------:R-:W-:Y:S01]  /*4ec0*/  F2FP.F16.F32.PACK_AB R92, R105, R92 ;  /* 0x0000005c695c723e */ /* 0x000fe200000000ff */
[----:B------:R-:W-:Y:S06]  /*4ed0*/  BRA `(.L_x_364) ;  /* 0x0000001800607947 */ /* 0x000fec0003800000 */
.L_x_362:
        /* <DEDUP_REMOVED lines=8> */
[----:B-----5:R-:W-:-:S04]  /*4f60*/  FMUL.FTZ R162, R120, R89 ;  /* 0x0000005978a27220 */ /* 0x020fc80000410000 */
        /* <DEDUP_REMOVED lines=8> */
[----:B------:R-:W-:-:S04]  /*4ff0*/  FMUL.FTZ R91, R120, R91 ;  /* 0x0000005b785b7220 */ /* 0x000fc80000410000 */
[----:B------:R-:W-:Y:S01]  /*5000*/  FMUL.FTZ R88, R91, UR13 ;  /* 0x0000000d5b587c20 */ /* 0x000fe20008410000 */
[----:B------:R-:W-:-:S04]  /*5010*/  F2FP.F16.F32.PACK_AB R91, R162, R91 ;  /* 0x0000005ba25b723e */ /* 0x000fc800000000ff */
        /* <DEDUP_REMOVED lines=12> */
[----:B------:R-:W-:-:S04]  /*50e0*/  LOP3.LUT P0, RZ, R161, 0xff, RZ, 0xc0, !PT ;  /* 0x000000ffa1ff7812 */ /* 0x000fc8000780c0ff */
        /* <DEDUP_REMOVED lines=19> */
[-CC-:B------:R-:W-:Y:S01]  /*5220*/  FFMA.FTZ R89, R132, R100.reuse, R101.reuse ;  /* 0x0000006484597223 */ /* 0x180fe20000010065 */
[----:B------:R-:W-:Y:S02]  /*5230*/  FFMA.FTZ R100, R125, R100, R101 ;  /* 0x000000647d647223 */ /* 0x000fe40000010065 */
[----:B------:R-:W-:Y:S01]  /*5240*/  FSEL R102, R88, RZ, P0 ;  /* 0x000000ff58667208 */ /* 0x000fe20000000000 */
[----:B------:R-:W-:Y:S01]  /*5250*/  FMUL.FTZ R88, R95, UR13 ;  /* 0x0000000d5f587c20 */ /* 0x000fe20008410000 */
[----:B------:R-:W-:Y:S01]  /*5260*/  LOP3.LUT P0, RZ, R112, 0xff000000, RZ, 0xc0, !PT ;  /* 0xff00000070ff7812 */ /* 0x000fe2000780c0ff */
[----:B------:R-:W-:-:S03]  /*5270*/  FADD.FTZ R89, R130, -R89 ;  /* 0x8000005982597221 */ /* 0x000fc60000010000 */
[----:B------:R-:W-:Y:S01]  /*5280*/  FSEL R104, R88, RZ, P0 ;  /* 0x000000ff58687208 */ /* 0x000fe20000000000 */
[----:B------:R-:W-:Y:S01]  /*5290*/  FMUL.FTZ R93, R120, R89 ;  /* 0x00000059785d7220 */ /* 0x000fe20000410000 */
[----:B------:R-:W-:Y:S01]  /*52a0*/  LOP3.LUT P0, RZ, R160, 0xff000000, RZ, 0xc0, !PT ;  /* 0xff000000a0ff7812 */ /* 0x000fe2000780c0ff */
        /* <DEDUP_REMOVED lines=8> */
[----:B------:R-:W-:Y:S01]  /*5330*/  FMUL.FTZ R88, R120, R89 ;  /* 0x0000005978587220 */ /* 0x000fe20000410000 */
[----:B------:R-:W-:-:S03]  /*5340*/  LOP3.LUT P0, RZ, R112, 0xff, RZ, 0xc0, !PT ;  /* 0x000000ff70ff7812 */ /* 0x000fc6000780c0ff */
[----:B------:R-:W-:Y:S01]  /*5350*/  FMUL.FTZ R89, R88, UR13 ;  /* 0x0000000d58597c20 */ /* 0x000fe20008410000 */
[----:B------:R-:W-:Y:S02]  /*5360*/  F2FP.F16.F32.PACK_AB R88, R93, R88 ;  /* 0x000000585d58723e */ /* 0x000fe400000000ff */
[----:B------:R-:W-:Y:S02]  /*5370*/  F2FP.F16.F32.PACK_AB R93, R107, R102 ;  /* 0x000000666b5d723e */ /* 0x000fe400000000ff */
[----:B------:R-:W-:Y:S02]  /*5380*/  FSEL R96, R89, RZ, P0 ;  /* 0x000000ff59607208 */ /* 0x000fe40000000000 */
[----:B------:R-:W-:Y:S02]  /*5390*/  LOP3.LUT P0, RZ, R160, 0xff, RZ, 0xc0, !PT ;  /* 0x000000ffa0ff7812 */ /* 0x000fe4000780c0ff */
[----:B------:R-:W-:Y:S02]  /*53a0*/  F2FP.F16.F32.PACK_AB R96, R103, R96 ;  /* 0x000000606760723e */ /* 0x000fe400000000ff */
[----:B------:R-:W-:-:S02]  /*53b0*/  FSEL R92, R89, RZ, P0 ;  /* 0x000000ff595c7208 */ /* 0x000fc40000000000 */
[----:B------:R-:W-:Y:S02]  /*53c0*/  F2FP.F16.F32.PACK_AB R89, R95, R94 ;  /* 0x0000005e5f59723e */ /* 0x000fe400000000ff */
[----:B------:R-:W-:Y:S02]  /*53d0*/  F2FP.F16.F32.PACK_AB R95, R163, R110 ;  /* 0x0000006ea35f723e */ /* 0x000fe400000000ff */
[----:B------:R-:W-:Y:S02]  /*53e0*/  F2FP.F16.F32.PACK_AB R94, R111, R106 ;  /* 0x0000006a6f5e723e */ /* 0x000fe400000000ff */
[----:B------:R-:W-:Y:S01]  /*53f0*/  F2FP.F16.F32.PACK_AB R92, R105, R92 ;  /* 0x0000005c695c723e */ /* 0x000fe200000000ff */
[----:B------:R-:W-:Y:S06]  /*5400*/  BRA `(.L_x_364) ;  /* 0x0000001400147947 */ /* 0x000fec0003800000 */
.L_x_365:
[----:B------:R-:W-:Y:S01]  /*5410*/  FFMA.FTZ R92, R147, R100, R101 ;  /* 0x00000064935c7223 */ /* 0x000fe20000010065 */
[----:B------:R-:W-:-:S03]  /*5420*/  LOP3.LUT P0, RZ, R113, 0xff0000, RZ, 0xc0, !PT ;  /* 0x00ff000071ff7812 */ /* 0x000fc6000780c0ff */
[----:B------:R-:W-:Y:S01]  /*5430*/  FADD.FTZ R93, R139, -R92 ;  /* 0x8000005c8b5d7221 */ /* 0x000fe20000010000 */
[----:B------:R-:W-:-:S03]  /*5440*/  FFMA.FTZ R92, R146, R100, R101 ;  /* 0x00000064925c7223 */ /* 0x000fc60000010065 */
[----:B-----5:R-:W-:-:S04]  /*5450*/  FMUL.FTZ R93, R120, R93 ;  /* 0x0000005d785d7220 */ /* 0x020fc80000410000 */
[----:B------:R-:W-:-:S05]  /*5460*/  FMUL.FTZ R93, R93, UR13 ;  /* 0x0000000d5d5d7c20 */ /* 0x000fca0008410000 */
[----:B------:R-:W-:Y:S02]  /*5470*/  FSEL R99, R93, RZ, P0 ;  /* 0x000000ff5d637208 */ /* 0x000fe40000000000 */
[----:B------:R-:W-:-:S04]  /*5480*/  LOP3.LUT P0, RZ, R161, 0xff0000, RZ, 0xc0, !PT ;  /* 0x00ff0000a1ff7812 */ /* 0x000fc8000780c0ff */
[----:B------:R-:W-:Y:S01]  /*5490*/  FSEL R95, R93, RZ, P0 ;  /* 0x000000ff5d5f7208 */ /* 0x000fe20000000000 */
[----:B------:R-:W-:Y:S01]  /*54a0*/  FADD.FTZ R93, R145, -R92 ;  /* 0x8000005c915d7221 */ /* 0x000fe20000010000 */
[----:B------:R-:W-:Y:S01]  /*54b0*/  ISETP.GE.U32.AND P0, PT, R112, RZ, PT ;  /* 0x000000ff7000720c */ /* 0x000fe20003f06070 */
[----:B------:R-:W-:Y:S02]  /*54c0*/  FFMA.FTZ R92, R137, R100, R101 ;  /* 0x00000064895c7223 */ /* 0x000fe40000010065 */
[----:B------:R-:W-:Y:S01]  /*54d0*/  FMUL.FTZ R93, R120, R93 ;  /* 0x0000005d785d7220 */ /* 0x000fe20000410000 */
[----:B------:R-:W-:-:S03]  /*54e0*/  ISETP.GE.U32.AND.EX P0, PT, R113, 0x1000000, PT, P0 ;  /* 0x010000007100780c */ /* 0x000fc60003f06100 */
        /* <DEDUP_REMOVED lines=8> */
[----:B------:R-:W-:Y:S01]  /*5570*/  FFMA.FTZ R92, R133, R100, R101 ;  /* 0x00000064855c7223 */ /* 0x000fe20000010065 */
[----:B------:R-:W-:Y:S01]  /*5580*/  F2FP.F16.F32.PACK_AB R95, R108, R95 ;  /* 0x0000005f6c5f723e */ /* 0x000fe200000000ff */
[----:B------:R-:W-:-:S04]  /*5590*/  FMUL.FTZ R93, R120, R93 ;  /* 0x0000005d785d7220 */ /* 0x000fc80000410000 */
[----:B------:R-:W-:-:S05]  /*55a0*/  FMUL.FTZ R93, R93, UR13 ;  /* 0x0000000d5d5d7c20 */ /* 0x000fca0008410000 */
[----:B------:R-:W-:Y:S02]  /*55b0*/  FSEL R98, R93, RZ, P0 ;  /* 0x000000ff5d627208 */ /* 0x000fe40000000000 */
[----:B------:R-:W-:-:S04]  /*55c0*/  LOP3.LUT P0, RZ, R161, 0xff, RZ, 0xc0, !PT ;  /* 0x000000ffa1ff7812 */ /* 0x000fc8000780c0ff */
[----:B------:R-:W-:Y:S01]  /*55d0*/  FSEL R94, R93, RZ, P0 ;  /* 0x000000ff5d5e7208 */ /* 0x000fe20000000000 */
[----:B------:R-:W-:Y:S01]  /*55e0*/  FFMA.FTZ R93, R144, R100, R101 ;  /* 0x00000064905d7223 */ /* 0x000fe20000010065 */
[----:B------:R-:W-:-:S03]  /*55f0*/  LOP3.LUT P0, RZ, R113, 0xff00, RZ, 0xc0, !PT ;  /* 0x0000ff0071ff7812 */ /* 0x000fc6000780c0ff */
[----:B------:R-:W-:-:S04]  /*5600*/  FADD.FTZ R93, R138, -R93 ;  /* 0x8000005d8a5d7221 */ /* 0x000fc80000010000 */
[----:B------:R-:W-:-:S04]  /*5610*/  FMUL.FTZ R93, R120, R93 ;  /* 0x0000005d785d7220 */ /* 0x000fc80000410000 */
        /* <DEDUP_REMOVED lines=42> */
.L_x_361:
[----:B------:R-:W-:-:S04]  /*58c0*/  UISETP.NE.U32.AND UP0, UPT, UR14, URZ, UPT ;  /* 0x000000ff0e00728c */ /* 0x000fc8000bf05070 */
[----:B------:R-:W-:-:S09]  /*58d0*/  UISETP.NE.AND.EX UP0, UPT, UR15, URZ, UPT, UP0 ;  /* 0x000000ff0f00728c */ /* 0x000fd2000bf05300 */
[----:B------:R-:W-:Y:S05]  /*58e0*/  BRA.U !UP0, `(.L_x_366) ;  /* 0x0000000908107547 */ /* 0x000fea000b800000 */
[----:B0-----:R-:W0:Y:S02]  /*58f0*/  LDC.64 R96, c[0x0][0x478] ;  /* 0x00011e00ff607b82 */ /* 0x001e240000000a00 */
[----:B0-----:R-:W-:-:S04]  /*5900*/  ISETP.NE.U32.AND P6, PT, R96, RZ, PT ;  /* 0x000000ff6000720c */ /* 0x001fc80003fc5070 */
[----:B------:R-:W-:-:S13]  /*5910*/  ISETP.NE.AND.EX P6, PT, R97, RZ, PT, P6 ;  /* 0x000000ff6100720c */ /* 0x000fda0003fc5360 */
[----:B------:R-:W-:Y:S05]  /*5920*/  @!P6 BRA `(.L_x_367) ;  /* 0x000000040008e947 */ /* 0x000fea0003800000 */
[----:B------:R-:W-:Y:S01]  /*5930*/  FFMA.FTZ R88, R146, R100, R101 ;  /* 0x0000006492587223 */ /* 0x000fe20000010065 */
[--C-:B------:R-:W-:Y:S01]  /*5940*/  HADD2.F32 R91, -RZ, R7.reuse.H1_H1 ;  /* 0x30000007ff5b7230 */ /* 0x100fe20000004100 */
[----:B------:R-:W-:Y:S02]  /*5950*/  ISETP.GE.U32.AND P0, PT, R112, RZ, PT ;  /* 0x000000ff7000720c */ /* 0x000fe40003f06070 */
[----:B------:R-:W-:Y:S02]  /*5960*/  FADD.FTZ R89, R145, -R88 ;  /* 0x8000005891597221 */ /* 0x000fe40000010000 */
[----:B------:R-:W-:Y:S02]  /*5970*/  ISETP.GE.U32.AND.EX P0, PT, R113, 0x1000000, PT, P0 ;  /* 0x010000007100780c */ /* 0x000fe40003f06100 */
[----:B-----5:R-:W-:Y:S01]  /*5980*/  FFMA.FTZ R109, R120, R89, R91 ;  /* 0x00000059786d7223 */ /* 0x020fe2000001005b */
[----:B------:R-:W-:-:S03]  /*5990*/  HADD2.F32 R91, -RZ, R7.H0_H0 ;  /* 0x20000007ff5b7230 */ /* 0x000fc60000004100 */
[----:B------:R-:W-:-:S05]  /*59a0*/  FMUL.FTZ R88, R109, UR13 ;  /* 0x0000000d6d587c20 */ /* 0x000fca0008410000 */
[----:B------:R-:W-:Y:S01]  /*59b0*/  FSEL R111, R88, RZ, P0 ;  /* 0x000000ff586f7208 */ /* 0x000fe20000000000 */
[----:B------:R-:W-:Y:S01]  /*59c0*/  FFMA.FTZ R88, R147, R100, R101 ;  /* 0x0000006493587223 */ /* 0x000fe20000010065 */
[----:B------:R-:W-:-:S03]  /*59d0*/  LOP3.LUT P0, RZ, R113, 0xff0000, RZ, 0xc0, !PT ;  /* 0x00ff000071ff7812 */ /* 0x000fc6000780c0ff */
[----:B------:R-:W-:-:S04]  /*59e0*/  FADD.FTZ R89, R139, -R88 ;  /* 0x800000588b597221 */ /* 0x000fc80000010000 */
[----:B------:R-:W-:Y:S01]  /*59f0*/  FFMA.FTZ R106, R120, R89, R91 ;  /* 0x00000059786a7223 */ /* 0x000fe2000001005b */
[----:B------:R-:W-:-:S03]  /*5a00*/  HADD2.F32 R91, -RZ, R6.H0_H0 ;  /* 0x20000006ff5b7230 */ /* 0x000fc60000004100 */
[----:B------:R-:W-:-:S05]  /*5a10*/  FMUL.FTZ R88, R106, UR13 ;  /* 0x0000000d6a587c20 */ /* 0x000fca0008410000 */
        /* <DEDUP_REMOVED lines=9> */
[----:B------:R-:W-:Y:S01]  /*5ab0*/  FFMA.FTZ R99, R120, R89, R91 ;  /* 0x0000005978637223 */ /* 0x000fe2000001005b */
[----:B------:R-:W-:Y:S01]  /*5ac0*/  FSEL R104, R88, RZ, P0 ;  /* 0x000000ff58687208 */ /* 0x000fe20000000000 */
[----:B------:R-:W-:Y:S01]  /*5ad0*/  HADD2.F32 R91, -RZ, R5.H0_H0 ;  /* 0x20000005ff5b7230 */ /* 0x000fe20000004100 */
[----:B------:R-:W-:Y:S01]  /*5ae0*/  LOP3.LUT P0, RZ, R113, 0xff00, RZ, 0xc0, !PT ;  /* 0x0000ff0071ff7812 */ /* 0x000fe2000780c0ff */
[C---:B------:R-:W-:Y:S01]  /*5af0*/  FMUL.FTZ R88, R99.reuse, UR13 ;  /* 0x0000000d63587c20 */ /* 0x040fe20008410000 */
[----:B------:R-:W-:Y:S02]  /*5b00*/  F2FP.F16.F32.PACK_AB R90, R99, R90 ;  /* 0x0000005a635a723e */ /* 0x000fe400000000ff */
[----:B------:R-:W-:Y:S02]  /*5b10*/  F2FP.F16.F32.PACK_AB R99, R111, R108 ;  /* 0x0000006c6f63723e */ /* 0x000fe400000000ff */
        /* <DEDUP_REMOVED lines=13> */
[----:B------:R-:W-:-:S05]  /*5bf0*/  FMUL.FTZ R88, R98, UR13 ;  /* 0x0000000d62587c20 */ /* 0x000fca0008410000 */
[----:B------:R-:W-:Y:S01]  /*5c00*/  FSEL R105, R88, RZ, P0 ;  /* 0x000000ff58697208 */ /* 0x000fe20000000000 */
[-CC-:B------:R-:W-:Y:S01]  /*5c10*/  FFMA.FTZ R88, R125, R100.reuse, R101.reuse ;  /* 0x000000647d587223 */ /* 0x180fe20000010065 */
[----:B------:R-:W-:Y:S01]  /*5c20*/  LOP3.LUT P0, RZ, R112, 0xff, RZ, 0xc0, !PT ;  /* 0x000000ff70ff7812 */ /* 0x000fe2000780c0ff */
[----:B------:R-:W-:Y:S02]  /*5c30*/  FFMA.FTZ R101, R132, R100, R101 ;  /* 0x0000006484657223 */ /* 0x000fe40000010065 */
[----:B------:R-:W-:Y:S02]  /*5c40*/  FADD.FTZ R89, R121, -R88 ;  /* 0x8000005879597221 */ /* 0x000fe40000010000 */
[----:B------:R-:W-:Y:S02]  /*5c50*/  FADD.FTZ R101, R130, -R101 ;  /* 0x8000006582657221 */ /* 0x000fe40000010000 */
[----:B------:R-:W-:Y:S01]  /*5c60*/  FFMA.FTZ R88, R120, R89, R91 ;  /* 0x0000005978587223 */ /* 0x000fe2000001005b */
[----:B------:R-:W-:-:S03]  /*5c70*/  F2FP.F16.F32.PACK_AB R91, R109, R106 ;  /* 0x0000006a6d5b723e */ /* 0x000fc600000000ff */
[----:B------:R-:W-:-:S05]  /*5c80*/  FMUL.FTZ R89, R88, UR13 ;  /* 0x0000000d58597c20 */ /* 0x000fca0008410000 */
[----:B------:R-:W-:Y:S01]  /*5c90*/  FSEL R96, R89, RZ, P0 ;  /* 0x000000ff59607208 */ /* 0x000fe20000000000 */
[----:B------:R-:W-:Y:S01]  /*5ca0*/  HADD2.F32 R89, -RZ, R4.H1_H1 ;  /* 0x30000004ff597230 */ /* 0x000fe20000004100 */
[----:B------:R-:W-:-:S04]  /*5cb0*/  LOP3.LUT P0, RZ, R112, 0xff00, RZ, 0xc0, !PT ;  /* 0x0000ff0070ff7812 */ /* 0x000fc8000780c0ff */
[----:B------:R-:W-:-:S04]  /*5cc0*/  FFMA.FTZ R101, R120, R101, R89 ;  /* 0x0000006578657223 */ /* 0x000fc80000010059 */
[C---:B------:R-:W-:Y:S01]  /*5cd0*/  FMUL.FTZ R89, R101.reuse, UR13 ;  /* 0x0000000d65597c20 */ /* 0x040fe20008410000 */
[----:B------:R-:W-:-:S04]  /*5ce0*/  F2FP.F16.F32.PACK_AB R88, R101, R88 ;  /* 0x000000586558723e */ /* 0x000fc800000000ff */
[----:B------:R-:W-:Y:S02]  /*5cf0*/  FSEL R103, R89, RZ, P0 ;  /* 0x000000ff59677208 */ /* 0x000fe40000000000 */
[----:B------:R-:W-:Y:S02]  /*5d00*/  F2FP.F16.F32.PACK_AB R89, R98, R97 ;  /* 0x000000616259723e */ /* 0x000fe400000000ff */
[----:B------:R-:W-:Y:S02]  /*5d10*/  F2FP.F16.F32.PACK_AB R98, R107, R104 ;  /* 0x000000686b62723e */ /* 0x000fe400000000ff */
[----:B------:R-:W-:Y:S02]  /*5d20*/  F2FP.F16.F32.PACK_AB R97, R105, R102 ;  /* 0x000000666961723e */ /* 0x000fe400000000ff */
[----:B------:R-:W-:Y:S01]  /*5d30*/  F2FP.F16.F32.PACK_AB R96, R103, R96 ;  /* 0x000000606760723e */ /* 0x000fe200000000ff */
[----:B------:R-:W-:Y:S06]  /*5d40*/  BRA `(.L_x_364) ;  /* 0x0000000800c47947 */ /* 0x000fec0003800000 */
.L_x_367:
[-CC-:B------:R-:W-:Y:S01]  /*5d50*/  FFMA.FTZ R96, R147, R100.reuse, R101.reuse ;  /* 0x0000006493607223 */ /* 0x180fe20000010065 */
[----:B------:R-:W-:Y:S01]  /*5d60*/  HADD2.F32 R99, -RZ, R7.H0_H0 ;  /* 0x20000007ff637230 */ /* 0x000fe20000004100 */
[----:B------:R-:W-:Y:S02]  /*5d70*/  LOP3.LUT P0, RZ, R113, 0xff0000, RZ, 0xc0, !PT ;  /* 0x00ff000071ff7812 */ /* 0x000fe4000780c0ff */
[----:B------:R-:W-:Y:S01]  /*5d80*/  FADD.FTZ R97, R139, -R96 ;  /* 0x800000608b617221 */ /* 0x000fe20000010000 */
[----:B------:R-:W-:-:S03]  /*5d90*/  FFMA.FTZ R96, R146, R100, R101 ;  /* 0x0000006492607223 */ /* 0x000fc60000010065 */
[----:B-----5:R-:W-:Y:S01]  /*5da0*/  FFMA.FTZ R97, R120, R97, R99 ;  /* 0x0000006178617223 */ /* 0x020fe20000010063 */
[----:B------:R-:W-:-:S03]  /*5db0*/  HADD2.F32 R99, -RZ, R7.H1_H1 ;  /* 0x30000007ff637230 */ /* 0x000fc60000004100 */
[----:B------:R-:W-:-:S05]  /*5dc0*/  FMUL.FTZ R97, R97, UR13 ;  /* 0x0000000d61617c20 */ /* 0x000fca0008410000 */
        /* <DEDUP_REMOVED lines=8> */
[----:B------:R-:W-:Y:S01]  /*5e50*/  FSEL R109, R97, RZ, P0 ;  /* 0x000000ff616d7208 */ /* 0x000fe20000000000 */
[----:B------:R-:W-:Y:S01]  /*5e60*/  FADD.FTZ R97, R135, -R96 ;  /* 0x8000006087617221 */ /* 0x000fe20000010000 */
[----:B------:R-:W-:Y:S01]  /*5e70*/  LOP3.LUT P0, RZ, R113, 0xff, RZ, 0xc0, !PT ;  /* 0x000000ff71ff7812 */ /* 0x000fe2000780c0ff */
[----:B------:R-:W-:Y:S02]  /*5e80*/  FFMA.FTZ R96, R133, R100, R101 ;  /* 0x0000006485607223 */ /* 0x000fe40000010065 */
[----:B------:R-:W-:Y:S01]  /*5e90*/  FFMA.FTZ R97, R120, R97, R99 ;  /* 0x0000006178617223 */ /* 0x000fe20000010063 */
[----:B------:R-:W-:-:S03]  /*5ea0*/  HADD2.F32 R99, -RZ, R6.H1_H1 ;  /* 0x30000006ff637230 */ /* 0x000fc60000004100 */
        /* <DEDUP_REMOVED lines=9> */
[----:B------:R-:W-:Y:S01]  /*5f40*/  FADD.FTZ R97, R131, -R96 ;  /* 0x8000006083617221 */ /* 0x000fe20000010000 */
[----:B------:R-:W-:Y:S02]  /*5f50*/  LOP3.LUT P0, RZ, R112, 0xff0000, RZ, 0xc0, !PT ;  /* 0x00ff000070ff7812 */ /* 0x000fe4000780c0ff */
[----:B------:R-:W-:Y:S01]  /*5f60*/  F2FP.F16.F32.PACK_AB R98, R107, R98 ;  /* 0x000000626b62723e */ /* 0x000fe200000000ff */
        /* <DEDUP_REMOVED lines=8> */
[----:B------:R-:W-:-:S03]  /*5ff0*/  HADD2.F32 R99, -RZ, R4.H1_H1 ;  /* 0x30000004ff637230 */ /* 0x000fc60000004100 */
[----:B------:R-:W-:-:S05]  /*6000*/  FMUL.FTZ R97, R97, UR13 ;  /* 0x0000000d61617c20 */ /* 0x000fca0008410000 */
        /* <DEDUP_REMOVED lines=8> */
[----:B------:R-:W-:Y:S01]  /*6090*/  FSEL R103, R97, RZ, P0 ;  /* 0x000000ff61677208 */ /* 0x000fe20000000000 */
[----:B------:R-:W-:Y:S01]  /*60a0*/  FADD.FTZ R97, R121, -R100 ;  /* 0x8000006479617221 */ /* 0x000fe20000010000 */
[----:B------:R-:W-:-:S03]  /*60b0*/  LOP3.LUT P0, RZ, R112, 0xff, RZ, 0xc0, !PT ;  /* 0x000000ff70ff7812 */ /* 0x000fc6000780c0ff */
[----:B------:R-:W-:Y:S01]  /*60c0*/  FFMA.FTZ R97, R120, R97, R99 ;  /* 0x0000006178617223 */ /* 0x000fe20000010063 */
[----:B------:R-:W-:-:S03]  /*60d0*/  F2FP.F16.F32.PACK_AB R99, R109, R104 ;  /* 0x000000686d63723e */ /* 0x000fc600000000ff */
[----:B------:R-:W-:-:S05]  /*60e0*/  FMUL.FTZ R97, R97, UR13 ;  /* 0x0000000d61617c20 */ /* 0x000fca0008410000 */
[----:B------:R-:W-:Y:S02]  /*60f0*/  FSEL R96, R97, RZ, P0 ;  /* 0x000000ff61607208 */ /* 0x000fe40000000000 */
[----:B------:R-:W-:Y:S02]  /*6100*/  F2FP.F16.F32.PACK_AB R97, R105, R102 ;  /* 0x000000666961723e */ /* 0x000fe400000000ff */
[----:B------:R-:W-:Y:S01]  /*6110*/  F2FP.F16.F32.PACK_AB R96, R103, R96 ;  /* 0x000000606760723e */ /* 0x000fe200000000ff */
[----:B------:R-:W-:Y:S06]  /*6120*/  BRA `(.L_x_364) ;  /* 0x0000000400cc7947 */ /* 0x000fec0003800000 */
.L_x_366:
        /* <DEDUP_REMOVED lines=10> */
[----:B------:R-:W-:Y:S01]  /*61d0*/  FSEL R109, R88, RZ, P0 ;  /* 0x000000ff586d7208 */ /* 0x000fe20000000000 */
[----:B------:R-:W-:Y:S01]  /*61e0*/  FFMA.FTZ R88, R147, R100, R101 ;  /* 0x0000006493587223 */ /* 0x000fe20000010065 */
[----:B------:R-:W-:-:S03]  /*61f0*/  LOP3.LUT P0, RZ, R113, 0xff0000, RZ, 0xc0, !PT ;  /* 0x00ff000071ff7812 */ /* 0x000fc6000780c0ff */
[----:B------:R-:W-:-:S04]  /*6200*/  FADD.FTZ R89, R139, -R88 ;  /* 0x800000588b597221 */ /* 0x000fc80000010000 */
[----:B------:R-:W-:-:S04]  /*6210*/  FMUL.FTZ R91, R120, R89 ;  /* 0x00000059785b7220 */ /* 0x000fc80000410000 */
[----:B------:R-:W-:Y:S01]  /*6220*/  FMUL.FTZ R88, R91, UR13 ;  /* 0x0000000d5b587c20 */ /* 0x000fe20008410000 */
[----:B------:R-:W-:-:S04]  /*6230*/  F2FP.F16.F32.PACK_AB R91, R108, R91 ;  /* 0x0000005b6c5b723e */ /* 0x000fc800000000ff */
        /* <DEDUP_REMOVED lines=8> */
[----:B------:R-:W-:Y:S01]  /*62c0*/  FMUL.FTZ R99, R120, R89 ;  /* 0x0000005978637220 */ /* 0x000fe20000410000 */
[----:B------:R-:W-:Y:S02]  /*62d0*/  FSEL R104, R88, RZ, P0 ;  /* 0x000000ff58687208 */ /* 0x000fe40000000000 */
        /* <DEDUP_REMOVED lines=15> */
[----:B------:R-:W-:-:S05]  /*63d0*/  FMUL.FTZ R88, R98, UR13 ;  /* 0x0000000d62587c20 */ /* 0x000fca0008410000 */
[----:B------:R-:W-:Y:S01]  /*63e0*/  FSEL R105, R88, RZ, P0 ;  /* 0x000000ff58697208 */ /* 0x000fe20000000000 */
[-CC-:B------:R-:W-:Y:S01]  /*63f0*/  FFMA.FTZ R88, R125, R100.reuse, R101.reuse ;  /* 0x000000647d587223 */ /* 0x180fe20000010065 */
[----:B------:R-:W-:Y:S01]  /*6400*/  FFMA.FTZ R101, R132, R100, R101 ;  /* 0x0000006484657223 */ /* 0x000fe20000010065 */
[----:B------:R-:W-:Y:S02]  /*6410*/  LOP3.LUT P0, RZ, R112, 0xff, RZ, 0xc0, !PT ;  /* 0x000000ff70ff7812 */ /* 0x000fe4000780c0ff */
[----:B------:R-:W-:Y:S01]  /*6420*/  FADD.FTZ R89, R121, -R88 ;  /* 0x8000005879597221 */ /* 0x000fe20000010000 */
[----:B------:R-:W-:-:S03]  /*6430*/  FADD.FTZ R101, R130, -R101 ;  /* 0x8000006582657221 */ /* 0x000fc60000010000 */
[C---:B------:R-:W-:Y:S01]  /*6440*/  FMUL.FTZ R88, R120.reuse, R89 ;  /* 0x0000005978587220 */ /* 0x040fe20000410000 */
[----:B------:R-:W-:-:S03]  /*6450*/  FMUL.FTZ R101, R120, R101 ;  /* 0x0000006578657220 */ /* 0x000fc60000410000 */
[----:B------:R-:W-:Y:S02]  /*6460*/  FMUL.FTZ R89, R88, UR13 ;  /* 0x0000000d58597c20 */ /* 0x000fe40008410000 */
[----:B------:R-:W-:-:S03]  /*6470*/  F2FP.F16.F32.PACK_AB R88, R101, R88 ;  /* 0x000000586558723e */ /* 0x000fc600000000ff */
[----:B------:R-:W-:Y:S01]  /*6480*/  FSEL R96, R89, RZ, P0 ;  /* 0x000000ff59607208 */ /* 0x000fe20000000000 */
[----:B------:R-:W-:Y:S01]  /*6490*/  FMUL.FTZ R89, R101, UR13 ;  /* 0x0000000d65597c20 */ /* 0x000fe20008410000 */
[----:B------:R-:W-:-:S04]  /*64a0*/  LOP3.LUT P0, RZ, R112, 0xff00, RZ, 0xc0, !PT ;  /* 0x0000ff0070ff7812 */ /* 0x000fc8000780c0ff */
[----:B------:R-:W-:Y:S02]  /*64b0*/  FSEL R103, R89, RZ, P0 ;  /* 0x000000ff59677208 */ /* 0x000fe40000000000 */
[----:B------:R-:W-:Y:S02]  /*64c0*/  F2FP.F16.F32.PACK_AB R89, R98, R97 ;  /* 0x000000616259723e */ /* 0x000fe400000000ff */
[----:B------:R-:W-:Y:S02]  /*64d0*/  F2FP.F16.F32.PACK_AB R98, R107, R104 ;  /* 0x000000686b62723e */ /* 0x000fe400000000ff */
[----:B------:R-:W-:Y:S02]  /*64e0*/  F2FP.F16.F32.PACK_AB R97, R105, R102 ;  /* 0x000000666961723e */ /* 0x000fe400000000ff */
[----:B------:R-:W-:Y:S01]  /*64f0*/  F2FP.F16.F32.PACK_AB R96, R103, R96 ;  /* 0x000000606760723e */ /* 0x000fe200000000ff */
[----:B------:R-:W-:Y:S06]  /*6500*/  BRA `(.L_x_364) ;  /* 0x0000000000d47947 */ /* 0x000fec0003800000 */
.L_x_368:
[----:B------:R-:W-:Y:S01]  /*6510*/  FFMA.FTZ R96, R147, R100, R101 ;  /* 0x0000006493607223 */ /* 0x000fe20000010065 */
[----:B------:R-:W-:-:S03]  /*6520*/  LOP3.LUT P0, RZ, R113, 0xff0000, RZ, 0xc0, !PT ;  /* 0x00ff000071ff7812 */ /* 0x000fc6000780c0ff */
[----:B------:R-:W-:Y:S01]  /*6530*/  FADD.FTZ R97, R139, -R96 ;  /* 0x800000608b617221 */ /* 0x000fe20000010000 */
[----:B------:R-:W-:-:S03]  /*6540*/  FFMA.FTZ R96, R146, R100, R101 ;  /* 0x0000006492607223 */ /* 0x000fc60000010065 */
[----:B-----5:R-:W-:-:S04]  /*6550*/  FMUL.FTZ R97, R120, R97 ;  /* 0x0000006178617220 */ /* 0x020fc80000410000 */
[----:B------:R-:W-:-:S05]  /*6560*/  FMUL.FTZ R97, R97, UR13 ;  /* 0x0000000d61617c20 */ /* 0x000fca0008410000 */
[----:B------:R-:W-:Y:S01]  /*6570*/  FSEL R99, R97, RZ, P0 ;  /* 0x000000ff61637208 */ /* 0x000fe20000000000 */
[----:B------:R-:W-:Y:S01]  /*6580*/  FADD.FTZ R97, R145, -R96 ;  /* 0x8000006091617221 */ /* 0x000fe20000010000 */
[----:B------:R-:W-:Y:S01]  /*6590*/  ISETP.GE.U32.AND P0, PT, R112, RZ, PT ;  /* 0x000000ff7000720c */ /* 0x000fe20003f06070 */
[----:B------:R-:W-:Y:S02]  /*65a0*/  FFMA.FTZ R96, R137, R100, R101 ;  /* 0x0000006489607223 */ /* 0x000fe40000010065 */
[----:B------:R-:W-:Y:S01]  /*65b0*/  FMUL.FTZ R97, R120, R97 ;  /* 0x0000006178617220 */ /* 0x000fe20000410000 */
[----:B------:R-:W-:-:S03]  /*65c0*/  ISETP.GE.U32.AND.EX P0, PT, R113, 0x1000000, PT, P0 ;  /* 0x010000007100780c */ /* 0x000fc60003f06100 */
[----:B------:R-:W-:-:S05]  /*65d0*/  FMUL.FTZ R97, R97, UR13 ;  /* 0x0000000d61617c20 */ /* 0x000fca0008410000 */
[----:B------:R-:W-:Y:S01]  /*65e0*/  FSEL R104, R97, RZ, P0 ;  /* 0x000000ff61687208 */ /* 0x000fe20000000000 */
[----:B------:R-:W-:Y:S01]  /*65f0*/  FADD.FTZ R97, R135, -R96 ;  /* 0x8000006087617221 */ /* 0x000fe20000010000 */
[----:B------:R-:W-:Y:S01]  /*6600*/  LOP3.LUT P0, RZ, R113, 0xff, RZ, 0xc0, !PT ;  /* 0x000000ff71ff7812 */ /* 0x000fe2000780c0ff */
[----:B------:R-:W-:Y:S01]  /*6610*/  FFMA.FTZ R96, R133, R100, R101 ;  /* 0x0000006485607223 */ /* 0x000fe20000010065 */
[----:B------:R-:W-:Y:S01]  /*6620*/  F2FP.F16.F32.PACK_AB R99, R104, R99 ;  /* 0x000000636863723e */ /* 0x000fe200000000ff */
[----:B------:R-:W-:-:S04]  /*6630*/  FMUL.FTZ R97, R120, R97 ;  /* 0x0000006178617220 */ /* 0x000fc80000410000 */
[----:B------:R-:W-:-:S05]  /*6640*/  FMUL.FTZ R97, R97, UR13 ;  /* 0x0000000d61617c20 */ /* 0x000fca0008410000 */
[----:B------:R-:W-:Y:S01]  /*6650*/  FSEL R98, R97, RZ, P0 ;  /* 0x000000ff61627208 */ /* 0x000fe20000000000 */
[----:B------:R-:W-:Y:S01]  /*6660*/  FFMA.FTZ R97, R144, R100, R101 ;  /* 0x0000006490617223 */ /* 0x000fe20000010065 */
[----:B------:R-:W-:-:S03]  /*6670*/  LOP3.LUT P0, RZ, R113, 0xff00, RZ, 0xc0, !PT ;  /* 0x0000ff0071ff7812 */ /* 0x000fc6000780c0ff */
[----:B------:R-:W-:-:S04]  /*6680*/  FADD.FTZ R97, R138, -R97 ;  /* 0x800000618a617221 */ /* 0x000fc80000010000 */
[----:B------:R-:W-:-:S04]  /*6690*/  FMUL.FTZ R97, R120, R97 ;  /* 0x0000006178617220 */ /* 0x000fc80000410000 */
[----:B------:R-:W-:-:S05]  /*66a0*/  FMUL.FTZ R97, R97, UR13 ;  /* 0x0000000d61617c20 */ /* 0x000fca0008410000 */
[----:B------:R-:W-:Y:S01]  /*66b0*/  FSEL R107, R97, RZ, P0 ;  /* 0x000000ff616b7208 */ /* 0x000fe20000000000 */
[----:B------:R-:W-:Y:S01]  /*66c0*/  FADD.FTZ R97, R131, -R96 ;  /* 0x8000006083617221 */ /* 0x000fe20000010000 */
[----:B------:R-:W-:Y:S02]  /*66d0*/  LOP3.LUT P0, RZ, R112, 0xff0000, RZ, 0xc0, !PT ;  /* 0x00ff000070ff7812 */ /* 0x000fe4000780c0ff */
        /* <DEDUP_REMOVED lines=22> */
[----:B------:R-:W-:Y:S02]  /*6840*/  F2FP.F16.F32.PACK_AB R97, R105, R102 ;  /* 0x000000666961723e */ /* 0x000fe400000000ff */
[----:B------:R-:W-:-:S07]  /*6850*/  F2FP.F16.F32.PACK_AB R96, R103, R96 ;  /* 0x000000606760723e */ /* 0x000fce00000000ff */
.L_x_364:
        /* <DEDUP_REMOVED lines=9> */
.L_x_360:
[----:B------:R-:W-:Y:S05]  /*68f0*/  BSYNC.RECONVERGENT B0 ;  /* 0x0000000000007941 */ /* 0x000fea0003800200 */
.L_x_359:
[----:B------:R-:W-:Y:S02]  /*6900*/  ISETP.NE.AND P0, PT, R155, RZ, PT ;  /* 0x000000ff9b00720c */ /* 0x000fe40003f05270 */
[----:B------:R-:W-:-:S11]  /*6910*/  PLOP3.LUT P3, PT, P3, PT, PT, 0x8, 0x80 ;  /* 0x000000000080781c */ /* 0x000fd60001f6e170 */
[----:B------:R-:W-:Y:S05]  /*6920*/  @!P0 BRA `(.L_x_369) ;  /* 0xffffff9c00548947 */ /* 0x000fea000383ffff */
.L_x_344:
[----:B------:R-:W-:Y:S01]  /*6930*/  IMAD R3, R116, UR8, RZ ;  /* 0x0000000874037c24 */ /* 0x000fe2000f8e02ff */
[----:B------:R-:W-:Y:S04]  /*6940*/  BSSY.RECONVERGENT B0, `(.L_x_370) ;  /* 0x0000014000007945 */ /* 0x000fe80003800200 */
        /* <DEDUP_REMOVED lines=19> */
.L_x_371:
[----:B------:R-:W-:Y:S05]  /*6a80*/  BSYNC.RECONVERGENT B0 ;  /* 0x0000000000007941 */ /* 0x000fea0003800200 */
.L_x_370:
        /* <DEDUP_REMOVED lines=18> */
.L_x_372:
        /* <DEDUP_REMOVED lines=13> */
.L_x_2796:


//--------------------- .text._ZN10layer_norm31ln_parallel_residual_bwd_kernelINS_13Kernel_traitsI6__halfS2_S2_S2_fjLj4096ELj1ELj1ELj8ELj16ENS_18Kernel_traits_baseILj4096ES2_S2_S2_S2_fjLj256EEEEELb1ELb0ELb1EEEvNS_9BwdParamsE --------------------------
	.section	.text._ZN10layer_norm31ln_parallel_residual_bwd_kernelINS_13Kernel_traitsI6__halfS2_S2_S2_fjLj4096ELj1ELj1ELj8ELj16ENS_18Kernel_traits_baseILj4096ES2_S2_S2_S2_fjLj256EEEEELb1ELb0ELb1EEEvNS_9BwdParamsE,"ax",@progbits
	.align	128
        .global         _ZN10layer_norm31ln_parallel_residual_bwd_kernelINS_13Kernel_traitsI6__halfS2_S2_S2_fjLj4096ELj1ELj1ELj8ELj16ENS_18Kernel_traits_baseILj4096ES2_S2_S2_S2_fjLj256EEEEELb1ELb0ELb1EEEvNS_9BwdParamsE
        .type           _ZN10layer_norm31ln_parallel_residual_bwd_kernelINS_13Kernel_traitsI6__halfS2_S2_S2_fjLj4096ELj1ELj1ELj8ELj16ENS_18Kernel_traits_baseILj4096ES2_S2_S2_S2_fjLj256EEEEELb1ELb0ELb1EEEvNS_9BwdParamsE,@function
        .size           _ZN10layer_norm31ln_parallel_residual_bwd_kernelINS_13Kernel_traitsI6__halfS2_S2_S2_fjLj4096ELj1ELj1ELj8ELj16ENS_18Kernel_traits_baseILj4096ES2_S2_S2_S2_fjLj256EEEEELb1ELb0ELb1EEEvNS_9BwdParamsE,(.L_x_2797 - _ZN10layer_norm31ln_parallel_residual_bwd_kernelINS_13Kernel_traitsI6__halfS2_S2_S2_fjLj4096ELj1ELj1ELj8ELj16ENS_18Kernel_traits_baseILj4096ES2_S2_S2_S2_fjLj256EEEEELb1ELb0ELb1EEEvNS_9BwdParamsE)
        .other          _ZN10layer_norm31ln_parallel_residual_bwd_kernelINS_13Kernel_traitsI6__halfS2_S2_S2_fjLj4096ELj1ELj1ELj8ELj16ENS_18Kernel_traits_baseILj4096ES2_S2_S2_S2_fjLj256EEEEELb1ELb0ELb1EEEvNS_9BwdParamsE,@"STO_CUDA_ENTRY STV_DEFAULT"
_ZN10layer_norm31ln_parallel_residual_bwd_kernelINS_13Kernel_traitsI6__halfS2_S2_S2_fjLj4096ELj1ELj1ELj8ELj16ENS_18Kernel_traits_baseILj4096ES2_S2_S2_S2_fjLj256EEEEELb1ELb0ELb1EEEvNS_9BwdParamsE:
.text._ZN10layer_norm31ln_parallel_residual_bwd_kernelINS_13Kernel_traitsI6__halfS2_S2_S2_fjLj4096ELj1ELj1ELj8ELj16ENS_18Kernel_traits_baseILj4096ES2_S2_S2_S2_fjLj256EEEEELb1ELb0ELb1EEEvNS_9BwdParamsE:
        /* <DEDUP_REMOVED lines=80> */
[----:B------:R-:W-:Y:S02]  /*0500*/  CS2R R46, SRZ ;  /* 0x00000000002e7805 */ /* 0x000fe4000001ff00 */
[----:B------:R-:W-:Y:S01]  /*0510*/  MOV R113, RZ ;  /* 0x000000ff00717202 */ /* 0x000fe20000000f00 */
[----:B------:R-:W0:Y:S01]  /*0520*/  LDCU.U8 UR10, c[0x0][0x410] ;  /* 0x00008200ff0a77ac */ /* 0x000e220008000000 */
[----:B------:R-:W-:Y:S01]  /*0530*/  MOV R110, UR7 ;  /* 0x00000007006e7c02 */ /* 0x000fe20008000f00 */
[----:B------:R-:W1:Y:S01]  /*0540*/  LDCU UR6, c[0x0][0x408] ;  /* 0x00008100ff0677ac */ /* 0x000e620008000800 */
[----:B------:R-:W0:Y:S01]  /*0550*/  LDCU UR11, c[0x0][0x388] ;  /* 0x00007100ff0b77ac */ /* 0x000e220008000800 */
        /* <DEDUP_REMOVED lines=36> */
.L_x_390:
        /* <DEDUP_REMOVED lines=9> */
[----:B------:R0:W4:Y:S02]  /*0830*/  LDG.E R0, desc[UR8][R40.64] ;  /* 0x0000000828007981 */ /* 0x000124000c1e1900 */
        /* <DEDUP_REMOVED lines=16> */
[----:B------:R-:W-:-:S04]  /*0940*/  ISETP.NE.AND P2, PT, RZ, UR10, PT ;  /* 0x0000000aff007c0c */ /* 0x000fc8000bf45270 */
[----:B----4-:R-:W-:Y:S01]  /*0950*/  FSEL R165, R0, RZ, !P2 ;  /* 0x000000ff00a57208 */ /* 0x010fe20005000000 */
[--C-:B------:R-:W-:Y:S02]  /*0960*/  HADD2.F32 R0, -RZ, R20.reuse.H0_H0 ;  /* 0x20000014ff007230 */ /* 0x100fe40000004100 */
[----:B------:R-:W-:-:S03]  /*0970*/  HADD2.F32 R20, -RZ, R20.H1_H1 ;  /* 0x30000014ff147230 */ /* 0x000fc60000004100 */
[C---:B0-----:R-:W-:Y:S01]  /*0980*/  FADD.FTZ R149, -R165.reuse, R0 ;  /* 0x00000000a5957221 */ /* 0x041fe20000010100 */
[--C-:B--2---:R-:W-:Y:S02]  /*0990*/  HADD2.F32 R150, -RZ, R24.reuse.H0_H0 ;  /* 0x20000018ff967230 */ /* 0x104fe40000004100 */
[----:B------:R-:W-:Y:S02]  /*09a0*/  HADD2.F32 R24, -RZ, R24.H1_H1 ;  /* 0x30000018ff187230 */ /* 0x000fe40000004100 */
[----:B------:R-:W-:Y:S01]  /*09b0*/  FADD.FTZ R151, -R165, R20 ;  /* 0x00000014a5977221 */ /* 0x000fe20000010100 */
[----:B------:R-:W-:Y:S02]  /*09c0*/  HADD2.F32 R20, -RZ, R21.H0_H0 ;  /* 0x20000015ff147230 */ /* 0x000fe40000004100 */
[----:B------:R-:W-:Y:S01]  /*09d0*/  FMUL.FTZ R152, R137, R150 ;  /* 0x0000009689987220 */ /* 0x000fe20000410000 */
[--C-:B---3--:R-:W-:Y:S02]  /*09e0*/  HADD2.F32 R148, -RZ, R28.reuse.H0_H0 ;  /* 0x2000001cff947230 */ /* 0x108fe40000004100 */
[----:B------:R-:W-:Y:S01]  /*09f0*/  FMUL.FTZ R153, R136, R24 ;  /* 0x0000001888997220 */ /* 0x000fe20000410000 */
[----:B------:R-:W-:-:S02]  /*0a00*/  HADD2.F32 R28, -RZ, R28.H1_H1 ;  /* 0x3000001cff1c7230 */ /* 0x000fc40000004100 */
[----:B------:R-:W-:Y:S01]  /*0a10*/  FMUL.FTZ R0, R146, R149 ;  /* 0x0000009592007220 */ /* 0x000fe20000410000 */
[----:B------:R-:W-:Y:S01]  /*0a20*/  FADD.FTZ R108, R148, R108 ;  /* 0x0000006c946c7221 */ /* 0x000fe20000010000 */
[-C--:B------:R-:W-:Y:S02]  /*0a30*/  FFMA.FTZ R149, R145, R148.reuse, R152 ;  /* 0x0000009491957223 */ /* 0x080fe40000010098 */
[----:B------:R-:W-:Y:S01]  /*0a40*/  FFMA.FTZ R113, R0, R148, R113 ;  /* 0x0000009400717223 */ /* 0x000fe20000010071 */
[----:B------:R-:W-:Y:S01]  /*0a50*/  FFMA.FTZ R148, R144, R28, R153 ;  /* 0x0000001c90947223 */ /* 0x000fe20000010099 */
[----:B------:R-:W-:Y:S01]  /*0a60*/  FADD.FTZ R153, -R165, R20 ;  /* 0x00000014a5997221 */ /* 0x000fe20000010100 */
[C---:B------:R-:W-:Y:S01]  /*0a70*/  FMUL.FTZ R151, R146.reuse, R151 ;  /* 0x0000009792977220 */ /* 0x040fe20000410000 */
[----:B------:R-:W-:Y:S02]  /*0a80*/  HADD2.F32 R20, -RZ, R25.H0_H0 ;  /* 0x20000019ff147230 */ /* 0x000fe40000004100 */
[----:B------:R-:W-:Y:S01]  /*0a90*/  FMUL.FTZ R153, R146, R153 ;  /* 0x0000009992997220 */ /* 0x000fe20000410000 */
[----:B------:R-:W-:Y:S01]  /*0aa0*/  FADD.FTZ R103, R24, R103 ;  /* 0x0000006718677221 */ /* 0x000fe20000010000 */
[----:B------:R-:W-:Y:S01]  /*0ab0*/  FFMA.FTZ R104, R151, R24, R104 ;  /* 0x0000001897687223 */ /* 0x000fe20000010068 */
[-C--:B------:R-:W-:Y:S01]  /*0ac0*/  FMUL.FTZ R24, R135, R20.reuse ;  /* 0x0000001487187220 */ /* 0x080fe20000410000 */
[----:B------:R-:W-:Y:S01]  /*0ad0*/  FADD.FTZ R99, R20, R99 ;  /* 0x0000006314637221 */ /* 0x000fe20000010000 */
[----:B------:R-:W-:Y:S01]  /*0ae0*/  FFMA.FTZ R100, R153, R20, R100 ;  /* 0x0000001499647223 */ /* 0x000fe20000010064 */
[----:B------:R-:W-:-:S02]  /*0af0*/  HADD2.F32 R20, -RZ, R22.H0_H0 ;  /* 0x20000016ff147230 */ /* 0x000fc40000004100 */
[----:B------:R-:W-:Y:S01]  /*0b00*/  FADD.FTZ R107, R150, R107 ;  /* 0x0000006b966b7221 */ /* 0x000fe20000010000 */
[----:B------:R-:W-:Y:S01]  /*0b10*/  FFMA.FTZ R109, R0, R150, R109 ;  /* 0x00000096006d7223 */ /* 0x000fe2000001006d */
[----:B------:R-:W-:Y:S02]  /*0b20*/  HADD2.F32 R150, -RZ, R29.H0_H0 ;  /* 0x2000001dff967230 */ /* 0x000fe40000004100 */
[----:B------:R-:W-:Y:S01]  /*0b30*/  FADD.FTZ R157, -R165, R20 ;  /* 0x00000014a59d7221 */ /* 0x000fe20000010100 */
[----:B------:R-:W-:-:S03]  /*0b40*/  HADD2.F32 R20, -RZ, R26.H0_H0 ;  /* 0x2000001aff147230 */ /* 0x000fc60000004100 */
[----:B------:R-:W-:Y:S01]  /*0b50*/  FMUL.FTZ R157, R146, R157 ;  /* 0x0000009d929d7220 */ /* 0x000fe20000410000 */
[----:B------:R-:W-:Y:S01]  /*0b60*/  FADD.FTZ R101, R150, R101 ;  /* 0x0000006596657221 */ /* 0x000fe20000010000 */
[-C--:B------:R-:W-:Y:S01]  /*0b70*/  FFMA.FTZ R102, R153, R150.reuse, R102 ;  /* 0x0000009699667223 */ /* 0x080fe20000010066 */
[----:B------:R-:W-:Y:S01]  /*0b80*/  FFMA.FTZ R150, R143, R150, R24 ;  /* 0x000000968f967223 */ /* 0x000fe20000010018 */
[----:B------:R-:W-:Y:S02]  /*0b90*/  HADD2.F32 R21, -RZ, R21.H1_H1 ;  /* 0x30000015ff157230 */ /* 0x000fe40000004100 */
[-C--:B------:R-:W-:Y:S01]  /*0ba0*/  FMUL.FTZ R24, R133, R20.reuse ;  /* 0x0000001485187220 */ /* 0x080fe20000410000 */
[----:B------:R-:W-:Y:S01]  /*0bb0*/  FADD.FTZ R91, R20, R91 ;  /* 0x0000005b145b7221 */ /* 0x000fe20000010000 */
[----:B------:R-:W-:Y:S01]  /*0bc0*/  FFMA.FTZ R92, R157, R20, R92 ;  /* 0x000000149d5c7223 */ /* 0x000fe2000001005c */
[----:B------:R-:W-:Y:S02]  /*0bd0*/  HADD2.F32 R20, -RZ, R23.H0_H0 ;  /* 0x20000017ff147230 */ /* 0x000fe40000004100 */
[----:B------:R-:W-:Y:S01]  /*0be0*/  FADD.FTZ R21, -R165, R21 ;  /* 0x00000015a5157221 */ /* 0x000fe20000010100 */
[----:B------:R-:W-:-:S02]  /*0bf0*/  HADD2.F32 R25, -RZ, R25.H1_H1 ;  /* 0x30000019ff197230 */ /* 0x000fc40000004100 */
[----:B------:R-:W-:Y:S02]  /*0c00*/  HADD2.F32 R22, -RZ, R22.H1_H1 ;  /* 0x30000016ff167230 */ /* 0x000fe40000004100 */
[----:B------:R-:W-:Y:S01]  /*0c10*/  FADD.FTZ R161, -R165, R20 ;  /* 0x00000014a5a17221 */ /* 0x000fe20000010100 */
[----:B------:R-:W-:Y:S02]  /*0c20*/  HADD2.F32 R29, -RZ, R29.H1_H1 ;  /* 0x3000001dff1d7230 */ /* 0x000fe40000004100 */
[----:B------:R-:W-:Y:S01]  /*0c30*/  FMUL.FTZ R155, R146, R21 ;  /* 0x00000015929b7220 */ /* 0x000fe20000410000 */
[----:B------:R-:W-:Y:S02]  /*0c40*/  HADD2.F32 R20, -RZ, R27.H0_H0 ;  /* 0x2000001bff147230 */ /* 0x000fe40000004100 */
[----:B------:R-:W-:Y:S01]  /*0c50*/  FMUL.FTZ R21, R134, R25 ;  /* 0x0000001986157220 */ /* 0x000fe20000410000 */
[----:B------:R-:W-:Y:S01]  /*0c60*/  FMUL.FTZ R161, R146, R161 ;  /* 0x000000a192a17220 */ /* 0x000fe20000410000 */
[----:B------:R-:W-:-:S02]  /*0c70*/  HADD2.F32 R154, -RZ, R30.H0_H0 ;  /* 0x2000001eff9a7230 */ /* 0x000fc40000004100 */
[----:B------:R-:W-:Y:S01]  /*0c80*/  FADD.FTZ R159, -R165, R22 ;  /* 0x00000016a59f7221 */ /* 0x000fe20000010100 */
[----:B------:R-:W-:Y:S01]  /*0c90*/  FFMA.FTZ R152, R142, R29, R21 ;  /* 0x0000001d8e987223 */ /* 0x000fe20000010015 */
[-C--:B------:R-:W-:Y:S01]  /*0ca0*/  FMUL.FTZ R22, R131, R20.reuse ;  /* 0x0000001483167220 */ /* 0x080fe20000410000 */
[----:B------:R-:W-:Y:S01]  /*0cb0*/  FADD.FTZ R83, R20, R83 ;  /* 0x0000005314537221 */ /* 0x000fe20000010000 */
[----:B------:R-:W-:Y:S01]  /*0cc0*/  FFMA.FTZ R84, R161, R20, R84 ;  /* 0x00000014a1547223 */ /* 0x000fe20000010054 */
[----:B------:R-:W-:Y:S02]  /*0cd0*/  HADD2.F32 R21, -RZ, R26.H1_H1 ;  /* 0x3000001aff157230 */ /* 0x000fe40000004100 */
[----:B------:R-:W-:Y:S01]  /*0ce0*/  FMUL.FTZ R159, R146, R159 ;  /* 0x0000009f929f7220 */ /* 0x000fe20000410000 */
[----:B------:R-:W-:Y:S02]  /*0cf0*/  HADD2.F32 R158, -RZ, R31.H0_H0 ;  /* 0x2000001fff9e7230 */ /* 0x000fe40000004100 */
[----:B------:R-:W-:-:S02]  /*0d00*/  HADD2.F32 R20, -RZ, R32.H0_H0 ;  /* 0x20000020ff147230 */ /* 0x000fc40000004100 */
[----:B------:R-:W-:Y:S01]  /*0d10*/  FADD.FTZ R93, R154, R93 ;  /* 0x0000005d9a5d7221 */ /* 0x000fe20000010000 */
[----:B------:R-:W-:Y:S02]  /*0d20*/  HADD2.F32 R23, -RZ, R23.H1_H1 ;  /* 0x30000017ff177230 */ /* 0x000fe40000004100 */
[-C--:B------:R-:W-:Y:S01]  /*0d30*/  FFMA.FTZ R94, R157, R154.reuse, R94 ;  /* 0x0000009a9d5e7223 */ /* 0x080fe2000001005e */
[----:B------:R-:W-:Y:S02]  /*0d40*/  HADD2.F32 R27, -RZ, R27.H1_H1 ;  /* 0x3000001bff1b7230 */ /* 0x000fe40000004100 */
[----:B------:R-:W-:Y:S01]  /*0d50*/  FFMA.FTZ R154, R141, R154, R24 ;  /* 0x0000009a8d9a7223 */ /* 0x000fe20000010018 */
[----:B------:R-:W-:Y:S01]  /*0d60*/  FADD.FTZ R95, R25, R95 ;  /* 0x0000005f195f7221 */ /* 0x000fe20000010000 */
[----:B------:R-:W-:Y:S01]  /*0d70*/  FFMA.FTZ R96, R155, R25, R96 ;  /* 0x000000199b607223 */ /* 0x000fe20000010060 */
[--C-:B------:R-:W-:Y:S02]  /*0d80*/  HADD2.F32 R24, -RZ, R35.reuse.H0_H0 ;  /* 0x20000023ff187230 */ /* 0x100fe40000004100 */
[----:B------:R-:W-:Y:S01]  /*0d90*/  FMUL.FTZ R25, R132, R21 ;  /* 0x0000001584197220 */ /* 0x000fe20000410000 */
[----:B------:R-:W-:-:S02]  /*0da0*/  HADD2.F32 R26, -RZ, R35.H1_H1 ;  /* 0x30000023ff1a7230 */ /* 0x000fc40000004100 */
[----:B------:R-:W-:Y:S01]  /*0db0*/  FADD.FTZ R87, R21, R87 ;  /* 0x0000005715577221 */ /* 0x000fe20000010000 */
[----:B------:R-:W-:Y:S01]  /*0dc0*/  FFMA.FTZ R88, R159, R21, R88 ;  /* 0x000000159f587223 */ /* 0x000fe20000010058 */
[----:B------:R-:W-:Y:S01]  /*0dd0*/  FADD.FTZ R85, R158, R85 ;  /* 0x000000559e557221 */ /* 0x000fe20000010000 */
[-C--:B------:R-:W-:Y:S01]  /*0de0*/  FFMA.FTZ R86, R161, R158.reuse, R86 ;  /* 0x0000009ea1567223 */ /* 0x080fe20000010056 */
[----:B------:R-:W-:Y:S02]  /*0df0*/  HADD2.F32 R31, -RZ, R31.H1_H1 ;  /* 0x3000001fff1f7230 */ /* 0x000fe40000004100 */
[----:B------:R-:W-:Y:S01]  /*0e00*/  FADD.FTZ R35, -R165, R20 ;  /* 0x00000014a5237221 */ /* 0x000fe20000010100 */
[----:B------:R-:W-:Y:S01]  /*0e10*/  FFMA.FTZ R158, R139, R158, R22 ;  /* 0x0000009e8b9e7223 */ /* 0x000fe20000010016 */
[----:B------:R-:W-:Y:S01]  /*0e20*/  FADD.FTZ R23, -R165, R23 ;  /* 0x00000017a5177221 */ /* 0x000fe20000010100 */
[----:B------:R-:W-:Y:S01]  /*0e30*/  FMUL.FTZ R21, R130, R27 ;  /* 0x0000001b82157220 */ /* 0x000fe20000410000 */
[----:B------:R-:W-:-:S02]  /*0e40*/  HADD2.F32 R32, -RZ, R32.H1_H1 ;  /* 0x30000020ff207230 */ /* 0x000fc40000004100 */
[----:B------:R-:W-:Y:S02]  /*0e50*/  HADD2.F32 R22, -RZ, R33.H0_H0 ;  /* 0x20000021ff167230 */ /* 0x000fe40000004100 */
[C---:B------:R-:W-:Y:S01]  /*0e60*/  FMUL.FTZ R35, R146.reuse, R35 ;  /* 0x0000002392237220 */ /* 0x040fe20000410000 */
[----:B------:R-:W-:Y:S02]  /*0e70*/  HADD2.F32 R20, -RZ, R36.H0_H0 ;  /* 0x20000024ff147230 */ /* 0x000fe40000004100 */
[----:B------:R-:W-:Y:S01]  /*0e80*/  FMUL.FTZ R163, R146, R23 ;  /* 0x0000001792a37220 */ /* 0x000fe20000410000 */
[----:B------:R-:W-:Y:S01]  /*0e90*/  FFMA.FTZ R160, R138, R31, R21 ;  /* 0x0000001f8aa07223 */ /* 0x000fe20000010015 */
[----:B------:R-:W-:Y:S02]  /*0ea0*/  HADD2.F32 R30, -RZ, R30.H1_H1 ;  /* 0x3000001eff1e7230 */ /* 0x000fe40000004100 */
[----:B------:R-:W-:Y:S01]  /*0eb0*/  FADD.FTZ R21, -R165, R32 ;  /* 0x00000020a5157221 */ /* 0x000fe20000010100 */
[----:B------:R-:W-:-:S02]  /*0ec0*/  HADD2.F32 R23, -RZ, R34.H0_H0 ;  /* 0x20000022ff177230 */ /* 0x000fc40000004100 */
[----:B------:R-:W-:Y:S01]  /*0ed0*/  FADD.FTZ R167, -R165, R22 ;  /* 0x00000016a5a77221 */ /* 0x000fe20000010100 */
[----:B------:R-:W-:Y:S02]  /*0ee0*/  HADD2.F32 R34, -RZ, R34.H1_H1 ;  /* 0x30000022ff227230 */ /* 0x000fe40000004100 */
[-C--:B------:R-:W-:Y:S01]  /*0ef0*/  FMUL.FTZ R22, R121, R20.reuse ;  /* 0x0000001479167220 */ /* 0x080fe20000410000 */
[----:B------:R-:W-:Y:S02]  /*0f00*/  HADD2.F32 R33, -RZ, R33.H1_H1 ;  /* 0x30000021ff217230 */ /* 0x000fe40000004100 */
[----:B------:R-:W-:Y:S01]  /*0f10*/  FADD.FTZ R77, R20, R77 ;  /* 0x0000004d144d7221 */ /* 0x000fe20000010000 */
[----:B------:R-:W-:Y:S01]  /*0f20*/  FFMA.FTZ R62, R35, R20, R62 ;  /* 0x00000014233e7223 */ /* 0x000fe2000001003e */
[----:B------:R-:W-:Y:S02]  /*0f30*/  HADD2.F32 R20, -RZ, R36.H1_H1 ;  /* 0x30000024ff147230 */ /* 0x000fe40000004100 */
[----:B------:R-:W-:Y:S01]  /*0f40*/  FMUL.FTZ R36, R146, R21 ;  /* 0x0000001592247220 */ /* 0x000fe20000410000 */
[----:B------:R-:W-:Y:S01]  /*0f50*/  FFMA.FTZ R156, R140, R30, R25 ;  /* 0x0000001e8c9c7223 */ /* 0x000fe20000010019 */
[----:B------:R-:W-:Y:S01]  /*0f60*/  FADD.FTZ R79, R27, R79 ;  /* 0x0000004f1b4f7221 */ /* 0x000fe20000010000 */
[----:B------:R-:W-:Y:S01]  /*0f70*/  FFMA.FTZ R80, R163, R27, R80 ;  /* 0x0000001ba3507223 */ /* 0x000fe20000010050 */
[C---:B------:R-:W-:Y:S01]  /*0f80*/  FADD.FTZ R25, -R165.reuse, R34 ;  /* 0x00000022a5197221 */ /* 0x040fe20000010100 */
[C---:B------:R-:W-:Y:S01]  /*0f90*/  FADD.FTZ R33, -R165.reuse, R33 ;  /* 0x00000021a5217221 */ /* 0x040fe20000010100 */
[C---:B------:R-:W-:Y:S01]  /*0fa0*/  FADD.FTZ R23, -R165.reuse, R23 ;  /* 0x00000017a5177221 */ /* 0x040fe20000010100 */
[C---:B------:R-:W-:Y:S01]  /*0fb0*/  FADD.FTZ R171, -R165.reuse, R24 ;  /* 0x00000018a5ab7221 */ /* 0x040fe20000010100 */
[----:B------:R-:W-:Y:S01]  /*0fc0*/  FADD.FTZ R27, -R165, R26 ;  /* 0x0000001aa51b7221 */ /* 0x000fe20000010100 */
[----:B------:R-:W-:-:S02]  /*0fd0*/  HADD2.F32 R34, -RZ, R40.H0_H0 ;  /* 0x20000028ff227230 */ /* 0x000fc40000004100 */
[-C--:B------:R-:W-:Y:S01]  /*0fe0*/  FMUL.FTZ R165, R120, R20.reuse ;  /* 0x0000001478a57220 */ /* 0x080fe20000410000 */
[----:B------:R-:W-:Y:S01]  /*0ff0*/  FADD.FTZ R76, R20, R76 ;  /* 0x0000004c144c7221 */ /* 0x000fe20000010000 */
[----:B------:R-:W-:Y:S01]  /*1000*/  FFMA.FTZ R63, R36, R20, R63 ;  /* 0x00000014243f7223 */ /* 0x000fe2000001003f */
[--C-:B------:R-:W-:Y:S02]  /*1010*/  HADD2.F32 R20, -RZ, R37.reuse.H0_H0 ;  /* 0x20000025ff147230 */ /* 0x100fe40000004100 */
        /* <DEDUP_REMOVED lines=8> */
[----:B------:R-:W-:-:S02]  /*10a0*/  HADD2.F32 R20, -RZ, R37.H1_H1 ;  /* 0x30000025ff147230 */ /* 0x000fc40000004100 */
[----:B------:R-:W-:Y:S01]  /*10b0*/  FMUL.FTZ R162, R146, R33 ;  /* 0x0000002192a27220 */ /* 0x000fe20000410000 */
[----:B------:R-:W-:Y:S01]  /*10c0*/  FADD.FTZ R55, R40, R55 ;  /* 0x0000003728377221 */ /* 0x000fe20000010000 */
[-C--:B------:R-:W-:Y:S01]  /*10d0*/  FFMA.FTZ R47, R36, R40.reuse, R47 ;  /* 0x00000028242f7223 */ /* 0x080fe2000001002f */
[----:B------:R-:W-:Y:S01]  /*10e0*/  FFMA.FTZ R165, R128, R40, R165 ;  /* 0x0000002880a57223 */ /* 0x000fe200000100a5 */
[--C-:B------:R-:W-:Y:S02]  /*10f0*/  HADD2.F32 R40, -RZ, R41.reuse.H0_H0 ;  /* 0x20000029ff287230 */ /* 0x100fe40000004100 */
[-C--:B------:R-:W-:Y:S01]  /*1100*/  FMUL.FTZ R21, R118, R20.reuse ;  /* 0x0000001476157220 */ /* 0x080fe20000410000 */
[----:B------:R-:W-:Y:S02]  /*1110*/  HADD2.F32 R37, -RZ, R41.H1_H1 ;  /* 0x30000029ff257230 */ /* 0x000fe40000004100 */
[----:B------:R-:W-:Y:S01]  /*1120*/  FADD.FTZ R74, R20, R74 ;  /* 0x0000004a144a7221 */ /* 0x000fe20000010000 */
[----:B------:R-:W-:Y:S01]  /*1130*/  FFMA.FTZ R65, R162, R20, R65 ;  /* 0x00000014a2417223 */ /* 0x000fe20000010041 */
[----:B------:R-:W-:-:S02]  /*1140*/  HADD2.F32 R20, -RZ, R38.H0_H0 ;  /* 0x20000026ff147230 */ /* 0x000fc40000004100 */
[----:B------:R-:W-:Y:S01]  /*1150*/  FMUL.FTZ R41, R146, R23 ;  /* 0x0000001792297220 */ /* 0x000fe20000410000 */
[----:B------:R-:W-:Y:S01]  /*1160*/  FADD.FTZ R56, R40, R56 ;  /* 0x0000003828387221 */ /* 0x000fe20000010000 */
[-C--:B------:R-:W-:Y:S01]  /*1170*/  FFMA.FTZ R48, R167, R40.reuse, R48 ;  /* 0x00000028a7307223 */ /* 0x080fe20000010030 */
[----:B------:R-:W-:Y:S01]  /*1180*/  FFMA.FTZ R40, R127, R40, R22 ;  /* 0x000000287f287223 */ /* 0x000fe20000010016 */
[----:B------:R-:W-:Y:S01]  /*1190*/  FADD.FTZ R57, R37, R57 ;  /* 0x0000003925397221 */ /* 0x000fe20000010000 */
[-C--:B------:R-:W-:Y:S01]  /*11a0*/  FFMA.FTZ R49, R162, R37.reuse, R49 ;  /* 0x00000025a2317223 */ /* 0x080fe20000010031 */
[----:B------:R-:W-:Y:S01]  /*11b0*/  FFMA.FTZ R37, R126, R37, R21 ;  /* 0x000000257e257223 */ /* 0x000fe20000010015 */
[-C--:B------:R-:W-:Y:S01]  /*11c0*/  FMUL.FTZ R22, R117, R20.reuse ;  /* 0x0000001475167220 */ /* 0x080fe20000410000 */
[----:B------:R-:W-:Y:S01]  /*11d0*/  FADD.FTZ R73, R20, R73 ;  /* 0x0000004914497221 */ /* 0x000fe20000010000 */
[----:B------:R-:W-:Y:S01]  /*11e0*/  FFMA.FTZ R66, R41, R20, R66 ;  /* 0x0000001429427223 */ /* 0x000fe20000010042 */
[----:B------:R-:W-:-:S02]  /*11f0*/  HADD2.F32 R20, -RZ, R38.H1_H1 ;  /* 0x30000026ff147230 */ /* 0x000fc40000004100 */
[----:B------:R-:W-:Y:S01]  /*1200*/  FADD.FTZ R21, RZ, R149 ;  /* 0x00000095ff157221 */ /* 0x000fe20000010000 */
[--C-:B------:R-:W-:Y:S02]  /*1210*/  HADD2.F32 R164, -RZ, R42.reuse.H0_H0 ;  /* 0x2000002affa47230 */ /* 0x100fe40000004100 */
[----:B------:R-:W-:Y:S01]  /*1220*/  FMUL.FTZ R38, R146, R25 ;  /* 0x0000001992267220 */ /* 0x000fe20000410000 */
[----:B------:R-:W-:Y:S02]  /*1230*/  HADD2.F32 R42, -RZ, R42.H1_H1 ;  /* 0x3000002aff2a7230 */ /* 0x000fe40000004100 */
[----:B------:R-:W-:Y:S01]  /*1240*/  FADD.FTZ R21, R148, R21 ;  /* 0x0000001594157221 */ /* 0x000fe20000010000 */
[----:B------:R-:W-:Y:S01]  /*1250*/  FMUL.FTZ R169, R116, R20 ;  /* 0x0000001474a97220 */ /* 0x000fe20000410000 */
[----:B------:R-:W-:Y:S02]  /*1260*/  HADD2.F32 R24, -RZ, R39.H0_H0 ;  /* 0x20000027ff187230 */ /* 0x000fe40000004100 */
[----:B------:R-:W-:Y:S01]  /*1270*/  FADD.FTZ R21, R150, R21 ;  /* 0x0000001596157221 */ /* 0x000fe20000010000 */
[----:B------:R-:W-:Y:S01]  /*1280*/  FADD.FTZ R59, R42, R59 ;  /* 0x0000003b2a3b7221 */ /* 0x000fe20000010000 */
[-C--:B------:R-:W-:Y:S01]  /*1290*/  FFMA.FTZ R51, R38, R42.reuse, R51 ;  /* 0x0000002a26337223 */ /* 0x080fe20000010033 */
[----:B------:R-:W-:Y:S01]  /*12a0*/  FFMA.FTZ R169, R124, R42, R169 ;  /* 0x0000002a7ca97223 */ /* 0x000fe200000100a9 */
[----:B------:R-:W-:-:S02]  /*12b0*/  HADD2.F32 R42, -RZ, R43.H0_H0 ;  /* 0x2000002bff2a7230 */ /* 0x000fc40000004100 */
[----:B------:R-:W-:Y:S01]  /*12c0*/  FADD.FTZ R72, R20, R72 ;  /* 0x0000004814487221 */ /* 0x000fe20000010000 */
[----:B------:R-:W-:Y:S01]  /*12d0*/  FFMA.FTZ R67, R38, R20, R67 ;  /* 0x0000001426437223 */ /* 0x000fe20000010043 */
[----:B------:R-:W-:Y:S01]  /*12e0*/  FMUL.FTZ R171, R146, R171 ;  /* 0x000000ab92ab7220 */ /* 0x000fe20000410000 */
[----:B------:R-:W-:Y:S01]  /*12f0*/  FADD.FTZ R21, R152, R21 ;  /* 0x0000001598157221 */ /* 0x000fe20000010000 */
[----:B------:R-:W-:Y:S01]  /*1300*/  FMUL.FTZ R20, R115, R24 ;  /* 0x0000001873147220 */ /* 0x000fe20000410000 */
[----:B------:R-:W-:Y:S01]  /*1310*/  FADD.FTZ R60, R42, R60 ;  /* 0x0000003c2a3c7221 */ /* 0x000fe20000010000 */
[-C--:B------:R-:W-:Y:S01]  /*1320*/  FFMA.FTZ R52, R171, R42.reuse, R52 ;  /* 0x0000002aab347223 */ /* 0x080fe20000010034 */
[----:B------:R-:W-:Y:S01]  /*1330*/  FADD.FTZ R21, R154, R21 ;  /* 0x000000159a157221 */ /* 0x000fe20000010000 */
[----:B------:R-:W-:Y:S01]  /*1340*/  FFMA.FTZ R42, R123, R42, R20 ;  /* 0x0000002a7b2a7223 */ /* 0x000fe20000010014 */
[----:B------:R-:W-:Y:S02]  /*1350*/  FFMA.FTZ R20, R0, R149, RZ ;  /* 0x0000009500147223 */ /* 0x000fe400000100ff */
[----:B------:R-:W-:-:S02]  /*1360*/  FADD.FTZ R21, R156, R21 ;  /* 0x000000159c157221 */ /* 0x000fc40000010000 */
[----:B------:R-:W-:Y:S02]  /*1370*/  FFMA.FTZ R20, R151, R148, R20 ;  /* 0x0000009497147223 */ /* 0x000fe40000010014 */
[----:B------:R-:W-:Y:S02]  /*1380*/  FADD.FTZ R21, R158, R21 ;  /* 0x000000159e157221 */ /* 0x000fe40000010000 */
[----:B------:R-:W-:Y:S02]  /*1390*/  FFMA.FTZ R20, R153, R150, R20 ;  /* 0x0000009699147223 */ /* 0x000fe40000010014 */
[----:B------:R-:W-:Y:S01]  /*13a0*/  FADD.FTZ R21, R160, R21 ;  /* 0x00000015a0157221 */ /* 0x000fe20000010000 */
[----:B------:R-:W-:Y:S01]  /*13b0*/  FADD.FTZ R58, R164, R58 ;  /* 0x0000003aa43a7221 */ /* 0x000fe20000010000 */
[----:B------:R-:W-:Y:S01]  /*13c0*/  FFMA.FTZ R20, R155, R152, R20 ;  /* 0x000000989b147223 */ /* 0x000fe20000010014 */
        /* <DEDUP_REMOVED lines=11> */
[----:B------:R-:W-:-:S04]  /*1480*/  FFMA.FTZ R21, R35, R34, R20 ;  /* 0x0000002223157223 */ /* 0x000fc80000010014 */
[----:B------:R-:W-:-:S04]  /*1490*/  FFMA.FTZ R20, R36, R165, R21 ;  /* 0x000000a524147223 */ /* 0x000fc80000010015 */
[----:B------:R-:W-:Y:S01]  /*14a0*/  FFMA.FTZ R21, R167, R40, R20 ;  /* 0x00000028a7157223 */ /* 0x000fe20000010014 */
[----:B------:R-:W-:-:S03]  /*14b0*/  HADD2.F32 R25, -RZ, R39.H1_H1 ;  /* 0x30000027ff197230 */ /* 0x000fc60000004100 */
[----:B------:R-:W-:Y:S01]  /*14c0*/  FFMA.FTZ R20, R162, R37, R21 ;  /* 0x00000025a2147223 */ /* 0x000fe20000010015 */
[----:B------:R-:W-:-:S03]  /*14d0*/  HADD2.F32 R43, -RZ, R43.H1_H1 ;  /* 0x3000002bff2b7230 */ /* 0x000fc60000004100 */
[----:B------:R-:W-:Y:S01]  /*14e0*/  FFMA.FTZ R21, R41, R164, R20 ;  /* 0x000000a429157223 */ /* 0x000fe20000010014 */
[----:B------:R-:W-:-:S03]  /*14f0*/  FMUL.FTZ R39, R114, R25 ;  /* 0x0000001972277220 */ /* 0x000fc60000410000 */
[----:B------:R-:W-:Y:S01]  /*1500*/  FFMA.FTZ R20, R38, R169, R21 ;  /* 0x000000a926147223 */ /* 0x000fe20000010015 */
[----:B------:R-:W-:Y:S01]  /*1510*/  FFMA.FTZ R39, R122, R43, R39 ;  /* 0x0000002b7a277223 */ /* 0x000fe20000010027 */
[----:B------:R-:W-:Y:S02]  /*1520*/  FMUL.FTZ R166, R146, R27 ;  /* 0x0000001b92a67220 */ /* 0x000fe40000410000 */
[----:B------:R-:W-:-:S04]  /*1530*/  FFMA.FTZ R21, R171, R42, R20 ;  /* 0x0000002aab157223 */ /* 0x000fc80000010014 */
[----:B------:R-:W-:-:S05]  /*1540*/  FFMA.FTZ R21, R166, R39, R21 ;  /* 0x00000027a6157223 */ /* 0x000fca0000010015 */
[----:B------:R-:W0:Y:S01]  /*1550*/  SHFL.DOWN PT, R20, R21, 0x10, 0x1f ;  /* 0x0a001f0015147f89 */ /* 0x000e2200000e0000 */
[----:B------:R-:W-:-:S04]  /*1560*/  FADD.FTZ R23, R22, R169 ;  /* 0x000000a916177221 */ /* 0x000fc80000010000 */
[----:B------:R-:W-:-:S04]  /*1570*/  FADD.FTZ R22, R23, R42 ;  /* 0x0000002a17167221 */ /* 0x000fc80000010000 */
[----:B------:R-:W-:-:S05]  /*1580*/  FADD.FTZ R22, R22, R39 ;  /* 0x0000002716167221 */ /* 0x000fca0000010000 */
[----:B------:R-:W1:Y:S01]  /*1590*/  SHFL.DOWN PT, R23, R22, 0x10, 0x1f ;  /* 0x0a001f0016177f89 */ /* 0x000e6200000e0000 */
[----:B0-----:R-:W-:-:S05]  /*15a0*/  FADD.FTZ R20, R21, R20 ;  /* 0x0000001415147221 */ /* 0x001fca0000010000 */
[----:B------:R-:W0:Y:S01]  /*15b0*/  SHFL.DOWN PT, R27, R20, 0x8, 0x1f ;  /* 0x09001f00141b7f89 */ /* 0x000e2200000e0000 */
[----:B-1----:R-:W-:Y:S01]  /*15c0*/  FADD.FTZ R23, R22, R23 ;  /* 0x0000001716177221 */ /* 0x002fe20000010000 */
[----:B------:R-:W-:Y:S01]  /*15d0*/  FADD.FTZ R97, R29, R97 ;  /* 0x000000611d617221 */ /* 0x000fe20000010000 */
[----:B0-----:R-:W-:-:S05]  /*15e0*/  FADD.FTZ R27, R20, R27 ;  /* 0x0000001b141b7221 */ /* 0x001fca0000010000 */
[----:B------:R-:W0:Y:S01]  /*15f0*/  SHFL.DOWN PT, R22, R27, 0x4, 0x1f ;  /* 0x08801f001b167f89 */ /* 0x000e2200000e0000 */
[----:B------:R-:W-:Y:S02]  /*1600*/  FFMA.FTZ R98, R155, R29, R98 ;  /* 0x0000001d9b627223 */ /* 0x000fe40000010062 */
[----:B------:R-:W1:Y:S01]  /*1610*/  S2R R29, SR_CgaCtaId ;  /* 0x00000000001d7919 */ /* 0x000e620000008800 */
[----:B------:R-:W2:Y:S01]  /*1620*/  SHFL.DOWN PT, R26, R23, 0x8, 0x1f ;  /* 0x09001f00171a7f89 */ /* 0x000ea200000e0000 */
[----:B------:R-:W-:Y:S01]  /*1630*/  MOV R32, 0x400 ;  /* 0x0000040000207802 */ /* 0x000fe20000000f00 */
[----:B0-----:R-:W-:-:S05]  /*1640*/  FADD.FTZ R22, R27, R22 ;  /* 0x000000161b167221 */ /* 0x001fca0000010000 */
[----:B------:R-:W0:Y:S01]  /*1650*/  SHFL.DOWN PT, R21, R22, 0x2, 0x1f ;  /* 0x08401f0016157f89 */ /* 0x000e2200000e0000 */
[----:B--2---:R-:W-:Y:S01]  /*1660*/  FADD.FTZ R26, R23, R26 ;  /* 0x0000001a171a7221 */ /* 0x004fe20000010000 */
[----:B------:R-:W-:Y:S02]  /*1670*/  LOP3.LUT P4, RZ, R78, 0x1f, RZ, 0xc0, !PT ;  /* 0x0000001f4eff7812 */ /* 0x000fe4000788c0ff */
[----:B-1----:R-:W-:Y:S02]  /*1680*/  LEA R32, R29, R32, 0x18 ;  /* 0x000000201d207211 */ /* 0x002fe400078ec0ff */
[----:B------:R-:W1:Y:S01]  /*1690*/  SHFL.DOWN PT, R29, R26, 0x4, 0x1f ;  /* 0x08801f001a1d7f89 */ /* 0x000e6200000e0000 */
[----:B------:R-:W-:-:S08]  /*16a0*/  PLOP3.LUT P0, PT, PT, PT, PT, 0x80, 0x8 ;  /* 0x000000000008781c */ /* 0x000fd00003f0f070 */
[----:B------:R-:W-:Y:S01]  /*16b0*/  @!P4 PLOP3.LUT P0, PT, P3, PT, PT, 0x80, 0x8 ;  /* 0x000000000008c81c */ /* 0x000fe20001f0f070 */
[----:B0-----:R-:W-:-:S05]  /*16c0*/  FADD.FTZ R21, R22, R21 ;  /* 0x0000001516157221 */ /* 0x001fca0000010000 */
[----:B------:R-:W0:Y:S01]  /*16d0*/  SHFL.DOWN PT, R20, R21, 0x1, 0x1f ;  /* 0x08201f0015147f89 */ /* 0x000e2200000e0000 */
[----:B------:R-:W-:Y:S02]  /*16e0*/  IADD3 R33, PT, PT, R32, 0x4040, RZ ;  /* 0x0000404020217810 */ /* 0x000fe40007ffe0ff */
[----:B------:R-:W-:Y:S01]  /*16f0*/  ISETP.NE.U32.AND P1, PT, RZ, UR14, PT ;  /* 0x0000000eff007c0c */ /* 0x000fe2000bf25070 */
[----:B-1----:R-:W-:Y:S01]  /*1700*/  FADD.FTZ R29, R26, R29 ;  /* 0x0000001d1a1d7221 */ /* 0x002fe20000010000 */
[----:B------:R-:W-:Y:S02]  /*1710*/  @!P4 MOV R22, R33 ;  /* 0x000000210016c202 */ /* 0x000fe40000000f00 */
[----:B------:R-:W-:Y:S01]  /*1720*/  @!P0 IADD3 R22, PT, PT, R32, 0x4000, RZ ;  /* 0x0000400020168810 */ /* 0x000fe20007ffe0ff */
[----:B------:R-:W-:Y:S01]  /*1730*/  FADD.FTZ R105, R28, R105 ;  /* 0x000000691c697221 */ /* 0x000fe20000010000 */
[----:B------:R-:W-:Y:S01]  /*1740*/  ISETP.NE.AND.EX P0, PT, RZ, UR15, PT, P1 ;  /* 0x0000000fff007c0c */ /* 0x000fe2000bf05310 */
[----:B------:R-:W-:-:S02]  /*1750*/  FFMA.FTZ R106, R151, R28, R106 ;  /* 0x0000001c976a7223 */ /* 0x000fc4000001006a */
[----:B------:R-:W1:Y:S01]  /*1760*/  SHFL.DOWN PT, R28, R29, 0x2, 0x1f ;  /* 0x08401f001d1c7f89 */ /* 0x000e6200000e0000 */
[----:B------:R-:W-:Y:S01]  /*1770*/  FADD.FTZ R70, R25, R70 ;  /* 0x0000004619467221 */ /* 0x000fe20000010000 */
[----:B------:R-:W-:Y:S01]  /*1780*/  FFMA.FTZ R69, R166, R25, R69 ;  /* 0x00000019a6457223 */ /* 0x000fe20000010045 */
[----:B------:R-:W-:Y:S01]  /*1790*/  ISETP.NE.U32.AND P1, PT, RZ, UR12, PT ;  /* 0x0000000cff007c0c */ /* 0x000fe2000bf25070 */
[----:B0-----:R-:W-:-:S06]  /*17a0*/  FADD.FTZ R25, R21, R20 ;  /* 0x0000001415197221 */ /* 0x001fcc0000010000 */
[----:B------:R-:W0:Y:S01]  /*17b0*/  @P0 LDC.64 R20, c[0x0][0x3b8] ;  /* 0x0000ee00ff140b82 */ /* 0x000e220000000a00 */
[----:B------:R-:W-:Y:S01]  /*17c0*/  ISETP.NE.AND.EX P1, PT, RZ, UR13, PT, P1 ;  /* 0x0000000dff007c0c */ /* 0x000fe2000bf25310 */
[----:B-1----:R-:W-:-:S05]  /*17d0*/  FADD.FTZ R28, R29, R28 ;  /* 0x0000001c1d1c7221 */ /* 0x002fca0000010000 */
[----:B------:R-:W1:Y:S01]  /*17e0*/  SHFL.DOWN PT, R23, R28, 0x1, 0x1f ;  /* 0x08201f001c177f89 */ /* 0x000e6200000e0000 */
[----:B0-----:R-:W-:-:S06]  /*17f0*/  @P0 IMAD.WIDE.U32 R26, R147, 0x8, R20 ;  /* 0x00000008931a0825 */ /* 0x001fcc00078e0014 */
[----:B------:R-:W0:Y:S01]  /*1800*/  @P1 LDC.64 R20, c[0x0][0x438] ;  /* 0x00010e00ff141b82 */ /* 0x000e220000000a00 */
[----:B------:R-:W-:Y:S01]  /*1810*/  FADD.FTZ R71, R24, R71 ;  /* 0x0000004718477221 */ /* 0x000fe20000010000 */
[----:B------:R-:W-:Y:S01]  /*1820*/  FFMA.FTZ R68, R171, R24, R68 ;  /* 0x00000018ab447223 */ /* 0x000fe20000010044 */
[----:B------:R-:W-:Y:S01]  /*1830*/  FADD.FTZ R89, R30, R89 ;  /* 0x000000591e597221 */ /* 0x000fe20000010000 */
[----:B------:R-:W-:Y:S01]  /*1840*/  FFMA.FTZ R90, R159, R30, R90 ;  /* 0x0000001e9f5a7223 */ /* 0x000fe2000001005a */
[----:B------:R-:W-:Y:S01]  /*1850*/  FADD.FTZ R81, R31, R81 ;  /* 0x000000511f517221 */ /* 0x000fe20000010000 */
[----:B------:R-:W-:Y:S01]  /*1860*/  FFMA.FTZ R82, R163, R31, R82 ;  /* 0x0000001fa3527223 */ /* 0x000fe20000010052 */
[----:B------:R2:W5:Y:S01]  /*1870*/  @P0 LDG.E.64 R2, desc[UR8][R26.64] ;  /* 0x000000081a020981 */ /* 0x000562000c1e1b00 */
[----:B-1----:R-:W-:Y:S01]  /*1880*/  FADD.FTZ R24, R28, R23 ;  /* 0x000000171c187221 */ /* 0x002fe20000010000 */
[----:B------:R-:W-:Y:S02]  /*1890*/  @!P4 LEA R28, R112, R22, 0x3 ;  /* 0x00000016701cc211 */ /* 0x000fe400078e18ff */
[----:B------:R-:W1:Y:S03]  /*18a0*/  @P0 LDC.64 R22, c[0x0][0x3b8] ;  /* 0x0000ee00ff160b82 */ /* 0x000e660000000a00 */
[----:B------:R3:W-:Y:S01]  /*18b0*/  @!P4 STS.64 [R28], R24 ;  /* 0x000000181c00c388 */ /* 0x0007e20000000a00 */
[----:B0-----:R-:W-:-:S04]  /*18c0*/  @P1 IMAD.WIDE.U32 R30, R147, 0x10, R20 ;  /* 0x00000010931e1825 */ /* 0x001fc800078e0014 */
[----:B------:R-:W2:Y:S01]  /*18d0*/  LDC.64 R20, c[0x0][0x3b0] ;  /* 0x0000ec00ff147b82 */ /* 0x000ea20000000a00 */
[----:B------:R-:W5:Y:S07]  /*18e0*/  @P1 LDG.E.128 R4, desc[UR8][R30.64] ;  /* 0x000000081e041981 */ /* 0x000f6e000c1e1d00 */
[----:B---3--:R-:W0:Y:S01]  /*18f0*/  @P1 LDC.64 R24, c[0x0][0x438] ;  /* 0x00010e00ff181b82 */ /* 0x008e220000000a00 */
[----:B-1----:R-:W-:-:S05]  /*1900*/  @P0 IMAD.WIDE.U32 R22, R111, 0x8, R22 ;  /* 0x000000086f160825 */ /* 0x002fca00078e0016 */
[----:B------:R1:W5:Y:S01]  /*1910*/  @P0 LDG.E.64 R44, desc[UR8][R22.64] ;  /* 0x00000008162c0981 */ /* 0x000362000c1e1b00 */
[----:B--2---:R-:W-:-:S06]  /*1920*/  IMAD.WIDE.U32 R26, R147, 0x8, R20 ;  /* 0x00000008931a7825 */ /* 0x004fcc00078e0014 */
[----:B------:R-:W5:Y:S01]  /*1930*/  LDG.E.64 R26, desc[UR8][R26.64] ;  /* 0x000000081a1a7981 */ /* 0x000f62000c1e1b00 */
[----:B0-----:R-:W-:-:S04]  /*1940*/  @P1 IMAD.WIDE.U32 R28, R111, 0x10, R24 ;  /* 0x000000106f1c1825 */ /* 0x001fc800078e0018 */
[----:B------:R-:W-:Y:S01]  /*1950*/  IMAD.WIDE.U32 R24, R111, 0x8, R20 ;  /* 0x000000086f187825 */ /* 0x000fe200078e0014 */
[----:B------:R0:W5:Y:S05]  /*1960*/  @P1 LDG.E.128 R8, desc[UR8][R28.64] ;  /* 0x000000081c081981 */ /* 0x00016a000c1e1d00 */
[----:B------:R-:W5:Y:S01]  /*1970*/  LDG.E.64 R24, desc[UR8][R24.64] ;  /* 0x0000000818187981 */ /* 0x000f62000c1e1b00 */
[C---:B------:R-:W-:Y:S01]  /*1980*/  @!P3 IADD3 R33, PT, PT, R32.reuse, 0x4000, RZ ;  /* 0x000040002021b810 */ /* 0x040fe20007ffe0ff */
[----:B------:R-:W-:Y:S06]  /*1990*/  BAR.SYNC.DEFER_BLOCKING 0x0 ;  /* 0x0000000000007b1d */ /* 0x000fec0000010000 */
[----:B-1----:R-:W1:Y:S01]  /*19a0*/  LDS.128 R20, [R33] ;  /* 0x0000000021147984 */ /* 0x002e620000000c00 */
[----:B0-----:R-:W-:-:S02]  /*19b0*/  IADD3 R29, PT, PT, R32, 0x4050, RZ ;  /* 0x00004050201d7810 */ /* 0x001fc40007ffe0ff */
[----:B------:R-:W-:Y:S01]  /*19c0*/  @!P3 IADD3 R29, PT, PT, R32, 0x4010, RZ ;  /* 0x00004010201db810 */ /* 0x000fe20007ffe0ff */
[----:B-1----:R-:W-:Y:S01]  /*19d0*/  FADD.FTZ R31, RZ, R20 ;  /* 0x00000014ff1f7221 */ /* 0x002fe20000010000 */
[----:B------:R-:W-:-:S03]  /*19e0*/  FADD.FTZ R20, RZ, R21 ;  /* 0x00000015ff147221 */ /* 0x000fc60000010000 */
[----:B------:R-:W-:Y:S01]  /*19f0*/  FADD.FTZ R31, R22, R31 ;  /* 0x0000001f161f7221 */ /* 0x000fe20000010000 */
[----:B------:R-:W-:Y:S02]  /*1a00*/  FADD.FTZ R28, R23, R20 ;  /* 0x00000014171c7221 */ /* 0x000fe40000010000 */
[----:B------:R-:W0:Y:S01]  /*1a10*/  LDS.128 R20, [R29] ;  /* 0x000000001d147984 */ /* 0x000e220000000c00 */
[C---:B------:R-:W-:Y:S02]  /*1a20*/  IADD3 R30, PT, PT, R32.reuse, 0x4060, RZ ;  /* 0x00004060201e7810 */ /* 0x040fe40007ffe0ff */
[----:B------:R-:W-:Y:S01]  /*1a30*/  @!P3 IADD3 R30, PT, PT, R32, 0x4020, RZ ;  /* 0x00004020201eb810 */ /* 0x000fe20007ffe0ff */
[----:B0-----:R-:W-:Y:S01]  /*1a40*/  FADD.FTZ R31, R31, R20 ;  /* 0x000000141f1f7221 */ /* 0x001fe20000010000 */
[----:B------:R-:W-:-:S03]  /*1a50*/  FADD.FTZ R28, R28, R21 ;  /* 0x000000151c1c7221 */ /* 0x000fc60000010000 */
[----:B------:R-:W-:Y:S01]  /*1a60*/  FADD.FTZ R31, R22, R31 ;  /* 0x0000001f161f7221 */ /* 0x000fe20000010000 */
[----:B------:R-:W-:Y:S02]  /*1a70*/  FADD.FTZ R28, R23, R28 ;  /* 0x0000001c171c7221 */ /* 0x000fe40000010000 */
[----:B------:R-:W0:Y:S02]  /*1a80*/  LDS.128 R20, [R30] ;  /* 0x000000001e147984 */ /* 0x000e240000000c00 */
[----:B0-----:R-:W-:Y:S01]  /*1a90*/  FADD.FTZ R31, R31, R20 ;  /* 0x000000141f1f7221 */ /* 0x001fe20000010000 */
[----:B------:R-:W-:-:S03]  /*1aa0*/  FADD.FTZ R28, R28, R21 ;  /* 0x000000151c1c7221 */ /* 0x000fc60000010000 */
[----:B------:R-:W-:Y:S01]  /*1ab0*/  FADD.FTZ R31, R22, R31 ;  /* 0x0000001f161f7221 */ /* 0x000fe20000010000 */
[C---:B------:R-:W-:Y:S02]  /*1ac0*/  IADD3 R22, PT, PT, R32.reuse, 0x4070, RZ ;  /* 0x0000407020167810 */ /* 0x040fe40007ffe0ff */
[----:B------:R-:W-:Y:S01]  /*1ad0*/  @!P3 IADD3 R22, PT, PT, R32, 0x4030, RZ ;  /* 0x000040302016b810 */ /* 0x000fe20007ffe0ff */
[----:B------:R-:W-:-:S05]  /*1ae0*/  FADD.FTZ R28, R23, R28 ;  /* 0x0000001c171c7221 */ /* 0x000fca0000010000 */
[----:B------:R-:W0:Y:S01]  /*1af0*/  LDS.128 R20, [R22] ;  /* 0x0000000016147984 */ /* 0x000e220000000c00 */
[----:B------:R-:W-:-:S04]  /*1b00*/  UISETP.NE.U32.AND UP0, UPT, UR14, URZ, UPT ;  /* 0x000000ff0e00728c */ /* 0x000fc8000bf05070 */
[----:B------:R-:W-:Y:S01]  /*1b10*/  UISETP.NE.AND.EX UP0, UPT, UR15, URZ, UPT, UP0 ;  /* 0x000000ff0f00728c */ /* 0x000fe2000bf05300 */
[----:B------:R-:W-:Y:S01]  /*1b20*/  FADD.FTZ R61, R43, R61 ;  /* 0x0000003d2b3d7221 */ /* 0x000fe20000010000 */
[----:B------:R-:W-:Y:S01]  /*1b30*/  FFMA.FTZ R53, R166, R43, R53 ;  /* 0x0000002ba6357223 */ /* 0x000fe20000010035 */
[----:B0-----:R-:W-:Y:S01]  /*1b40*/  FADD.FTZ R31, R31, R20 ;  /* 0x000000141f1f7221 */ /* 0x001fe20000010000 */
[----:B------:R-:W-:Y:S02]  /*1b50*/  FADD.FTZ R28, R28, R21 ;  /* 0x000000151c1c7221 */ /* 0x000fe40000010000 */
[----:B------:R-:W0:Y:S01]  /*1b60*/  LDC.64 R20, c[0x0][0x380] ;  /* 0x0000e000ff147b82 */ /* 0x000e220000000a00 */
        /* <DEDUP_REMOVED lines=40> */
[----:B------:R-:W-:Y:S01]  /*1df0*/  FSEL R20, R163, RZ, P2 ;  /* 0x000000ffa3147208 */ /* 0x000fe20001000000 */
[----:B------:R-:W-:Y:S01]  /*1e00*/  FMUL.FTZ R157, R157, UR6 ;  /* 0x000000069d9d7c20 */ /* 0x000fe20008410000 */
        /* <DEDUP_REMOVED lines=13> */
[----:B------:R-:W-:Y:S01]  /*1ee0*/  FSEL R21, R153, RZ, P5 ;  /* 0x000000ff99157208 */ /* 0x000fe20002800000 */
[----:B------:R-:W-:Y:S01]  /*1ef0*/  FMUL.FTZ R149, R149, UR6 ;  /* 0x0000000695957c20 */ /* 0x000fe20008410000 */
[----:B------:R-:W-:-:S02]  /*1f00*/  LOP3.LUT P6, RZ, R26, 0xff000000, RZ, 0xc0, !PT ;  /* 0xff0000001aff7812 */ /* 0x000fc400078cc0ff */
[C---:B------:R-:W-:Y:S02]  /*1f10*/  LOP3.LUT P2, RZ, R26.reuse, 0xff00, RZ, 0xc0, !PT ;  /* 0x0000ff001aff7812 */ /* 0x040fe4000784c0ff */
[----:B------:R-:W-:Y:S02]  /*1f20*/  LOP3.LUT P5, RZ, R26, 0xff, RZ, 0xc0, !PT ;  /* 0x000000ff1aff7812 */ /* 0x000fe400078ac0ff */
[----:B------:R-:W-:Y:S02]  /*1f30*/  F2FP.F16.F32.PACK_AB R23, R20, R23 ;  /* 0x000000171417723e */ /* 0x000fe400000000ff */
[----:B------:R-:W-:Y:S02]  /*1f40*/  FSEL R0, R155, RZ, P6 ;  /* 0x000000ff9b007208 */ /* 0x000fe40003000000 */
[----:B------:R-:W-:Y:S02]  /*1f50*/  FSEL R151, R151, RZ, P2 ;  /* 0x000000ff97977208 */ /* 0x000fe40001000000 */
[----:B------:R-:W-:-:S02]  /*1f60*/  FSEL R20, R149, RZ, P5 ;  /* 0x000000ff95147208 */ /* 0x000fc40002800000 */
[----:B------:R-:W-:Y:S02]  /*1f70*/  F2FP.F16.F32.PACK_AB R22, R159, R22 ;  /* 0x000000169f16723e */ /* 0x000fe400000000ff */
[----:B------:R-:W-:Y:S02]  /*1f80*/  F2FP.F16.F32.PACK_AB R21, R0, R21 ;  /* 0x000000150015723e */ /* 0x000fe400000000ff */
[----:B------:R-:W-:Y:S01]  /*1f90*/  F2FP.F16.F32.PACK_AB R20, R151, R20 ;  /* 0x000000149714723e */ /* 0x000fe200000000ff */
[----:B------:R-:W-:Y:S06]  /*1fa0*/  BRA `(.L_x_377) ;  /* 0x0000002000247947 */ /* 0x000fec0003800000 */
.L_x_376:
[-CC-:B------:R-:W-:Y:S01]  /*1fb0*/  FFMA.FTZ R163, R163, R168.reuse, R170.reuse ;  /* 0x000000a8a3a37223 */ /* 0x180fe200000100aa */
[-CC-:B------:R-:W-:Y:S01]  /*1fc0*/  FFMA.FTZ R161, R161, R168.reuse, R170.reuse ;  /* 0x000000a8a1a17223 */ /* 0x180fe200000100aa */
[-CC-:B------:R-:W-:Y:S01]  /*1fd0*/  FFMA.FTZ R157, R157, R168.reuse, R170.reuse ;  /* 0x000000a89d9d7223 */ /* 0x180fe200000100aa */
[----:B-----5:R-:W-:Y:S01]  /*1fe0*/  ISETP.GE.U32.AND P2, PT, R26, RZ, PT ;  /* 0x000000ff1a00720c */ /* 0x020fe20003f46070 */
[----:B------:R-:W-:Y:S01]  /*1ff0*/  FADD.FTZ R163, R160, -R163 ;  /* 0x800000a3a0a37221 */ /* 0x000fe20000010000 */
[----:B------:R-:W-:Y:S01]  /*2000*/  FADD.FTZ R161, R158, -R161 ;  /* 0x800000a19ea17221 */ /* 0x000fe20000010000 */
[----:B------:R-:W-:Y:S01]  /*2010*/  FADD.FTZ R157, R154, -R157 ;  /* 0x8000009d9a9d7221 */ /* 0x000fe20000010000 */
[-CC-:B------:R-:W-:Y:S01]  /*2020*/  FFMA.FTZ R153, R153, R168.reuse, R170.reuse ;  /* 0x000000a899997223 */ /* 0x180fe200000100aa */
[C---:B------:R-:W-:Y:S01]  /*2030*/  FMUL.FTZ R20, R146.reuse, R163 ;  /* 0x000000a392147220 */ /* 0x040fe20000410000 */
[----:B------:R-:W-:Y:S01]  /*2040*/  FMUL.FTZ R161, R146, R161 ;  /* 0x000000a192a17220 */ /* 0x000fe20000410000 */
[----:B------:R-:W-:Y:S01]  /*2050*/  ISETP.GE.U32.AND.EX P2, PT, R27, 0x1000000, PT, P2 ;  /* 0x010000001b00780c */ /* 0x000fe20003f46120 */
[-CC-:B------:R-:W-:Y:S01]  /*2060*/  FFMA.FTZ R159, R159, R168.reuse, R170.reuse ;  /* 0x000000a89f9f7223 */ /* 0x180fe200000100aa */
[----:B------:R-:W-:Y:S01]  /*2070*/  FMUL.FTZ R12, R20, UR6 ;  /* 0x00000006140c7c20 */ /* 0x000fe20008410000 */
[----:B------:R-:W-:Y:S01]  /*2080*/  FMUL.FTZ R14, R146, R157 ;  /* 0x0000009d920e7220 */ /* 0x000fe20000410000 */
[----:B------:R-:W-:Y:S01]  /*2090*/  FMUL.FTZ R13, R161, UR6 ;  /* 0x00000006a10d7c20 */ /* 0x000fe20008410000 */
[C---:B------:R-:W-:Y:S01]  /*20a0*/  LOP3.LUT P6, RZ, R27.reuse, 0xff0000, RZ, 0xc0, !PT ;  /* 0x00ff00001bff7812 */ /* 0x040fe200078cc0ff */
[----:B------:R-:W-:Y:S01]  /*20b0*/  FADD.FTZ R153, R150, -R153 ;  /* 0x8000009996997221 */ /* 0x000fe20000010000 */
[----:B------:R-:W-:Y:S01]  /*20c0*/  FSEL R28, R12, RZ, P2 ;  /* 0x000000ff0c1c7208 */ /* 0x000fe20001000000 */
[----:B------:R-:W-:Y:S01]  /*20d0*/  FADD.FTZ R159, R156, -R159 ;  /* 0x8000009f9c9f7221 */ /* 0x000fe20000010000 */
[----:B------:R-:W-:Y:S01]  /*20e0*/  FMUL.FTZ R12, R14, UR6 ;  /* 0x000000060e0c7c20 */ /* 0x000fe20008410000 */
[----:B------:R-:W-:Y:S01]  /*20f0*/  LOP3.LUT P5, RZ, R27, 0xff, RZ, 0xc0, !PT ;  /* 0x000000ff1bff7812 */ /* 0x000fe200078ac0ff */
[-CC-:B------:R-:W-:Y:S01]  /*2100*/  FFMA.FTZ R155, R155, R168.reuse, R170.reuse ;  /* 0x000000a89b9b7223 */ /* 0x180fe200000100aa */
[----:B------:R-:W-:Y:S01]  /*2110*/  FSEL R23, R13, RZ, P6 ;  /* 0x000000ff0d177208 */ /* 0x000fe20003000000 */
[C---:B------:R-:W-:Y:S01]  /*2120*/  FMUL.FTZ R13, R146.reuse, R153 ;  /* 0x00000099920d7220 */ /* 0x040fe20000410000 */
[----:B------:R-:W-:Y:S01]  /*2130*/  FMUL.FTZ R159, R146, R159 ;  /* 0x0000009f929f7220 */ /* 0x000fe20000410000 */
[-CC-:B------:R-:W-:Y:S01]  /*2140*/  FFMA.FTZ R151, R151, R168.reuse, R170.reuse ;  /* 0x000000a897977223 */ /* 0x180fe200000100aa */
[----:B------:R-:W-:Y:S01]  /*2150*/  FFMA.FTZ R0, R0, R168, R170 ;  /* 0x000000a800007223 */ /* 0x000fe200000100aa */
[----:B------:R-:W-:Y:S01]  /*2160*/  FSEL R22, R12, RZ, P5 ;  /* 0x000000ff0c167208 */ /* 0x000fe20002800000 */
[----:B------:R-:W-:Y:S01]  /*2170*/  FMUL.FTZ R12, R13, UR6 ;  /* 0x000000060d0c7c20 */ /* 0x000fe20008410000 */
[----:B------:R-:W-:Y:S01]  /*2180*/  FADD.FTZ R155, R152, -R155 ;  /* 0x8000009b989b7221 */ /* 0x000fe20000010000 */
[----:B------:R-:W-:Y:S01]  /*2190*/  LOP3.LUT P6, RZ, R26, 0xff0000, RZ, 0xc0, !PT ;  /* 0x00ff00001aff7812 */ /* 0x000fe200078cc0ff */
[----:B------:R-:W-:Y:S01]  /*21a0*/  FMUL.FTZ R15, R159, UR6 ;  /* 0x000000069f0f7c20 */ /* 0x000fe20008410000 */
[----:B------:R-:W-:Y:S01]  /*21b0*/  FADD.FTZ R151, R148, -R151 ;  /* 0x8000009794977221 */ /* 0x000fe20000010000 */
[----:B------:R-:W-:Y:S01]  /*21c0*/  FADD.FTZ R149, R149, -R0 ;  /* 0x8000000095957221 */ /* 0x000fe20000010000 */
[----:B------:R-:W-:Y:S01]  /*21d0*/  LOP3.LUT P2, RZ, R27, 0xff00, RZ, 0xc0, !PT ;  /* 0x0000ff001bff7812 */ /* 0x000fe2000784c0ff */
[----:B------:R-:W-:Y:S01]  /*21e0*/  FMUL.FTZ R0, R146, R155 ;  /* 0x0000009b92007220 */ /* 0x000fe20000410000 */
[----:B------:R-:W-:Y:S01]  /*21f0*/  FSEL R21, R12, RZ, P6 ;  /* 0x000000ff0c157208 */ /* 0x000fe20003000000 */
[C---:B------:R-:W-:Y:S01]  /*2200*/  FMUL.FTZ R151, R146.reuse, R151 ;  /* 0x0000009792977220 */ /* 0x040fe20000410000 */
[----:B------:R-:W-:Y:S01]  /*2210*/  FMUL.FTZ R12, R146, R149 ;  /* 0x00000095920c7220 */ /* 0x000fe20000410000 */
[----:B------:R-:W-:-:S02]  /*2220*/  FSEL R27, R15, RZ, P2 ;  /* 0x000000ff0f1b7208 */ /* 0x000fc40001000000 */
[----:B------:R-:W-:Y:S01]  /*2230*/  F2FP.F16.F32.PACK_AB R15, R20, R161 ;  /* 0x000000a1140f723e */ /* 0x000fe200000000ff */
[C---:B------:R-:W-:Y:S01]  /*2240*/  FMUL.FTZ R20, R0.reuse, UR6 ;  /* 0x0000000600147c20 */ /* 0x040fe20008410000 */
[----:B------:R-:W-:Y:S01]  /*2250*/  F2FP.F16.F32.PACK_AB R13, R0, R13 ;  /* 0x0000000d000d723e */ /* 0x000fe200000000ff */
[----:B------:R-:W-:Y:S01]  /*2260*/  FMUL.FTZ R0, R12, UR6 ;  /* 0x000000060c007c20 */ /* 0x000fe20008410000 */
[C---:B------:R-:W-:Y:S01]  /*2270*/  F2FP.F16.F32.PACK_AB R12, R151.reuse, R12 ;  /* 0x0000000c970c723e */ /* 0x040fe200000000ff */
[----:B------:R-:W-:Y:S01]  /*2280*/  FMUL.FTZ R151, R151, UR6 ;  /* 0x0000000697977c20 */ /* 0x000fe20008410000 */
[C---:B------:R-:W-:Y:S02]  /*2290*/  LOP3.LUT P5, RZ, R26.reuse, 0xff000000, RZ, 0xc0, !PT ;  /* 0xff0000001aff7812 */ /* 0x040fe400078ac0ff */
[C---:B------:R-:W-:Y:S02]  /*22a0*/  LOP3.LUT P2, RZ, R26.reuse, 0xff, RZ, 0xc0, !PT ;  /* 0x000000ff1aff7812 */ /* 0x040fe4000784c0ff */
[----:B------:R-:W-:-:S02]  /*22b0*/  LOP3.LUT P6, RZ, R26, 0xff00, RZ, 0xc0, !PT ;  /* 0x0000ff001aff7812 */ /* 0x000fc400078cc0ff */
[----:B------:R-:W-:Y:S02]  /*22c0*/  FSEL R20, R20, RZ, P5 ;  /* 0x000000ff14147208 */ /* 0x000fe40002800000 */
[----:B------:R-:W-:Y:S02]  /*22d0*/  FSEL R0, R0, RZ, P2 ;  /* 0x000000ff00007208 */ /* 0x000fe40001000000 */
[----:B------:R-:W-:Y:S02]  /*22e0*/  FSEL R151, R151, RZ, P6 ;  /* 0x000000ff97977208 */ /* 0x000fe40003000000 */
[----:B------:R-:W-:Y:S02]  /*22f0*/  F2FP.F16.F32.PACK_AB R21, R20, R21 ;  /* 0x000000151415723e */ /* 0x000fe400000000ff */
[----:B------:R-:W-:Y:S02]  /*2300*/  F2FP.F16.F32.PACK_AB R14, R159, R14 ;  /* 0x0000000e9f0e723e */ /* 0x000fe400000000ff */
[----:B------:R-:W-:-:S02]  /*2310*/  F2FP.F16.F32.PACK_AB R23, R28, R23 ;  /* 0x000000171c17723e */ /* 0x000fc400000000ff */
[----:B------:R-:W-:Y:S02]  /*2320*/  F2FP.F16.F32.PACK_AB R22, R27, R22 ;  /* 0x000000161b16723e */ /* 0x000fe400000000ff */
[----:B------:R-:W-:Y:S01]  /*2330*/  F2FP.F16.F32.PACK_AB R20, R151, R0 ;  /* 0x000000009714723e */ /* 0x000fe200000000ff */
[----:B------:R-:W-:Y:S06]  /*2340*/  BRA `(.L_x_377) ;  /* 0x0000001c003c7947 */ /* 0x000fec0003800000 */
.L_x_375:
[----:B------:R-:W-:-:S04]  /*2350*/  UISETP.NE.U32.AND UP0, UPT, UR4, URZ, UPT ;  /* 0x000000ff0400728c */ /* 0x000fc8000bf05070 */
[----:B------:R-:W-:-:S09]  /*2360*/  UISETP.NE.AND.EX UP0, UPT, UR5, URZ, UPT, UP0 ;  /* 0x000000ff0500728c */ /* 0x000fd2000bf05300 */
[----:B------:R-:W-:Y:S05]  /*2370*/  BRA.U UP0, `(.L_x_378) ;  /* 0x0000000100f87547 */ /* 0x000fea000b800000 */
[-CC-:B------:R-:W-:Y:S01]  /*2380*/  FFMA.FTZ R163, R163, R168.reuse, R170.reuse ;  /* 0x000000a8a3a37223 */ /* 0x180fe200000100aa */
[--C-:B-----5:R-:W-:Y:S02]  /*2390*/  HADD2.F32 R21, -RZ, R7.reuse.H1_H1 ;  /* 0x30000007ff157230 */ /* 0x120fe40000004100 */
[-CC-:B------:R-:W-:Y:S01]  /*23a0*/  FFMA.FTZ R157, R157, R168.reuse, R170.reuse ;  /* 0x000000a89d9d7223 */ /* 0x180fe200000100aa */
[----:B------:R-:W-:Y:S01]  /*23b0*/  FFMA.FTZ R161, R161, R168, R170 ;  /* 0x000000a8a1a17223 */ /* 0x000fe200000100aa */
[----:B------:R-:W-:Y:S01]  /*23c0*/  FADD.FTZ R28, R160, -R163 ;  /* 0x800000a3a01c7221 */ /* 0x000fe20000010000 */
[----:B------:R-:W-:Y:S02]  /*23d0*/  HADD2.F32 R23, -RZ, R7.H0_H0 ;  /* 0x20000007ff177230 */ /* 0x000fe40000004100 */
[----:B------:R-:W-:Y:S01]  /*23e0*/  FADD.FTZ R20, R154, -R157 ;  /* 0x8000009d9a147221 */ /* 0x000fe20000010000 */
[----:B------:R-:W-:Y:S01]  /*23f0*/  FADD.FTZ R22, R158, -R161 ;  /* 0x800000a19e167221 */ /* 0x000fe20000010000 */
[----:B------:R-:W-:Y:S01]  /*2400*/  FFMA.FTZ R28, R146, R28, R21 ;  /* 0x0000001c921c7223 */ /* 0x000fe20000010015 */
[----:B------:R-:W-:-:S02]  /*2410*/  HADD2.F32 R21, -RZ, R6.H0_H0 ;  /* 0x20000006ff157230 */ /* 0x000fc40000004100 */
[--C-:B------:R-:W-:Y:S01]  /*2420*/  FFMA.FTZ R153, R153, R168, R170.reuse ;  /* 0x000000a899997223 */ /* 0x100fe200000100aa */
[----:B------:R-:W-:Y:S01]  /*2430*/  ISETP.GE.U32.AND P2, PT, R26, RZ, PT ;  /* 0x000000ff1a00720c */ /* 0x000fe20003f46070 */
[----:B------:R-:W-:Y:S01]  /*2440*/  FFMA.FTZ R22, R146, R22, R23 ;  /* 0x0000001692167223 */ /* 0x000fe20000010017 */
[----:B------:R-:W-:Y:S01]  /*2450*/  FMUL.FTZ R28, R28, UR6 ;  /* 0x000000061c1c7c20 */ /* 0x000fe20008410000 */
[----:B------:R-:W-:Y:S01]  /*2460*/  FFMA.FTZ R20, R146, R20, R21 ;  /* 0x0000001492147223 */ /* 0x000fe20000010015 */
[----:B------:R-:W-:Y:S02]  /*2470*/  HADD2.F32 R21, -RZ, R5.H0_H0 ;  /* 0x20000005ff157230 */ /* 0x000fe40000004100 */
[----:B------:R-:W-:Y:S01]  /*2480*/  FADD.FTZ R150, R150, -R153 ;  /* 0x8000009996967221 */ /* 0x000fe20000010000 */
[----:B------:R-:W-:Y:S01]  /*2490*/  FFMA.FTZ R159, R159, R168, R170 ;  /* 0x000000a89f9f7223 */ /* 0x000fe200000100aa */
[C---:B------:R-:W-:Y:S01]  /*24a0*/  ISETP.GE.U32.AND.EX P2, PT, R27.reuse, 0x1000000, PT, P2 ;  /* 0x010000001b00780c */ /* 0x040fe20003f46120 */
[----:B------:R-:W-:Y:S01]  /*24b0*/  FMUL.FTZ R22, R22, UR6 ;  /* 0x0000000616167c20 */ /* 0x000fe20008410000 */
[----:B------:R-:W-:Y:S01]  /*24c0*/  FFMA.FTZ R21, R146, R150, R21 ;  /* 0x0000009692157223 */ /* 0x000fe20000010015 */
[----:B------:R-:W-:Y:S01]  /*24d0*/  LOP3.LUT P6, RZ, R27, 0xff0000, RZ, 0xc0, !PT ;  /* 0x00ff00001bff7812 */ /* 0x000fe200078cc0ff */
[----:B------:R-:W-:-:S02]  /*24e0*/  HADD2.F32 R23, -RZ, R6.H1_H1 ;  /* 0x30000006ff177230 */ /* 0x000fc40000004100 */
[----:B------:R-:W-:Y:S01]  /*24f0*/  FADD.FTZ R156, R156, -R159 ;  /* 0x8000009f9c9c7221 */ /* 0x000fe20000010000 */
[----:B------:R-:W-:Y:S01]  /*2500*/  FSEL R30, R28, RZ, P2 ;  /* 0x000000ff1c1e7208 */ /* 0x000fe20001000000 */
[----:B------:R-:W-:Y:S01]  /*2510*/  FMUL.FTZ R21, R21, UR6 ;  /* 0x0000000615157c20 */ /* 0x000fe20008410000 */
[C---:B------:R-:W-:Y:S01]  /*2520*/  LOP3.LUT P5, RZ, R27.reuse, 0xff, RZ, 0xc0, !PT ;  /* 0x000000ff1bff7812 */ /* 0x040fe200078ac0ff */
[----:B------:R-:W-:Y:S01]  /*2530*/  FFMA.FTZ R23, R146, R156, R23 ;  /* 0x0000009c92177223 */ /* 0x000fe20000010017 */
[----:B------:R-:W-:Y:S01]  /*2540*/  LOP3.LUT P2, RZ, R27, 0xff00, RZ, 0xc0, !PT ;  /* 0x0000ff001bff7812 */ /* 0x000fe2000784c0ff */
[-CC-:B------:R-:W-:Y:S01]  /*2550*/  FFMA.FTZ R155, R155, R168.reuse, R170.reuse ;  /* 0x000000a89b9b7223 */ /* 0x180fe200000100aa */
[----:B------:R-:W-:Y:S01]  /*2560*/  FSEL R27, R22, RZ, P6 ;  /* 0x000000ff161b7208 */ /* 0x000fe20003000000 */
[----:B------:R-:W-:Y:S01]  /*2570*/  FMUL.FTZ R20, R20, UR6 ;  /* 0x0000000614147c20 */ /* 0x000fe20008410000 */
[----:B------:R-:W-:Y:S01]  /*2580*/  LOP3.LUT P6, RZ, R26, 0xff0000, RZ, 0xc0, !PT ;  /* 0x00ff00001aff7812 */ /* 0x000fe200078cc0ff */
[----:B------:R-:W-:Y:S01]  /*2590*/  FMUL.FTZ R23, R23, UR6 ;  /* 0x0000000617177c20 */ /* 0x000fe20008410000 */
[-CC-:B------:R-:W-:Y:S01]  /*25a0*/  FFMA.FTZ R0, R0, R168.reuse, R170.reuse ;  /* 0x000000a800007223 */ /* 0x180fe200000100aa */
[----:B------:R-:W-:Y:S01]  /*25b0*/  FADD.FTZ R155, R152, -R155 ;  /* 0x8000009b989b7221 */ /* 0x000fe20000010000 */
[----:B------:R-:W-:Y:S01]  /*25c0*/  FSEL R28, R21, RZ, P6 ;  /* 0x000000ff151c7208 */ /* 0x000fe20003000000 */
[----:B------:R-:W-:Y:S01]  /*25d0*/  HADD2.F32 R21, -RZ, R5.H1_H1 ;  /* 0x30000005ff157230 */ /* 0x000fe20000004100 */
[----:B------:R-:W-:Y:S01]  /*25e0*/  FSEL R22, R20, RZ, P5 ;  /* 0x000000ff14167208 */ /* 0x000fe20002800000 */
[----:B------:R-:W-:Y:S01]  /*25f0*/  FFMA.FTZ R151, R151, R168, R170 ;  /* 0x000000a897977223 */ /* 0x000fe200000100aa */
[----:B------:R-:W-:Y:S01]  /*2600*/  FADD.FTZ R20, R149, -R0 ;  /* 0x8000000095147221 */ /* 0x000fe20000010000 */
[----:B------:R-:W-:Y:S01]  /*2610*/  FSEL R31, R23, RZ, P2 ;  /* 0x000000ff171f7208 */ /* 0x000fe20001000000 */
[----:B------:R-:W-:Y:S01]  /*2620*/  FFMA.FTZ R0, R146, R155, R21 ;  /* 0x0000009b92007223 */ /* 0x000fe20000010015 */
[----:B------:R-:W-:-:S02]  /*2630*/  HADD2.F32 R23, -RZ, R4.H1_H1 ;  /* 0x30000004ff177230 */ /* 0x000fc40000004100 */
[----:B------:R-:W-:Y:S01]  /*2640*/  FADD.FTZ R148, R148, -R151 ;  /* 0x8000009794947221 */ /* 0x000fe20000010000 */
[----:B------:R-:W-:Y:S01]  /*2650*/  HADD2.F32 R21, -RZ, R4.H0_H0 ;  /* 0x20000004ff157230 */ /* 0x000fe20000004100 */
[----:B------:R-:W-:Y:S02]  /*2660*/  LOP3.LUT P5, RZ, R26, 0xff000000, RZ, 0xc0, !PT ;  /* 0xff0000001aff7812 */ /* 0x000fe400078ac0ff */
[----:B------:R-:W-:Y:S01]  /*2670*/  FFMA.FTZ R23, R146, R148, R23 ;  /* 0x0000009492177223 */ /* 0x000fe20000010017 */
[----:B------:R-:W-:Y:S01]  /*2680*/  LOP3.LUT P2, RZ, R26, 0xff00, RZ, 0xc0, !PT ;  /* 0x0000ff001aff7812 */ /* 0x000fe2000784c0ff */
[----:B------:R-:W-:Y:S01]  /*2690*/  FFMA.FTZ R21, R146, R20, R21 ;  /* 0x0000001492157223 */ /* 0x000fe20000010015 */
[----:B------:R-:W-:Y:S01]  /*26a0*/  FMUL.FTZ R20, R0, UR6 ;  /* 0x0000000600147c20 */ /* 0x000fe20008410000 */
[----:B------:R-:W-:Y:S01]  /*26b0*/  FMUL.FTZ R0, R23, UR6 ;  /* 0x0000000617007c20 */ /* 0x000fe20008410000 */
[----:B------:R-:W-:Y:S01]  /*26c0*/  LOP3.LUT P6, RZ, R26, 0xff, RZ, 0xc0, !PT ;  /* 0x000000ff1aff7812 */ /* 0x000fe200078cc0ff */
[----:B------:R-:W-:Y:S01]  /*26d0*/  FMUL.FTZ R21, R21, UR6 ;  /* 0x0000000615157c20 */ /* 0x000fe20008410000 */
[----:B------:R-:W-:-:S02]  /*26e0*/  F2FP.F16.F32.PACK_AB R23, R30, R27 ;  /* 0x0000001b1e17723e */ /* 0x000fc400000000ff */
[----:B------:R-:W-:Y:S02]  /*26f0*/  FSEL R29, R20, RZ, P5 ;  /* 0x000000ff141d7208 */ /* 0x000fe40002800000 */
[----:B------:R-:W-:Y:S02]  /*2700*/  FSEL R27, R0, RZ, P2 ;  /* 0x000000ff001b7208 */ /* 0x000fe40001000000 */
[----:B------:R-:W-:Y:S02]  /*2710*/  FSEL R20, R21, RZ, P6 ;  /* 0x000000ff15147208 */ /* 0x000fe40003000000 */
[----:B------:R-:W-:Y:S02]  /*2720*/  F2FP.F16.F32.PACK_AB R22, R31, R22 ;  /* 0x000000161f16723e */ /* 0x000fe400000000ff */
[----:B------:R-:W-:Y:S02]  /*2730*/  F2FP.F16.F32.PACK_AB R21, R29, R28 ;  /* 0x0000001c1d15723e */ /* 0x000fe400000000ff */
[----:B------:R-:W-:Y:S01]  /*2740*/  F2FP.F16.F32.PACK_AB R20, R27, R20 ;  /* 0x000000141b14723e */ /* 0x000fe200000000ff */
[----:B------:R-:W-:Y:S06]  /*2750*/  BRA `(.L_x_377) ;  /* 0x0000001800387947 */ /* 0x000fec0003800000 */
.L_x_378:
[-CC-:B------:R-:W-:Y:S01]  /*2760*/  FFMA.FTZ R163, R163, R168.reuse, R170.reuse ;  /* 0x000000a8a3a37223 */ /* 0x180fe200000100aa */
[--C-:B-----5:R-:W-:Y:S02]  /*2770*/  HADD2.F32 R12, -RZ, R7.reuse.H1_H1 ;  /* 0x30000007ff0c7230 */ /* 0x120fe40000004100 */
[-CC-:B------:R-:W-:Y:S01]  /*2780*/  FFMA.FTZ R157, R157, R168.reuse, R170.reuse ;  /* 0x000000a89d9d7223 */ /* 0x180fe200000100aa */
[-CC-:B------:R-:W-:Y:S01]  /*2790*/  FFMA.FTZ R161, R161, R168.reuse, R170.reuse ;  /* 0x000000a8a1a17223 */ /* 0x180fe200000100aa */
[----:B------:R-:W-:Y:S01]  /*27a0*/  FADD.FTZ R163, R160, -R163 ;  /* 0x800000a3a0a37221 */ /* 0x000fe20000010000 */
[----:B------:R-:W-:Y:S01]  /*27b0*/  FFMA.FTZ R153, R153, R168, R170 ;  /* 0x000000a899997223 */ /* 0x000fe200000100aa */
[----:B------:R-:W-:Y:S01]  /*27c0*/  FADD.FTZ R157, R154, -R157 ;  /* 0x8000009d9a9d7221 */ /* 0x000fe20000010000 */
[----:B------:R-:W-:Y:S02]  /*27d0*/  HADD2.F32 R13, -RZ, R7.H0_H0 ;  /* 0x20000007ff0d7230 */ /* 0x000fe40000004100 */
[----:B------:R-:W-:Y:S01]  /*27e0*/  FFMA.FTZ R22, R146, R163, R12 ;  /* 0x000000a392167223 */ /* 0x000fe2000001000c */
[----:B------:R-:W-:-:S02]  /*27f0*/  HADD2.F32 R12, -RZ, R6.H0_H0 ;  /* 0x20000006ff0c7230 */ /* 0x000fc40000004100 */
[----:B------:R-:W-:Y:S01]  /*2800*/  FADD.FTZ R161, R158, -R161 ;  /* 0x800000a19ea17221 */ /* 0x000fe20000010000 */
[----:B------:R-:W-:Y:S01]  /*2810*/  FADD.FTZ R153, R150, -R153 ;  /* 0x8000009996997221 */ /* 0x000fe20000010000 */
[----:B------:R-:W-:Y:S01]  /*2820*/  ISETP.GE.U32.AND P2, PT, R26, RZ, PT ;  /* 0x000000ff1a00720c */ /* 0x000fe20003f46070 */
[-C--:B------:R-:W-:Y:S01]  /*2830*/  FFMA.FTZ R159, R159, R168.reuse, R170 ;  /* 0x000000a89f9f7223 */ /* 0x080fe200000100aa */
[C---:B------:R-:W-:Y:S01]  /*2840*/  FFMA.FTZ R14, R146.reuse, R157, R12 ;  /* 0x0000009d920e7223 */ /* 0x040fe2000001000c */
[--C-:B------:R-:W-:Y:S02]  /*2850*/  HADD2.F32 R12, -RZ, R5.reuse.H0_H0 ;  /* 0x20000005ff0c7230 */ /* 0x100fe40000004100 */
[C---:B------:R-:W-:Y:S01]  /*2860*/  FFMA.FTZ R161, R146.reuse, R161, R13 ;  /* 0x000000a192a17223 */ /* 0x040fe2000001000d */
[C---:B------:R-:W-:Y:S01]  /*2870*/  ISETP.GE.U32.AND.EX P2, PT, R27.reuse, 0x1000000, PT, P2 ;  /* 0x010000001b00780c */ /* 0x040fe20003f46120 */
[----:B------:R-:W-:Y:S01]  /*2880*/  HADD2.F32 R20, -RZ, R6.H1_H1 ;  /* 0x30000006ff147230 */ /* 0x000fe20000004100 */
[----:B------:R-:W-:Y:S01]  /*2890*/  LOP3.LUT P5, RZ, R27, 0xff, RZ, 0xc0, !PT ;  /* 0x000000ff1bff7812 */ /* 0x000fe200078ac0ff */
[----:B------:R-:W-:Y:S01]  /*28a0*/  FFMA.FTZ R13, R146, R153, R12 ;  /* 0x00000099920d7223 */ /* 0x000fe2000001000c */
[----:B------:R-:W-:Y:S01]  /*28b0*/  FMUL.FTZ R12, R22, UR6 ;  /* 0x00000006160c7c20 */ /* 0x000fe20008410000 */
[----:B------:R-:W-:Y:S01]  /*28c0*/  FMUL.FTZ R15, R161, UR6 ;  /* 0x00000006a10f7c20 */ /* 0x000fe20008410000 */
[C---:B------:R-:W-:Y:S01]  /*28d0*/  LOP3.LUT P6, RZ, R27.reuse, 0xff0000, RZ, 0xc0, !PT ;  /* 0x00ff00001bff7812 */ /* 0x040fe200078cc0ff */
[----:B------:R-:W-:Y:S01]  /*28e0*/  FADD.FTZ R159, R156, -R159 ;  /* 0x8000009f9c9f7221 */ /* 0x000fe20000010000 */
[-CC-:B------:R-:W-:Y:S01]  /*28f0*/  FFMA.FTZ R0, R0, R168.reuse, R170.reuse ;  /* 0x000000a800007223 */ /* 0x180fe200000100aa */
[----:B------:R-:W-:Y:S01]  /*2900*/  FSEL R30, R12, RZ, P2 ;  /* 0x000000ff0c1e7208 */ /* 0x000fe20001000000 */
[----:B------:R-:W-:Y:S01]  /*2910*/  FMUL.FTZ R12, R14, UR6 ;  /* 0x000000060e0c7c20 */ /* 0x000fe20008410000 */
[----:B------:R-:W-:Y:S01]  /*2920*/  LOP3.LUT P2, RZ, R27, 0xff00, RZ, 0xc0, !PT ;  /* 0x0000ff001bff7812 */ /* 0x000fe2000784c0ff */
[-CC-:B------:R-:W-:Y:S01]  /*2930*/  FFMA.FTZ R151, R151, R168.reuse, R170.reuse ;  /* 0x000000a897977223 */ /* 0x180fe200000100aa */
[----:B------:R-:W-:Y:S01]  /*2940*/  FSEL R29, R15, RZ, P6 ;  /* 0x000000ff0f1d7208 */ /* 0x000fe20003000000 */
[----:B------:R-:W-:Y:S01]  /*2950*/  FFMA.FTZ R155, R155, R168, R170 ;  /* 0x000000a89b9b7223 */ /* 0x000fe200000100aa */
[----:B------:R-:W-:Y:S01]  /*2960*/  FSEL R27, R12, RZ, P5 ;  /* 0x000000ff0c1b7208 */ /* 0x000fe20002800000 */
[----:B------:R-:W-:Y:S01]  /*2970*/  FMUL.FTZ R12, R13, UR6 ;  /* 0x000000060d0c7c20 */ /* 0x000fe20008410000 */
[----:B------:R-:W-:Y:S01]  /*2980*/  LOP3.LUT P6, RZ, R26, 0xff0000, RZ, 0xc0, !PT ;  /* 0x00ff00001aff7812 */ /* 0x000fe200078cc0ff */
[----:B------:R-:W-:Y:S01]  /*2990*/  FFMA.FTZ R159, R146, R159, R20 ;  /* 0x0000009f929f7223 */ /* 0x000fe20000010014 */
[----:B------:R-:W-:Y:S01]  /*29a0*/  FADD.FTZ R149, R149, -R0 ;  /* 0x8000000095957221 */ /* 0x000fe20000010000 */
[----:B------:R-:W-:Y:S01]  /*29b0*/  HADD2.F32 R23, -RZ, R5.H1_H1 ;  /* 0x30000005ff177230 */ /* 0x000fe20000004100 */
[----:B------:R-:W-:Y:S01]  /*29c0*/  FSEL R21, R12, RZ, P6 ;  /* 0x000000ff0c157208 */ /* 0x000fe20003000000 */
[----:B------:R-:W-:-:S02]  /*29d0*/  HADD2.F32 R0, -RZ, R4.H0_H0 ;  /* 0x20000004ff007230 */ /* 0x000fc40000004100 */
[----:B------:R-:W-:Y:S01]  /*29e0*/  FADD.FTZ R151, R148, -R151 ;  /* 0x8000009794977221 */ /* 0x000fe20000010000 */
[----:B------:R-:W-:Y:S02]  /*29f0*/  HADD2.F32 R12, -RZ, R4.H1_H1 ;  /* 0x30000004ff0c7230 */ /* 0x000fe40000004100 */
[----:B------:R-:W-:Y:S01]  /*2a00*/  FADD.FTZ R155, R152, -R155 ;  /* 0x8000009b989b7221 */ /* 0x000fe20000010000 */
[----:B------:R-:W-:Y:S01]  /*2a10*/  FMUL.FTZ R15, R159, UR6 ;  /* 0x000000069f0f7c20 */ /* 0x000fe20008410000 */
[----:B------:R-:W-:Y:S01]  /*2a20*/  FFMA.FTZ R0, R146, R149, R0 ;  /* 0x0000009592007223 */ /* 0x000fe20000010000 */
[----:B------:R-:W-:Y:S01]  /*2a30*/  LOP3.LUT P5, RZ, R26, 0xff000000, RZ, 0xc0, !PT ;  /* 0xff0000001aff7812 */ /* 0x000fe200078ac0ff */
[C---:B------:R-:W-:Y:S01]  /*2a40*/  FFMA.FTZ R20, R146.reuse, R155, R23 ;  /* 0x0000009b92147223 */ /* 0x040fe20000010017 */
[----:B------:R-:W-:Y:S01]  /*2a50*/  FFMA.FTZ R151, R146, R151, R12 ;  /* 0x0000009792977223 */ /* 0x000fe2000001000c */
[----:B------:R-:W-:Y:S02]  /*2a60*/  FSEL R28, R15, RZ, P2 ;  /* 0x000000ff0f1c7208 */ /* 0x000fe40001000000 */
[----:B------:R-:W-:Y:S01]  /*2a70*/  F2FP.F16.F32.PACK_AB R15, R22, R161 ;  /* 0x000000a1160f723e */ /* 0x000fe200000000ff */
[C---:B------:R-:W-:Y:S01]  /*2a80*/  FMUL.FTZ R22, R20.reuse, UR6 ;  /* 0x0000000614167c20 */ /* 0x040fe20008410000 */
[----:B------:R-:W-:Y:S01]  /*2a90*/  F2FP.F16.F32.PACK_AB R13, R20, R13 ;  /* 0x0000000d140d723e */ /* 0x000fe200000000ff */
[----:B------:R-:W-:Y:S01]  /*2aa0*/  FMUL.FTZ R20, R0, UR6 ;  /* 0x0000000600147c20 */ /* 0x000fe20008410000 */
[C---:B------:R-:W-:Y:S01]  /*2ab0*/  F2FP.F16.F32.PACK_AB R12, R151.reuse, R0 ;  /* 0x00000000970c723e */ /* 0x040fe200000000ff */
[----:B------:R-:W-:Y:S01]  /*2ac0*/  FMUL.FTZ R151, R151, UR6 ;  /* 0x0000000697977c20 */ /* 0x000fe20008410000 */
[----:B------:R-:W-:-:S02]  /*2ad0*/  LOP3.LUT P2, RZ, R26, 0xff, RZ, 0xc0, !PT ;  /* 0x000000ff1aff7812 */ /* 0x000fc4000784c0ff */
[----:B------:R-:W-:Y:S02]  /*2ae0*/  LOP3.LUT P6, RZ, R26, 0xff00, RZ, 0xc0, !PT ;  /* 0x0000ff001aff7812 */ /* 0x000fe400078cc0ff */
[----:B------:R-:W-:Y:S02]  /*2af0*/  FSEL R0, R22, RZ, P5 ;  /* 0x000000ff16007208 */ /* 0x000fe40002800000 */
[----:B------:R-:W-:Y:S02]  /*2b00*/  FSEL R20, R20, RZ, P2 ;  /* 0x000000ff14147208 */ /* 0x000fe40001000000 */
[----:B------:R-:W-:Y:S02]  /*2b10*/  FSEL R151, R151, RZ, P6 ;  /* 0x000000ff97977208 */ /* 0x000fe40003000000 */
[----:B------:R-:W-:Y:S02]  /*2b20*/  F2FP.F16.F32.PACK_AB R14, R159, R14 ;  /* 0x0000000e9f0e723e */ /* 0x000fe400000000ff */
[----:B------:R-:W-:-:S02]  /*2b30*/  F2FP.F16.F32.PACK_AB R23, R30, R29 ;  /* 0x0000001d1e17723e */ /* 0x000fc400000000ff */
[----:B------:R-:W-:Y:S02]  /*2b40*/  F2FP.F16.F32.PACK_AB R22, R28, R27 ;  /* 0x0000001b1c16723e */ /* 0x000fe400000000ff */
[----:B------:R-:W-:Y:S02]  /*2b50*/  F2FP.F16.F32.PACK_AB R21, R0, R21 ;  /* 0x000000150015723e */ /* 0x000fe400000000ff */
[----:B------:R-:W-:Y:S01]  /*2b60*/  F2FP.F16.F32.PACK_AB R20, R151, R20 ;  /* 0x000000149714723e */ /* 0x000fe200000000ff */
[----:B------:R-:W-:Y:S06]  /*2b70*/  BRA `(.L_x_377) ;  /* 0x0000001400307947 */ /* 0x000fec0003800000 */
.L_x_374:
        /* <DEDUP_REMOVED lines=15> */
[C---:B------:R-:W-:Y:S01]  /*2c70*/  FMUL.FTZ R161, R146.reuse, R161 ;  /* 0x000000a192a17220 */ /* 0x040fe20000410000 */
[----:B------:R-:W-:Y:S01]  /*2c80*/  ISETP.GE.U32.AND.EX P6, PT, R27, 0x1000000, PT, P2 ;  /* 0x010000001b00780c */ /* 0x000fe20003fc6120 */
[----:B------:R-:W-:Y:S01]  /*2c90*/  FMUL.FTZ R157, R146, R157 ;  /* 0x0000009d929d7220 */ /* 0x000fe20000410000 */
[----:B------:R-:W-:Y:S01]  /*2ca0*/  FMUL.FTZ R163, R163, UR6 ;  /* 0x00000006a3a37c20 */ /* 0x000fe20008410000 */
[----:B------:R-:W-:Y:S01]  /*2cb0*/  FMUL.FTZ R161, R161, UR6 ;  /* 0x00000006a1a17c20 */ /* 0x000fe20008410000 */
[----:B------:R-:W-:Y:S01]  /*2cc0*/  LOP3.LUT P5, RZ, R27, 0xff0000, RZ, 0xc0, !PT ;  /* 0x00ff00001bff7812 */ /* 0x000fe200078ac0ff */
[----:B------:R-:W-:Y:S01]  /*2cd0*/  FADD.FTZ R159, R156, -R159 ;  /* 0x8000009f9c9f7221 */ /* 0x000fe20000010000 */
[-CC-:B------:R-:W-:Y:S01]  /*2ce0*/  FFMA.FTZ R153, R153, R168.reuse, R170.reuse ;  /* 0x000000a899997223 */ /* 0x180fe200000100aa */
[-CC-:B------:R-:W-:Y:S01]  /*2cf0*/  FFMA.FTZ R155, R155, R168.reuse, R170.reuse ;  /* 0x000000a89b9b7223 */ /* 0x180fe200000100aa */
[----:B------:R-:W-:Y:S01]  /*2d00*/  FSEL R20, R163, RZ, P6 ;  /* 0x000000ffa3147208 */ /* 0x000fe20003000000 */
[----:B------:R-:W-:Y:S01]  /*2d10*/  FMUL.FTZ R157, R157, UR6 ;  /* 0x000000069d9d7c20 */ /* 0x000fe20008410000 */
[----:B------:R-:W-:Y:S01]  /*2d20*/  FSEL R23, R161, RZ, P5 ;  /* 0x000000ffa1177208 */ /* 0x000fe20002800000 */
[----:B------:R-:W-:Y:S01]  /*2d30*/  FMUL.FTZ R159, R146, R159 ;  /* 0x0000009f929f7220 */ /* 0x000fe20000410000 */
[----:B------:R-:W-:Y:S01]  /*2d40*/  LOP3.LUT P6, RZ, R3, 0xff0000, RZ, 0xc0, !PT ;  /* 0x00ff000003ff7812 */ /* 0x000fe200078cc0ff */
        /* <DEDUP_REMOVED lines=27> */
[----:B------:R-:W-:-:S02]  /*2f00*/  F2FP.F16.F32.PACK_AB R18, R21, R18 ;  /* 0x000000121512723e */ /* 0x000fc400000000ff */
        /* <DEDUP_REMOVED lines=13> */
[----:B------:R-:W-:Y:S02]  /*2fe0*/  F2FP.F16.F32.PACK_AB R19, R16, R19 ;  /* 0x000000131013723e */ /* 0x000fe400000000ff */
[----:B------:R-:W-:Y:S02]  /*2ff0*/  F2FP.F16.F32.PACK_AB R23, R20, R23 ;  /* 0x000000171417723e */ /* 0x000fe400000000ff */
[----:B------:R-:W-:Y:S02]  /*3000*/  F2FP.F16.F32.PACK_AB R22, R27, R22 ;  /* 0x000000161b16723e */ /* 0x000fe400000000ff */
[----:B------:R-:W-:Y:S02]  /*3010*/  FSEL R27, R151, RZ, P5 ;  /* 0x000000ff971b7208 */ /* 0x000fe40002800000 */
[C---:B------:R-:W-:Y:S02]  /*3020*/  FSEL R16, R149.reuse, RZ, P6 ;  /* 0x000000ff95107208 */ /* 0x040fe40003000000 */
[----:B------:R-:W-:-:S02]  /*3030*/  FSEL R20, R149, RZ, P2 ;  /* 0x000000ff95147208 */ /* 0x000fc40001000000 */
[----:B------:R-:W-:Y:S02]  /*3040*/  F2FP.F16.F32.PACK_AB R17, R0, R17 ;  /* 0x000000110011723e */ /* 0x000fe400000000ff */
[----:B------:R-:W-:Y:S02]  /*3050*/  F2FP.F16.F32.PACK_AB R21, R21, R28 ;  /* 0x0000001c1515723e */ /* 0x000fe400000000ff */
[----:B------:R-:W-:Y:S02]  /*3060*/  F2FP.F16.F32.PACK_AB R16, R27, R16 ;  /* 0x000000101b10723e */ /* 0x000fe400000000ff */
[----:B------:R-:W-:Y:S01]  /*3070*/  F2FP.F16.F32.PACK_AB R20, R29, R20 ;  /* 0x000000141d14723e */ /* 0x000fe200000000ff */
[----:B------:R-:W-:Y:S06]  /*3080*/  BRA `(.L_x_377) ;  /* 0x0000000c00ec7947 */ /* 0x000fec0003800000 */
.L_x_380:
        /* <DEDUP_REMOVED lines=16> */
[----:B------:R-:W-:Y:S01]  /*3190*/  FMUL.FTZ R14, R146, R157 ;  /* 0x0000009d920e7220 */ /* 0x000fe20000410000 */
[----:B------:R-:W-:Y:S01]  /*31a0*/  FSEL R23, R12, RZ, P5 ;  /* 0x000000ff0c177208 */ /* 0x000fe20002800000 */
[----:B------:R-:W-:Y:S01]  /*31b0*/  FMUL.FTZ R159, R146, R159 ;  /* 0x0000009f929f7220 */ /* 0x000fe20000410000 */
[----:B------:R-:W-:Y:S01]  /*31c0*/  ISETP.GE.U32.AND P5, PT, R2, RZ, PT ;  /* 0x000000ff0200720c */ /* 0x000fe20003fa6070 */
[----:B------:R-:W-:Y:S01]  /*31d0*/  FADD.FTZ R153, R150, -R153 ;  /* 0x8000009996997221 */ /* 0x000fe20000010000 */
[----:B------:R-:W-:Y:S01]  /*31e0*/  ISETP.GE.U32.AND.EX P2, PT, R27, 0x1000000, PT, P2 ;  /* 0x010000001b00780c */ /* 0x000fe20003f46120 */
[-CC-:B------:R-:W-:Y:S01]  /*31f0*/  FFMA.FTZ R155, R155, R168.reuse, R170.reuse ;  /* 0x000000a89b9b7223 */ /* 0x180fe200000100aa */
[----:B------:R-:W-:Y:S01]  /*3200*/  ISETP.GE.U32.AND.EX P5, PT, R3, 0x1000000, PT, P5 ;  /* 0x010000000300780c */ /* 0x000fe20003fa6150 */
[----:B------:R-:W-:Y:S01]  /*3210*/  FMUL.FTZ R15, R159, UR6 ;  /* 0x000000069f0f7c20 */ /* 0x000fe20008410000 */
[----:B------:R-:W-:Y:S01]  /*3220*/  FSEL R19, R12, RZ, P6 ;  /* 0x000000ff0c137208 */ /* 0x000fe20003000000 */
[----:B------:R-:W-:Y:S01]  /*3230*/  FMUL.FTZ R12, R14, UR6 ;  /* 0x000000060e0c7c20 */ /* 0x000fe20008410000 */
[----:B------:R-:W-:Y:S01]  /*3240*/  LOP3.LUT P6, RZ, R27, 0xff, RZ, 0xc0, !PT ;  /* 0x000000ff1bff7812 */ /* 0x000fe200078cc0ff */
[-CC-:B------:R-:W-:Y:S01]  /*3250*/  FFMA.FTZ R0, R0, R168.reuse, R170.reuse ;  /* 0x000000a800007223 */ /* 0x180fe200000100aa */
[----:B------:R-:W-:Y:S01]  /*3260*/  FSEL R20, R13, RZ, P2 ;  /* 0x000000ff0d147208 */ /* 0x000fe20001000000 */
[----:B------:R-:W-:Y:S01]  /*3270*/  FADD.FTZ R155, R152, -R155 ;  /* 0x8000009b989b7221 */ /* 0x000fe20000010000 */
[----:B------:R-:W-:Y:S01]  /*3280*/  LOP3.LUT P2, RZ, R3, 0xff, RZ, 0xc0, !PT ;  /* 0x000000ff03ff7812 */ /* 0x000fe2000784c0ff */
[----:B------:R-:W-:Y:S01]  /*3290*/  FFMA.FTZ R151, R151, R168, R170 ;  /* 0x000000a897977223 */ /* 0x000fe200000100aa */
[----:B------:R-:W-:Y:S01]  /*32a0*/  FSEL R28, R13, RZ, P5 ;  /* 0x000000ff0d1c7208 */ /* 0x000fe20002800000 */
[----:B------:R-:W-:Y:S01]  /*32b0*/  FMUL.FTZ R13, R146, R153 ;  /* 0x00000099920d7220 */ /* 0x000fe20000410000 */
[----:B------:R-:W-:Y:S01]  /*32c0*/  LOP3.LUT P5, RZ, R27, 0xff00, RZ, 0xc0, !PT ;  /* 0x0000ff001bff7812 */ /* 0x000fe200078ac0ff */
[----:B------:R-:W-:Y:S01]  /*32d0*/  FADD.FTZ R149, R149, -R0 ;  /* 0x8000000095957221 */ /* 0x000fe20000010000 */
[----:B------:R-:W-:Y:S01]  /*32e0*/  FSEL R22, R12, RZ, P6 ;  /* 0x000000ff0c167208 */ /* 0x000fe20003000000 */
[----:B------:R-:W-:Y:S01]  /*32f0*/  FMUL.FTZ R0, R146, R155 ;  /* 0x0000009b92007220 */ /* 0x000fe20000410000 */
[----:B------:R-:W-:Y:S01]  /*3300*/  LOP3.LUT P6, RZ, R3, 0xff00, RZ, 0xc0, !PT ;  /* 0x0000ff0003ff7812 */ /* 0x000fe200078cc0ff */
[----:B------:R-:W-:Y:S01]  /*3310*/  FADD.FTZ R151, R148, -R151 ;  /* 0x8000009794977221 */ /* 0x000fe20000010000 */
[----:B------:R-:W-:Y:S01]  /*3320*/  FSEL R18, R12, RZ, P2 ;  /* 0x000000ff0c127208 */ /* 0x000fe20001000000 */
[----:B------:R-:W-:Y:S01]  /*3330*/  FMUL.FTZ R12, R13, UR6 ;  /* 0x000000060d0c7c20 */ /* 0x000fe20008410000 */
[----:B------:R-:W-:Y:S01]  /*3340*/  FSEL R27, R15, RZ, P5 ;  /* 0x000000ff0f1b7208 */ /* 0x000fe20002800000 */
[----:B------:R-:W-:Y:S01]  /*3350*/  FMUL.FTZ R149, R146, R149 ;  /* 0x0000009592957220 */ /* 0x000fe20000410000 */
[----:B------:R-:W-:-:S02]  /*3360*/  LOP3.LUT P2, RZ, R26, 0xff0000, RZ, 0xc0, !PT ;  /* 0x00ff00001aff7812 */ /* 0x000fc4000784c0ff */
[----:B------:R-:W-:Y:S02]  /*3370*/  LOP3.LUT P5, RZ, R2, 0xff0000, RZ, 0xc0, !PT ;  /* 0x00ff000002ff7812 */ /* 0x000fe400078ac0ff */
[----:B------:R-:W-:Y:S02]  /*3380*/  FSEL R29, R15, RZ, P6 ;  /* 0x000000ff0f1d7208 */ /* 0x000fe40003000000 */
[----:B------:R-:W-:Y:S01]  /*3390*/  F2FP.F16.F32.PACK_AB R15, R16, R161 ;  /* 0x000000a1100f723e */ /* 0x000fe200000000ff */
[----:B------:R-:W-:Y:S01]  /*33a0*/  FMUL.FTZ R16, R0, UR6 ;  /* 0x0000000600107c20 */ /* 0x000fe20008410000 */
[C---:B------:R-:W-:Y:S02]  /*33b0*/  FSEL R21, R12.reuse, RZ, P2 ;  /* 0x000000ff0c157208 */ /* 0x040fe40001000000 */
[----:B------:R-:W-:Y:S01]  /*33c0*/  FSEL R17, R12, RZ, P5 ;  /* 0x000000ff0c117208 */ /* 0x000fe20002800000 */
[----:B------:R-:W-:Y:S01]  /*33d0*/  FMUL.FTZ R12, R146, R151 ;  /* 0x00000097920c7220 */ /* 0x000fe20000410000 */
[----:B------:R-:W-:-:S02]  /*33e0*/  LOP3.LUT P6, RZ, R26, 0xff000000, RZ, 0xc0, !PT ;  /* 0xff0000001aff7812 */ /* 0x000fc400078cc0ff */
[C---:B------:R-:W-:Y:S02]  /*33f0*/  LOP3.LUT P2, RZ, R26.reuse, 0xff00, RZ, 0xc0, !PT ;  /* 0x0000ff001aff7812 */ /* 0x040fe4000784c0ff */
[----:B------:R-:W-:Y:S02]  /*3400*/  LOP3.LUT P5, RZ, R26, 0xff, RZ, 0xc0, !PT ;  /* 0x000000ff1aff7812 */ /* 0x000fe400078ac0ff */
[----:B------:R-:W-:Y:S01]  /*3410*/  F2FP.F16.F32.PACK_AB R13, R0, R13 ;  /* 0x0000000d000d723e */ /* 0x000fe200000000ff */
[----:B------:R-:W-:Y:S01]  /*3420*/  FMUL.FTZ R0, R12, UR6 ;  /* 0x000000060c007c20 */ /* 0x000fe20008410000 */
[----:B------:R-:W-:Y:S02]  /*3430*/  FSEL R26, R16, RZ, P6 ;  /* 0x000000ff101a7208 */ /* 0x000fe40003000000 */
[----:B------:R-:W-:Y:S02]  /*3440*/  LOP3.LUT P6, RZ, R2, 0xff000000, RZ, 0xc0, !PT ;  /* 0xff00000002ff7812 */ /* 0x000fe400078cc0ff */
[----:B------:R-:W-:-:S02]  /*3450*/  F2FP.F16.F32.PACK_AB R22, R27, R22 ;  /* 0x000000161b16723e */ /* 0x000fc400000000ff */
[----:B------:R-:W-:Y:S01]  /*3460*/  F2FP.F16.F32.PACK_AB R12, R12, R149 ;  /* 0x000000950c0c723e */ /* 0x000fe200000000ff */
[----:B------:R-:W-:Y:S01]  /*3470*/  FMUL.FTZ R149, R149, UR6 ;  /* 0x0000000695957c20 */ /* 0x000fe20008410000 */
[----:B------:R-:W-:Y:S02]  /*3480*/  FSEL R16, R16, RZ, P6 ;  /* 0x000000ff10107208 */ /* 0x000fe40003000000 */
[----:B------:R-:W-:Y:S02]  /*3490*/  FSEL R27, R0, RZ, P2 ;  /* 0x000000ff001b7208 */ /* 0x000fe40001000000 */
[C---:B------:R-:W-:Y:S02]  /*34a0*/  LOP3.LUT P6, RZ, R2.reuse, 0xff00, RZ, 0xc0, !PT ;  /* 0x0000ff0002ff7812 */ /* 0x040fe400078cc0ff */
[----:B------:R-:W-:Y:S02]  /*34b0*/  LOP3.LUT P2, RZ, R2, 0xff, RZ, 0xc0, !PT ;  /* 0x000000ff02ff7812 */ /* 0x000fe4000784c0ff */
[----:B------:R-:W-:-:S02]  /*34c0*/  F2FP.F16.F32.PACK_AB R23, R20, R23 ;  /* 0x000000171417723e */ /* 0x000fc400000000ff */
[----:B------:R-:W-:Y:S02]  /*34d0*/  F2FP.F16.F32.PACK_AB R18, R29, R18 ;  /* 0x000000121d12723e */ /* 0x000fe400000000ff */
[----:B------:R-:W-:Y:S02]  /*34e0*/  F2FP.F16.F32.PACK_AB R17, R16, R17 ;  /* 0x000000111011723e */ /* 0x000fe400000000ff */
[----:B------:R-:W-:Y:S02]  /*34f0*/  FSEL R29, R0, RZ, P6 ;  /* 0x000000ff001d7208 */ /* 0x000fe40003000000 */
[C---:B------:R-:W-:Y:S02]  /*3500*/  FSEL R16, R149.reuse, RZ, P2 ;  /* 0x000000ff95107208 */ /* 0x040fe40001000000 */
[----:B------:R-:W-:Y:S02]  /*3510*/  FSEL R20, R149, RZ, P5 ;  /* 0x000000ff95147208 */ /* 0x000fe40002800000 */
[----:B------:R-:W-:-:S02]  /*3520*/  F2FP.F16.F32.PACK_AB R14, R159, R14 ;  /* 0x0000000e9f0e723e */ /* 0x000fc400000000ff */
[----:B------:R-:W-:Y:S02]  /*3530*/  F2FP.F16.F32.PACK_AB R19, R28, R19 ;  /* 0x000000131c13723e */ /* 0x000fe400000000ff */
[----:B------:R-:W-:Y:S02]  /*3540*/  F2FP.F16.F32.PACK_AB R21, R26, R21 ;  /* 0x000000151a15723e */ /* 0x000fe400000000ff */
[----:B------:R-:W-:Y:S02]  /*3550*/  F2FP.F16.F32.PACK_AB R16, R29, R16 ;  /* 0x000000101d10723e */ /* 0x000fe400000000ff */
[----:B------:R-:W-:Y:S01]  /*3560*/  F2FP.F16.F32.PACK_AB R20, R27, R20 ;  /* 0x000000141b14723e */ /* 0x000fe200000000ff */
[----:B------:R-:W-:Y:S06]  /*3570*/  BRA `(.L_x_377) ;  /* 0x0000000800b07947 */ /* 0x000fec0003800000 */
.L_x_379:
[----:B------:R-:W-:-:S04]  /*3580*/  UISETP.NE.U32.AND UP0, UPT, UR4, URZ, UPT ;  /* 0x000000ff0400728c */ /* 0x000fc8000bf05070 */
[----:B------:R-:W-:-:S09]  /*3590*/  UISETP.NE.AND.EX UP0, UPT, UR5, URZ, UPT, UP0 ;  /* 0x000000ff0500728c */ /* 0x000fd2000bf05300 */
[----:B------:R-:W-:Y:S05]  /*35a0*/  BRA.U UP0, `(.L_x_381) ;  /* 0x00000005004c7547 */ /* 0x000fea000b800000 */
[-CC-:B------:R-:W-:Y:S01]  /*35b0*/  FFMA.FTZ R161, R161, R168.reuse, R170.reuse ;  /* 0x000000a8a1a17223 */ /* 0x180fe200000100aa */
[--C-:B-----5:R-:W-:Y:S02]  /*35c0*/  HADD2.F32 R17, -RZ, R7.reuse.H0_H0 ;  /* 0x20000007ff117230 */ /* 0x120fe40000004100 */
[-CC-:B------:R-:W-:Y:S01]  /*35d0*/  FFMA.FTZ R163, R163, R168.reuse, R170.reuse ;  /* 0x000000a8a3a37223 */ /* 0x180fe200000100aa */
[-CC-:B------:R-:W-:Y:S01]  /*35e0*/  FFMA.FTZ R157, R157, R168.reuse, R170.reuse ;  /* 0x000000a89d9d7223 */ /* 0x180fe200000100aa */
[----:B------:R-:W-:Y:S01]  /*35f0*/  FADD.FTZ R161, R158, -R161 ;  /* 0x800000a19ea17221 */ /* 0x000fe20000010000 */
[----:B------:R-:W-:Y:S02]  /*3600*/  HADD2.F32 R18, -RZ, R7.H1_H1 ;  /* 0x30000007ff127230 */ /* 0x000fe40000004100 */
[----:B------:R-:W-:Y:S01]  /*3610*/  FADD.FTZ R163, R160, -R163 ;  /* 0x800000a3a0a37221 */ /* 0x000fe20000010000 */
[--C-:B------:R-:W-:Y:S02]  /*3620*/  HADD2.F32 R16, -RZ, R6.reuse.H0_H0 ;  /* 0x20000006ff107230 */ /* 0x100fe40000004100 */
[----:B------:R-:W-:Y:S01]  /*3630*/  FFMA.FTZ R17, R146, R161, R17 ;  /* 0x000000a192117223 */ /* 0x000fe20000010011 */
[----:B------:R-:W-:Y:S01]  /*3640*/  LOP3.LUT P5, RZ, R27, 0xff0000, RZ, 0xc0, !PT ;  /* 0x00ff00001bff7812 */ /* 0x000fe200078ac0ff */
[-C--:B------:R-:W-:Y:S01]  /*3650*/  FFMA.FTZ R159, R159, R168.reuse, R170 ;  /* 0x000000a89f9f7223 */ /* 0x080fe200000100aa */
[----:B------:R-:W-:Y:S01]  /*3660*/  FADD.FTZ R157, R154, -R157 ;  /* 0x8000009d9a9d7221 */ /* 0x000fe20000010000 */
[----:B------:R-:W-:Y:S01]  /*3670*/  FMUL.FTZ R17, R17, UR6 ;  /* 0x0000000611117c20 */ /* 0x000fe20008410000 */
[----:B------:R-:W-:Y:S01]  /*3680*/  FFMA.FTZ R163, R146, R163, R18 ;  /* 0x000000a392a37223 */ /* 0x000fe20000010012 */
[----:B------:R-:W-:Y:S01]  /*3690*/  FFMA.FTZ R153, R153, R168, R170 ;  /* 0x000000a899997223 */ /* 0x000fe200000100aa */
[----:B------:R-:W-:-:S02]  /*36a0*/  HADD2.F32 R18, -RZ, R6.H1_H1 ;  /* 0x30000006ff127230 */ /* 0x000fc40000004100 */
[----:B------:R-:W-:Y:S01]  /*36b0*/  FADD.FTZ R159, R156, -R159 ;  /* 0x8000009f9c9f7221 */ /* 0x000fe20000010000 */
[----:B------:R-:W-:Y:S01]  /*36c0*/  FSEL R20, R17, RZ, P5 ;  /* 0x000000ff11147208 */ /* 0x000fe20002800000 */
[----:B------:R-:W-:Y:S01]  /*36d0*/  FFMA.FTZ R157, R146, R157, R16 ;  /* 0x0000009d929d7223 */ /* 0x000fe20000010010 */
[----:B------:R-:W-:Y:S01]  /*36e0*/  LOP3.LUT P6, RZ, R3, 0xff0000, RZ, 0xc0, !PT ;  /* 0x00ff000003ff7812 */ /* 0x000fe200078cc0ff */
[--C-:B------:R-:W-:Y:S01]  /*36f0*/  HADD2.F32 R16, -RZ, R5.reuse.H0_H0 ;  /* 0x20000005ff107230 */ /* 0x100fe20000004100 */
[----:B------:R-:W-:Y:S01]  /*3700*/  ISETP.GE.U32.AND P5, PT, R2, RZ, PT ;  /* 0x000000ff0200720c */ /* 0x000fe20003fa6070 */
[----:B------:R-:W-:Y:S01]  /*3710*/  FADD.FTZ R153, R150, -R153 ;  /* 0x8000009996997221 */ /* 0x000fe20000010000 */
[----:B------:R-:W-:Y:S01]  /*3720*/  ISETP.GE.U32.AND P2, PT, R26, RZ, PT ;  /* 0x000000ff1a00720c */ /* 0x000fe20003f46070 */
[----:B------:R-:W-:Y:S01]  /*3730*/  FMUL.FTZ R163, R163, UR6 ;  /* 0x00000006a3a37c20 */ /* 0x000fe20008410000 */
[C---:B------:R-:W-:Y:S01]  /*3740*/  FFMA.FTZ R18, R146.reuse, R159, R18 ;  /* 0x0000009f92127223 */ /* 0x040fe20000010012 */
[----:B------:R-:W-:Y:S01]  /*3750*/  FSEL R19, R17, RZ, P6 ;  /* 0x000000ff11137208 */ /* 0x000fe20003000000 */
[----:B------:R-:W-:Y:S01]  /*3760*/  FMUL.FTZ R157, R157, UR6 ;  /* 0x000000069d9d7c20 */ /* 0x000fe20008410000 */
[----:B------:R-:W-:Y:S01]  /*3770*/  ISETP.GE.U32.AND.EX P5, PT, R3, 0x1000000, PT, P5 ;  /* 0x010000000300780c */ /* 0x000fe20003fa6150 */
[----:B------:R-:W-:Y:S01]  /*3780*/  FFMA.FTZ R153, R146, R153, R16 ;  /* 0x0000009992997223 */ /* 0x000fe20000010010 */
[C---:B------:R-:W-:Y:S01]  /*3790*/  ISETP.GE.U32.AND.EX P2, PT, R27.reuse, 0x1000000, PT, P2 ;  /* 0x010000001b00780c */ /* 0x040fe20003f46120 */
[----:B------:R-:W-:Y:S01]  /*37a0*/  FMUL.FTZ R21, R18, UR6 ;  /* 0x0000000612157c20 */ /* 0x000fe20008410000 */
[----:B------:R-:W-:Y:S01]  /*37b0*/  LOP3.LUT P6, RZ, R27, 0xff, RZ, 0xc0, !PT ;  /* 0x000000ff1bff7812 */ /* 0x000fe200078cc0ff */
[-CC-:B------:R-:W-:Y:S01]  /*37c0*/  FFMA.FTZ R155, R155, R168.reuse, R170.reuse ;  /* 0x000000a89b9b7223 */ /* 0x180fe200000100aa */
[C---:B------:R-:W-:Y:S01]  /*37d0*/  FSEL R16, R163.reuse, RZ, P5 ;  /* 0x000000ffa3107208 */ /* 0x040fe20002800000 */
[----:B------:R-:W-:Y:S01]  /*37e0*/  HADD2.F32 R23, -RZ, R5.H1_H1 ;  /* 0x30000005ff177230 */ /* 0x000fe20000004100 */
[----:B------:R-:W-:Y:S01]  /*37f0*/  FSEL R29, R163, RZ, P2 ;  /* 0x000000ffa31d7208 */ /* 0x000fe20001000000 */
[----:B------:R-:W-:Y:S01]  /*3800*/  FADD.FTZ R155, R152, -R155 ;  /* 0x8000009b989b7221 */ /* 0x000fe20000010000 */
[----:B------:R-:W-:Y:S01]  /*3810*/  LOP3.LUT P5, RZ, R27, 0xff00, RZ, 0xc0, !PT ;  /* 0x0000ff001bff7812 */ /* 0x000fe200078ac0ff */
[-CC-:B------:R-:W-:Y:S01]  /*3820*/  FFMA.FTZ R151, R151, R168.reuse, R170.reuse ;  /* 0x000000a897977223 */ /* 0x180fe200000100aa */
[----:B------:R-:W-:Y:S01]  /*3830*/  FSEL R22, R157, RZ, P6 ;  /* 0x000000ff9d167208 */ /* 0x000fe20003000000 */
[----:B------:R-:W-:Y:S01]  /*3840*/  FFMA.FTZ R0, R0, R168, R170 ;  /* 0x000000a800007223 */ /* 0x000fe200000100aa */
[C---:B------:R-:W-:Y:S01]  /*3850*/  LOP3.LUT P2, RZ, R3.reuse, 0xff, RZ, 0xc0, !PT ;  /* 0x000000ff03ff7812 */ /* 0x040fe2000784c0ff */
[----:B------:R-:W-:Y:S01]  /*3860*/  FFMA.FTZ R155, R146, R155, R23 ;  /* 0x0000009b929b7223 */ /* 0x000fe20000010017 */
[----:B------:R-:W-:Y:S01]  /*3870*/  LOP3.LUT P6, RZ, R3, 0xff00, RZ, 0xc0, !PT ;  /* 0x0000ff0003ff7812 */ /* 0x000fe200078cc0ff */
[----:B------:R-:W-:Y:S01]  /*3880*/  FADD.FTZ R151, R148, -R151 ;  /* 0x8000009794977221 */ /* 0x000fe20000010000 */
[----:B------:R-:W-:Y:S01]  /*3890*/  FSEL R27, R21, RZ, P5 ;  /* 0x000000ff151b7208 */ /* 0x000fe20002800000 */
[----:B------:R-:W-:Y:S01]  /*38a0*/  FMUL.FTZ R153, R153, UR6 ;  /* 0x0000000699997c20 */ /* 0x000fe20008410000 */
[----:B------:R-:W-:Y:S01]  /*38b0*/  FSEL R18, R157, RZ, P2 ;  /* 0x000000ff9d127208 */ /* 0x000fe20001000000 */
[----:B------:R-:W-:Y:S01]  /*38c0*/  FADD.FTZ R149, R149, -R0 ;  /* 0x8000000095957221 */ /* 0x000fe20000010000 */
[----:B------:R-:W-:Y:S01]  /*38d0*/  FSEL R21, R21, RZ, P6 ;  /* 0x000000ff15157208 */ /* 0x000fe20003000000 */
[----:B------:R-:W-:Y:S01]  /*38e0*/  FMUL.FTZ R155, R155, UR6 ;  /* 0x000000069b9b7c20 */ /* 0x000fe20008410000 */
[C---:B------:R-:W-:Y:S01]  /*38f0*/  LOP3.LUT P2, RZ, R26.reuse, 0xff0000, RZ, 0xc0, !PT ;  /* 0x00ff00001aff7812 */ /* 0x040fe2000784c0ff */
[--C-:B------:R-:W-:Y:S01]  /*3900*/  HADD2.F32 R0, -RZ, R4.reuse.H0_H0 ;  /* 0x20000004ff007230 */ /* 0x100fe20000004100 */
[----:B------:R-:W-:Y:S01]  /*3910*/  F2FP.F16.F32.PACK_AB R18, R21, R18 ;  /* 0x000000121512723e */ /* 0x000fe200000000ff */
[----:B------:R-:W-:Y:S01]  /*3920*/  HADD2.F32 R21, -RZ, R4.H1_H1 ;  /* 0x30000004ff157230 */ /* 0x000fe20000004100 */
[----:B------:R-:W-:-:S02]  /*3930*/  LOP3.LUT P6, RZ, R26, 0xff000000, RZ, 0xc0, !PT ;  /* 0xff0000001aff7812 */ /* 0x000fc400078cc0ff */
[----:B------:R-:W-:Y:S01]  /*3940*/  FSEL R28, R153, RZ, P2 ;  /* 0x000000ff991c7208 */ /* 0x000fe20001000000 */
[C---:B------:R-:W-:Y:S01]  /*3950*/  FFMA.FTZ R149, R146.reuse, R149, R0 ;  /* 0x0000009592957223 */ /* 0x040fe20000010000 */
[----:B------:R-:W-:Y:S01]  /*3960*/  FFMA.FTZ R21, R146, R151, R21 ;  /* 0x0000009792157223 */ /* 0x000fe20000010015 */
[----:B------:R-:W-:Y:S02]  /*3970*/  FSEL R31, R155, RZ, P6 ;  /* 0x000000ff9b1f7208 */ /* 0x000fe40003000000 */
[----:B------:R-:W-:Y:S01]  /*3980*/  LOP3.LUT P5, RZ, R2, 0xff0000, RZ, 0xc0, !PT ;  /* 0x00ff000002ff7812 */ /* 0x000fe200078ac0ff */
[----:B------:R-:W-:Y:S01]  /*3990*/  FMUL.FTZ R21, R21, UR6 ;  /* 0x0000000615157c20 */ /* 0x000fe20008410000 */
[----:B------:R-:W-:Y:S01]  /*39a0*/  LOP3.LUT P2, RZ, R26, 0xff00, RZ, 0xc0, !PT ;  /* 0x0000ff001aff7812 */ /* 0x000fe2000784c0ff */
[----:B------:R-:W-:Y:S01]  /*39b0*/  FMUL.FTZ R149, R149, UR6 ;  /* 0x0000000695957c20 */ /* 0x000fe20008410000 */
[----:B------:R-:W-:Y:S02]  /*39c0*/  LOP3.LUT P6, RZ, R2, 0xff000000, RZ, 0xc0, !PT ;  /* 0xff00000002ff7812 */ /* 0x000fe400078cc0ff */
[----:B------:R-:W-:-:S02]  /*39d0*/  F2FP.F16.F32.PACK_AB R23, R29, R20 ;  /* 0x000000141d17723e */ /* 0x000fc400000000ff */
        /* <DEDUP_REMOVED lines=14> */
[----:B------:R-:W-:Y:S01]  /*3ac0*/  F2FP.F16.F32.PACK_AB R20, R29, R20 ;  /* 0x000000141d14723e */ /* 0x000fe200000000ff */
[----:B------:R-:W-:Y:S06]  /*3ad0*/  BRA `(.L_x_377) ;  /* 0x0000000400587947 */ /* 0x000fec0003800000 */
.L_x_381:
[-CC-:B------:R-:W-:Y:S01]  /*3ae0*/  FFMA.FTZ R161, R161, R168.reuse, R170.reuse ;  /* 0x000000a8a1a17223 */ /* 0x180fe200000100aa */
[--C-:B-----5:R-:W-:Y:S02]  /*3af0*/  HADD2.F32 R13, -RZ, R7.reuse.H0_H0 ;  /* 0x20000007ff0d7230 */ /* 0x120fe40000004100 */
[-CC-:B------:R-:W-:Y:S01]  /*3b00*/  FFMA.FTZ R163, R163, R168.reuse, R170.reuse ;  /* 0x000000a8a3a37223 */ /* 0x180fe200000100aa */
[----:B------:R-:W-:Y:S02]  /*3b10*/  HADD2.F32 R14, -RZ, R7.H1_H1 ;  /* 0x30000007ff0e7230 */ /* 0x000fe40000004100 */
[----:B------:R-:W-:Y:S01]  /*3b20*/  FADD.FTZ R161, R158, -R161 ;  /* 0x800000a19ea17221 */ /* 0x000fe20000010000 */
[----:B------:R-:W-:Y:S01]  /*3b30*/  LOP3.LUT P5, RZ, R27, 0xff0000, RZ, 0xc0, !PT ;  /* 0x00ff00001bff7812 */ /* 0x000fe200078ac0ff */
[----:B------:R-:W-:Y:S01]  /*3b40*/  FADD.FTZ R163, R160, -R163 ;  /* 0x800000a3a0a37221 */ /* 0x000fe20000010000 */
[-CC-:B------:R-:W-:Y:S01]  /*3b50*/  FFMA.FTZ R157, R157, R168.reuse, R170.reuse ;  /* 0x000000a89d9d7223 */ /* 0x180fe200000100aa */
[----:B------:R-:W-:Y:S01]  /*3b60*/  FFMA.FTZ R161, R146, R161, R13 ;  /* 0x000000a192a17223 */ /* 0x000fe2000001000d */
[----:B------:R-:W-:Y:S01]  /*3b70*/  FFMA.FTZ R159, R159, R168, R170 ;  /* 0x000000a89f9f7223 */ /* 0x000fe200000100aa */
[----:B------:R-:W-:-:S02]  /*3b80*/  HADD2.F32 R12, -RZ, R6.H0_H0 ;  /* 0x20000006ff0c7230 */ /* 0x000fc40000004100 */
[----:B------:R-:W-:Y:S01]  /*3b90*/  FFMA.FTZ R28, R146, R163, R14 ;  /* 0x000000a3921c7223 */ /* 0x000fe2000001000e */
[----:B------:R-:W-:Y:S01]  /*3ba0*/  FMUL.FTZ R13, R161, UR6 ;  /* 0x00000006a10d7c20 */ /* 0x000fe20008410000 */
[----:B------:R-:W-:Y:S01]  /*3bb0*/  FADD.FTZ R157, R154, -R157 ;  /* 0x8000009d9a9d7221 */ /* 0x000fe20000010000 */
[----:B------:R-:W-:Y:S01]  /*3bc0*/  HADD2.F32 R16, -RZ, R6.H1_H1 ;  /* 0x30000006ff107230 */ /* 0x000fe20000004100 */
[----:B------:R-:W-:Y:S01]  /*3bd0*/  ISETP.GE.U32.AND P2, PT, R26, RZ, PT ;  /* 0x000000ff1a00720c */ /* 0x000fe20003f46070 */
[----:B------:R-:W-:Y:S01]  /*3be0*/  FADD.FTZ R159, R156, -R159 ;  /* 0x8000009f9c9f7221 */ /* 0x000fe20000010000 */
[----:B------:R-:W-:Y:S01]  /*3bf0*/  FSEL R23, R13, RZ, P5 ;  /* 0x000000ff0d177208 */ /* 0x000fe20002800000 */
[-C--:B------:R-:W-:Y:S01]  /*3c00*/  FFMA.FTZ R153, R153, R168.reuse, R170 ;  /* 0x000000a899997223 */ /* 0x080fe200000100aa */
[----:B------:R-:W-:Y:S01]  /*3c10*/  ISETP.GE.U32.AND P5, PT, R2, RZ, PT ;  /* 0x000000ff0200720c */ /* 0x000fe20003fa6070 */
[----:B------:R-:W-:Y:S01]  /*3c20*/  FMUL.FTZ R15, R28, UR6 ;  /* 0x000000061c0f7c20 */ /* 0x000fe20008410000 */
[----:B------:R-:W-:Y:S01]  /*3c30*/  LOP3.LUT P6, RZ, R3, 0xff0000, RZ, 0xc0, !PT ;  /* 0x00ff000003ff7812 */ /* 0x000fe200078cc0ff */
[C---:B------:R-:W-:Y:S01]  /*3c40*/  FFMA.FTZ R14, R146.reuse, R157, R12 ;  /* 0x0000009d920e7223 */ /* 0x040fe2000001000c */
[----:B------:R-:W-:Y:S01]  /*3c50*/  ISETP.GE.U32.AND.EX P2, PT, R27, 0x1000000, PT, P2 ;  /* 0x010000001b00780c */ /* 0x000fe20003f46120 */
[--C-:B------:R-:W-:Y:S01]  /*3c60*/  HADD2.F32 R12, -RZ, R5.reuse.H0_H0 ;  /* 0x20000005ff0c7230 */ /* 0x100fe20000004100 */
[----:B------:R-:W-:Y:S01]  /*3c70*/  ISETP.GE.U32.AND.EX P5, PT, R3, 0x1000000, PT, P5 ;  /* 0x010000000300780c */ /* 0x000fe20003fa6150 */
[----:B------:R-:W-:Y:S01]  /*3c80*/  FFMA.FTZ R159, R146, R159, R16 ;  /* 0x0000009f929f7223 */ /* 0x000fe20000010010 */
[----:B------:R-:W-:Y:S01]  /*3c90*/  FADD.FTZ R153, R150, -R153 ;  /* 0x8000009996997221 */ /* 0x000fe20000010000 */
[----:B------:R-:W-:Y:S01]  /*3ca0*/  FSEL R19, R13, RZ, P6 ;  /* 0x000000ff0d137208 */ /* 0x000fe20003000000 */
[----:B------:R-:W-:Y:S01]  /*3cb0*/  FMUL.FTZ R13, R14, UR6 ;  /* 0x000000060e0d7c20 */ /* 0x000fe20008410000 */
[C---:B------:R-:W-:Y:S01]  /*3cc0*/  FSEL R16, R15.reuse, RZ, P2 ;  /* 0x000000ff0f107208 */ /* 0x040fe20001000000 */
[----:B------:R-:W-:Y:S01]  /*3cd0*/  FFMA.FTZ R12, R146, R153, R12 ;  /* 0x00000099920c7223 */ /* 0x000fe2000001000c */
[----:B------:R-:W-:Y:S01]  /*3ce0*/  FSEL R30, R15, RZ, P5 ;  /* 0x000000ff0f1e7208 */ /* 0x000fe20002800000 */
[----:B------:R-:W-:Y:S01]  /*3cf0*/  FMUL.FTZ R15, R159, UR6 ;  /* 0x000000069f0f7c20 */ /* 0x000fe20008410000 */
[----:B------:R-:W-:Y:S01]  /*3d00*/  LOP3.LUT P6, RZ, R27, 0xff, RZ, 0xc0, !PT ;  /* 0x000000ff1bff7812 */ /* 0x000fe200078cc0ff */
[-CC-:B------:R-:W-:Y:S01]  /*3d10*/  FFMA.FTZ R155, R155, R168.reuse, R170.reuse ;  /* 0x000000a89b9b7223 */ /* 0x180fe200000100aa */
[----:B------:R-:W-:Y:S01]  /*3d20*/  LOP3.LUT P2, RZ, R3, 0xff, RZ, 0xc0, !PT ;  /* 0x000000ff03ff7812 */ /* 0x000fe2000784c0ff */
[-CC-:B------:R-:W-:Y:S01]  /*3d30*/  FFMA.FTZ R0, R0, R168.reuse, R170.reuse ;  /* 0x000000a800007223 */ /* 0x180fe200000100aa */
[----:B------:R-:W-:Y:S01]  /*3d40*/  LOP3.LUT P5, RZ, R27, 0xff00, RZ, 0xc0, !PT ;  /* 0x0000ff001bff7812 */ /* 0x000fe200078ac0ff */
[----:B------:R-:W-:Y:S01]  /*3d50*/  FADD.FTZ R155, R152, -R155 ;  /* 0x8000009b989b7221 */ /* 0x000fe20000010000 */
[----:B------:R-:W-:Y:S01]  /*3d60*/  FSEL R22, R13, RZ, P6 ;  /* 0x000000ff0d167208 */ /* 0x000fe20003000000 */
[----:B------:R-:W-:Y:S01]  /*3d70*/  FFMA.FTZ R151, R151, R168, R170 ;  /* 0x000000a897977223 */ /* 0x000fe200000100aa */
[----:B------:R-:W-:Y:S01]  /*3d80*/  FSEL R18, R13, RZ, P2 ;  /* 0x000000ff0d127208 */ /* 0x000fe20001000000 */
[----:B------:R-:W-:Y:S01]  /*3d90*/  FMUL.FTZ R13, R12, UR6 ;  /* 0x000000060c0d7c20 */ /* 0x000fe20008410000 */
[----:B------:R-:W-:Y:S01]  /*3da0*/  FSEL R27, R15, RZ, P5 ;  /* 0x000000ff0f1b7208 */ /* 0x000fe20002800000 */
[----:B------:R-:W-:Y:S01]  /*3db0*/  FADD.FTZ R149, R149, -R0 ;  /* 0x8000000095957221 */ /* 0x000fe20000010000 */
[----:B------:R-:W-:Y:S01]  /*3dc0*/  LOP3.LUT P2, RZ, R26, 0xff0000, RZ, 0xc0, !PT ;  /* 0x00ff00001aff7812 */ /* 0x000fe2000784c0ff */
[--C-:B------:R-:W-:Y:S01]  /*3dd0*/  HADD2.F32 R0, -RZ, R4.reuse.H1_H1 ;  /* 0x30000004ff007230 */ /* 0x100fe20000004100 */
[----:B------:R-:W-:Y:S01]  /*3de0*/  LOP3.LUT P5, RZ, R2, 0xff0000, RZ, 0xc0, !PT ;  /* 0x00ff000002ff7812 */ /* 0x000fe200078ac0ff */
[----:B------:R-:W-:Y:S01]  /*3df0*/  FADD.FTZ R151, R148, -R151 ;  /* 0x8000009794977221 */ /* 0x000fe20000010000 */
[C---:B------:R-:W-:Y:S01]  /*3e00*/  FSEL R21, R13.reuse, RZ, P2 ;  /* 0x000000ff0d157208 */ /* 0x040fe20001000000 */
[----:B------:R-:W-:Y:S01]  /*3e10*/  HADD2.F32 R17, -RZ, R4.H0_H0 ;  /* 0x20000004ff117230 */ /* 0x000fe20000004100 */
[----:B------:R-:W-:Y:S01]  /*3e20*/  FSEL R20, R13, RZ, P5 ;  /* 0x000000ff0d147208 */ /* 0x000fe20002800000 */
[----:B------:R-:W-:Y:S01]  /*3e30*/  HADD2.F32 R13, -RZ, R5.H1_H1 ;  /* 0x30000005ff0d7230 */ /* 0x000fe20000004100 */
[----:B------:R-:W-:Y:S01]  /*3e40*/  LOP3.LUT P6, RZ, R3, 0xff00, RZ, 0xc0, !PT ;  /* 0x0000ff0003ff7812 */ /* 0x000fe200078cc0ff */
[----:B------:R-:W-:Y:S01]  /*3e50*/  FFMA.FTZ R0, R146, R151, R0 ;  /* 0x0000009792007223 */ /* 0x000fe20000010000 */
[----:B------:R-:W-:Y:S01]  /*3e60*/  LOP3.LUT P2, RZ, R26, 0xff00, RZ, 0xc0, !PT ;  /* 0x0000ff001aff7812 */ /* 0x000fe2000784c0ff */
[C---:B------:R-:W-:Y:S01]  /*3e70*/  FFMA.FTZ R17, R146.reuse, R149, R17 ;  /* 0x0000009592117223 */ /* 0x040fe20000010011 */
[----:B------:R-:W-:Y:S01]  /*3e80*/  FFMA.FTZ R155, R146, R155, R13 ;  /* 0x0000009b929b7223 */ /* 0x000fe2000001000d */
[----:B------:R-:W-:-:S02]  /*3e90*/  FSEL R29, R15, RZ, P6 ;  /* 0x000000ff0f1d7208 */ /* 0x000fc40003000000 */
[C---:B------:R-:W-:Y:S02]  /*3ea0*/  LOP3.LUT P6, RZ, R26.reuse, 0xff000000, RZ, 0xc0, !PT ;  /* 0xff0000001aff7812 */ /* 0x040fe400078cc0ff */
[C---:B------:R-:W-:Y:S01]  /*3eb0*/  F2FP.F16.F32.PACK_AB R13, R155.reuse, R12 ;  /* 0x0000000c9b0d723e */ /* 0x040fe200000000ff */
[----:B------:R-:W-:Y:S01]  /*3ec0*/  FMUL.FTZ R155, R155, UR6 ;  /* 0x000000069b9b7c20 */ /* 0x000fe20008410000 */
[----:B------:R-:W-:Y:S02]  /*3ed0*/  LOP3.LUT P5, RZ, R26, 0xff, RZ, 0xc0, !PT ;  /* 0x000000ff1aff7812 */ /* 0x000fe400078ac0ff */
[----:B------:R-:W-:Y:S01]  /*3ee0*/  F2FP.F16.F32.PACK_AB R23, R16, R23 ;  /* 0x000000171017723e */ /* 0x000fe200000000ff */
[----:B------:R-:W-:Y:S01]  /*3ef0*/  FMUL.FTZ R16, R0, UR6 ;  /* 0x0000000600107c20 */ /* 0x000fe20008410000 */
[----:B------:R-:W-:Y:S02]  /*3f00*/  FSEL R26, R155, RZ, P6 ;  /* 0x000000ff9b1a7208 */ /* 0x000fe40003000000 */
[----:B------:R-:W-:-:S02]  /*3f10*/  LOP3.LUT P6, RZ, R2, 0xff000000, RZ, 0xc0, !PT ;  /* 0xff00000002ff7812 */ /* 0x000fc400078cc0ff */
[----:B------:R-:W-:Y:S02]  /*3f20*/  F2FP.F16.F32.PACK_AB R22, R27, R22 ;  /* 0x000000161b16723e */ /* 0x000fe400000000ff */
[----:B------:R-:W-:Y:S02]  /*3f30*/  FSEL R155, R155, RZ, P6 ;  /* 0x000000ff9b9b7208 */ /* 0x000fe40003000000 */
[----:B------:R-:W-:Y:S01]  /*3f40*/  F2FP.F16.F32.PACK_AB R12, R0, R17 ;  /* 0x00000011000c723e */ /* 0x000fe200000000ff */
[----:B------:R-:W-:Y:S01]  /*3f50*/  FMUL.FTZ R0, R17, UR6 ;  /* 0x0000000611007c20 */ /* 0x000fe20008410000 */
[----:B------:R-:W-:Y:S02]  /*3f60*/  LOP3.LUT P6, RZ, R2, 0xff00, RZ, 0xc0, !PT ;  /* 0x0000ff0002ff7812 */ /* 0x000fe400078cc0ff */
[----:B------:R-:W-:Y:S02]  /*3f70*/  FSEL R27, R16, RZ, P2 ;  /* 0x000000ff101b7208 */ /* 0x000fe40001000000 */
        /* <DEDUP_REMOVED lines=10> */
[----:B------:R-:W-:Y:S02]  /*4020*/  F2FP.F16.F32.PACK_AB R16, R29, R16 ;  /* 0x000000101d10723e */ /* 0x000fe400000000ff */
[----:B------:R-:W-:-:S07]  /*4030*/  F2FP.F16.F32.PACK_AB R20, R27, R20 ;  /* 0x000000141b14723e */ /* 0x000fce00000000ff */
.L_x_377:
        /* <DEDUP_REMOVED lines=16> */
[----:B0-----:R-:W-:Y:S02]  /*4140*/  HADD2.F32 R14, -RZ, R11.H0_H0 ;  /* 0x2000000bff0e7230 */ /* 0x001fe40000004100 */
[-CC-:B------:R-:W-:Y:S01]  /*4150*/  FFMA.FTZ R41, R41, R168.reuse, R170.reuse ;  /* 0x000000a829297223 */ /* 0x180fe200000100aa */
[----:B------:R-:W-:Y:S01]  /*4160*/  FADD.FTZ R171, R42, -R171 ;  /* 0x800000ab2aab7221 */ /* 0x000fe20000010000 */
[----:B------:R-:W-:Y:S02]  /*4170*/  HADD2.F32 R0, -RZ, R9.H0_H0 ;  /* 0x20000009ff007230 */ /* 0x000fe40000004100 */
[----:B------:R-:W-:Y:S01]  /*4180*/  FADD.FTZ R167, R40, -R167 ;  /* 0x800000a728a77221 */ /* 0x000fe20000010000 */
[----:B------:R-:W-:Y:S01]  /*4190*/  FFMA.FTZ R166, R166, R168, R170 ;  /* 0x000000a8a6a67223 */ /* 0x000fe200000100aa */
[----:B------:R-:W-:Y:S01]  /*41a0*/  FFMA.FTZ R15, R146, R171, R14 ;  /* 0x000000ab920f7223 */ /* 0x000fe2000001000e */
[----:B------:R-:W-:-:S02]  /*41b0*/  HADD2.F32 R12, -RZ, R10.H0_H0 ;  /* 0x2000000aff0c7230 */ /* 0x000fc40000004100 */
[----:B------:R-:W-:Y:S01]  /*41c0*/  FADD.FTZ R41, R164, -R41 ;  /* 0x80000029a4297221 */ /* 0x000fe20000010000 */
[-C--:B------:R-:W-:Y:S01]  /*41d0*/  FFMA.FTZ R38, R38, R168.reuse, R170 ;  /* 0x000000a826267223 */ /* 0x080fe200000100aa */
[----:B------:R-:W-:Y:S01]  /*41e0*/  FFMA.FTZ R167, R146, R167, R0 ;  /* 0x000000a792a77223 */ /* 0x000fe20000010000 */
[----:B------:R-:W-:Y:S01]  /*41f0*/  FFMA.FTZ R162, R162, R168, R170 ;  /* 0x000000a8a2a27223 */ /* 0x000fe200000100aa */
[----:B------:R-:W-:Y:S02]  /*4200*/  HADD2.F32 R13, -RZ, R11.H1_H1 ;  /* 0x3000000bff0d7230 */ /* 0x000fe40000004100 */
[----:B------:R-:W-:Y:S01]  /*4210*/  FMUL.FTZ R0, R15, UR6 ;  /* 0x000000060f007c20 */ /* 0x000fe20008410000 */
[----:B------:R-:W-:Y:S01]  /*4220*/  FADD.FTZ R39, R39, -R166 ;  /* 0x800000a627277221 */ /* 0x000fe20000010000 */
[----:B------:R-:W-:Y:S01]  /*4230*/  LOP3.LUT P5, RZ, R25, 0xff0000, RZ, 0xc0, !PT ;  /* 0x00ff000019ff7812 */ /* 0x000fe200078ac0ff */
[----:B------:R-:W-:Y:S02]  /*4240*/  HADD2.F32 R16, -RZ, R10.H1_H1 ;  /* 0x3000000aff107230 */ /* 0x000fe40000004100 */
[----:B------:R-:W-:Y:S01]  /*4250*/  FFMA.FTZ R14, R146, R41, R12 ;  /* 0x00000029920e7223 */ /* 0x000fe2000001000c */
[----:B------:R-:W-:Y:S01]  /*4260*/  FADD.FTZ R169, R169, -R38 ;  /* 0x80000026a9a97221 */ /* 0x000fe20000010000 */
[----:B------:R-:W-:-:S02]  /*4270*/  HADD2.F32 R12, -RZ, R9.H1_H1 ;  /* 0x30000009ff0c7230 */ /* 0x000fc40000004100 */
[----:B------:R-:W-:Y:S01]  /*4280*/  FADD.FTZ R37, R37, -R162 ;  /* 0x800000a225257221 */ /* 0x000fe20000010000 */
[----:B------:R-:W-:Y:S01]  /*4290*/  FFMA.FTZ R20, R146, R39, R13 ;  /* 0x0000002792147223 */ /* 0x000fe2000001000d */
[----:B------:R-:W-:Y:S01]  /*42a0*/  FSEL R23, R0, RZ, P5 ;  /* 0x000000ff00177208 */ /* 0x000fe20002800000 */
[----:B------:R-:W-:Y:S01]  /*42b0*/  FFMA.FTZ R169, R146, R169, R16 ;  /* 0x000000a992a97223 */ /* 0x000fe20000010010 */
[----:B------:R-:W-:Y:S01]  /*42c0*/  ISETP.GE.U32.AND P1, PT, R24, RZ, PT ;  /* 0x000000ff1800720c */ /* 0x000fe20003f26070 */
[----:B------:R-:W-:Y:S01]  /*42d0*/  FFMA.FTZ R16, R146, R37, R12 ;  /* 0x0000002592107223 */ /* 0x000fe2000001000c */
[----:B------:R-:W-:Y:S01]  /*42e0*/  ISETP.GE.U32.AND P5, PT, R44, RZ, PT ;  /* 0x000000ff2c00720c */ /* 0x000fe20003fa6070 */
[----:B------:R-:W-:Y:S01]  /*42f0*/  FMUL.FTZ R12, R20, UR6 ;  /* 0x00000006140c7c20 */ /* 0x000fe20008410000 */
[----:B------:R-:W-:Y:S01]  /*4300*/  LOP3.LUT P6, RZ, R45, 0xff0000, RZ, 0xc0, !PT ;  /* 0x00ff00002dff7812 */ /* 0x000fe200078cc0ff */
[----:B------:R-:W-:Y:S01]  /*4310*/  FMUL.FTZ R13, R169, UR6 ;  /* 0x00000006a90d7c20 */ /* 0x000fe20008410000 */
[----:B------:R-:W-:Y:S01]  /*4320*/  ISETP.GE.U32.AND.EX P1, PT, R25, 0x1000000, PT, P1 ;  /* 0x010000001900780c */ /* 0x000fe20003f26110 */
[-CC-:B------:R-:W-:Y:S01]  /*4330*/  FFMA.FTZ R36, R36, R168.reuse, R170.reuse ;  /* 0x000000a824247223 */ /* 0x180fe200000100aa */
[----:B------:R-:W-:Y:S01]  /*4340*/  ISETP.GE.U32.AND.EX P5, PT, R45, 0x1000000, PT, P5 ;  /* 0x010000002d00780c */ /* 0x000fe20003fa6150 */
[----:B------:R-:W-:Y:S01]  /*4350*/  FFMA.FTZ R35, R35, R168, R170 ;  /* 0x000000a823237223 */ /* 0x000fe200000100aa */
[----:B------:R-:W-:Y:S01]  /*4360*/  FSEL R19, R0, RZ, P6 ;  /* 0x000000ff00137208 */ /* 0x000fe20003000000 */
[----:B------:R-:W-:Y:S01]  /*4370*/  FMUL.FTZ R0, R14, UR6 ;  /* 0x000000060e007c20 */ /* 0x000fe20008410000 */
[C---:B------:R-:W-:Y:S01]  /*4380*/  FSEL R28, R12.reuse, RZ, P1 ;  /* 0x000000ff0c1c7208 */ /* 0x040fe20000800000 */
[----:B------:R-:W-:Y:S01]  /*4390*/  FADD.FTZ R165, R165, -R36 ;  /* 0x80000024a5a57221 */ /* 0x000fe20000010000 */
[----:B------:R-:W-:Y:S01]  /*43a0*/  FSEL R30, R12, RZ, P5 ;  /* 0x000000ff0c1e7208 */ /* 0x000fe20002800000 */
[----:B------:R-:W-:Y:S01]  /*43b0*/  FMUL.FTZ R12, R167, UR6 ;  /* 0x00000006a70c7c20 */ /* 0x000fe20008410000 */
[----:B------:R-:W-:Y:S01]  /*43c0*/  LOP3.LUT P6, RZ, R25, 0xff, RZ, 0xc0, !PT ;  /* 0x000000ff19ff7812 */ /* 0x000fe200078cc0ff */
[----:B------:R-:W-:Y:S01]  /*43d0*/  FADD.FTZ R35, R34, -R35 ;  /* 0x8000002322237221 */ /* 0x000fe20000010000 */
[----:B------:R-:W-:-:S02]  /*43e0*/  LOP3.LUT P1, RZ, R45, 0xff, RZ, 0xc0, !PT ;  /* 0x000000ff2dff7812 */ /* 0x000fc4000782c0ff */
[----:B------:R-:W-:Y:S02]  /*43f0*/  LOP3.LUT P5, RZ, R25, 0xff00, RZ, 0xc0, !PT ;  /* 0x0000ff0019ff7812 */ /* 0x000fe400078ac0ff */
[C---:B------:R-:W-:Y:S02]  /*4400*/  FSEL R22, R0.reuse, RZ, P6 ;  /* 0x000000ff00167208 */ /* 0x040fe40003000000 */
[----:B------:R-:W-:Y:S01]  /*4410*/  FSEL R18, R0, RZ, P1 ;  /* 0x000000ff00127208 */ /* 0x000fe20000800000 */
[----:B------:R-:W-:Y:S01]  /*4420*/  HADD2.F32 R0, -RZ, R8.H1_H1 ;  /* 0x30000008ff007230 */ /* 0x000fe20000004100 */
[----:B------:R-:W-:Y:S02]  /*4430*/  FSEL R29, R13, RZ, P5 ;  /* 0x000000ff0d1d7208 */ /* 0x000fe40002800000 */
[----:B------:R-:W-:Y:S02]  /*4440*/  LOP3.LUT P6, RZ, R45, 0xff00, RZ, 0xc0, !PT ;  /* 0x0000ff002dff7812 */ /* 0x000fe400078cc0ff */
[----:B------:R-:W-:Y:S01]  /*4450*/  LOP3.LUT P1, RZ, R24, 0xff0000, RZ, 0xc0, !PT ;  /* 0x00ff000018ff7812 */ /* 0x000fe2000782c0ff */
[----:B------:R-:W-:Y:S01]  /*4460*/  FFMA.FTZ R0, R146, R165, R0 ;  /* 0x000000a592007223 */ /* 0x000fe20000010000 */
[----:B------:R-:W-:-:S02]  /*4470*/  LOP3.LUT P5, RZ, R44, 0xff0000, RZ, 0xc0, !PT ;  /* 0x00ff00002cff7812 */ /* 0x000fc400078ac0ff */
[----:B------:R-:W-:Y:S01]  /*4480*/  FSEL R31, R13, RZ, P6 ;  /* 0x000000ff0d1f7208 */ /* 0x000fe20003000000 */
[----:B------:R-:W-:Y:S01]  /*4490*/  HADD2.F32 R13, -RZ, R8.H0_H0 ;  /* 0x20000008ff0d7230 */ /* 0x000fe20000004100 */
[C---:B------:R-:W-:Y:S02]  /*44a0*/  FSEL R21, R12.reuse, RZ, P1 ;  /* 0x000000ff0c157208 */ /* 0x040fe40000800000 */
[----:B------:R-:W-:Y:S01]  /*44b0*/  FSEL R17, R12, RZ, P5 ;  /* 0x000000ff0c117208 */ /* 0x000fe20002800000 */
[----:B------:R-:W-:Y:S01]  /*44c0*/  FMUL.FTZ R12, R16, UR6 ;  /* 0x00000006100c7c20 */ /* 0x000fe20008410000 */
[----:B------:R-:W-:Y:S01]  /*44d0*/  LOP3.LUT P6, RZ, R24, 0xff000000, RZ, 0xc0, !PT ;  /* 0xff00000018ff7812 */ /* 0x000fe200078cc0ff */
[----:B------:R-:W-:Y:S01]  /*44e0*/  FFMA.FTZ R35, R146, R35, R13 ;  /* 0x0000002392237223 */ /* 0x000fe2000001000d */
[C---:B------:R-:W-:Y:S02]  /*44f0*/  LOP3.LUT P1, RZ, R24.reuse, 0xff00, RZ, 0xc0, !PT ;  /* 0x0000ff0018ff7812 */ /* 0x040fe4000782c0ff */
[----:B------:R-:W-:-:S02]  /*4500*/  LOP3.LUT P5, RZ, R24, 0xff, RZ, 0xc0, !PT ;  /* 0x000000ff18ff7812 */ /* 0x000fc400078ac0ff */
[----:B------:R-:W-:Y:S02]  /*4510*/  FSEL R24, R12, RZ, P6 ;  /* 0x000000ff0c187208 */ /* 0x000fe40003000000 */
[----:B------:R-:W-:Y:S01]  /*4520*/  F2FP.F16.F32.PACK_AB R13, R16, R167 ;  /* 0x000000a7100d723e */ /* 0x000fe200000000ff */
[----:B------:R-:W-:Y:S01]  /*4530*/  FMUL.FTZ R16, R0, UR6 ;  /* 0x0000000600107c20 */ /* 0x000fe20008410000 */
[----:B------:R-:W-:Y:S02]  /*4540*/  LOP3.LUT P6, RZ, R44, 0xff000000, RZ, 0xc0, !PT ;  /* 0xff0000002cff7812 */ /* 0x000fe400078cc0ff */
[----:B------:R-:W-:Y:S02]  /*4550*/  F2FP.F16.F32.PACK_AB R23, R28, R23 ;  /* 0x000000171c17723e */ /* 0x000fe400000000ff */
[----:B------:R-:W-:Y:S02]  /*4560*/  FSEL R28, R12, RZ, P6 ;  /* 0x000000ff0c1c7208 */ /* 0x000fe40003000000 */
[----:B------:R-:W-:Y:S01]  /*4570*/  F2FP.F16.F32.PACK_AB R12, R0, R35 ;  /* 0x00000023000c723e */ /* 0x000fe200000000ff */
[----:B------:R-:W-:Y:S01]  /*4580*/  FMUL.FTZ R35, R35, UR6 ;  /* 0x0000000623237c20 */ /* 0x000fe20008410000 */
[----:B------:R-:W-:-:S02]  /*4590*/  LOP3.LUT P6, RZ, R44, 0xff00, RZ, 0xc0, !PT ;  /* 0x0000ff002cff7812 */ /* 0x000fc400078cc0ff */
[----:B------:R-:W-:Y:S02]  /*45a0*/  FSEL R25, R16, RZ, P1 ;  /* 0x000000ff10197208 */ /* 0x000fe40000800000 */
[----:B------:R-:W-:Y:S02]  /*45b0*/  LOP3.LUT P1, RZ, R44, 0xff, RZ, 0xc0, !PT ;  /* 0x000000ff2cff7812 */ /* 0x000fe4000782c0ff */
[----:B------:R-:W-:Y:S02]  /*45c0*/  F2FP.F16.F32.PACK_AB R22, R29, R22 ;  /* 0x000000161d16723e */ /* 0x000fe400000000ff */
[----:B------:R-:W-:Y:S02]  /*45d0*/  F2FP.F16.F32.PACK_AB R15, R20, R15 ;  /* 0x0000000f140f723e */ /* 0x000fe400000000ff */
[----:B------:R-:W-:Y:S02]  /*45e0*/  FSEL R29, R16, RZ, P6 ;  /* 0x000000ff101d7208 */ /* 0x000fe40003000000 */
[----:B------:R-:W-:-:S02]  /*45f0*/  FSEL R16, R35, RZ, P1 ;  /* 0x000000ff23107208 */ /* 0x000fc40000800000 */
[----:B------:R-:W-:Y:S02]  /*4600*/  FSEL R20, R35, RZ, P5 ;  /* 0x000000ff23147208 */ /* 0x000fe40002800000 */
[----:B------:R-:W-:Y:S02]  /*4610*/  F2FP.F16.F32.PACK_AB R14, R169, R14 ;  /* 0x0000000ea90e723e */ /* 0x000fe400000000ff */
[----:B------:R-:W-:Y:S02]  /*4620*/  F2FP.F16.F32.PACK_AB R19, R30, R19 ;  /* 0x000000131e13723e */ /* 0x000fe400000000ff */
[----:B------:R-:W-:Y:S02]  /*4630*/  F2FP.F16.F32.PACK_AB R18, R31, R18 ;  /* 0x000000121f12723e */ /* 0x000fe400000000ff */
[----:B------:R-:W-:Y:S02]  /*4640*/  F2FP.F16.F32.PACK_AB R17, R28, R17 ;  /* 0x000000111c11723e */ /* 0x000fe400000000ff */
[----:B------:R-:W-:-:S02]  /*4650*/  F2FP.F16.F32.PACK_AB R21, R24, R21 ;  /* 0x000000151815723e */ /* 0x000fc400000000ff */
[----:B------:R-:W-:Y:S02]  /*4660*/  F2FP.F16.F32.PACK_AB R16, R29, R16 ;  /* 0x000000101d10723e */ /* 0x000fe400000000ff */
[----:B------:R-:W-:Y:S01]  /*4670*/  F2FP.F16.F32.PACK_AB R20, R25, R20 ;  /* 0x000000141914723e */ /* 0x000fe200000000ff */
[----:B------:R-:W-:Y:S06]  /*4680*/  BRA `(.L_x_385) ;  /* 0x0000001c00807947 */ /* 0x000fec0003800000 */
.L_x_384:
[-CC-:B------:R-:W-:Y:S01]  /*4690*/  FFMA.FTZ R166, R166, R168.reuse, R170.reuse ;  /* 0x000000a8a6a67223 */ /* 0x180fe200000100aa */
[-CC-:B------:R-:W-:Y:S01]  /*46a0*/  FFMA.FTZ R171, R171, R168.reuse, R170.reuse ;  /* 0x000000a8abab7223 */ /* 0x180fe200000100aa */
[--C-:B0-----:R-:W-:Y:S02]  /*46b0*/  HADD2.F32 R17, -RZ, R11.reuse.H1_H1 ;  /* 0x3000000bff117230 */ /* 0x101fe40000004100 */
[-C--:B------:R-:W-:Y:S01]  /*46c0*/  FFMA.FTZ R41, R41, R168.reuse, R170 ;  /* 0x000000a829297223 */ /* 0x080fe200000100aa */
[----:B------:R-:W-:Y:S01]  /*46d0*/  FADD.FTZ R39, R39, -R166 ;  /* 0x800000a627277221 */ /* 0x000fe20000010000 */
[----:B------:R-:W-:Y:S02]  /*46e0*/  HADD2.F32 R0, -RZ, R11.H0_H0 ;  /* 0x2000000bff007230 */ /* 0x000fe40000004100 */
[----:B------:R-:W-:Y:S01]  /*46f0*/  FADD.FTZ R171, R42, -R171 ;  /* 0x800000ab2aab7221 */ /* 0x000fe20000010000 */
[----:B------:R-:W-:Y:S01]  /*4700*/  ISETP.GE.U32.AND P1, PT, R24, RZ, PT ;  /* 0x000000ff1800720c */ /* 0x000fe20003f26070 */
[----:B------:R-:W-:Y:S01]  /*4710*/  FFMA.FTZ R17, R146, R39, R17 ;  /* 0x0000002792117223 */ /* 0x000fe20000010011 */
[----:B------:R-:W-:Y:S01]  /*4720*/  FFMA.FTZ R38, R38, R168, R170 ;  /* 0x000000a826267223 */ /* 0x000fe200000100aa */
[----:B------:R-:W-:-:S02]  /*4730*/  HADD2.F32 R18, -RZ, R10.H0_H0 ;  /* 0x2000000aff127230 */ /* 0x000fc40000004100 */
[----:B------:R-:W-:Y:S01]  /*4740*/  FFMA.FTZ R171, R146, R171, R0 ;  /* 0x000000ab92ab7223 */ /* 0x000fe20000010000 */
[----:B------:R-:W-:Y:S01]  /*4750*/  FADD.FTZ R41, R164, -R41 ;  /* 0x80000029a4297221 */ /* 0x000fe20000010000 */
[-C--:B------:R-:W-:Y:S01]  /*4760*/  FFMA.FTZ R167, R167, R168.reuse, R170 ;  /* 0x000000a8a7a77223 */ /* 0x080fe200000100aa */
[----:B------:R-:W-:Y:S01]  /*4770*/  FMUL.FTZ R17, R17, UR6 ;  /* 0x0000000611117c20 */ /* 0x000fe20008410000 */
[----:B------:R-:W-:Y:S01]  /*4780*/  HADD2.F32 R20, -RZ, R10.H1_H1 ;  /* 0x3000000aff147230 */ /* 0x000fe20000004100 */
[----:B------:R-:W-:Y:S01]  /*4790*/  ISETP.GE.U32.AND.EX P6, PT, R25, 0x1000000, PT, P1 ;  /* 0x010000001900780c */ /* 0x000fe20003fc6110 */
[----:B------:R-:W-:Y:S01]  /*47a0*/  FADD.FTZ R169, R169, -R38 ;  /* 0x80000026a9a97221 */ /* 0x000fe20000010000 */
[----:B------:R-:W-:Y:S01]  /*47b0*/  FMUL.FTZ R171, R171, UR6 ;  /* 0x00000006abab7c20 */ /* 0x000fe20008410000 */
[----:B------:R-:W-:Y:S01]  /*47c0*/  ISETP.GE.U32.AND P1, PT, R44, RZ, PT ;  /* 0x000000ff2c00720c */ /* 0x000fe20003f26070 */
[----:B------:R-:W-:Y:S01]  /*47d0*/  FFMA.FTZ R162, R162, R168, R170 ;  /* 0x000000a8a2a27223 */ /* 0x000fe200000100aa */
[----:B------:R-:W-:-:S02]  /*47e0*/  HADD2.F32 R0, -RZ, R9.H0_H0 ;  /* 0x20000009ff007230 */ /* 0x000fc40000004100 */
[----:B------:R-:W-:Y:S01]  /*47f0*/  FFMA.FTZ R18, R146, R41, R18 ;  /* 0x0000002992127223 */ /* 0x000fe20000010012 */
[----:B------:R-:W-:Y:S01]  /*4800*/  LOP3.LUT P5, RZ, R25, 0xff0000, RZ, 0xc0, !PT ;  /* 0x00ff000019ff7812 */ /* 0x000fe200078ac0ff */
[----:B------:R-:W-:Y:S01]  /*4810*/  FADD.FTZ R167, R40, -R167 ;  /* 0x800000a728a77221 */ /* 0x000fe20000010000 */
[----:B------:R-:W-:Y:S01]  /*4820*/  FSEL R30, R17, RZ, P6 ;  /* 0x000000ff111e7208 */ /* 0x000fe20003000000 */
[----:B------:R-:W-:Y:S02]  /*4830*/  HADD2.F32 R16, -RZ, R9.H1_H1 ;  /* 0x30000009ff107230 */ /* 0x000fe40000004100 */
[----:B------:R-:W-:Y:S01]  /*4840*/  FFMA.FTZ R20, R146, R169, R20 ;  /* 0x000000a992147223 */ /* 0x000fe20000010014 */
[----:B------:R-:W-:Y:S01]  /*4850*/  LOP3.LUT P6, RZ, R45, 0xff0000, RZ, 0xc0, !PT ;  /* 0x00ff00002dff7812 */ /* 0x000fe200078cc0ff */
[----:B------:R-:W-:Y:S01]  /*4860*/  FADD.FTZ R37, R37, -R162 ;  /* 0x800000a225257221 */ /* 0x000fe20000010000 */
[----:B------:R-:W-:Y:S01]  /*4870*/  ISETP.GE.U32.AND.EX P1, PT, R45, 0x1000000, PT, P1 ;  /* 0x010000002d00780c */ /* 0x000fe20003f26110 */
[----:B------:R-:W-:Y:S01]  /*4880*/  FMUL.FTZ R18, R18, UR6 ;  /* 0x0000000612127c20 */ /* 0x000fe20008410000 */
[----:B------:R-:W-:Y:S01]  /*4890*/  FSEL R23, R171, RZ, P5 ;  /* 0x000000ffab177208 */ /* 0x000fe20002800000 */
[----:B------:R-:W-:Y:S01]  /*48a0*/  FFMA.FTZ R0, R146, R167, R0 ;  /* 0x000000a792007223 */ /* 0x000fe20000010000 */
[----:B------:R-:W-:Y:S01]  /*48b0*/  LOP3.LUT P5, RZ, R25, 0xff, RZ, 0xc0, !PT ;  /* 0x000000ff19ff7812 */ /* 0x000fe200078ac0ff */
[-C--:B------:R-:W-:Y:S01]  /*48c0*/  FFMA.FTZ R36, R36, R168.reuse, R170 ;  /* 0x000000a824247223 */ /* 0x080fe200000100aa */
[----:B------:R-:W-:Y:S01]  /*48d0*/  FSEL R19, R171, RZ, P6 ;  /* 0x000000ffab137208 */ /* 0x000fe20003000000 */
[----:B------:R-:W-:Y:S01]  /*48e0*/  FMUL.FTZ R20, R20, UR6 ;  /* 0x0000000614147c20 */ /* 0x000fe20008410000 */
[----:B------:R-:W-:Y:S01]  /*48f0*/  FSEL R32, R17, RZ, P1 ;  /* 0x000000ff11207208 */ /* 0x000fe20000800000 */
[----:B------:R-:W-:Y:S01]  /*4900*/  FFMA.FTZ R37, R146, R37, R16 ;  /* 0x0000002592257223 */ /* 0x000fe20000010010 */
[----:B------:R-:W-:Y:S01]  /*4910*/  LOP3.LUT P6, RZ, R45, 0xff, RZ, 0xc0, !PT ;  /* 0x000000ff2dff7812 */ /* 0x000fe200078cc0ff */
[----:B------:R-:W-:Y:S01]  /*4920*/  FMUL.FTZ R16, R0, UR6 ;  /* 0x0000000600107c20 */ /* 0x000fe20008410000 */
[----:B------:R-:W-:Y:S01]  /*4930*/  LOP3.LUT P1, RZ, R25, 0xff00, RZ, 0xc0, !PT ;  /* 0x0000ff0019ff7812 */ /* 0x000fe2000782c0ff */
[--C-:B------:R-:W-:Y:S01]  /*4940*/  HADD2.F32 R0, -RZ, R8.reuse.H1_H1 ;  /* 0x30000008ff007230 */ /* 0x100fe20000004100 */
[C---:B------:R-:W-:Y:S01]  /*4950*/  FSEL R22, R18.reuse, RZ, P5 ;  /* 0x000000ff12167208 */ /* 0x040fe20002800000 */
[----:B------:R-:W-:Y:S01]  /*4960*/  FADD.FTZ R165, R165, -R36 ;  /* 0x80000024a5a57221 */ /* 0x000fe20000010000 */
[----:B------:R-:W-:Y:S01]  /*4970*/  LOP3.LUT P5, RZ, R45, 0xff00, RZ, 0xc0, !PT ;  /* 0x0000ff002dff7812 */ /* 0x000fe200078ac0ff */
[----:B------:R-:W-:Y:S01]  /*4980*/  FFMA.FTZ R35, R35, R168, R170 ;  /* 0x000000a823237223 */ /* 0x000fe200000100aa */
[----:B------:R-:W-:Y:S01]  /*4990*/  FSEL R18, R18, RZ, P6 ;  /* 0x000000ff12127208 */ /* 0x000fe20003000000 */
[----:B------:R-:W-:Y:S01]  /*49a0*/  FMUL.FTZ R37, R37, UR6 ;  /* 0x0000000625257c20 */ /* 0x000fe20008410000 */
[----:B------:R-:W-:Y:S01]  /*49b0*/  FSEL R29, R20, RZ, P1 ;  /* 0x000000ff141d7208 */ /* 0x000fe20000800000 */
[----:B------:R-:W-:Y:S01]  /*49c0*/  HADD2.F32 R17, -RZ, R8.H0_H0 ;  /* 0x20000008ff117230 */ /* 0x000fe20000004100 */
[----:B------:R-:W-:Y:S01]  /*49d0*/  LOP3.LUT P6, RZ, R24, 0xff0000, RZ, 0xc0, !PT ;  /* 0x00ff000018ff7812 */ /* 0x000fe200078cc0ff */
[----:B------:R-:W-:Y:S01]  /*49e0*/  FFMA.FTZ R0, R146, R165, R0 ;  /* 0x000000a592007223 */ /* 0x000fe20000010000 */
[----:B------:R-:W-:Y:S01]  /*49f0*/  LOP3.LUT P1, RZ, R44, 0xff0000, RZ, 0xc0, !PT ;  /* 0x00ff00002cff7812 */ /* 0x000fe2000782c0ff */
[----:B------:R-:W-:Y:S01]  /*4a00*/  FADD.FTZ R35, R34, -R35 ;  /* 0x8000002322237221 */ /* 0x000fe20000010000 */
[----:B------:R-:W-:Y:S01]  /*4a10*/  FSEL R31, R20, RZ, P5 ;  /* 0x000000ff141f7208 */ /* 0x000fe20002800000 */
[----:B------:R-:W-:Y:S01]  /*4a20*/  FMUL.FTZ R0, R0, UR6 ;  /* 0x0000000600007c20 */ /* 0x000fe20008410000 */
[----:B------:R-:W-:Y:S01]  /*4a30*/  LOP3.LUT P5, RZ, R24, 0xff000000, RZ, 0xc0, !PT ;  /* 0xff00000018ff7812 */ /* 0x000fe200078ac0ff */
[----:B------:R-:W-:Y:S01]  /*4a40*/  FFMA.FTZ R17, R146, R35, R17 ;  /* 0x0000002392117223 */ /* 0x000fe20000010011 */
[----:B------:R-:W-:-:S02]  /*4a50*/  FSEL R21, R16, RZ, P6 ;  /* 0x000000ff10157208 */ /* 0x000fc40003000000 */
[----:B------:R-:W-:Y:S01]  /*4a60*/  FSEL R28, R16, RZ, P1 ;  /* 0x000000ff101c7208 */ /* 0x000fe20000800000 */
[----:B------:R-:W-:Y:S01]  /*4a70*/  FMUL.FTZ R17, R17, UR6 ;  /* 0x0000000611117c20 */ /* 0x000fe20008410000 */
[C---:B------:R-:W-:Y:S02]  /*4a80*/  LOP3.LUT P6, RZ, R24.reuse, 0xff00, RZ, 0xc0, !PT ;  /* 0x0000ff0018ff7812 */ /* 0x040fe400078cc0ff */
[----:B------:R-:W-:Y:S02]  /*4a90*/  LOP3.LUT P1, RZ, R24, 0xff, RZ, 0xc0, !PT ;  /* 0x000000ff18ff7812 */ /* 0x000fe4000782c0ff */
[----:B------:R-:W-:Y:S02]  /*4aa0*/  FSEL R24, R37, RZ, P5 ;  /* 0x000000ff25187208 */ /* 0x000fe40002800000 */
[----:B------:R-:W-:Y:S02]  /*4ab0*/  LOP3.LUT P5, RZ, R44, 0xff000000, RZ, 0xc0, !PT ;  /* 0xff0000002cff7812 */ /* 0x000fe400078ac0ff */
[----:B------:R-:W-:-:S02]  /*4ac0*/  FSEL R25, R0, RZ, P6 ;  /* 0x000000ff00197208 */ /* 0x000fc40003000000 */
[----:B------:R-:W-:Y:S02]  /*4ad0*/  FSEL R37, R37, RZ, P5 ;  /* 0x000000ff25257208 */ /* 0x000fe40002800000 */
[C---:B------:R-:W-:Y:S02]  /*4ae0*/  LOP3.LUT P5, RZ, R44.reuse, 0xff00, RZ, 0xc0, !PT ;  /* 0x0000ff002cff7812 */ /* 0x040fe400078ac0ff */
[----:B------:R-:W-:Y:S02]  /*4af0*/  LOP3.LUT P6, RZ, R44, 0xff, RZ, 0xc0, !PT ;  /* 0x000000ff2cff7812 */ /* 0x000fe400078cc0ff */
        /* <DEDUP_REMOVED lines=12> */
.L_x_383:
        /* <DEDUP_REMOVED lines=8> */
[-C--:B------:R-:W-:Y:S01]  /*4c40*/  FFMA.FTZ R38, R38, R168.reuse, R170 ;  /* 0x000000a826267223 */ /* 0x080fe200000100aa */
        /* <DEDUP_REMOVED lines=20> */
[----:B------:R-:W-:Y:S01]  /*4d90*/  FSEL R32, R12, RZ, P1 ;  /* 0x000000ff0c207208 */ /* 0x000fe20000800000 */
[-CC-:B------:R-:W-:Y:S01]  /*4da0*/  FFMA.FTZ R36, R36, R168.reuse, R170.reuse ;  /* 0x000000a824247223 */ /* 0x180fe200000100aa */
[----:B------:R-:W-:Y:S01]  /*4db0*/  FSEL R31, R12, RZ, P5 ;  /* 0x000000ff0c1f7208 */ /* 0x000fe20002800000 */
[----:B------:R-:W-:Y:S01]  /*4dc0*/  FMUL.FTZ R12, R19, UR6 ;  /* 0x00000006130c7c20 */ /* 0x000fe20008410000 */
[----:B------:R-:W-:Y:S01]  /*4dd0*/  FSEL R22, R0, RZ, P6 ;  /* 0x000000ff00167208 */ /* 0x000fe20003000000 */
[----:B------:R-:W-:Y:S01]  /*4de0*/  FMUL.FTZ R13, R146, R13 ;  /* 0x0000000d920d7220 */ /* 0x000fe20000410000 */
[----:B------:R-:W-:Y:S01]  /*4df0*/  LOP3.LUT P5, RZ, R25, 0xff00, RZ, 0xc0, !PT ;  /* 0x0000ff0019ff7812 */ /* 0x000fe200078ac0ff */
[----:B------:R-:W-:Y:S01]  /*4e00*/  FFMA.FTZ R35, R35, R168, R170 ;  /* 0x000000a823237223 */ /* 0x000fe200000100aa */
[----:B------:R-:W-:Y:S01]  /*4e10*/  LOP3.LUT P6, RZ, R45, 0xff00, RZ, 0xc0, !PT ;  /* 0x0000ff002dff7812 */ /* 0x000fe200078cc0ff */
        /* <DEDUP_REMOVED lines=17> */
[C---:B------:R-:W-:Y:S02]  /*4f30*/  LOP3.LUT P1, RZ, R24.reuse, 0xff00, RZ, 0xc0, !PT ;  /* 0x0000ff0018ff7812 */ /* 0x040fe4000782c0ff */
[----:B------:R-:W-:Y:S02]  /*4f40*/  LOP3.LUT P5, RZ, R24, 0xff, RZ, 0xc0, !PT ;  /* 0x000000ff18ff7812 */ /* 0x000fe400078ac0ff */
[----:B------:R-:W-:Y:S02]  /*4f50*/  FSEL R24, R16, RZ, P6 ;  /* 0x000000ff10187208 */ /* 0x000fe40003000000 */
[----:B------:R-:W-:-:S02]  /*4f60*/  LOP3.LUT P6, RZ, R44, 0xff000000, RZ, 0xc0, !PT ;  /* 0xff0000002cff7812 */ /* 0x000fc400078cc0ff */
[----:B------:R-:W-:Y:S02]  /*4f70*/  F2FP.F16.F32.PACK_AB R14, R19, R14 ;  /* 0x0000000e130e723e */ /* 0x000fe400000000ff */
[----:B------:R-:W-:Y:S02]  /*4f80*/  F2FP.F16.F32.PACK_AB R13, R12, R13 ;  /* 0x0000000d0c0d723e */ /* 0x000fe400000000ff */
[----:B------:R-:W-:Y:S02]  /*4f90*/  F2FP.F16.F32.PACK_AB R19, R31, R20 ;  /* 0x000000141f13723e */ /* 0x000fe400000000ff */
[----:B------:R-:W-:Y:S01]  /*4fa0*/  F2FP.F16.F32.PACK_AB R12, R17, R146 ;  /* 0x00000092110c723e */ /* 0x000fe200000000ff */
[----:B------:R-:W-:Y:S01]  /*4fb0*/  FMUL.FTZ R146, R146, UR6 ;  /* 0x0000000692927c20 */ /* 0x000fe20008410000 */
[----:B------:R-:W-:Y:S02]  /*4fc0*/  FSEL R31, R16, RZ, P6 ;  /* 0x000000ff101f7208 */ /* 0x000fe40003000000 */
[----:B------:R-:W-:-:S02]  /*4fd0*/  FSEL R25, R0, RZ, P1 ;  /* 0x000000ff00197208 */ /* 0x000fc40000800000 */
[C---:B------:R-:W-:Y:S02]  /*4fe0*/  LOP3.LUT P6, RZ, R44.reuse, 0xff00, RZ, 0xc0, !PT ;  /* 0x0000ff002cff7812 */ /* 0x040fe400078cc0ff */
[----:B------:R-:W-:Y:S02]  /*4ff0*/  LOP3.LUT P1, RZ, R44, 0xff, RZ, 0xc0, !PT ;  /* 0x000000ff2cff7812 */ /* 0x000fe4000782c0ff */
[----:B------:R-:W-:Y:S02]  /*5000*/  F2FP.F16.F32.PACK_AB R22, R29, R22 ;  /* 0x000000161d16723e */ /* 0x000fe400000000ff */
[----:B------:R-:W-:Y:S02]  /*5010*/  FSEL R29, R0, RZ, P6 ;  /* 0x000000ff001d7208 */ /* 0x000fe40003000000 */
[C---:B------:R-:W-:Y:S02]  /*5020*/  FSEL R16, R146.reuse, RZ, P1 ;  /* 0x000000ff92107208 */ /* 0x040fe40000800000 */
[----:B------:R-:W-:-:S02]  /*5030*/  FSEL R20, R146, RZ, P5 ;  /* 0x000000ff92147208 */ /* 0x000fc40002800000 */
[----:B------:R-:W-:Y:S02]  /*5040*/  F2FP.F16.F32.PACK_AB R15, R30, R15 ;  /* 0x0000000f1e0f723e */ /* 0x000fe400000000ff */
[----:B------:R-:W-:Y:S02]  /*5050*/  F2FP.F16.F32.PACK_AB R23, R32, R23 ;  /* 0x000000172017723e */ /* 0x000fe400000000ff */
[----:B------:R-:W-:Y:S02]  /*5060*/  F2FP.F16.F32.PACK_AB R18, R33, R18 ;  /* 0x000000122112723e */ /* 0x000fe400000000ff */
[----:B------:R-:W-:Y:S02]  /*5070*/  F2FP.F16.F32.PACK_AB R17, R31, R28 ;  /* 0x0000001c1f11723e */ /* 0x000fe400000000ff */
[----:B------:R-:W-:Y:S02]  /*5080*/  F2FP.F16.F32.PACK_AB R21, R24, R21 ;  /* 0x000000151815723e */ /* 0x000fe400000000ff */
[----:B------:R-:W-:-:S02]  /*5090*/  F2FP.F16.F32.PACK_AB R16, R29, R16 ;  /* 0x000000101d10723e */ /* 0x000fc400000000ff */
[----:B------:R-:W-:Y:S01]  /*50a0*/  F2FP.F16.F32.PACK_AB R20, R25, R20 ;  /* 0x000000141914723e */ /* 0x000fe200000000ff */
[----:B------:R-:W-:Y:S06]  /*50b0*/  BRA `(.L_x_385) ;  /* 0x0000001000f47947 */ /* 0x000fec0003800000 */
.L_x_386:
        /* <DEDUP_REMOVED lines=9> */
[C---:B------:R-:W-:Y:S01]  /*5150*/  FMUL.FTZ R39, R146.reuse, R39 ;  /* 0x0000002792277220 */ /* 0x040fe20000410000 */
        /* <DEDUP_REMOVED lines=13> */
[C---:B------:R-:W-:Y:S01]  /*5230*/  ISETP.GE.U32.AND.EX P1, PT, R45.reuse, 0x1000000, PT, P1 ;  /* 0x010000002d00780c */ /* 0x040fe20003f26110 */
[----:B------:R-:W-:Y:S01]  /*5240*/  FADD.FTZ R167, R40, -R167 ;  /* 0x800000a728a77221 */ /* 0x000fe20000010000 */
[----:B------:R-:W-:Y:S01]  /*5250*/  LOP3.LUT P6, RZ, R45, 0xff0000, RZ, 0xc0, !PT ;  /* 0x00ff00002dff7812 */ /* 0x000fe200078cc0ff */
[----:B------:R-:W-:Y:S01]  /*5260*/  FADD.FTZ R37, R37, -R162 ;  /* 0x800000a225257221 */ /* 0x000fe20000010000 */
[----:B------:R-:W-:Y:S01]  /*5270*/  LOP3.LUT P5, RZ, R25, 0xff, RZ, 0xc0, !PT ;  /* 0x000000ff19ff7812 */ /* 0x000fe200078ac0ff */
[-C--:B------:R-:W-:Y:S01]  /*5280*/  FFMA.FTZ R36, R36, R168.reuse, R170 ;  /* 0x000000a824247223 */ /* 0x080fe200000100aa */
[----:B------:R-:W-:Y:S01]  /*5290*/  FSEL R20, R39, RZ, P1 ;  /* 0x000000ff27147208 */ /* 0x000fe20000800000 */
[----:B------:R-:W-:Y:S01]  /*52a0*/  FMUL.FTZ R169, R169, UR6 ;  /* 0x00000006a9a97c20 */ /* 0x000fe20008410000 */
[----:B------:R-:W-:Y:S01]  /*52b0*/  FSEL R19, R171, RZ, P6 ;  /* 0x000000ffab137208 */ /* 0x000fe20003000000 */
[C---:B------:R-:W-:Y:S01]  /*52c0*/  FMUL.FTZ R167, R146.reuse, R167 ;  /* 0x000000a792a77220 */ /* 0x040fe20000410000 */
[----:B------:R-:W-:Y:S01]  /*52d0*/  LOP3.LUT P1, RZ, R25, 0xff00, RZ, 0xc0, !PT ;  /* 0x0000ff0019ff7812 */ /* 0x000fe2000782c0ff */
[C---:B------:R-:W-:Y:S01]  /*52e0*/  FMUL.FTZ R37, R146.reuse, R37 ;  /* 0x0000002592257220 */ /* 0x040fe20000410000 */
[----:B------:R-:W-:Y:S01]  /*52f0*/  FSEL R22, R41, RZ, P5 ;  /* 0x000000ff29167208 */ /* 0x000fe20002800000 */
[----:B------:R-:W-:Y:S01]  /*5300*/  FADD.FTZ R165, R165, -R36 ;  /* 0x80000024a5a57221 */ /* 0x000fe20000010000 */
[----:B------:R-:W-:Y:S01]  /*5310*/  LOP3.LUT P6, RZ, R45, 0xff, RZ, 0xc0, !PT ;  /* 0x000000ff2dff7812 */ /* 0x000fe200078cc0ff */
        /* <DEDUP_REMOVED lines=13> */
[----:B------:R-:W-:-:S02]  /*53f0*/  LOP3.LUT P1, RZ, R44, 0xff0000, RZ, 0xc0, !PT ;  /* 0x00ff00002cff7812 */ /* 0x000fc4000782c0ff */
[----:B------:R-:W-:Y:S01]  /*5400*/  FSEL R21, R167, RZ, P6 ;  /* 0x000000ffa7157208 */ /* 0x000fe20003000000 */
[----:B------:R-:W-:Y:S01]  /*5410*/  FMUL.FTZ R35, R35, UR6 ;  /* 0x0000000623237c20 */ /* 0x000fe20008410000 */
[----:B------:R-:W-:Y:S02]  /*5420*/  FSEL R0, R37, RZ, P5 ;  /* 0x000000ff25007208 */ /* 0x000fe40002800000 */
[----:B------:R-:W-:Y:S02]  /*5430*/  LOP3.LUT P6, RZ, R24, 0xff00, RZ, 0xc0, !PT ;  /* 0x0000ff0018ff7812 */ /* 0x000fe400078cc0ff */
[----:B------:R-:W-:Y:S02]  /*5440*/  LOP3.LUT P5, RZ, R44, 0xff000000, RZ, 0xc0, !PT ;  /* 0xff0000002cff7812 */ /* 0x000fe400078ac0ff */
[----:B------:R-:W-:Y:S02]  /*5450*/  FSEL R17, R167, RZ, P1 ;  /* 0x000000ffa7117208 */ /* 0x000fe40000800000 */
[----:B------:R-:W-:-:S02]  /*5460*/  LOP3.LUT P1, RZ, R24, 0xff, RZ, 0xc0, !PT ;  /* 0x000000ff18ff7812 */ /* 0x000fc4000782c0ff */
[----:B------:R-:W-:Y:S02]  /*5470*/  FSEL R24, R37, RZ, P5 ;  /* 0x000000ff25187208 */ /* 0x000fe40002800000 */
[----:B------:R-:W-:Y:S02]  /*5480*/  FSEL R25, R165, RZ, P6 ;  /* 0x000000ffa5197208 */ /* 0x000fe40003000000 */
[C---:B------:R-:W-:Y:S02]  /*5490*/  LOP3.LUT P5, RZ, R44.reuse, 0xff00, RZ, 0xc0, !PT ;  /* 0x0000ff002cff7812 */ /* 0x040fe400078ac0ff */
[----:B------:R-:W-:Y:S02]  /*54a0*/  LOP3.LUT P6, RZ, R44, 0xff, RZ, 0xc0, !PT ;  /* 0x000000ff2cff7812 */ /* 0x000fe400078cc0ff */
[----:B------:R-:W-:Y:S02]  /*54b0*/  F2FP.F16.F32.PACK_AB R19, R20, R19 ;  /* 0x000000131413723e */ /* 0x000fe400000000ff */
[----:B------:R-:W-:-:S02]  /*54c0*/  F2FP.F16.F32.PACK_AB R23, R16, R23 ;  /* 0x000000171017723e */ /* 0x000fc400000000ff */
[----:B------:R-:W-:Y:S02]  /*54d0*/  FSEL R165, R165, RZ, P5 ;  /* 0x000000ffa5a57208 */ /* 0x000fe40002800000 */
[C---:B------:R-:W-:Y:S02]  /*54e0*/  FSEL R16, R35.reuse, RZ, P6 ;  /* 0x000000ff23107208 */ /* 0x040fe40003000000 */
[----:B------:R-:W-:Y:S02]  /*54f0*/  FSEL R20, R35, RZ, P1 ;  /* 0x000000ff23147208 */ /* 0x000fe40000800000 */
[----:B------:R-:W-:Y:S02]  /*5500*/  F2FP.F16.F32.PACK_AB R18, R169, R18 ;  /* 0x00000012a912723e */ /* 0x000fe400000000ff */
[----:B------:R-:W-:Y:S02]  /*5510*/  F2FP.F16.F32.PACK_AB R22, R29, R22 ;  /* 0x000000161d16723e */ /* 0x000fe400000000ff */
[----:B------:R-:W-:-:S02]  /*5520*/  F2FP.F16.F32.PACK_AB R17, R24, R17 ;  /* 0x000000111811723e */ /* 0x000fc400000000ff */
[----:B------:R-:W-:Y:S02]  /*5530*/  F2FP.F16.F32.PACK_AB R21, R0, R21 ;  /* 0x000000150015723e */ /* 0x000fe400000000ff */
[----:B------:R-:W-:Y:S02]  /*5540*/  F2FP.F16.F32.PACK_AB R16, R165, R16 ;  /* 0x00000010a510723e */ /* 0x000fe400000000ff */
[----:B------:R-:W-:Y:S01]  /*5550*/  F2FP.F16.F32.PACK_AB R20, R25, R20 ;  /* 0x000000141914723e */ /* 0x000fe200000000ff */
[----:B------:R-:W-:Y:S06]  /*5560*/  BRA `(.L_x_385) ;  /* 0x0000000c00c87947 */ /* 0x000fec0003800000 */
.L_x_382:
[----:B------:R-:W-:Y:S05]  /*5570*/  @!P1 BRA `(.L_x_387) ;  /* 0x0000000800049947 */ /* 0x000fea0003800000 */
[----:B------:R-:W-:Y:S05]  /*5580*/  @!P2 BRA `(.L_x_388) ;  /* 0x000000040008a947 */ /* 0x000fea0003800000 */
[-CC-:B------:R-:W-:Y:S01]  /*5590*/  FFMA.FTZ R166, R166, R168.reuse, R170.reuse ;  /* 0x000000a8a6a67223 */ /* 0x180fe200000100aa */
[-CC-:B------:R-:W-:Y:S01]  /*55a0*/  FFMA.FTZ R41, R41, R168.reuse, R170.reuse ;  /* 0x000000a829297223 */ /* 0x180fe200000100aa */
[-C--:B------:R-:W-:Y:S01]  /*55b0*/  FFMA.FTZ R35, R35, R168.reuse, R170 ;  /* 0x000000a823237223 */ /* 0x080fe200000100aa */
[--C-:B0-----:R-:W-:Y:S02]  /*55c0*/  HADD2.F32 R13, -RZ, R11.reuse.H1_H1 ;  /* 0x3000000bff0d7230 */ /* 0x101fe40000004100 */
[----:B------:R-:W-:Y:S01]  /*55d0*/  FADD.FTZ R39, R39, -R166 ;  /* 0x800000a627277221 */ /* 0x000fe20000010000 */
[-CC-:B------:R-:W-:Y:S01]  /*55e0*/  FFMA.FTZ R171, R171, R168.reuse, R170.reuse ;  /* 0x000000a8abab7223 */ /* 0x180fe200000100aa */
[----:B------:R-:W-:Y:S01]  /*55f0*/  FFMA.FTZ R38, R38, R168, R170 ;  /* 0x000000a826267223 */ /* 0x000fe200000100aa */
[----:B------:R-:W-:Y:S02]  /*5600*/  HADD2.F32 R12, -RZ, R10.H0_H0 ;  /* 0x2000000aff0c7230 */ /* 0x000fe40000004100 */
[----:B------:R-:W-:Y:S01]  /*5610*/  FADD.FTZ R41, R164, -R41 ;  /* 0x80000029a4297221 */ /* 0x000fe20000010000 */
[----:B------:R-:W-:Y:S01]  /*5620*/  FADD.FTZ R35, R34, -R35 ;  /* 0x8000002322237221 */ /* 0x000fe20000010000 */
[----:B------:R-:W-:-:S02]  /*5630*/  HADD2.F32 R20, -RZ, R11.H0_H0 ;  /* 0x2000000bff147230 */ /* 0x000fc40000004100 */
[----:B------:R-:W-:Y:S01]  /*5640*/  FFMA.FTZ R34, R146, R39, R13 ;  /* 0x0000002792227223 */ /* 0x000fe2000001000d */
[-C--:B------:R-:W-:Y:S01]  /*5650*/  FFMA.FTZ R167, R167, R168.reuse, R170 ;  /* 0x000000a8a7a77223 */ /* 0x080fe200000100aa */
[----:B------:R-:W-:Y:S01]  /*5660*/  FADD.FTZ R171, R42, -R171 ;  /* 0x800000ab2aab7221 */ /* 0x000fe20000010000 */
[----:B------:R-:W-:Y:S01]  /*5670*/  HADD2.F32 R14, -RZ, R10.H1_H1 ;  /* 0x3000000aff0e7230 */ /* 0x000fe20000004100 */
[----:B------:R-:W-:Y:S01]  /*5680*/  ISETP.GE.U32.AND P1, PT, R24, RZ, PT ;  /* 0x000000ff1800720c */ /* 0x000fe20003f26070 */
[----:B------:R-:W-:Y:S01]  /*5690*/  FADD.FTZ R169, R169, -R38 ;  /* 0x80000026a9a97221 */ /* 0x000fe20000010000 */
[----:B------:R-:W-:Y:S01]  /*56a0*/  FFMA.FTZ R41, R146, R41, R12 ;  /* 0x0000002992297223 */ /* 0x000fe2000001000c */
[--C-:B------:R-:W-:Y:S02]  /*56b0*/  HADD2.F32 R0, -RZ, R9.reuse.H0_H0 ;  /* 0x20000009ff007230 */ /* 0x100fe40000004100 */
[----:B------:R-:W-:Y:S01]  /*56c0*/  FMUL.FTZ R12, R34, UR6 ;  /* 0x00000006220c7c20 */ /* 0x000fe20008410000 */
[----:B------:R-:W-:Y:S01]  /*56d0*/  FADD.FTZ R167, R40, -R167 ;  /* 0x800000a728a77221 */ /* 0x000fe20000010000 */
[C---:B------:R-:W-:Y:S01]  /*56e0*/  FFMA.FTZ R171, R146.reuse, R171, R20 ;  /* 0x000000ab92ab7223 */ /* 0x040fe20000010014 */
[----:B------:R-:W-:Y:S01]  /*56f0*/  ISETP.GE.U32.AND.EX P1, PT, R25, 0x1000000, PT, P1 ;  /* 0x010000001900780c */ /* 0x000fe20003f26110 */
[C---:B------:R-:W-:Y:S01]  /*5700*/  FFMA.FTZ R20, R146.reuse, R169, R14 ;  /* 0x000000a992147223 */ /* 0x040fe2000001000e */
[----:B------:R-:W-:Y:S01]  /*5710*/  FFMA.FTZ R13, R146, R167, R0 ;  /* 0x000000a7920d7223 */ /* 0x000fe20000010000 */
[----:B------:R-:W-:Y:S01]  /*5720*/  FMUL.FTZ R0, R41, UR6 ;  /* 0x0000000629007c20 */ /* 0x000fe20008410000 */
[----:B------:R-:W-:Y:S01]  /*5730*/  FSEL R33, R12, RZ, P1 ;  /* 0x000000ff0c217208 */ /* 0x000fe20000800000 */
[----:B------:R-:W-:Y:S01]  /*5740*/  FMUL.FTZ R12, R20, UR6 ;  /* 0x00000006140c7c20 */ /* 0x000fe20008410000 */
[----:B------:R-:W-:Y:S01]  /*5750*/  LOP3.LUT P6, RZ, R25, 0xff, RZ, 0xc0, !PT ;  /* 0x000000ff19ff7812 */ /* 0x000fe200078cc0ff */
[----:B------:R-:W-:Y:S01]  /*5760*/  FMUL.FTZ R14, R171, UR6 ;  /* 0x00000006ab0e7c20 */ /* 0x000fe20008410000 */
[C---:B------:R-:W-:Y:S01]  /*5770*/  LOP3.LUT P1, RZ, R25.reuse, 0xff00, RZ, 0xc0, !PT ;  /* 0x0000ff0019ff7812 */ /* 0x040fe2000782c0ff */
[-CC-:B------:R-:W-:Y:S01]  /*5780*/  FFMA.FTZ R36, R36, R168.reuse, R170.reuse ;  /* 0x000000a824247223 */ /* 0x180fe200000100aa */
[----:B------:R-:W-:Y:S01]  /*5790*/  FFMA.FTZ R162, R162, R168, R170 ;  /* 0x000000a8a2a27223 */ /* 0x000fe200000100aa */
[----:B------:R-:W-:Y:S01]  /*57a0*/  LOP3.LUT P5, RZ, R25, 0xff0000, RZ, 0xc0, !PT ;  /* 0x00ff000019ff7812 */ /* 0x000fe200078ac0ff */
[----:B------:R-:W-:Y:S01]  /*57b0*/  HADD2.F32 R15, -RZ, R9.H1_H1 ;  /* 0x30000009ff0f7230 */ /* 0x000fe20000004100 */
[----:B------:R-:W-:Y:S01]  /*57c0*/  FSEL R30, R0, RZ, P6 ;  /* 0x000000ff001e7208 */ /* 0x000fe20003000000 */
[--C-:B------:R-:W-:Y:S01]  /*57d0*/  HADD2.F32 R0, -RZ, R8.reuse.H0_H0 ;  /* 0x20000008ff007230 */ /* 0x100fe20000004100 */
[----:B------:R-:W-:Y:S01]  /*57e0*/  FSEL R31, R12, RZ, P1 ;  /* 0x000000ff0c1f7208 */ /* 0x000fe20000800000 */
[----:B------:R-:W-:-:S02]  /*57f0*/  HADD2.F32 R12, -RZ, R8.H1_H1 ;  /* 0x30000008ff0c7230 */ /* 0x000fc40000004100 */
[----:B------:R-:W-:Y:S01]  /*5800*/  FADD.FTZ R165, R165, -R36 ;  /* 0x80000024a5a57221 */ /* 0x000fe20000010000 */
[----:B------:R-:W-:Y:S01]  /*5810*/  FADD.FTZ R37, R37, -R162 ;  /* 0x800000a225257221 */ /* 0x000fe20000010000 */
[----:B------:R-:W-:Y:S01]  /*5820*/  FSEL R32, R14, RZ, P5 ;  /* 0x000000ff0e207208 */ /* 0x000fe20002800000 */
[----:B------:R-:W-:Y:S01]  /*5830*/  FMUL.FTZ R14, R13, UR6 ;  /* 0x000000060d0e7c20 */ /* 0x000fe20008410000 */
[----:B------:R-:W-:Y:S01]  /*5840*/  LOP3.LUT P5, RZ, R24, 0xff0000, RZ, 0xc0, !PT ;  /* 0x00ff000018ff7812 */ /* 0x000fe200078ac0ff */
[C---:B------:R-:W-:Y:S01]  /*5850*/  FFMA.FTZ R22, R146.reuse, R37, R15 ;  /* 0x0000002592167223 */ /* 0x040fe2000001000f */
[C---:B------:R-:W-:Y:S01]  /*5860*/  FFMA.FTZ R0, R146.reuse, R35, R0 ;  /* 0x0000002392007223 */ /* 0x040fe20000010000 */
[----:B------:R-:W-:Y:S01]  /*5870*/  FFMA.FTZ R165, R146, R165, R12 ;  /* 0x000000a592a57223 */ /* 0x000fe2000001000c */
[----:B------:R-:W-:Y:S01]  /*5880*/  FSEL R28, R14, RZ, P5 ;  /* 0x000000ff0e1c7208 */ /* 0x000fe20002800000 */
[----:B------:R-:W-:Y:S01]  /*5890*/  FMUL.FTZ R23, R22, UR6 ;  /* 0x0000000616177c20 */ /* 0x000fe20008410000 */
[----:B------:R-:W-:Y:S01]  /*58a0*/  F2FP.F16.F32.PACK_AB R14, R20, R41 ;  /* 0x00000029140e723e */ /* 0x000fe200000000ff */
        /* <DEDUP_REMOVED lines=8> */
[----:B------:R-:W-:-:S02]  /*5930*/  F2FP.F16.F32.PACK_AB R13, R22, R13 ;  /* 0x0000000d160d723e */ /* 0x000fc400000000ff */
[----:B------:R-:W-:Y:S02]  /*5940*/  F2FP.F16.F32.PACK_AB R15, R34, R171 ;  /* 0x000000ab220f723e */ /* 0x000fe400000000ff */
[----:B------:R-:W-:Y:S02]  /*5950*/  F2FP.F16.F32.PACK_AB R12, R165, R0 ;  /* 0x00000000a50c723e */ /* 0x000fe400000000ff */
[----:B------:R-:W-:Y:S02]  /*5960*/  F2FP.F16.F32.PACK_AB R23, R33, R32 ;  /* 0x000000202117723e */ /* 0x000fe400000000ff */
[----:B------:R-:W-:Y:S02]  /*5970*/  F2FP.F16.F32.PACK_AB R22, R31, R30 ;  /* 0x0000001e1f16723e */ /* 0x000fe400000000ff */
[----:B------:R-:W-:Y:S02]  /*5980*/  F2FP.F16.F32.PACK_AB R21, R29, R28 ;  /* 0x0000001c1d15723e */ /* 0x000fe400000000ff */
[----:B------:R-:W-:Y:S01]  /*5990*/  F2FP.F16.F32.PACK_AB R20, R25, R20 ;  /* 0x000000141914723e */ /* 0x000fe200000000ff */
[----:B------:R-:W-:Y:S06]  /*59a0*/  BRA `(.L_x_385) ;  /* 0x0000000800b87947 */ /* 0x000fec0003800000 */
.L_x_388:
[-CC-:B------:R-:W-:Y:S01]  /*59b0*/  FFMA.FTZ R166, R166, R168.reuse, R170.reuse ;  /* 0x000000a8a6a67223 */ /* 0x180fe200000100aa */
[-CC-:B------:R-:W-:Y:S01]  /*59c0*/  FFMA.FTZ R171, R171, R168.reuse, R170.reuse ;  /* 0x000000a8abab7223 */ /* 0x180fe200000100aa */
[--C-:B0-----:R-:W-:Y:S02]  /*59d0*/  HADD2.F32 R21, -RZ, R11.reuse.H1_H1 ;  /* 0x3000000bff157230 */ /* 0x101fe40000004100 */
[-C--:B------:R-:W-:Y:S01]  /*59e0*/  FFMA.FTZ R41, R41, R168.reuse, R170 ;  /* 0x000000a829297223 */ /* 0x080fe200000100aa */
[----:B------:R-:W-:Y:S01]  /*59f0*/  FADD.FTZ R39, R39, -R166 ;  /* 0x800000a627277221 */ /* 0x000fe20000010000 */
[----:B------:R-:W-:Y:S02]  /*5a00*/  HADD2.F32 R20, -RZ, R11.H0_H0 ;  /* 0x2000000bff147230 */ /* 0x000fe40000004100 */
[-CC-:B------:R-:W-:Y:S01]  /*5a10*/  FFMA.FTZ R38, R38, R168.reuse, R170.reuse ;  /* 0x000000a826267223 */ /* 0x180fe200000100aa */
[----:B------:R-:W-:Y:S01]  /*5a20*/  FADD.FTZ R171, R42, -R171 ;  /* 0x800000ab2aab7221 */ /* 0x000fe20000010000 */
[----:B------:R-:W-:Y:S01]  /*5a30*/  FFMA.FTZ R167, R167, R168, R170 ;  /* 0x000000a8a7a77223 */ /* 0x000fe200000100aa */
[----:B------:R-:W-:Y:S01]  /*5a40*/  FFMA.FTZ R39, R146, R39, R21 ;  /* 0x0000002792277223 */ /* 0x000fe20000010015 */
[----:B------:R-:W-:-:S02]  /*5a50*/  HADD2.F32 R0, -RZ, R10.H0_H0 ;  /* 0x2000000aff007230 */ /* 0x000fc40000004100 */
[----:B------:R-:W-:Y:S01]  /*5a60*/  FADD.FTZ R41, R164, -R41 ;  /* 0x80000029a4297221 */ /* 0x000fe20000010000 */
[----:B------:R-:W-:Y:S02]  /*5a70*/  HADD2.F32 R21, -RZ, R10.H1_H1 ;  /* 0x3000000aff157230 */ /* 0x000fe40000004100 */
[----:B------:R-:W-:Y:S01]  /*5a80*/  FADD.FTZ R169, R169, -R38 ;  /* 0x80000026a9a97221 */ /* 0x000fe20000010000 */
[----:B------:R-:W-:Y:S01]  /*5a90*/  FFMA.FTZ R171, R146, R171, R20 ;  /* 0x000000ab92ab7223 */ /* 0x000fe20000010014 */
[--C-:B------:R-:W-:Y:S01]  /*5aa0*/  HADD2.F32 R22, -RZ, R9.reuse.H0_H0 ;  /* 0x20000009ff167230 */ /* 0x100fe20000004100 */
[----:B------:R-:W-:Y:S01]  /*5ab0*/  ISETP.GE.U32.AND P1, PT, R24, RZ, PT ;  /* 0x000000ff1800720c */ /* 0x000fe20003f26070 */
[----:B------:R-:W-:Y:S01]  /*5ac0*/  FADD.FTZ R167, R40, -R167 ;  /* 0x800000a728a77221 */ /* 0x000fe20000010000 */
[-CC-:B------:R-:W-:Y:S01]  /*5ad0*/  FFMA.FTZ R36, R36, R168.reuse, R170.reuse ;  /* 0x000000a824247223 */ /* 0x180fe200000100aa */
[-CC-:B------:R-:W-:Y:S01]  /*5ae0*/  FFMA.FTZ R162, R162, R168.reuse, R170.reuse ;  /* 0x000000a8a2a27223 */ /* 0x180fe200000100aa */
[----:B------:R-:W-:Y:S01]  /*5af0*/  FFMA.FTZ R35, R35, R168, R170 ;  /* 0x000000a823237223 */ /* 0x000fe200000100aa */
[----:B------:R-:W-:Y:S01]  /*5b00*/  FMUL.FTZ R39, R39, UR6 ;  /* 0x0000000627277c20 */ /* 0x000fe20008410000 */
[C---:B------:R-:W-:Y:S01]  /*5b10*/  FFMA.FTZ R41, R146.reuse, R41, R0 ;  /* 0x0000002992297223 */ /* 0x040fe20000010000 */
[----:B------:R-:W-:Y:S01]  /*5b20*/  FFMA.FTZ R21, R146, R169, R21 ;  /* 0x000000a992157223 */ /* 0x000fe20000010015 */
[----:B------:R-:W-:Y:S01]  /*5b30*/  ISETP.GE.U32.AND.EX P1, PT, R25, 0x1000000, PT, P1 ;  /* 0x010000001900780c */ /* 0x000fe20003f26110 */
[----:B------:R-:W-:Y:S01]  /*5b40*/  FMUL.FTZ R171, R171, UR6 ;  /* 0x00000006abab7c20 */ /* 0x000fe20008410000 */
[----:B------:R-:W-:-:S02]  /*5b50*/  HADD2.F32 R28, -RZ, R9.H1_H1 ;  /* 0x30000009ff1c7230 */ /* 0x000fc40000004100 */
[----:B------:R-:W-:Y:S01]  /*5b60*/  FFMA.FTZ R22, R146, R167, R22 ;  /* 0x000000a792167223 */ /* 0x000fe20000010016 */
[--C-:B------:R-:W-:Y:S01]  /*5b70*/  HADD2.F32 R20, -RZ, R8.reuse.H1_H1 ;  /* 0x30000008ff147230 */ /* 0x100fe20000004100 */
[----:B------:R-:W-:Y:S01]  /*5b80*/  LOP3.LUT P5, RZ, R25, 0xff0000, RZ, 0xc0, !PT ;  /* 0x00ff000019ff7812 */ /* 0x000fe200078ac0ff */
[----:B------:R-:W-:Y:S02]  /*5b90*/  HADD2.F32 R0, -RZ, R8.H0_H0 ;  /* 0x20000008ff007230 */ /* 0x000fe40000004100 */
[----:B------:R-:W-:Y:S01]  /*5ba0*/  FADD.FTZ R165, R165, -R36 ;  /* 0x80000024a5a57221 */ /* 0x000fe20000010000 */
[----:B------:R-:W-:Y:S01]  /*5bb0*/  FADD.FTZ R37, R37, -R162 ;  /* 0x800000a225257221 */ /* 0x000fe20000010000 */
[----:B------:R-:W-:Y:S01]  /*5bc0*/  FADD.FTZ R35, R34, -R35 ;  /* 0x8000002322237221 */ /* 0x000fe20000010000 */
[----:B------:R-:W-:Y:S01]  /*5bd0*/  FSEL R32, R39, RZ, P1 ;  /* 0x000000ff27207208 */ /* 0x000fe20000800000 */
[----:B------:R-:W-:Y:S01]  /*5be0*/  FMUL.FTZ R21, R21, UR6 ;  /* 0x0000000615157c20 */ /* 0x000fe20008410000 */
[----:B------:R-:W-:Y:S01]  /*5bf0*/  FMUL.FTZ R41, R41, UR6 ;  /* 0x0000000629297c20 */ /* 0x000fe20008410000 */
[----:B------:R-:W-:Y:S01]  /*5c00*/  LOP3.LUT P1, RZ, R25, 0xff00, RZ, 0xc0, !PT ;  /* 0x0000ff0019ff7812 */ /* 0x000fe2000782c0ff */
[----:B------:R-:W-:Y:S01]  /*5c10*/  FMUL.FTZ R22, R22, UR6 ;  /* 0x0000000616167c20 */ /* 0x000fe20008410000 */
[----:B------:R-:W-:Y:S01]  /*5c20*/  FSEL R23, R171, RZ, P5 ;  /* 0x000000ffab177208 */ /* 0x000fe20002800000 */
[C---:B------:R-:W-:Y:S01]  /*5c30*/  FFMA.FTZ R28, R146.reuse, R37, R28 ;  /* 0x00000025921c7223 */ /* 0x040fe2000001001c */
        /* <DEDUP_REMOVED lines=10> */
[C---:B------:R-:W-:Y:S02]  /*5ce0*/  LOP3.LUT P6, RZ, R24.reuse, 0xff000000, RZ, 0xc0, !PT ;  /* 0xff00000018ff7812 */ /* 0x040fe400078cc0ff */
[C---:B------:R-:W-:Y:S02]  /*5cf0*/  LOP3.LUT P1, RZ, R24.reuse, 0xff00, RZ, 0xc0, !PT ;  /* 0x0000ff0018ff7812 */ /* 0x040fe4000782c0ff */
[----:B------:R-:W-:Y:S02]  /*5d00*/  LOP3.LUT P5, RZ, R24, 0xff, RZ, 0xc0, !PT ;  /* 0x000000ff18ff7812 */ /* 0x000fe400078ac0ff */
[----:B------:R-:W-:Y:S02]  /*5d10*/  FSEL R28, R28, RZ, P6 ;  /* 0x000000ff1c1c7208 */ /* 0x000fe40003000000 */
[----:B------:R-:W-:-:S02]  /*5d20*/  FSEL R25, R20, RZ, P1 ;  /* 0x000000ff14197208 */ /* 0x000fc40000800000 */
[----:B------:R-:W-:Y:S02]  /*5d30*/  FSEL R0, R0, RZ, P5 ;  /* 0x000000ff00007208 */ /* 0x000fe40002800000 */
[----:B------:R-:W-:Y:S02]  /*5d40*/  F2FP.F16.F32.PACK_AB R23, R32, R23 ;  /* 0x000000172017723e */ /* 0x000fe400000000ff */
[----:B------:R-:W-:Y:S02]  /*5d50*/  F2FP.F16.F32.PACK_AB R22, R30, R41 ;  /* 0x000000291e16723e */ /* 0x000fe400000000ff */
[----:B------:R-:W-:Y:S02]  /*5d60*/  F2FP.F16.F32.PACK_AB R21, R28, R21 ;  /* 0x000000151c15723e */ /* 0x000fe400000000ff */
[----:B------:R-:W-:Y:S01]  /*5d70*/  F2FP.F16.F32.PACK_AB R20, R25, R0 ;  /* 0x000000001914723e */ /* 0x000fe200000000ff */
[----:B------:R-:W-:Y:S06]  /*5d80*/  BRA `(.L_x_385) ;  /* 0x0000000400c07947 */ /* 0x000fec0003800000 */
.L_x_387:
        /* <DEDUP_REMOVED lines=9> */
[----:B0-----:R-:W-:Y:S01]  /*5e20*/  FMUL.FTZ R20, R146, R39 ;  /* 0x0000002792147220 */ /* 0x001fe20000410000 */
        /* <DEDUP_REMOVED lines=33> */
[----:B------:R-:W-:Y:S01]  /*6040*/  F2FP.F16.F32.PACK_AB R15, R20, R171 ;  /* 0x000000ab140f723e */ /* 0x000fe200000000ff */
        /* <DEDUP_REMOVED lines=15> */
.L_x_389:
[-CC-:B------:R-:W-:Y:S01]  /*6140*/  FFMA.FTZ R171, R171, R168.reuse, R170.reuse ;  /* 0x000000a8abab7223 */ /* 0x180fe200000100aa */
[-CC-:B------:R-:W-:Y:S01]  /*6150*/  FFMA.FTZ R166, R166, R168.reuse, R170.reuse ;  /* 0x000000a8a6a67223 */ /* 0x180fe200000100aa */
[-CC-:B------:R-:W-:Y:S01]  /*6160*/  FFMA.FTZ R167, R167, R168.reuse, R170.reuse ;  /* 0x000000a8a7a77223 */ /* 0x180fe200000100aa */
[-C--:B------:R-:W-:Y:S01]  /*6170*/  FFMA.FTZ R41, R41, R168.reuse, R170 ;  /* 0x000000a829297223 */ /* 0x080fe200000100aa */
[----:B------:R-:W-:Y:S01]  /*6180*/  FADD.FTZ R171, R42, -R171 ;  /* 0x800000ab2aab7221 */ /* 0x000fe20000010000 */
[----:B------:R-:W-:Y:S01]  /*6190*/  FADD.FTZ R39, R39, -R166 ;  /* 0x800000a627277221 */ /* 0x000fe20000010000 */
[-C--:B------:R-:W-:Y:S01]  /*61a0*/  FFMA.FTZ R38, R38, R168.reuse, R170 ;  /* 0x000000a826267223 */ /* 0x080fe200000100aa */
[----:B------:R-:W-:Y:S01]  /*61b0*/  FADD.FTZ R167, R40, -R167 ;  /* 0x800000a728a77221 */ /* 0x000fe20000010000 */
[C---:B------:R-:W-:Y:S01]  /*61c0*/  FMUL.FTZ R171, R146.reuse, R171 ;  /* 0x000000ab92ab7220 */ /* 0x040fe20000410000 */
[----:B------:R-:W-:Y:S01]  /*61d0*/  FMUL.FTZ R39, R146, R39 ;  /* 0x0000002792277220 */ /* 0x000fe20000410000 */
[----:B------:R-:W-:Y:S01]  /*61e0*/  FADD.FTZ R41, R164, -R41 ;  /* 0x80000029a4297221 */ /* 0x000fe20000010000 */
[----:B------:R-:W-:Y:S01]  /*61f0*/  FADD.FTZ R169, R169, -R38 ;  /* 0x80000026a9a97221 */ /* 0x000fe20000010000 */
[----:B------:R-:W-:Y:S01]  /*6200*/  ISETP.GE.U32.AND P1, PT, R24, RZ, PT ;  /* 0x000000ff1800720c */ /* 0x000fe20003f26070 */
[-CC-:B------:R-:W-:Y:S01]  /*6210*/  FFMA.FTZ R36, R36, R168.reuse, R170.reuse ;  /* 0x000000a824247223 */ /* 0x180fe200000100aa */
[-CC-:B------:R-:W-:Y:S01]  /*6220*/  FFMA.FTZ R162, R162, R168.reuse, R170.reuse ;  /* 0x000000a8a2a27223 */ /* 0x180fe200000100aa */
[----:B------:R-:W-:Y:S01]  /*6230*/  FFMA.FTZ R35, R35, R168, R170 ;  /* 0x000000a823237223 */ /* 0x000fe200000100aa */
[----:B------:R-:W-:Y:S01]  /*6240*/  FMUL.FTZ R39, R39, UR6 ;  /* 0x0000000627277c20 */ /* 0x000fe20008410000 */
[----:B------:R-:W-:Y:S01]  /*6250*/  FMUL.FTZ R171, R171, UR6 ;  /* 0x00000006abab7c20 */ /* 0x000fe20008410000 */
[C---:B------:R-:W-:Y:S01]  /*6260*/  FMUL.FTZ R167, R146.reuse, R167 ;  /* 0x000000a792a77220 */ /* 0x040fe20000410000 */
[C---:B------:R-:W-:Y:S01]  /*6270*/  FMUL.FTZ R41, R146.reuse, R41 ;  /* 0x0000002992297220 */ /* 0x040fe20000410000 */
[----:B------:R-:W-:Y:S01]  /*6280*/  FMUL.FTZ R169, R146, R169 ;  /* 0x000000a992a97220 */ /* 0x000fe20000410000 */
[----:B------:R-:W-:Y:S01]  /*6290*/  LOP3.LUT P5, RZ, R25, 0xff0000, RZ, 0xc0, !PT ;  /* 0x00ff000019ff7812 */ /* 0x000fe200078ac0ff */
        /* <DEDUP_REMOVED lines=27> */
[----:B------:R-:W-:Y:S02]  /*6450*/  F2FP.F16.F32.PACK_AB R23, R28, R23 ;  /* 0x000000171c17723e */ /* 0x000fe400000000ff */
[----:B------:R-:W-:Y:S02]  /*6460*/  F2FP.F16.F32.PACK_AB R22, R169, R22 ;  /* 0x00000016a916723e */ /* 0x000fe400000000ff */
[----:B------:R-:W-:Y:S02]  /*6470*/  F2FP.F16.F32.PACK_AB R21, R0, R21 ;  /* 0x000000150015723e */ /* 0x000fe400000000ff */
[----:B------:R-:W-:-:S07]  /*6480*/  F2FP.F16.F32.PACK_AB R20, R165, R20 ;  /* 0x00000014a514723e */ /* 0x000fce00000000ff */
.L_x_385:
        /* <DEDUP_REMOVED lines=72> */
[----:B------:R-:W-:-:S07]  /*6910*/  MOV R47, R70 ;  /* 0x00000046002f7202 */ /* 0x000fce0000000f00 */
.L_x_373:
        /* <DEDUP_REMOVED lines=28> */
.L_x_391:
        /* <DEDUP_REMOVED lines=10> */
.L_x_2797:


//--------------------- .text._ZN10layer_norm22ln_bwd_finalize_kernelINS_22Kernel_traits_finalizeILj4096E6__halfS2_S2_S2_fjLb0ELj1024ELj4ENS_18Kernel_traits_baseILj4096ES2_S2_S2_S2_fjLj1024EEEEELb0ELb0EEEvNS_9BwdParamsE --------------------------
	.section	.text._ZN10layer_norm22ln_bwd_finalize_kernelINS_22Kernel_traits_finalizeILj4096E6__halfS2_S2_S2_fjLb0ELj1024ELj4ENS_18Kernel_traits_baseILj4096ES2_S2_S2_S2_fjLj1024EEEEELb0ELb0EEEvNS_9BwdParamsE,"ax",@progbits
	.align	128
        .global         _ZN10layer_norm22ln_bwd_finalize_kernelINS_22Kernel_traits_finalizeILj4096E6__halfS2_S2_S2_fjLb0ELj1024ELj4ENS_18Kernel_traits_baseILj4096ES2_S2_S2_S2_fjLj1024EEEEELb0ELb0EEEvNS_9BwdParamsE
        .type           _ZN10layer_norm22ln_bwd_finalize_kernelINS_22Kernel_traits_finalizeILj4096E6__halfS2_S2_S2_fjLb0ELj1024ELj4ENS_18Kernel_traits_baseILj4096ES2_S2_S2_S2_fjLj1024EEEEELb0ELb0EEEvNS_9BwdParamsE,@function
        .size           _ZN10layer_norm22ln_bwd_finalize_kernelINS_22Kernel_traits_finalizeILj4096E6__halfS2_S2_S2_fjLb0ELj1024ELj4ENS_18Kernel_traits_baseILj4096ES2_S2_S2_S2_fjLj1024EEEEELb0ELb0EEEvNS_9BwdParamsE,(.L_x_2798 - _ZN10layer_norm22ln_bwd_finalize_kernelINS_22Kernel_traits_finalizeILj4096E6__halfS2_S2_S2_fjLb0ELj1024ELj4ENS_18Kernel_traits_baseILj4096ES2_S2_S2_S2_fjLj1024EEEEELb0ELb0EEEvNS_9BwdParamsE)
        .other          _ZN10layer_norm22ln_bwd_finalize_kernelINS_22Kernel_traits_finalizeILj4096E6__halfS2_S2_S2_fjLb0ELj1024ELj4ENS_18Kernel_traits_baseILj4096ES2_S2_S2_S2_fjLj1024EEEEELb0ELb0EEEvNS_9BwdParamsE,@"STO_CUDA_ENTRY STV_DEFAULT"
_ZN10layer_norm22ln_bwd_finalize_kernelINS_22Kernel_traits_finalizeILj4096E6__halfS2_S2_S2_fjLb0ELj1024ELj4ENS_18Kernel_traits_baseILj4096ES2_S2_S2_S2_fjLj1024EEEEELb0ELb0EEEvNS_9BwdParamsE:
.text._ZN10layer_norm22ln_bwd_finalize_kernelINS_22Kernel_traits_finalizeILj4096E6__halfS2_S2_S2_fjLb0ELj1024ELj4ENS_18Kernel_traits_baseILj4096ES2_S2_S2_S2_fjLj1024EEEEELb0ELb0EEEvNS_9BwdParamsE:
        /* <DEDUP_REMOVED lines=82> */
.L_x_396:
        /* <DEDUP_REMOVED lines=118> */
.L_x_395:
[----:B------:R-:W-:Y:S05]  /*0c80*/  BSYNC.RECONVERGENT B1 ;  /* 0x0000000000017941 */ /* 0x000fea0003800200 */
.L_x_394:
        /* <DEDUP_REMOVED lines=75> */
.L_x_398:
[----:B------:R-:W-:Y:S05]  /*1140*/  BSYNC.RECONVERGENT B1 ;  /* 0x0000000000017941 */ /* 0x000fea0003800200 */
.L_x_397:
        /* <DEDUP_REMOVED lines=37> */
.L_x_400:
[----:B------:R-:W-:Y:S05]  /*13a0*/  BSYNC.RECONVERGENT B1 ;  /* 0x0000000000017941 */ /* 0x000fea0003800200 */
.L_x_399:
[----:B------:R-:W-:Y:S05]  /*13b0*/  @!P1 BRA `(.L_x_393) ;  /* 0x0000000000409947 */ /* 0x000fea0003800000 */
[----:B------:R-:W0:Y:S01]  /*13c0*/  LDC.64 R10, c[0x0][0x440] ;  /* 0x00011000ff0a7b82 */ /* 0x000e220000000a00 */
[----:B------:R-:W-:Y:S01]  /*13d0*/  IMAD R59, R0, R56, R59 ;  /* 0x00000038003b7224 */ /* 0x000fe200078e023b */
[----:B------:R-:W-:Y:S02]  /*13e0*/  LOP3.LUT R8, R8, 0x1f, RZ, 0xc0, !PT ;  /* 0x0000001f08087812 */ /* 0x000fe400078ec0ff */
[----:B------:R-:W-:Y:S02]  /*13f0*/  IADD3 R9, PT, PT, -R9, RZ, RZ ;  /* 0x000000ff09097210 */ /* 0x000fe40007ffe1ff */
[----:B------:R-:W-:Y:S02]  /*1400*/  IADD3 R59, PT, PT, R8, R59, RZ ;  /* 0x0000003b083b7210 */ /* 0x000fe40007ffe0ff */
[----:B------:R-:W1:Y:S05]  /*1410*/  LDC.64 R12, c[0x0][0x448] ;  /* 0x00011200ff0c7b82 */ /* 0x000e6a0000000a00 */
.L_x_401:
        /* <DEDUP_REMOVED lines=10> */
.L_x_393:
[----:B------:R-:W-:Y:S05]  /*14c0*/  BSYNC.RECONVERGENT B0 ;  /* 0x0000000000007941 */ /* 0x000fea0003800200 */
.L_x_392:
        /* <DEDUP_REMOVED lines=54> */
[----:B-1----:R-:W-:Y:S02]  /*1830*/  F2FP.F16.F32.PACK_AB R7, R7, R6 ;  /* 0x000000060707723e */ /* 0x002fe400000000ff */
[----:B--2---:R-:W-:-:S03]  /*1840*/  F2FP.F16.F32.PACK_AB R9, R9, R8 ;  /* 0x000000080909723e */ /* 0x004fc600000000ff */
[----:B------:R-:W-:Y:S04]  /*1850*/  STG.E desc[UR6][R2.64], R7 ;  /* 0x0000000702007986 */ /* 0x000fe8000c101906 */
[----:B------:R-:W-:Y:S01]  /*1860*/  STG.E desc[UR6][R4.64], R9 ;  /* 0x0000000904007986 */ /* 0x000fe2000c101906 */
[----:B------:R-:W-:Y:S05]  /*1870*/  EXIT ;  /* 0x000000000000794d */ /* 0x000fea0003800000 */
.L_x_402:
        /* <DEDUP_REMOVED lines=16> */
.L_x_2798:


//--------------------- .text._ZN10layer_norm40ln_parallel_residual_bwd_finalize_kernelINS_22Kernel_traits_finalizeILj4096E6__halfS2_S2_S2_fjLb0ELj1024ELj4ENS_18Kernel_traits_baseILj4096ES2_S2_S2_S2_fjLj1024EEEEELb0EEEvNS_9BwdParamsE --------------------------
	.section	.text._ZN10layer_norm40ln_parallel_residual_bwd_finalize_kernelINS_22Kernel_traits_finalizeILj4096E6__halfS2_S2_S2_fjLb0ELj1024ELj4ENS_18Kernel_traits_baseILj4096ES2_S2_S2_S2_fjLj1024EEEEELb0EEEvNS_9BwdParamsE,"ax",@progbits
	.align	128
        .global         _ZN10layer_norm40ln_parallel_residual_bwd_finalize_kernelINS_22Kernel_traits_finalizeILj4096E6__halfS2_S2_S2_fjLb0ELj1024ELj4ENS_18Kernel_traits_baseILj4096ES2_S2_S2_S2_fjLj1024EEEEELb0EEEvNS_9BwdParamsE
        .type           _ZN10layer_norm40ln_parallel_residual_bwd_finalize_kernelINS_22Kernel_traits_finalizeILj4096E6__halfS2_S2_S2_fjLb0ELj1024ELj4ENS_18Kernel_traits_baseILj4096ES2_S2_S2_S2_fjLj1024EEEEELb0EEEvNS_9BwdParamsE,@function
        .size           _ZN10layer_norm40ln_parallel_residual_bwd_finalize_kernelINS_22Kernel_traits_finalizeILj4096E6__halfS2_S2_S2_fjLb0ELj1024ELj4ENS_18Kernel_traits_baseILj4096ES2_S2_S2_S2_fjLj1024EEEEELb0EEEvNS_9BwdParamsE,(.L_x_2799 - _ZN10layer_norm40ln_parallel_residual_bwd_finalize_kernelINS_22Kernel_traits_finalizeILj4096E6__halfS2_S2_S2_fjLb0ELj1024ELj4ENS_18Kernel_traits_baseILj4096ES2_S2_S2_S2_fjLj1024EEEEELb0EEEvNS_9BwdParamsE)
        .other          _ZN10layer_norm40ln_parallel_residual_bwd_finalize_kernelINS_22Kernel_traits_finalizeILj4096E6__halfS2_S2_S2_fjLb0ELj1024ELj4ENS_18Kernel_traits_baseILj4096ES2_S2_S2_S2_fjLj1024EEEEELb0EEEvNS_9BwdParamsE,@"STO_CUDA_ENTRY STV_DEFAULT"
_ZN10layer_norm40ln_parallel_residual_bwd_finalize_kernelINS_22Kernel_traits_finalizeILj4096E6__halfS2_S2_S2_fjLb0ELj1024ELj4ENS_18Kernel_traits_baseILj4096ES2_S2_S2_S2_fjLj1024EEEEELb0EEEvNS_9BwdParamsE:
.text._ZN10layer_norm40ln_parallel_residual_bwd_finalize_kernelINS_22Kernel_traits_finalizeILj4096E6__halfS2_S2_S2_fjLb0ELj1024ELj4ENS_18Kernel_traits_baseILj4096ES2_S2_S2_S2_fjLj1024EEEEELb0EEEvNS_9BwdParamsE:
        /* <DEDUP_REMOVED lines=60> */
.L_x_407:
        /* <DEDUP_REMOVED lines=112> */
.L_x_406:
[----:B------:R-:W-:Y:S05]  /*0ac0*/  BSYNC.RECONVERGENT B1 ;  /* 0x0000000000017941 */ /* 0x000fea0003800200 */
.L_x_405:
        /* <DEDUP_REMOVED lines=65> */
.L_x_409:
[----:B------:R-:W-:Y:S05]  /*0ee0*/  BSYNC.RECONVERGENT B1 ;  /* 0x0000000000017941 */ /* 0x000fea0003800200 */
.L_x_408:
        /* <DEDUP_REMOVED lines=36> */
.L_x_411:
[----:B------:R-:W-:Y:S05]  /*1130*/  BSYNC.RECONVERGENT B1 ;  /* 0x0000000000017941 */ /* 0x000fea0003800200 */
.L_x_410:
        /* <DEDUP_REMOVED lines=18> */
.L_x_404:
[----:B------:R-:W-:Y:S05]  /*1260*/  BSYNC.RECONVERGENT B0 ;  /* 0x0000000000007941 */ /* 0x000fea0003800200 */
.L_x_403:
        /* <DEDUP_REMOVED lines=84> */
[----:B------:R-:W-:Y:S02]  /*17b0*/  F2FP.F16.F32.PACK_AB R13, R13, R12 ;  /* 0x0000000c0d0d723e */ /* 0x000fe400000000ff */
[----:B--2---:R-:W-:Y:S01]  /*17c0*/  F2FP.F16.F32.PACK_AB R15, R15, R14 ;  /* 0x0000000e0f0f723e */ /* 0x004fe200000000ff */
[----:B0-----:R-:W-:Y:S02]  /*17d0*/  IMAD.WIDE.U32 R2, R8, 0x4, R2 ;  /* 0x0000000408027825 */ /* 0x001fe400078e0002 */
[----:B------:R-:W-:Y:S01]  /*17e0*/  STG.E desc[UR6][R6.64], R13 ;  /* 0x0000000d06007986 */ /* 0x000fe2000c101906 */
[----:B----4-:R-:W-:-:S03]  /*17f0*/  F2FP.F16.F32.PACK_AB R17, R17, R16 ;  /* 0x000000101111723e */ /* 0x010fc600000000ff */
[----:B------:R-:W-:Y:S01]  /*1800*/  STG.E desc[UR6][R10.64], R15 ;  /* 0x0000000f0a007986 */ /* 0x000fe2000c101906 */
[----:B-----5:R-:W-:-:S03]  /*1810*/  F2FP.F16.F32.PACK_AB R19, R19, R18 ;  /* 0x000000121313723e */ /* 0x020fc600000000ff */
[----:B------:R-:W-:Y:S04]  /*1820*/  STG.E desc[UR6][R4.64], R17 ;  /* 0x0000001104007986 */ /* 0x000fe8000c101906 */
[----:B------:R-:W-:Y:S01]  /*1830*/  STG.E desc[UR6][R2.64], R19 ;  /* 0x0000001302007986 */ /* 0x000fe2000c101906 */
[----:B------:R-:W-:Y:S05]  /*1840*/  EXIT ;  /* 0x000000000000794d */ /* 0x000fea0003800000 */
.L_x_412:
        /* <DEDUP_REMOVED lines=11> */
.L_x_2799:


//--------------------- .text._ZN10layer_norm31ln_parallel_residual_bwd_kernelINS_13Kernel_traitsI6__halfS2_S2_S2_fjLj4096ELj1ELj1ELj8ELj16ENS_18Kernel_traits_baseILj4096ES2_S2_S2_S2_fjLj256EEEEELb1ELb1ELb0EEEvNS_9BwdParamsE --------------------------
	.section	.text._ZN10layer_norm31ln_parallel_residual_bwd_kernelINS_13Kernel_traitsI6__halfS2_S2_S2_fjLj4096ELj1ELj1ELj8ELj16ENS_18Kernel_traits_baseILj4096ES2_S2_S2_S2_fjLj256EEEEELb1ELb1ELb0EEEvNS_9BwdParamsE,"ax",@progbits
	.align	128
        .global         _ZN10layer_norm31ln_parallel_residual_bwd_kernelINS_13Kernel_traitsI6__halfS2_S2_S2_fjLj4096ELj1ELj1ELj8ELj16ENS_18Kernel_traits_baseILj4096ES2_S2_S2_S2_fjLj256EEEEELb1ELb1ELb0EEEvNS_9BwdParamsE
        .type           _ZN10layer_norm31ln_parallel_residual_bwd_kernelINS_13Kernel_traitsI6__halfS2_S2_S2_fjLj4096ELj1ELj1ELj8ELj16ENS_18Kernel_traits_baseILj4096ES2_S2_S2_S2_fjLj256EEEEELb1ELb1ELb0EEEvNS_9BwdParamsE,@function
        .size           _ZN10layer_norm31ln_parallel_residual_bwd_kernelINS_13Kernel_traitsI6__halfS2_S2_S2_fjLj4096ELj1ELj1ELj8ELj16ENS_18Kernel_traits_baseILj4096ES2_S2_S2_S2_fjLj256EEEEELb1ELb1ELb0EEEvNS_9BwdParamsE,(.L_x_2800 - _ZN10layer_norm31ln_parallel_residual_bwd_kernelINS_13Kernel_traitsI6__halfS2_S2_S2_fjLj4096ELj1ELj1ELj8ELj16ENS_18Kernel_traits_baseILj4096ES2_S2_S2_S2_fjLj256EEEEELb1ELb1ELb0EEEvNS_9BwdParamsE)
        .other          _ZN10layer_norm31ln_parallel_residual_bwd_kernelINS_13Kernel_traitsI6__halfS2_S2_S2_fjLj4096ELj1ELj1ELj8ELj16ENS_18Kernel_traits_baseILj4096ES2_S2_S2_S2_fjLj256EEEEELb1ELb1ELb0EEEvNS_9BwdParamsE,@"STO_CUDA_ENTRY STV_DEFAULT"
_ZN10layer_norm31ln_parallel_residual_bwd_kernelINS_13Kernel_traitsI6__halfS2_S2_S2_fjLj4096ELj1ELj1ELj8ELj16ENS_18Kernel_traits_baseILj4096ES2_S2_S2_S2_fjLj256EEEEELb1ELb1ELb0EEEvNS_9BwdParamsE:
.text._ZN10layer_norm31ln_parallel_residual_bwd_kernelINS_13Kernel_traitsI6__halfS2_S2_S2_fjLj4096ELj1ELj1ELj8ELj16ENS_18Kernel_traits_baseILj4096ES2_S2_S2_S2_fjLj256EEEEELb1ELb1ELb0EEEvNS_9BwdParamsE:
        /* <DEDUP_REMOVED lines=8> */
[----:B------:R-:W0:Y:S02]  /*0080*/  S2UR UR7, SR_CTAID.X ;  /* 0x00000000000779c3 */ /* 0x000e240000002500 */
[----:B------:R-:W0:Y:S01]  /*0090*/  LDCU UR4, c[0x0][0x384] ;  /* 0x00007080ff0477ac */ /* 0x000e220008000800 */
[----:B------:R-:W-:Y:S02]  /*00a0*/  LEA.HI.SX32 R2, R3, R2, 0x1d ;  /* 0x0000000203027211 */ /* 0x000fe400078feaff */
[----:B------:R-:W-:Y:S02]  /*00b0*/  MOV R3, R107 ;  /* 0x0000006b00037202 */ /* 0x000fe40000000f00 */
        /* <DEDUP_REMOVED lines=48> */
[----:B------:R-:W1:Y:S01]  /*03c0*/  LDCU UR6, c[0x0][0x388] ;  /* 0x00007100ff0677ac */ /* 0x000e620008000800 */
[----:B------:R-:W2:Y:S01]  /*03d0*/  LDCU.U8 UR24, c[0x0][0x410] ;  /* 0x00008200ff1877ac */ /* 0x000ea20008000000 */
[----:B------:R-:W3:Y:S01]  /*03e0*/  LDCU UR22, c[0x0][0x400] ;  /* 0x00008000ff1677ac */ /* 0x000ee20008000800 */
[----:B------:R-:W4:Y:S01]  /*03f0*/  LDCU.64 UR8, c[0x0][0x478] ;  /* 0x00008f00ff0877ac */ /* 0x000f220008000a00 */
[----:B------:R-:W0:Y:S01]  /*0400*/  LDCU.64 UR26, c[0x0][0x438] ;  /* 0x00008700ff1a77ac */ /* 0x000e220008000a00 */
[----:B------:R-:W0:Y:S01]  /*0410*/  LDCU.64 UR20, c[0x0][0x470] ;  /* 0x00008e00ff1477ac */ /* 0x000e220008000a00 */
[----:B------:R-:W0:Y:S01]  /*0420*/  LDCU.128 UR12, c[0x0][0x3c0] ;  /* 0x00007800ff0c77ac */ /* 0x000e220008000c00 */
[----:B------:R-:W0:Y:S05]  /*0430*/  LDCU.64 UR18, c[0x0][0x380] ;  /* 0x00007000ff1277ac */ /* 0x000e2a0008000a00 */
.L_x_440:
[----:B0-----:R-:W-:Y:S02]  /*0440*/  UIMAD.WIDE UR10, UR7, 0x4, UR14 ;  /* 0x00000004070a78a5 */ /* 0x001fe4000f8e020e */
[----:B------:R-:W-:-:S04]  /*0450*/  UIMAD.WIDE UR4, UR7, 0x4, UR12 ;  /* 0x00000004070478a5 */ /* 0x000fc8000f8e020c */
[----:B---3--:R-:W-:Y:S02]  /*0460*/  MOV R72, UR10 ;  /* 0x0000000a00487c02 */ /* 0x008fe40008000f00 */
[----:B------:R-:W-:Y:S02]  /*0470*/  MOV R73, UR11 ;  /* 0x0000000b00497c02 */ /* 0x000fe40008000f00 */
[----:B------:R-:W-:Y:S02]  /*0480*/  MOV R74, UR4 ;  /* 0x00000004004a7c02 */ /* 0x000fe40008000f00 */
[----:B------:R-:W-:Y:S01]  /*0490*/  MOV R75, UR5 ;  /* 0x00000005004b7c02 */ /* 0x000fe20008000f00 */
[----:B------:R-:W2:Y:S04]  /*04a0*/  LDG.E R72, desc[UR16][R72.64] ;  /* 0x0000001048487981 */ /* 0x000ea8000c1e1900 */
[----:B------:R-:W3:Y:S01]  /*04b0*/  LDG.E R74, desc[UR16][R74.64] ;  /* 0x000000104a4a7981 */ /* 0x000ee2000c1e1900 */
[----:B-1----:R-:W-:Y:S01]  /*04c0*/  UIMAD UR4, UR7, UR6, URZ ;  /* 0x00000006070472a4 */ /* 0x002fe2000f8e02ff */
        /* <DEDUP_REMOVED lines=9> */
[----:B--2---:R-:W-:Y:S02]  /*0560*/  R2UR UR11, R72 ;  /* 0x00000000480b72ca */ /* 0x004fe400000e0000 */
[----:B---3--:R-:W-:Y:S01]  /*0570*/  FSEL R80, R74, RZ, !P6 ;  /* 0x000000ff4a507208 */ /* 0x008fe20007000000 */
[----:B-----5:R-:W-:-:S12]  /*0580*/  @!P4 BRA `(.L_x_415) ;  /* 0x000000040090c947 */ /* 0x020fd80003800000 */
[----:B------:R-:W0:Y:S08]  /*0590*/  LDC.64 R4, c[0x0][0x3a8] ;  /* 0x0000ea00ff047b82 */ /* 0x000e300000000a00 */
[----:B------:R-:W1:Y:S08]  /*05a0*/  LDC.64 R8, c[0x0][0x428] ;  /* 0x00010a00ff087b82 */ /* 0x000e700000000a00 */
[----:B------:R-:W2:Y:S01]  /*05b0*/  LDC.64 R110, c[0x0][0x3b0] ;  /* 0x0000ec00ff6e7b82 */ /* 0x000ea20000000a00 */
[----:B0-----:R-:W-:-:S06]  /*05c0*/  IMAD.WIDE.U32 R4, R0, 0x10, R4 ;  /* 0x0000001000047825 */ /* 0x001fcc00078e0004 */
[----:B------:R-:W3:Y:S01]  /*05d0*/  LDG.E.128 R4, desc[UR16][R4.64] ;  /* 0x0000001004047981 */ /* 0x000ee2000c1e1d00 */
[----:B-1----:R-:W-:-:S06]  /*05e0*/  IMAD.WIDE.U32 R8, R0, 0x10, R8 ;  /* 0x0000001000087825 */ /* 0x002fcc00078e0008 */
[----:B------:R-:W4:Y:S01]  /*05f0*/  LDG.E.128 R8, desc[UR16][R8.64] ;  /* 0x0000001008087981 */ /* 0x000f22000c1e1d00 */
[----:B------:R-:W-:Y:S01]  /*0600*/  ISETP.NE.U32.AND P0, PT, RZ, UR26, PT ;  /* 0x0000001aff007c0c */ /* 0x000fe2000bf05070 */
[C---:B--2---:R-:W-:Y:S01]  /*0610*/  IMAD.WIDE.U32 R110, R0.reuse, 0x8, R110 ;  /* 0x00000008006e7825 */ /* 0x044fe200078e006e */
[----:B------:R-:W-:Y:S02]  /*0620*/  ISETP.NE.U32.AND P1, PT, RZ, UR20, PT ;  /* 0x00000014ff007c0c */ /* 0x000fe4000bf25070 */
[----:B------:R-:W-:Y:S02]  /*0630*/  ISETP.NE.AND.EX P0, PT, RZ, UR27, PT, P0 ;  /* 0x0000001bff007c0c */ /* 0x000fe4000bf05300 */
[----:B------:R-:W-:Y:S01]  /*0640*/  ISETP.NE.AND.EX P1, PT, RZ, UR21, PT, P1 ;  /* 0x00000015ff007c0c */ /* 0x000fe2000bf25310 */
[----:B------:R-:W5:Y:S10]  /*0650*/  LDG.E.64 R110, desc[UR16][R110.64] ;  /* 0x000000106e6e7981 */ /* 0x000f74000c1e1b00 */
[----:B------:R-:W0:Y:S08]  /*0660*/  @P0 LDC.64 R14, c[0x0][0x438] ;  /* 0x00010e00ff0e0b82 */ /* 0x000e300000000a00 */
[----:B------:R-:W1:Y:S01]  /*0670*/  @P1 LDC.64 R74, c[0x0][0x3b8] ;  /* 0x0000ee00ff4a1b82 */ /* 0x000e620000000a00 */
[----:B0-----:R-:W-:-:S05]  /*0680*/  @P0 IMAD.WIDE.U32 R14, R0, 0x10, R14 ;  /* 0x00000010000e0825 */ /* 0x001fca00078e000e */
[----:B------:R0:W5:Y:S01]  /*0690*/  @P0 LDG.E.128 R16, desc[UR16][R14.64] ;  /* 0x000000100e100981 */ /* 0x000162000c1e1d00 */
[----:B-1----:R-:W-:-:S05]  /*06a0*/  @P1 IMAD.WIDE.U32 R74, R0, 0x8, R74 ;  /* 0x00000008004a1825 */ /* 0x002fca00078e004a */
[----:B------:R1:W5:Y:S02]  /*06b0*/  @P1 LDG.E.64 R114, desc[UR16][R74.64] ;  /* 0x000000104a721981 */ /* 0x000364000c1e1b00 */
[----:B-----5:R-:W-:Y:S02]  /*06c0*/  HADD2.F32 R78, -RZ, R59.H0_H0 ;  /* 0x2000003bff4e7230 */ /* 0x020fe40000004100 */
[--C-:B---3--:R-:W-:Y:S02]  /*06d0*/  HADD2.F32 R3, -RZ, R4.reuse.H0_H0 ;  /* 0x20000004ff037230 */ /* 0x108fe40000004100 */
[----:B------:R-:W-:Y:S02]  /*06e0*/  HADD2.F32 R77, -RZ, R4.H1_H1 ;  /* 0x30000004ff4d7230 */ /* 0x000fe40000004100 */
[--C-:B------:R-:W-:Y:S02]  /*06f0*/  HADD2.F32 R79, -RZ, R5.reuse.H0_H0 ;  /* 0x20000005ff4f7230 */ /* 0x100fe40000004100 */
[----:B------:R-:W-:Y:S01]  /*0700*/  FADD.FTZ R3, -R80, R3 ;  /* 0x0000000350037221 */ /* 0x000fe20000010100 */
[----:B------:R-:W-:-:S02]  /*0710*/  HADD2.F32 R81, -RZ, R5.H1_H1 ;  /* 0x30000005ff517230 */ /* 0x000fc40000004100 */
[----:B------:R-:W-:Y:S02]  /*0720*/  HADD2.F32 R4, -RZ, R56.H0_H0 ;  /* 0x20000038ff047230 */ /* 0x000fe40000004100 */
[----:B----4-:R-:W-:Y:S02]  /*0730*/  HADD2.F32 R5, -RZ, R8.H0_H0 ;  /* 0x20000008ff057230 */ /* 0x010fe40000004100 */
[----:B------:R-:W-:Y:S01]  /*0740*/  FADD.FTZ R77, -R80, R77 ;  /* 0x0000004d504d7221 */ /* 0x000fe20000010100 */
[--C-:B------:R-:W-:Y:S02]  /*0750*/  HADD2.F32 R83, -RZ, R6.reuse.H0_H0 ;  /* 0x20000006ff537230 */ /* 0x100fe40000004100 */
[----:B------:R-:W-:Y:S01]  /*0760*/  FMUL.FTZ R105, R3, UR11 ;  /* 0x0000000b03697c20 */ /* 0x000fe20008410000 */
[----:B------:R-:W-:Y:S02]  /*0770*/  HADD2.F32 R85, -RZ, R6.H1_H1 ;  /* 0x30000006ff557230 */ /* 0x000fe40000004100 */
[----:B------:R-:W-:Y:S01]  /*0780*/  FMUL.FTZ R3, R4, R5 ;  /* 0x0000000504037220 */ /* 0x000fe20000410000 */
[----:B------:R-:W-:-:S02]  /*0790*/  HADD2.F32 R8, -RZ, R8.H1_H1 ;  /* 0x30000008ff087230 */ /* 0x000fc40000004100 */
[----:B------:R-:W-:Y:S01]  /*07a0*/  FMUL.FTZ R4, R77, UR11 ;  /* 0x0000000b4d047c20 */ /* 0x000fe20008410000 */
[----:B------:R-:W-:Y:S02]  /*07b0*/  HADD2.F32 R6, -RZ, R56.H1_H1 ;  /* 0x30000038ff067230 */ /* 0x000fe40000004100 */
[----:B------:R-:W-:Y:S01]  /*07c0*/  FADD.FTZ R32, R32, R5 ;  /* 0x0000000520207221 */ /* 0x000fe20000010000 */
[--C-:B------:R-:W-:Y:S02]  /*07d0*/  HADD2.F32 R13, -RZ, R7.reuse.H0_H0 ;  /* 0x20000007ff0d7230 */ /* 0x100fe40000004100 */
[----:B------:R-:W-:Y:S01]  /*07e0*/  FFMA.FTZ R48, R105, R5, R48 ;  /* 0x0000000569307223 */ /* 0x000fe20000010030 */
[----:B------:R-:W-:Y:S02]  /*07f0*/  HADD2.F32 R73, -RZ, R7.H1_H1 ;  /* 0x30000007ff497230 */ /* 0x000fe40000004100 */
[----:B------:R-:W-:Y:S01]  /*0800*/  FADD.FTZ R7, -R80, R79 ;  /* 0x0000004f50077221 */ /* 0x000fe20000010100 */
[-C--:B------:R-:W-:Y:S01]  /*0810*/  FMUL.FTZ R5, R6, R8.reuse ;  /* 0x0000000806057220 */ /* 0x080fe20000410000 */
[----:B------:R-:W-:Y:S01]  /*0820*/  FADD.FTZ R33, R33, R8 ;  /* 0x0000000821217221 */ /* 0x000fe20000010000 */
[----:B------:R-:W-:Y:S01]  /*0830*/  FFMA.FTZ R49, R4, R8, R49 ;  /* 0x0000000804317223 */ /* 0x000fe20000010031 */
[----:B------:R-:W-:Y:S01]  /*0840*/  FADD.FTZ R8, -R80, R81 ;  /* 0x0000005150087221 */ /* 0x000fe20000010100 */
[----:B------:R-:W-:-:S02]  /*0850*/  HADD2.F32 R12, -RZ, R9.H0_H0 ;  /* 0x20000009ff0c7230 */ /* 0x000fc40000004100 */
[----:B0-----:R-:W-:Y:S02]  /*0860*/  HADD2.F32 R14, -RZ, R9.H1_H1 ;  /* 0x30000009ff0e7230 */ /* 0x001fe40000004100 */
[----:B------:R-:W-:Y:S01]  /*0870*/  FMUL.FTZ R7, R7, UR11 ;  /* 0x0000000b07077c20 */ /* 0x000fe20008410000 */
[--C-:B------:R-:W-:Y:S02]  /*0880*/  HADD2.F32 R15, -RZ, R10.reuse.H0_H0 ;  /* 0x2000000aff0f7230 */ /* 0x100fe40000004100 */
[----:B-1----:R-:W-:Y:S02]  /*0890*/  HADD2.F32 R74, -RZ, R10.H1_H1 ;  /* 0x3000000aff4a7230 */ /* 0x002fe40000004100 */
[--C-:B------:R-:W-:Y:S02]  /*08a0*/  HADD2.F32 R9, -RZ, R57.reuse.H0_H0 ;  /* 0x20000039ff097230 */ /* 0x100fe40000004100 */
[----:B------:R-:W-:Y:S01]  /*08b0*/  FMUL.FTZ R8, R8, UR11 ;  /* 0x0000000b08087c20 */ /* 0x000fe20008410000 */
[----:B------:R-:W-:-:S02]  /*08c0*/  HADD2.F32 R10, -RZ, R57.H1_H1 ;  /* 0x30000039ff0a7230 */ /* 0x000fc40000004100 */
[--C-:B------:R-:W-:Y:S02]  /*08d0*/  HADD2.F32 R75, -RZ, R11.reuse.H0_H0 ;  /* 0x2000000bff4b7230 */ /* 0x100fe40000004100 */
[----:B------:R-:W-:Y:S02]  /*08e0*/  HADD2.F32 R72, -RZ, R11.H1_H1 ;  /* 0x3000000bff487230 */ /* 0x000fe40000004100 */
[----:B------:R-:W-:Y:S01]  /*08f0*/  FADD.FTZ R11, -R80, R83 ;  /* 0x00000053500b7221 */ /* 0x000fe20000010100 */
[-C--:B------:R-:W-:Y:S01]  /*0900*/  FMUL.FTZ R6, R9, R12.reuse ;  /* 0x0000000c09067220 */ /* 0x080fe20000410000 */
[----:B------:R-:W-:Y:S01]  /*0910*/  FADD.FTZ R34, R34, R12 ;  /* 0x0000000c22227221 */ /* 0x000fe20000010000 */
[----:B------:R-:W-:Y:S01]  /*0920*/  FFMA.FTZ R50, R7, R12, R50 ;  /* 0x0000000c07327223 */ /* 0x000fe20000010032 */
[--C-:B------:R-:W-:Y:S02]  /*0930*/  HADD2.F32 R12, -RZ, R58.reuse.H0_H0 ;  /* 0x2000003aff0c7230 */ /* 0x100fe40000004100 */
[-C--:B------:R-:W-:Y:S01]  /*0940*/  FMUL.FTZ R9, R10, R14.reuse ;  /* 0x0000000e0a097220 */ /* 0x080fe20000410000 */
[----:B------:R-:W-:Y:S01]  /*0950*/  FADD.FTZ R35, R35, R14 ;  /* 0x0000000e23237221 */ /* 0x000fe20000010000 */
[----:B------:R-:W-:Y:S01]  /*0960*/  FFMA.FTZ R51, R8, R14, R51 ;  /* 0x0000000e08337223 */ /* 0x000fe20000010033 */
[----:B------:R-:W-:Y:S01]  /*0970*/  FMUL.FTZ R11, R11, UR11 ;  /* 0x0000000b0b0b7c20 */ /* 0x000fe20008410000 */
[----:B------:R-:W-:Y:S01]  /*0980*/  FADD.FTZ R14, -R80, R85 ;  /* 0x00000055500e7221 */ /* 0x000fe20000010100 */
[----:B------:R-:W-:-:S02]  /*0990*/  HADD2.F32 R77, -RZ, R58.H1_H1 ;  /* 0x3000003aff4d7230 */ /* 0x000fc40000004100 */
[-C--:B------:R-:W-:Y:S01]  /*09a0*/  FMUL.FTZ R10, R12, R15.reuse ;  /* 0x0000000f0c0a7220 */ /* 0x080fe20000410000 */
[----:B------:R-:W-:Y:S01]  /*09b0*/  FADD.FTZ R28, R28, R15 ;  /* 0x0000000f1c1c7221 */ /* 0x000fe20000010000 */
[----:B------:R-:W-:Y:S01]  /*09c0*/  FFMA.FTZ R44, R11, R15, R44 ;  /* 0x0000000f0b2c7223 */ /* 0x000fe2000001002c */
[----:B------:R-:W-:Y:S01]  /*09d0*/  FMUL.FTZ R14, R14, UR11 ;  /* 0x0000000b0e0e7c20 */ /* 0x000fe20008410000 */
[----:B------:R-:W-:Y:S01]  /*09e0*/  FADD.FTZ R76, RZ, R3 ;  /* 0x00000003ff4c7221 */ /* 0x000fe20000010000 */
[----:B------:R-:W-:Y:S01]  /*09f0*/  FFMA.FTZ R15, R105, R3, RZ ;  /* 0x00000003690f7223 */ /* 0x000fe200000100ff */
[-C--:B------:R-:W-:Y:S01]  /*0a00*/  FMUL.FTZ R12, R77, R74.reuse ;  /* 0x0000004a4d0c7220 */ /* 0x080fe20000410000 */
[----:B------:R-:W-:Y:S01]  /*0a10*/  FADD.FTZ R29, R29, R74 ;  /* 0x0000004a1d1d7221 */ /* 0x000fe20000010000 */
[----:B------:R-:W-:Y:S01]  /*0a20*/  FFMA.FTZ R45, R14, R74, R45 ;  /* 0x0000004a0e2d7223 */ /* 0x000fe2000001002d */
[----:B------:R-:W-:Y:S01]  /*0a30*/  FADD.FTZ R77, R76, R5 ;  /* 0x000000054c4d7221 */ /* 0x000fe20000010000 */
[----:B------:R-:W-:Y:S01]  /*0a40*/  FFMA.FTZ R74, R4, R5, R15 ;  /* 0x00000005044a7223 */ /* 0x000fe2000001000f */
[----:B------:R-:W-:-:S02]  /*0a50*/  FADD.FTZ R15, -R80, R13 ;  /* 0x0000000d500f7221 */ /* 0x000fc40000010100 */
[----:B------:R-:W-:Y:S01]  /*0a60*/  FADD.FTZ R76, R77, R6 ;  /* 0x000000064d4c7221 */ /* 0x000fe20000010000 */
[----:B------:R-:W-:Y:S01]  /*0a70*/  FFMA.FTZ R77, R7, R6, R74 ;  /* 0x00000006074d7223 */ /* 0x000fe2000001004a */
[----:B------:R-:W-:Y:S02]  /*0a80*/  FMUL.FTZ R15, R15, UR11 ;  /* 0x0000000b0f0f7c20 */ /* 0x000fe40008410000 */
[----:B------:R-:W-:Y:S01]  /*0a90*/  FADD.FTZ R79, R76, R9 ;  /* 0x000000094c4f7221 */ /* 0x000fe20000010000 */
[----:B------:R-:W-:Y:S01]  /*0aa0*/  FFMA.FTZ R74, R8, R9, R77 ;  /* 0x00000009084a7223 */ /* 0x000fe2000001004d */
[-C--:B------:R-:W-:Y:S01]  /*0ab0*/  FMUL.FTZ R13, R78, R75.reuse ;  /* 0x0000004b4e0d7220 */ /* 0x080fe20000410000 */
[----:B------:R-:W-:Y:S01]  /*0ac0*/  FADD.FTZ R30, R30, R75 ;  /* 0x0000004b1e1e7221 */ /* 0x000fe20000010000 */
[----:B------:R-:W-:Y:S01]  /*0ad0*/  FFMA.FTZ R46, R15, R75, R46 ;  /* 0x0000004b0f2e7223 */ /* 0x000fe2000001002e */
[----:B------:R-:W-:Y:S01]  /*0ae0*/  FADD.FTZ R79, R79, R10 ;  /* 0x0000000a4f4f7221 */ /* 0x000fe20000010000 */
[----:B------:R-:W-:Y:S01]  /*0af0*/  FFMA.FTZ R75, R11, R10, R74 ;  /* 0x0000000a0b4b7223 */ /* 0x000fe2000001004a */
[----:B------:R-:W-:-:S02]  /*0b00*/  HADD2.F32 R81, -RZ, R59.H1_H1 ;  /* 0x3000003bff517230 */ /* 0x000fc40000004100 */
[----:B------:R-:W-:Y:S01]  /*0b10*/  FADD.FTZ R73, -R80, R73 ;  /* 0x0000004950497221 */ /* 0x000fe20000010100 */
[----:B------:R-:W-:Y:S01]  /*0b20*/  FADD.FTZ R74, R79, R12 ;  /* 0x0000000c4f4a7221 */ /* 0x000fe20000010000 */
[----:B------:R-:W-:Y:S01]  /*0b30*/  FFMA.FTZ R76, R14, R12, R75 ;  /* 0x0000000c0e4c7223 */ /* 0x000fe2000001004b */
[-C--:B------:R-:W-:Y:S01]  /*0b40*/  FMUL.FTZ R88, R81, R72.reuse ;  /* 0x0000004851587220 */ /* 0x080fe20000410000 */
[----:B------:R-:W-:Y:S01]  /*0b50*/  FMUL.FTZ R90, R73, UR11 ;  /* 0x0000000b495a7c20 */ /* 0x000fe20008410000 */
[----:B------:R-:W-:Y:S01]  /*0b60*/  FADD.FTZ R81, R74, R13 ;  /* 0x0000000d4a517221 */ /* 0x000fe20000010000 */
[----:B------:R-:W-:Y:S01]  /*0b70*/  FFMA.FTZ R73, R15, R13, R76 ;  /* 0x0000000d0f497223 */ /* 0x000fe2000001004c */
[----:B------:R-:W-:Y:S01]  /*0b80*/  FADD.FTZ R31, R31, R72 ;  /* 0x000000481f1f7221 */ /* 0x000fe20000010000 */
[----:B------:R-:W-:Y:S01]  /*0b90*/  FFMA.FTZ R47, R90, R72, R47 ;  /* 0x000000485a2f7223 */ /* 0x000fe2000001002f */
[----:B------:R-:W-:Y:S01]  /*0ba0*/  IADD3 R83, PT, PT, R0, 0x100, RZ ;  /* 0x0000010000537810 */ /* 0x000fe20007ffe0ff */
[----:B------:R-:W-:Y:S01]  /*0bb0*/  FADD.FTZ R81, R81, R88 ;  /* 0x0000005851517221 */ /* 0x000fe20000010000 */
[----:B------:R-:W-:-:S07]  /*0bc0*/  FFMA.FTZ R82, R90, R88, R73 ;  /* 0x000000585a527223 */ /* 0x000fce0000010049 */
.L_x_415:
[----:B----4-:R-:W-:Y:S05]  /*0bd0*/  BSYNC.RECONVERGENT B0 ;  /* 0x0000000000007941 */ /* 0x010fea0003800200 */
.L_x_414:
[----:B------:R-:W-:Y:S04]  /*0be0*/  BSSY.RECONVERGENT B0, `(.L_x_416) ;  /* 0x0000065000007945 */ /* 0x000fe80003800200 */
[----:B------:R-:W-:Y:S05]  /*0bf0*/  @!P5 BRA `(.L_x_417) ;  /* 0x00000004008cd947 */ /* 0x000fea0003800000 */
[----:B------:R-:W0:Y:S08]  /*0c00*/  LDC.64 R72, c[0x0][0x3a8] ;  /* 0x0000ea00ff487b82 */ /* 0x000e300000000a00 */
[----:B------:R-:W1:Y:S01]  /*0c10*/  LDC.64 R76, c[0x0][0x428] ;  /* 0x00010a00ff4c7b82 */ /* 0x000e620000000a00 */
[----:B------:R-:W-:-:S07]  /*0c20*/  ISETP.NE.U32.AND P1, PT, RZ, UR20, PT ;  /* 0x00000014ff007c0c */ /* 0x000fce000bf25070 */
[----:B------:R-:W2:Y:S01]  /*0c30*/  LDC.64 R108, c[0x0][0x3b0] ;  /* 0x0000ec00ff6c7b82 */ /* 0x000ea20000000a00 */
[----:B0-----:R-:W-:-:S06]  /*0c40*/  IMAD.WIDE.U32 R72, R83, 0x10, R72 ;  /* 0x0000001053487825 */ /* 0x001fcc00078e0048 */
[----:B------:R-:W3:Y:S01]  /*0c50*/  LDG.E.128 R72, desc[UR16][R72.64] ;  /* 0x0000001048487981 */ /* 0x000ee2000c1e1d00 */
[----:B-1----:R-:W-:Y:S01]  /*0c60*/  IMAD.WIDE.U32 R76, R83, 0x10, R76 ;  /* 0x00000010534c7825 */ /* 0x002fe200078e004c */
[----:B------:R-:W-:-:S05]  /*0c70*/  ISETP.NE.AND.EX P1, PT, RZ, UR21, PT, P1 ;  /* 0x00000015ff007c0c */ /* 0x000fca000bf25310 */
[----:B------:R-:W4:Y:S01]  /*0c80*/  LDG.E.128 R76, desc[UR16][R76.64] ;  /* 0x000000104c4c7981 */ /* 0x000f22000c1e1d00 */
[----:B------:R-:W-:Y:S01]  /*0c90*/  ISETP.NE.U32.AND P0, PT, RZ, UR26, PT ;  /* 0x0000001aff007c0c */ /* 0x000fe2000bf05070 */
[----:B--2---:R-:W-:-:S03]  /*0ca0*/  IMAD.WIDE.U32 R108, R83, 0x8, R108 ;  /* 0x00000008536c7825 */ /* 0x004fc600078e006c */
[----:B------:R-:W-:-:S03]  /*0cb0*/  ISETP.NE.AND.EX P0, PT, RZ, UR27, PT, P0 ;  /* 0x0000001bff007c0c */ /* 0x000fc6000bf05300 */
[----:B------:R-:W0:Y:S01]  /*0cc0*/  @P1 LDC.64 R86, c[0x0][0x3b8] ;  /* 0x0000ee00ff561b82 */ /* 0x000e220000000a00 */
[----:B------:R-:W5:Y:S09]  /*0cd0*/  LDG.E.64 R108, desc[UR16][R108.64] ;  /* 0x000000106c6c7981 */ /* 0x000f72000c1e1b00 */
[----:B------:R-:W1:Y:S01]  /*0ce0*/  @P0 LDC.64 R84, c[0x0][0x438] ;  /* 0x00010e00ff540b82 */ /* 0x000e620000000a00 */
[----:B0-----:R-:W-:-:S05]  /*0cf0*/  @P1 IMAD.WIDE.U32 R86, R83, 0x8, R86 ;  /* 0x0000000853561825 */ /* 0x001fca00078e0056 */
[----:B------:R-:W5:Y:S01]  /*0d00*/  @P1 LDG.E.64 R112, desc[UR16][R86.64] ;  /* 0x0000001056701981 */ /* 0x000f62000c1e1b00 */
[----:B-1----:R-:W-:-:S04]  /*0d10*/  @P0 IMAD.WIDE.U32 R84, R83, 0x10, R84 ;  /* 0x0000001053540825 */ /* 0x002fc800078e0054 */
[----:B-----5:R-:W-:Y:S01]  /*0d20*/  HADD2.F32 R92, -RZ, R52.H0_H0 ;  /* 0x20000034ff5c7230 */ /* 0x020fe20000004100 */
[----:B------:R0:W5:Y:S01]  /*0d30*/  @P0 LDG.E.128 R60, desc[UR16][R84.64] ;  /* 0x00000010543c0981 */ /* 0x000162000c1e1d00 */
[----:B------:R-:W-:Y:S02]  /*0d40*/  HADD2.F32 R100, -RZ, R54.H0_H0 ;  /* 0x20000036ff647230 */ /* 0x000fe40000004100 */
[----:B------:R-:W-:Y:S02]  /*0d50*/  HADD2.F32 R96, -RZ, R53.H0_H0 ;  /* 0x20000035ff607230 */ /* 0x000fe40000004100 */
[----:B---3--:R-:W-:Y:S02]  /*0d60*/  HADD2.F32 R103, -RZ, R75.H0_H0 ;  /* 0x2000004bff677230 */ /* 0x008fe40000004100 */
[----:B------:R-:W-:Y:S02]  /*0d70*/  HADD2.F32 R91, -RZ, R73.H0_H0 ;  /* 0x20000049ff5b7230 */ /* 0x000fe40000004100 */
[----:B------:R-:W-:-:S02]  /*0d80*/  HADD2.F32 R75, -RZ, R75.H1_H1 ;  /* 0x3000004bff4b7230 */ /* 0x000fc40000004100 */
[----:B------:R-:W-:Y:S02]  /*0d90*/  HADD2.F32 R73, -RZ, R73.H1_H1 ;  /* 0x30000049ff497230 */ /* 0x000fe40000004100 */
[----:B------:R-:W-:Y:S02]  /*0da0*/  HADD2.F32 R83, -RZ, R72.H0_H0 ;  /* 0x20000048ff537230 */ /* 0x000fe40000004100 */
[----:B------:R-:W-:Y:S02]  /*0db0*/  HADD2.F32 R95, -RZ, R74.H0_H0 ;  /* 0x2000004aff5f7230 */ /* 0x000fe40000004100 */
[C---:B------:R-:W-:Y:S01]  /*0dc0*/  FADD.FTZ R106, -R80.reuse, R75 ;  /* 0x0000004b506a7221 */ /* 0x040fe20000010100 */
[----:B------:R-:W-:Y:S02]  /*0dd0*/  HADD2.F32 R89, -RZ, R72.H1_H1 ;  /* 0x30000048ff597230 */ /* 0x000fe40000004100 */
[----:B------:R-:W-:Y:S01]  /*0de0*/  FADD.FTZ R98, -R80, R73 ;  /* 0x0000004950627221 */ /* 0x000fe20000010100 */
[----:B----4-:R-:W-:-:S02]  /*0df0*/  HADD2.F32 R75, -RZ, R76.H0_H0 ;  /* 0x2000004cff4b7230 */ /* 0x010fc40000004100 */
[C---:B------:R-:W-:Y:S01]  /*0e00*/  FADD.FTZ R83, -R80.reuse, R83 ;  /* 0x0000005350537221 */ /* 0x040fe20000010100 */
[----:B------:R-:W-:Y:S02]  /*0e10*/  HADD2.F32 R99, -RZ, R74.H1_H1 ;  /* 0x3000004aff637230 */ /* 0x000fe40000004100 */
[C---:B------:R-:W-:Y:S01]  /*0e20*/  FADD.FTZ R97, -R80.reuse, R95 ;  /* 0x0000005f50617221 */ /* 0x040fe20000010100 */
[C---:B------:R-:W-:Y:S01]  /*0e30*/  FADD.FTZ R93, -R80.reuse, R91 ;  /* 0x0000005b505d7221 */ /* 0x040fe20000010100 */
[----:B------:R-:W-:Y:S02]  /*0e40*/  HADD2.F32 R74, -RZ, R77.H1_H1 ;  /* 0x3000004dff4a7230 */ /* 0x000fe40000004100 */
[----:B------:R-:W-:Y:S01]  /*0e50*/  FADD.FTZ R94, -R80, R89 ;  /* 0x00000059505e7221 */ /* 0x000fe20000010100 */
[----:B------:R-:W-:Y:S02]  /*0e60*/  HADD2.F32 R95, -RZ, R53.H1_H1 ;  /* 0x30000035ff5f7230 */ /* 0x000fe40000004100 */
[----:B------:R-:W-:Y:S01]  /*0e70*/  FMUL.FTZ R98, R98, UR11 ;  /* 0x0000000b62627c20 */ /* 0x000fe20008410000 */
[----:B------:R-:W-:-:S02]  /*0e80*/  HADD2.F32 R76, -RZ, R76.H1_H1 ;  /* 0x3000004cff4c7230 */ /* 0x000fc40000004100 */
[----:B------:R-:W-:Y:S01]  /*0e90*/  FMUL.FTZ R89, R83, UR11 ;  /* 0x0000000b53597c20 */ /* 0x000fe20008410000 */
[----:B------:R-:W-:Y:S02]  /*0ea0*/  HADD2.F32 R91, -RZ, R52.H1_H1 ;  /* 0x30000034ff5b7230 */ /* 0x000fe40000004100 */
[-C--:B------:R-:W-:Y:S01]  /*0eb0*/  FMUL.FTZ R92, R92, R75.reuse ;  /* 0x0000004b5c5c7220 */ /* 0x080fe20000410000 */
[----:B0-----:R-:W-:Y:S02]  /*0ec0*/  HADD2.F32 R85, -RZ, R77.H0_H0 ;  /* 0x2000004dff557230 */ /* 0x001fe40000004100 */
[-C--:B------:R-:W-:Y:S01]  /*0ed0*/  FMUL.FTZ R95, R95, R74.reuse ;  /* 0x0000004a5f5f7220 */ /* 0x080fe20000410000 */
[--C-:B------:R-:W-:Y:S02]  /*0ee0*/  HADD2.F32 R77, -RZ, R78.reuse.H0_H0 ;  /* 0x2000004eff4d7230 */ /* 0x100fe40000004100 */
[----:B------:R-:W-:Y:S01]  /*0ef0*/  FADD.FTZ R27, R27, R74 ;  /* 0x0000004a1b1b7221 */ /* 0x000fe20000010000 */
[----:B------:R-:W-:Y:S01]  /*0f00*/  FFMA.FTZ R43, R98, R74, R43 ;  /* 0x0000004a622b7223 */ /* 0x000fe2000001002b */
[----:B------:R-:W-:Y:S01]  /*0f10*/  FMUL.FTZ R97, R97, UR11 ;  /* 0x0000000b61617c20 */ /* 0x000fe20008410000 */
[----:B------:R-:W-:Y:S01]  /*0f20*/  FADD.FTZ R24, R24, R75 ;  /* 0x0000004b18187221 */ /* 0x000fe20000010000 */
[----:B------:R-:W-:Y:S01]  /*0f30*/  FFMA.FTZ R40, R89, R75, R40 ;  /* 0x0000004b59287223 */ /* 0x000fe20000010028 */
[----:B------:R-:W-:Y:S01]  /*0f40*/  FMUL.FTZ R91, R91, R76 ;  /* 0x0000004c5b5b7220 */ /* 0x000fe20000410000 */
[----:B------:R-:W-:Y:S01]  /*0f50*/  FADD.FTZ R74, R81, R92 ;  /* 0x0000005c514a7221 */ /* 0x000fe20000010000 */
[----:B------:R-:W-:Y:S01]  /*0f60*/  FMUL.FTZ R94, R94, UR11 ;  /* 0x0000000b5e5e7c20 */ /* 0x000fe20008410000 */
[----:B------:R-:W-:Y:S01]  /*0f70*/  FFMA.FTZ R75, R89, R92, R82 ;  /* 0x0000005c594b7223 */ /* 0x000fe20000010052 */
[-C--:B------:R-:W-:Y:S01]  /*0f80*/  FMUL.FTZ R100, R100, R77.reuse ;  /* 0x0000004d64647220 */ /* 0x080fe20000410000 */
[----:B------:R-:W-:Y:S01]  /*0f90*/  FADD.FTZ R20, R20, R77 ;  /* 0x0000004d14147221 */ /* 0x000fe20000010000 */
[----:B------:R-:W-:Y:S01]  /*0fa0*/  FFMA.FTZ R36, R97, R77, R36 ;  /* 0x0000004d61247223 */ /* 0x000fe20000010024 */
[----:B------:R-:W-:Y:S01]  /*0fb0*/  FADD.FTZ R77, R74, R91 ;  /* 0x0000005b4a4d7221 */ /* 0x000fe20000010000 */
[----:B------:R-:W-:Y:S01]  /*0fc0*/  FMUL.FTZ R93, R93, UR11 ;  /* 0x0000000b5d5d7c20 */ /* 0x000fe20008410000 */
[----:B------:R-:W-:Y:S01]  /*0fd0*/  FMUL.FTZ R96, R96, R85 ;  /* 0x0000005560607220 */ /* 0x000fe20000410000 */
[C---:B------:R-:W-:Y:S01]  /*0fe0*/  FFMA.FTZ R74, R94.reuse, R91, R75 ;  /* 0x0000005b5e4a7223 */ /* 0x040fe2000001004b */
[----:B------:R-:W-:Y:S01]  /*0ff0*/  FADD.FTZ R25, R25, R76 ;  /* 0x0000004c19197221 */ /* 0x000fe20000010000 */
[----:B------:R-:W-:Y:S01]  /*1000*/  FFMA.FTZ R41, R94, R76, R41 ;  /* 0x0000004c5e297223 */ /* 0x000fe20000010029 */
[----:B------:R-:W-:Y:S01]  /*1010*/  FADD.FTZ R76, R77, R96 ;  /* 0x000000604d4c7221 */ /* 0x000fe20000010000 */
[----:B------:R-:W-:Y:S01]  /*1020*/  FFMA.FTZ R75, R93, R96, R74 ;  /* 0x000000605d4b7223 */ /* 0x000fe2000001004a */
[----:B------:R-:W-:Y:S01]  /*1030*/  FADD.FTZ R102, -R80, R99 ;  /* 0x0000006350667221 */ /* 0x000fe20000010100 */
[----:B------:R-:W-:-:S02]  /*1040*/  HADD2.F32 R78, -RZ, R78.H1_H1 ;  /* 0x3000004eff4e7230 */ /* 0x000fc40000004100 */
[----:B------:R-:W-:Y:S01]  /*1050*/  FADD.FTZ R77, R76, R95 ;  /* 0x0000005f4c4d7221 */ /* 0x000fe20000010000 */
[----:B------:R-:W-:Y:S02]  /*1060*/  HADD2.F32 R99, -RZ, R54.H1_H1 ;  /* 0x30000036ff637230 */ /* 0x000fe40000004100 */
[----:B------:R-:W-:Y:S01]  /*1070*/  FFMA.FTZ R74, R98, R95, R75 ;  /* 0x0000005f624a7223 */ /* 0x000fe2000001004b */
[----:B------:R-:W-:Y:S01]  /*1080*/  FADD.FTZ R103, -R80, R103 ;  /* 0x0000006750677221 */ /* 0x000fe20000010100 */
[----:B------:R-:W-:Y:S02]  /*1090*/  HADD2.F32 R73, -RZ, R79.H0_H0 ;  /* 0x2000004fff497230 */ /* 0x000fe40000004100 */
[----:B------:R-:W-:Y:S01]  /*10a0*/  FMUL.FTZ R102, R102, UR11 ;  /* 0x0000000b66667c20 */ /* 0x000fe20008410000 */
[----:B------:R-:W-:Y:S02]  /*10b0*/  HADD2.F32 R80, -RZ, R55.H0_H0 ;  /* 0x20000037ff507230 */ /* 0x000fe40000004100 */
[----:B------:R-:W-:Y:S01]  /*10c0*/  FMUL.FTZ R99, R99, R78 ;  /* 0x0000004e63637220 */ /* 0x000fe20000410000 */
[----:B------:R-:W-:Y:S01]  /*10d0*/  FADD.FTZ R76, R77, R100 ;  /* 0x000000644d4c7221 */ /* 0x000fe20000010000 */
[----:B------:R-:W-:Y:S01]  /*10e0*/  FFMA.FTZ R75, R97, R100, R74 ;  /* 0x00000064614b7223 */ /* 0x000fe2000001004a */
[----:B------:R-:W-:-:S02]  /*10f0*/  HADD2.F32 R72, -RZ, R79.H1_H1 ;  /* 0x3000004fff487230 */ /* 0x000fc40000004100 */
[----:B------:R-:W-:Y:S01]  /*1100*/  FMUL.FTZ R103, R103, UR11 ;  /* 0x0000000b67677c20 */ /* 0x000fe20008410000 */
[----:B------:R-:W-:Y:S02]  /*1110*/  HADD2.F32 R79, -RZ, R55.H1_H1 ;  /* 0x30000037ff4f7230 */ /* 0x000fe40000004100 */
[----:B------:R-:W-:Y:S01]  /*1120*/  FMUL.FTZ R101, R80, R73 ;  /* 0x0000004950657220 */ /* 0x000fe20000410000 */
[----:B------:R-:W-:Y:S01]  /*1130*/  FADD.FTZ R76, R76, R99 ;  /* 0x000000634c4c7221 */ /* 0x000fe20000010000 */
[----:B------:R-:W-:Y:S01]  /*1140*/  FFMA.FTZ R74, R102, R99, R75 ;  /* 0x00000063664a7223 */ /* 0x000fe2000001004b */
        /* <DEDUP_REMOVED lines=14> */
.L_x_417:
[----:B------:R-:W-:Y:S05]  /*1230*/  BSYNC.RECONVERGENT B0 ;  /* 0x0000000000007941 */ /* 0x000fea0003800200 */
.L_x_416:
        /* <DEDUP_REMOVED lines=32> */
.L_x_419:
[----:B------:R-:W-:Y:S05]  /*1440*/  BSYNC.RECONVERGENT B0 ;  /* 0x0000000000007941 */ /* 0x000fea0003800200 */
.L_x_418:
        /* <DEDUP_REMOVED lines=56> */
[----:B------:R-:W-:Y:S01]  /*17d0*/  LOP3.LUT P2, RZ, R111, 0xff, RZ, 0xc0, !PT ;  /* 0x000000ff6fff7812 */ /* 0x000fe2000784c0ff */
[----:B------:R-:W-:Y:S01]  /*17e0*/  FADD.FTZ R73, R10, -R73 ;  /* 0x800000490a497221 */ /* 0x000fe20000010000 */
[----:B------:R-:W-:Y:S01]  /*17f0*/  FFMA.FTZ R77, R14, UR10, R82 ;  /* 0x0000000a0e4d7c23 */ /* 0x000fe20008010052 */
[----:B------:R-:W-:Y:S01]  /*1800*/  FADD.FTZ R72, R13, -R72 ;  /* 0x800000480d487221 */ /* 0x000fe20000010000 */
[----:B------:R-:W-:Y:S01]  /*1810*/  FADD.FTZ R75, R88, -R75 ;  /* 0x8000004b584b7221 */ /* 0x000fe20000010000 */
[----:B------:R-:W-:Y:S01]  /*1820*/  FMUL.FTZ R73, R73, UR11 ;  /* 0x0000000b49497c20 */ /* 0x000fe20008410000 */
[----:B------:R-:W-:Y:S01]  /*1830*/  FADD.FTZ R77, R12, -R77 ;  /* 0x8000004d0c4d7221 */ /* 0x000fe20000010000 */
[--C-:B------:R-:W-:Y:S01]  /*1840*/  FFMA.FTZ R80, R8, UR10, R82.reuse ;  /* 0x0000000a08507c23 */ /* 0x100fe20008010052 */
[--C-:B------:R-:W-:Y:S01]  /*1850*/  FFMA.FTZ R78, R4, UR10, R82.reuse ;  /* 0x0000000a044e7c23 */ /* 0x100fe20008010052 */
[----:B------:R-:W-:Y:S01]  /*1860*/  FMUL.FTZ R73, R73, UR23 ;  /* 0x0000001749497c20 */ /* 0x000fe20008410000 */
[--C-:B------:R-:W-:Y:S01]  /*1870*/  FFMA.FTZ R76, R105, UR10, R82.reuse ;  /* 0x0000000a694c7c23 */ /* 0x100fe20008010052 */
[----:B------:R-:W-:Y:S01]  /*1880*/  FMUL.FTZ R72, R72, UR11 ;  /* 0x0000000b48487c20 */ /* 0x000fe20008410000 */
[----:B------:R-:W-:Y:S01]  /*1890*/  FMUL.FTZ R75, R75, UR11 ;  /* 0x0000000b4b4b7c20 */ /* 0x000fe20008410000 */
[----:B------:R-:W-:Y:S01]  /*18a0*/  FMUL.FTZ R77, R77, UR11 ;  /* 0x0000000b4d4d7c20 */ /* 0x000fe20008410000 */
[----:B------:R-:W-:Y:S01]  /*18b0*/  FSEL R74, R73, RZ, P2 ;  /* 0x000000ff494a7208 */ /* 0x000fe20001000000 */
[----:B------:R-:W-:Y:S01]  /*18c0*/  FFMA.FTZ R73, R7, UR10, R82 ;  /* 0x0000000a07497c23 */ /* 0x000fe20008010052 */
[----:B------:R-:W-:Y:S01]  /*18d0*/  ISETP.GE.U32.AND P0, PT, R110, RZ, PT ;  /* 0x000000ff6e00720c */ /* 0x000fe20003f06070 */
[----:B------:R-:W-:Y:S01]  /*18e0*/  FADD.FTZ R80, R9, -R80 ;  /* 0x8000005009507221 */ /* 0x000fe20000010000 */
[----:B------:R-:W-:Y:S01]  /*18f0*/  FADD.FTZ R78, R5, -R78 ;  /* 0x8000004e054e7221 */ /* 0x000fe20000010000 */
[----:B------:R-:W-:Y:S01]  /*1900*/  FADD.FTZ R73, R6, -R73 ;  /* 0x8000004906497221 */ /* 0x000fe20000010000 */
[----:B------:R-:W-:Y:S01]  /*1910*/  FADD.FTZ R76, R3, -R76 ;  /* 0x8000004c034c7221 */ /* 0x000fe20000010000 */
[----:B------:R-:W-:Y:S01]  /*1920*/  FMUL.FTZ R72, R72, UR23 ;  /* 0x0000001748487c20 */ /* 0x000fe20008410000 */
[----:B------:R-:W-:Y:S01]  /*1930*/  FMUL.FTZ R75, R75, UR23 ;  /* 0x000000174b4b7c20 */ /* 0x000fe20008410000 */
[----:B------:R-:W-:Y:S01]  /*1940*/  FMUL.FTZ R77, R77, UR23 ;  /* 0x000000174d4d7c20 */ /* 0x000fe20008410000 */
[----:B------:R-:W-:Y:S01]  /*1950*/  LOP3.LUT P1, RZ, R111, 0xff0000, RZ, 0xc0, !PT ;  /* 0x00ff00006fff7812 */ /* 0x000fe2000782c0ff */
[----:B------:R-:W-:Y:S01]  /*1960*/  FMUL.FTZ R73, R73, UR11 ;  /* 0x0000000b49497c20 */ /* 0x000fe20008410000 */
[C---:B------:R-:W-:Y:S01]  /*1970*/  LOP3.LUT P3, RZ, R111.reuse, 0xff00, RZ, 0xc0, !PT ;  /* 0x0000ff006fff7812 */ /* 0x040fe2000786c0ff */
[----:B------:R-:W-:Y:S01]  /*1980*/  FMUL.FTZ R80, R80, UR11 ;  /* 0x0000000b50507c20 */ /* 0x000fe20008410000 */
[----:B------:R-:W-:Y:S01]  /*1990*/  ISETP.GE.U32.AND.EX P0, PT, R111, 0x1000000, PT, P0 ;  /* 0x010000006f00780c */ /* 0x000fe20003f06100 */
[----:B------:R-:W-:Y:S01]  /*19a0*/  FMUL.FTZ R78, R78, UR11 ;  /* 0x0000000b4e4e7c20 */ /* 0x000fe20008410000 */
[----:B------:R-:W-:Y:S01]  /*19b0*/  FMUL.FTZ R76, R76, UR11 ;  /* 0x0000000b4c4c7c20 */ /* 0x000fe20008410000 */
[----:B------:R-:W-:Y:S01]  /*19c0*/  FSEL R72, R72, RZ, P1 ;  /* 0x000000ff48487208 */ /* 0x000fe20000800000 */
[----:B------:R-:W-:Y:S01]  /*19d0*/  FMUL.FTZ R73, R73, UR23 ;  /* 0x0000001749497c20 */ /* 0x000fe20008410000 */
[----:B------:R-:W-:Y:S01]  /*19e0*/  FSEL R75, R75, RZ, P0 ;  /* 0x000000ff4b4b7208 */ /* 0x000fe20000000000 */
[----:B------:R-:W-:Y:S01]  /*19f0*/  FMUL.FTZ R80, R80, UR23 ;  /* 0x0000001750507c20 */ /* 0x000fe20008410000 */
        /* <DEDUP_REMOVED lines=11> */
[----:B------:R-:W-:Y:S02]  /*1ab0*/  F2FP.F16.F32.PACK_AB R75, R75, R72 ;  /* 0x000000484b4b723e */ /* 0x000fe400000000ff */
[----:B------:R-:W-:Y:S02]  /*1ac0*/  F2FP.F16.F32.PACK_AB R74, R79, R74 ;  /* 0x0000004a4f4a723e */ /* 0x000fe400000000ff */
[----:B------:R-:W-:Y:S02]  /*1ad0*/  F2FP.F16.F32.PACK_AB R73, R80, R73 ;  /* 0x000000495049723e */ /* 0x000fe400000000ff */
[----:B------:R-:W-:Y:S01]  /*1ae0*/  F2FP.F16.F32.PACK_AB R72, R77, R76 ;  /* 0x0000004c4d48723e */ /* 0x000fe200000000ff */
[----:B------:R-:W-:Y:S06]  /*1af0*/  BRA `(.L_x_425) ;  /* 0x00000020003c7947 */ /* 0x000fec0003800000 */
.L_x_424:
[--C-:B------:R-:W-:Y:S01]  /*1b00*/  FFMA.FTZ R64, R15, UR10, R82.reuse ;  /* 0x0000000a0f407c23 */ /* 0x100fe20008010052 */
[--C-:B------:R-:W-:Y:S01]  /*1b10*/  FFMA.FTZ R67, R90, UR10, R82.reuse ;  /* 0x0000000a5a437c23 */ /* 0x100fe20008010052 */
[--C-:B------:R-:W-:Y:S01]  /*1b20*/  FFMA.FTZ R65, R11, UR10, R82.reuse ;  /* 0x0000000a0b417c23 */ /* 0x100fe20008010052 */
[----:B------:R-:W-:Y:S01]  /*1b30*/  FFMA.FTZ R66, R4, UR10, R82 ;  /* 0x0000000a04427c23 */ /* 0x000fe20008010052 */
[----:B------:R-:W-:Y:S01]  /*1b40*/  FADD.FTZ R64, R13, -R64 ;  /* 0x800000400d407221 */ /* 0x000fe20000010000 */
[----:B------:R-:W-:Y:S01]  /*1b50*/  FADD.FTZ R67, R88, -R67 ;  /* 0x8000004358437221 */ /* 0x000fe20000010000 */
[----:B------:R-:W-:Y:S01]  /*1b60*/  FADD.FTZ R65, R10, -R65 ;  /* 0x800000410a417221 */ /* 0x000fe20000010000 */
[--C-:B------:R-:W-:Y:S01]  /*1b70*/  FFMA.FTZ R76, R8, UR10, R82.reuse ;  /* 0x0000000a084c7c23 */ /* 0x100fe20008010052 */
[----:B------:R-:W-:Y:S01]  /*1b80*/  FMUL.FTZ R64, R64, UR11 ;  /* 0x0000000b40407c20 */ /* 0x000fe20008410000 */
[----:B------:R-:W-:Y:S01]  /*1b90*/  FMUL.FTZ R77, R67, UR11 ;  /* 0x0000000b434d7c20 */ /* 0x000fe20008410000 */
[----:B------:R-:W-:Y:S01]  /*1ba0*/  FMUL.FTZ R73, R65, UR11 ;  /* 0x0000000b41497c20 */ /* 0x000fe20008410000 */
[--C-:B------:R-:W-:Y:S01]  /*1bb0*/  FFMA.FTZ R65, R7, UR10, R82.reuse ;  /* 0x0000000a07417c23 */ /* 0x100fe20008010052 */
[----:B------:R-:W-:Y:S01]  /*1bc0*/  FMUL.FTZ R75, R64, UR23 ;  /* 0x00000017404b7c20 */ /* 0x000fe20008410000 */
[C---:B------:R-:W-:Y:S01]  /*1bd0*/  FMUL.FTZ R72, R77.reuse, UR23 ;  /* 0x000000174d487c20 */ /* 0x040fe20008410000 */
[----:B------:R-:W-:Y:S01]  /*1be0*/  F2FP.F16.F32.PACK_AB R67, R77, R64 ;  /* 0x000000404d43723e */ /* 0x000fe200000000ff */
[--C-:B------:R-:W-:Y:S01]  /*1bf0*/  FFMA.FTZ R77, R14, UR10, R82.reuse ;  /* 0x0000000a0e4d7c23 */ /* 0x100fe20008010052 */
[----:B------:R-:W-:Y:S01]  /*1c00*/  FFMA.FTZ R64, R105, UR10, R82 ;  /* 0x0000000a69407c23 */ /* 0x000fe20008010052 */
[----:B------:R-:W-:Y:S01]  /*1c10*/  FADD.FTZ R66, R5, -R66 ;  /* 0x8000004205427221 */ /* 0x000fe20000010000 */
[----:B------:R-:W-:Y:S01]  /*1c20*/  FADD.FTZ R65, R6, -R65 ;  /* 0x8000004106417221 */ /* 0x000fe20000010000 */
[----:B------:R-:W-:Y:S01]  /*1c30*/  FADD.FTZ R77, R12, -R77 ;  /* 0x8000004d0c4d7221 */ /* 0x000fe20000010000 */
[----:B------:R-:W-:Y:S01]  /*1c40*/  FADD.FTZ R64, R3, -R64 ;  /* 0x8000004003407221 */ /* 0x000fe20000010000 */
[----:B------:R-:W-:Y:S01]  /*1c50*/  ISETP.GE.U32.AND P0, PT, R110, RZ, PT ;  /* 0x000000ff6e00720c */ /* 0x000fe20003f06070 */
[----:B------:R-:W-:Y:S01]  /*1c60*/  FADD.FTZ R76, R9, -R76 ;  /* 0x8000004c094c7221 */ /* 0x000fe20000010000 */
[----:B------:R-:W-:Y:S01]  /*1c70*/  FMUL.FTZ R80, R77, UR11 ;  /* 0x0000000b4d507c20 */ /* 0x000fe20008410000 */
[----:B------:R-:W-:Y:S01]  /*1c80*/  FMUL.FTZ R77, R66, UR11 ;  /* 0x0000000b424d7c20 */ /* 0x000fe20008410000 */
[----:B------:R-:W-:Y:S01]  /*1c90*/  FMUL.FTZ R64, R64, UR11 ;  /* 0x0000000b40407c20 */ /* 0x000fe20008410000 */
[----:B------:R-:W-:Y:S01]  /*1ca0*/  LOP3.LUT P1, RZ, R111, 0xff0000, RZ, 0xc0, !PT ;  /* 0x00ff00006fff7812 */ /* 0x000fe2000782c0ff */
[----:B------:R-:W-:Y:S01]  /*1cb0*/  FMUL.FTZ R74, R73, UR23 ;  /* 0x00000017494a7c20 */ /* 0x000fe20008410000 */
[C---:B------:R-:W-:Y:S01]  /*1cc0*/  F2FP.F16.F32.PACK_AB R66, R80.reuse, R73 ;  /* 0x000000495042723e */ /* 0x040fe200000000ff */
[----:B------:R-:W-:Y:S01]  /*1cd0*/  FMUL.FTZ R65, R65, UR11 ;  /* 0x0000000b41417c20 */ /* 0x000fe20008410000 */
[----:B------:R-:W-:Y:S01]  /*1ce0*/  FMUL.FTZ R80, R80, UR23 ;  /* 0x0000001750507c20 */ /* 0x000fe20008410000 */
[C---:B------:R-:W-:Y:S01]  /*1cf0*/  LOP3.LUT P2, RZ, R111.reuse, 0xff, RZ, 0xc0, !PT ;  /* 0x000000ff6fff7812 */ /* 0x040fe2000784c0ff */
[----:B------:R-:W-:Y:S01]  /*1d00*/  FMUL.FTZ R78, R76, UR11 ;  /* 0x0000000b4c4e7c20 */ /* 0x000fe20008410000 */
[C---:B------:R-:W-:Y:S01]  /*1d10*/  LOP3.LUT P3, RZ, R111.reuse, 0xff00, RZ, 0xc0, !PT ;  /* 0x0000ff006fff7812 */ /* 0x040fe2000786c0ff */
[----:B------:R-:W-:Y:S01]  /*1d20*/  FMUL.FTZ R73, R64, UR23 ;  /* 0x0000001740497c20 */ /* 0x000fe20008410000 */
[----:B------:R-:W-:Y:S01]  /*1d30*/  ISETP.GE.U32.AND.EX P0, PT, R111, 0x1000000, PT, P0 ;  /* 0x010000006f00780c */ /* 0x000fe20003f06100 */
[----:B------:R-:W-:Y:S01]  /*1d40*/  FMUL.FTZ R76, R65, UR23 ;  /* 0x00000017414c7c20 */ /* 0x000fe20008410000 */
[----:B------:R-:W-:Y:S01]  /*1d50*/  FSEL R75, R75, RZ, P1 ;  /* 0x000000ff4b4b7208 */ /* 0x000fe20000800000 */
[----:B------:R-:W-:Y:S01]  /*1d60*/  FMUL.FTZ R79, R78, UR23 ;  /* 0x000000174e4f7c20 */ /* 0x000fe20008410000 */
[C---:B------:R-:W-:Y:S01]  /*1d70*/  F2FP.F16.F32.PACK_AB R64, R77.reuse, R64 ;  /* 0x000000404d40723e */ /* 0x040fe200000000ff */
[----:B------:R-:W-:Y:S01]  /*1d80*/  FMUL.FTZ R77, R77, UR23 ;  /* 0x000000174d4d7c20 */ /* 0x000fe20008410000 */
[----:B------:R-:W-:-:S02]  /*1d90*/  LOP3.LUT P1, RZ, R110, 0xff0000, RZ, 0xc0, !PT ;  /* 0x00ff00006eff7812 */ /* 0x000fc4000782c0ff */
[----:B------:R-:W-:Y:S02]  /*1da0*/  FSEL R72, R72, RZ, P0 ;  /* 0x000000ff48487208 */ /* 0x000fe40000000000 */
[----:B------:R-:W-:Y:S02]  /*1db0*/  FSEL R74, R74, RZ, P2 ;  /* 0x000000ff4a4a7208 */ /* 0x000fe40001000000 */
[----:B------:R-:W-:Y:S02]  /*1dc0*/  FSEL R81, R80, RZ, P3 ;  /* 0x000000ff50517208 */ /* 0x000fe40001800000 */
[C---:B------:R-:W-:Y:S02]  /*1dd0*/  LOP3.LUT P0, RZ, R110.reuse, 0xff000000, RZ, 0xc0, !PT ;  /* 0xff0000006eff7812 */ /* 0x040fe4000780c0ff */
[C---:B------:R-:W-:Y:S02]  /*1de0*/  LOP3.LUT P2, RZ, R110.reuse, 0xff, RZ, 0xc0, !PT ;  /* 0x000000ff6eff7812 */ /* 0x040fe4000784c0ff */
[----:B------:R-:W-:-:S02]  /*1df0*/  LOP3.LUT P3, RZ, R110, 0xff00, RZ, 0xc0, !PT ;  /* 0x0000ff006eff7812 */ /* 0x000fc4000786c0ff */
[----:B------:R-:W-:Y:S02]  /*1e00*/  F2FP.F16.F32.PACK_AB R65, R78, R65 ;  /* 0x000000414e41723e */ /* 0x000fe400000000ff */
[----:B------:R-:W-:Y:S02]  /*1e10*/  FSEL R78, R76, RZ, P1 ;  /* 0x000000ff4c4e7208 */ /* 0x000fe40000800000 */
[----:B------:R-:W-:Y:S02]  /*1e20*/  FSEL R79, R79, RZ, P0 ;  /* 0x000000ff4f4f7208 */ /* 0x000fe40000000000 */
[----:B------:R-:W-:Y:S02]  /*1e30*/  FSEL R76, R73, RZ, P2 ;  /* 0x000000ff494c7208 */ /* 0x000fe40001000000 */
[----:B------:R-:W-:Y:S02]  /*1e40*/  FSEL R77, R77, RZ, P3 ;  /* 0x000000ff4d4d7208 */ /* 0x000fe40001800000 */
[----:B------:R-:W-:-:S02]  /*1e50*/  F2FP.F16.F32.PACK_AB R75, R72, R75 ;  /* 0x0000004b484b723e */ /* 0x000fc400000000ff */
[----:B------:R-:W-:Y:S02]  /*1e60*/  F2FP.F16.F32.PACK_AB R74, R81, R74 ;  /* 0x0000004a514a723e */ /* 0x000fe400000000ff */
[----:B------:R-:W-:Y:S02]  /*1e70*/  F2FP.F16.F32.PACK_AB R73, R79, R78 ;  /* 0x0000004e4f49723e */ /* 0x000fe400000000ff */
[----:B------:R-:W-:Y:S01]  /*1e80*/  F2FP.F16.F32.PACK_AB R72, R77, R76 ;  /* 0x0000004c4d48723e */ /* 0x000fe200000000ff */
[----:B------:R-:W-:Y:S06]  /*1e90*/  BRA `(.L_x_425) ;  /* 0x0000001c00547947 */ /* 0x000fec0003800000 */
.L_x_423:
        /* <DEDUP_REMOVED lines=8> */
[--C-:B------:R-:W-:Y:S02]  /*1f20*/  HADD2.F32 R75, -RZ, R19.reuse.H1_H1 ;  /* 0x30000013ff4b7230 */ /* 0x100fe40000004100 */
[----:B------:R-:W-:Y:S01]  /*1f30*/  FADD.FTZ R78, R88, -R81 ;  /* 0x80000051584e7221 */ /* 0x000fe20000010000 */
[--C-:B------:R-:W-:Y:S02]  /*1f40*/  HADD2.F32 R72, -RZ, R18.reuse.H0_H0 ;  /* 0x20000012ff487230 */ /* 0x100fe40000004100 */
[----:B------:R-:W-:Y:S01]  /*1f50*/  FFMA.FTZ R76, R15, UR10, R82 ;  /* 0x0000000a0f4c7c23 */ /* 0x000fe20008010052 */
[----:B------:R-:W-:Y:S02]  /*1f60*/  HADD2.F32 R74, -RZ, R18.H1_H1 ;  /* 0x30000012ff4a7230 */ /* 0x000fe40000004100 */
[----:B------:R-:W-:Y:S01]  /*1f70*/  FADD.FTZ R77, R10, -R77 ;  /* 0x8000004d0a4d7221 */ /* 0x000fe20000010000 */
[----:B------:R-:W-:Y:S01]  /*1f80*/  FADD.FTZ R81, R12, -R79 ;  /* 0x8000004f0c517221 */ /* 0x000fe20000010000 */
[----:B------:R-:W-:-:S02]  /*1f90*/  HADD2.F32 R73, -RZ, R19.H0_H0 ;  /* 0x20000013ff497230 */ /* 0x000fc40000004100 */
[----:B------:R-:W-:Y:S01]  /*1fa0*/  FFMA.FTZ R79, R78, UR11, R75 ;  /* 0x0000000b4e4f7c23 */ /* 0x000fe2000801004b */
[----:B------:R-:W-:Y:S01]  /*1fb0*/  FADD.FTZ R76, R13, -R76 ;  /* 0x8000004c0d4c7221 */ /* 0x000fe20000010000 */
[----:B------:R-:W-:Y:S01]  /*1fc0*/  FFMA.FTZ R78, R77, UR11, R72 ;  /* 0x0000000b4d4e7c23 */ /* 0x000fe20008010048 */
[----:B------:R-:W-:Y:S01]  /*1fd0*/  FFMA.FTZ R72, R81, UR11, R74 ;  /* 0x0000000b51487c23 */ /* 0x000fe2000801004a */
[--C-:B------:R-:W-:Y:S01]  /*1fe0*/  FFMA.FTZ R81, R7, UR10, R82.reuse ;  /* 0x0000000a07517c23 */ /* 0x100fe20008010052 */
[--C-:B------:R-:W-:Y:S01]  /*1ff0*/  FFMA.FTZ R86, R8, UR10, R82.reuse ;  /* 0x0000000a08567c23 */ /* 0x100fe20008010052 */
[----:B------:R-:W-:Y:S01]  /*2000*/  FFMA.FTZ R73, R76, UR11, R73 ;  /* 0x0000000b4c497c23 */ /* 0x000fe20008010049 */
[--C-:B------:R-:W-:Y:S01]  /*2010*/  FFMA.FTZ R80, R105, UR10, R82.reuse ;  /* 0x0000000a69507c23 */ /* 0x100fe20008010052 */
[----:B------:R-:W-:Y:S01]  /*2020*/  FFMA.FTZ R84, R4, UR10, R82 ;  /* 0x0000000a04547c23 */ /* 0x000fe20008010052 */
[--C-:B------:R-:W-:Y:S02]  /*2030*/  HADD2.F32 R76, -RZ, R17.reuse.H0_H0 ;  /* 0x20000011ff4c7230 */ /* 0x100fe40000004100 */
[----:B------:R-:W-:Y:S01]  /*2040*/  FADD.FTZ R83, R6, -R81 ;  /* 0x8000005106537221 */ /* 0x000fe20000010000 */
[----:B------:R-:W-:-:S02]  /*2050*/  HADD2.F32 R77, -RZ, R17.H1_H1 ;  /* 0x30000011ff4d7230 */ /* 0x000fc40000004100 */
[----:B------:R-:W-:Y:S01]  /*2060*/  FADD.FTZ R86, R9, -R86 ;  /* 0x8000005609567221 */ /* 0x000fe20000010000 */
[--C-:B------:R-:W-:Y:S01]  /*2070*/  HADD2.F32 R74, -RZ, R16.reuse.H0_H0 ;  /* 0x20000010ff4a7230 */ /* 0x100fe20000004100 */
[----:B------:R-:W-:Y:S01]  /*2080*/  ISETP.GE.U32.AND P0, PT, R110, RZ, PT ;  /* 0x000000ff6e00720c */ /* 0x000fe20003f06070 */
[----:B------:R-:W-:Y:S02]  /*2090*/  HADD2.F32 R75, -RZ, R16.H1_H1 ;  /* 0x30000010ff4b7230 */ /* 0x000fe40000004100 */
[----:B------:R-:W-:Y:S01]  /*20a0*/  FADD.FTZ R81, R3, -R80 ;  /* 0x8000005003517221 */ /* 0x000fe20000010000 */
[----:B------:R-:W-:Y:S01]  /*20b0*/  FADD.FTZ R84, R5, -R84 ;  /* 0x8000005405547221 */ /* 0x000fe20000010000 */
[----:B------:R-:W-:Y:S01]  /*20c0*/  FMUL.FTZ R73, R73, UR23 ;  /* 0x0000001749497c20 */ /* 0x000fe20008410000 */
[----:B------:R-:W-:Y:S01]  /*20d0*/  FFMA.FTZ R76, R83, UR11, R76 ;  /* 0x0000000b534c7c23 */ /* 0x000fe2000801004c */
[----:B------:R-:W-:Y:S01]  /*20e0*/  LOP3.LUT P1, RZ, R111, 0xff0000, RZ, 0xc0, !PT ;  /* 0x00ff00006fff7812 */ /* 0x000fe2000782c0ff */
[----:B------:R-:W-:Y:S01]  /*20f0*/  FMUL.FTZ R79, R79, UR23 ;  /* 0x000000174f4f7c20 */ /* 0x000fe20008410000 */
[----:B------:R-:W-:Y:S01]  /*2100*/  FFMA.FTZ R77, R86, UR11, R77 ;  /* 0x0000000b564d7c23 */ /* 0x000fe2000801004d */
[----:B------:R-:W-:Y:S01]  /*2110*/  ISETP.GE.U32.AND.EX P0, PT, R111, 0x1000000, PT, P0 ;  /* 0x010000006f00780c */ /* 0x000fe20003f06100 */
[----:B------:R-:W-:Y:S01]  /*2120*/  FMUL.FTZ R78, R78, UR23 ;  /* 0x000000174e4e7c20 */ /* 0x000fe20008410000 */
[----:B------:R-:W-:Y:S01]  /*2130*/  FMUL.FTZ R72, R72, UR23 ;  /* 0x0000001748487c20 */ /* 0x000fe20008410000 */
[----:B------:R-:W-:Y:S01]  /*2140*/  FFMA.FTZ R74, R81, UR11, R74 ;  /* 0x0000000b514a7c23 */ /* 0x000fe2000801004a */
[----:B------:R-:W-:Y:S01]  /*2150*/  FFMA.FTZ R75, R84, UR11, R75 ;  /* 0x0000000b544b7c23 */ /* 0x000fe2000801004b */
[C---:B------:R-:W-:Y:S01]  /*2160*/  LOP3.LUT P2, RZ, R111.reuse, 0xff, RZ, 0xc0, !PT ;  /* 0x000000ff6fff7812 */ /* 0x040fe2000784c0ff */
        /* <DEDUP_REMOVED lines=11> */
[C---:B------:R-:W-:Y:S02]  /*2220*/  LOP3.LUT P2, RZ, R110.reuse, 0xff00, RZ, 0xc0, !PT ;  /* 0x0000ff006eff7812 */ /* 0x040fe4000784c0ff */
[----:B------:R-:W-:Y:S02]  /*2230*/  LOP3.LUT P3, RZ, R110, 0xff, RZ, 0xc0, !PT ;  /* 0x000000ff6eff7812 */ /* 0x000fe4000786c0ff */
[----:B------:R-:W-:-:S02]  /*2240*/  FSEL R73, R76, RZ, P1 ;  /* 0x000000ff4c497208 */ /* 0x000fc40000800000 */
[----:B------:R-:W-:Y:S02]  /*2250*/  FSEL R76, R77, RZ, P0 ;  /* 0x000000ff4d4c7208 */ /* 0x000fe40000000000 */
[----:B------:R-:W-:Y:S02]  /*2260*/  FSEL R77, R75, RZ, P2 ;  /* 0x000000ff4b4d7208 */ /* 0x000fe40001000000 */
[----:B------:R-:W-:Y:S02]  /*2270*/  FSEL R72, R74, RZ, P3 ;  /* 0x000000ff4a487208 */ /* 0x000fe40001800000 */
[----:B------:R-:W-:Y:S02]  /*2280*/  F2FP.F16.F32.PACK_AB R75, R81, R80 ;  /* 0x00000050514b723e */ /* 0x000fe400000000ff */
[----:B------:R-:W-:Y:S02]  /*2290*/  F2FP.F16.F32.PACK_AB R74, R79, R78 ;  /* 0x0000004e4f4a723e */ /* 0x000fe400000000ff */
[----:B------:R-:W-:-:S02]  /*22a0*/  F2FP.F16.F32.PACK_AB R73, R76, R73 ;  /* 0x000000494c49723e */ /* 0x000fc400000000ff */
[----:B------:R-:W-:Y:S01]  /*22b0*/  F2FP.F16.F32.PACK_AB R72, R77, R72 ;  /* 0x000000484d48723e */ /* 0x000fe200000000ff */
[----:B------:R-:W-:Y:S06]  /*22c0*/  BRA `(.L_x_425) ;  /* 0x0000001800487947 */ /* 0x000fec0003800000 */
.L_x_426:
[--C-:B------:R-:W-:Y:S01]  /*22d0*/  FFMA.FTZ R64, R15, UR10, R82.reuse ;  /* 0x0000000a0f407c23 */ /* 0x100fe20008010052 */
[----:B------:R-:W-:Y:S02]  /*22e0*/  HADD2.F32 R65, -RZ, R19.H0_H0 ;  /* 0x20000013ff417230 */ /* 0x000fe40000004100 */
[----:B------:R-:W-:Y:S01]  /*22f0*/  FFMA.FTZ R73, R14, UR10, R82 ;  /* 0x0000000a0e497c23 */ /* 0x000fe20008010052 */
[--C-:B------:R-:W-:Y:S02]  /*2300*/  HADD2.F32 R74, -RZ, R18.reuse.H1_H1 ;  /* 0x30000012ff4a7230 */ /* 0x100fe40000004100 */
[----:B------:R-:W-:Y:S01]  /*2310*/  FADD.FTZ R64, R13, -R64 ;  /* 0x800000400d407221 */ /* 0x000fe20000010000 */
[--C-:B------:R-:W-:Y:S01]  /*2320*/  FFMA.FTZ R67, R11, UR10, R82.reuse ;  /* 0x0000000a0b437c23 */ /* 0x100fe20008010052 */
[----:B------:R-:W-:Y:S02]  /*2330*/  HADD2.F32 R66, -RZ, R17.H0_H0 ;  /* 0x20000011ff427230 */ /* 0x000fe40000004100 */
[----:B------:R-:W-:Y:S01]  /*2340*/  FADD.FTZ R73, R12, -R73 ;  /* 0x800000490c497221 */ /* 0x000fe20000010000 */
[----:B------:R-:W-:Y:S01]  /*2350*/  FFMA.FTZ R64, R64, UR11, R65 ;  /* 0x0000000b40407c23 */ /* 0x000fe20008010041 */
[--C-:B------:R-:W-:Y:S01]  /*2360*/  FFMA.FTZ R65, R7, UR10, R82.reuse ;  /* 0x0000000a07417c23 */ /* 0x100fe20008010052 */
[----:B------:R-:W-:Y:S01]  /*2370*/  FFMA.FTZ R75, R90, UR10, R82 ;  /* 0x0000000a5a4b7c23 */ /* 0x000fe20008010052 */
[----:B------:R-:W-:-:S02]  /*2380*/  HADD2.F32 R72, -RZ, R18.H0_H0 ;  /* 0x20000012ff487230 */ /* 0x000fc40000004100 */
[----:B------:R-:W-:Y:S01]  /*2390*/  FADD.FTZ R67, R10, -R67 ;  /* 0x800000430a437221 */ /* 0x000fe20000010000 */
[----:B------:R-:W-:Y:S01]  /*23a0*/  FADD.FTZ R65, R6, -R65 ;  /* 0x8000004106417221 */ /* 0x000fe20000010000 */
[----:B------:R-:W-:Y:S01]  /*23b0*/  FFMA.FTZ R80, R73, UR11, R74 ;  /* 0x0000000b49507c23 */ /* 0x000fe2000801004a */
[----:B------:R-:W-:Y:S02]  /*23c0*/  HADD2.F32 R76, -RZ, R19.H1_H1 ;  /* 0x30000013ff4c7230 */ /* 0x000fe40000004100 */
[----:B------:R-:W-:Y:S01]  /*23d0*/  FADD.FTZ R75, R88, -R75 ;  /* 0x8000004b584b7221 */ /* 0x000fe20000010000 */
[----:B------:R-:W-:Y:S01]  /*23e0*/  FFMA.FTZ R73, R65, UR11, R66 ;  /* 0x0000000b41497c23 */ /* 0x000fe20008010042 */
[----:B------:R-:W-:Y:S01]  /*23f0*/  FFMA.FTZ R66, R105, UR10, R82 ;  /* 0x0000000a69427c23 */ /* 0x000fe20008010052 */
[----:B------:R-:W-:Y:S01]  /*2400*/  FFMA.FTZ R77, R67, UR11, R72 ;  /* 0x0000000b434d7c23 */ /* 0x000fe20008010048 */
[----:B------:R-:W-:Y:S01]  /*2410*/  FFMA.FTZ R74, R8, UR10, R82 ;  /* 0x0000000a084a7c23 */ /* 0x000fe20008010052 */
[----:B------:R-:W-:-:S02]  /*2420*/  HADD2.F32 R65, -RZ, R16.H0_H0 ;  /* 0x20000010ff417230 */ /* 0x000fc40000004100 */
[----:B------:R-:W-:Y:S01]  /*2430*/  FFMA.FTZ R72, R4, UR10, R82 ;  /* 0x0000000a04487c23 */ /* 0x000fe20008010052 */
[----:B------:R-:W-:Y:S01]  /*2440*/  FADD.FTZ R66, R3, -R66 ;  /* 0x8000004203427221 */ /* 0x000fe20000010000 */
[----:B------:R-:W-:Y:S01]  /*2450*/  FFMA.FTZ R79, R75, UR11, R76 ;  /* 0x0000000b4b4f7c23 */ /* 0x000fe2000801004c */
[----:B------:R-:W-:Y:S02]  /*2460*/  HADD2.F32 R76, -RZ, R17.H1_H1 ;  /* 0x30000011ff4c7230 */ /* 0x000fe40000004100 */
[----:B------:R-:W-:Y:S01]  /*2470*/  FADD.FTZ R75, R9, -R74 ;  /* 0x8000004a094b7221 */ /* 0x000fe20000010000 */
[----:B------:R-:W-:Y:S01]  /*2480*/  ISETP.GE.U32.AND P0, PT, R110, RZ, PT ;  /* 0x000000ff6e00720c */ /* 0x000fe20003f06070 */
[----:B------:R-:W-:Y:S02]  /*2490*/  HADD2.F32 R74, -RZ, R16.H1_H1 ;  /* 0x30000010ff4a7230 */ /* 0x000fe40000004100 */
[----:B------:R-:W-:Y:S01]  /*24a0*/  FADD.FTZ R67, R5, -R72 ;  /* 0x8000004805437221 */ /* 0x000fe20000010000 */
[----:B------:R-:W-:Y:S01]  /*24b0*/  FFMA.FTZ R72, R66, UR11, R65 ;  /* 0x0000000b42487c23 */ /* 0x000fe20008010041 */
[----:B------:R-:W-:Y:S01]  /*24c0*/  FMUL.FTZ R66, R79, UR23 ;  /* 0x000000174f427c20 */ /* 0x000fe20008410000 */
[----:B------:R-:W-:Y:S01]  /*24d0*/  ISETP.GE.U32.AND.EX P0, PT, R111, 0x1000000, PT, P0 ;  /* 0x010000006f00780c */ /* 0x000fe20003f06100 */
[----:B------:R-:W-:Y:S01]  /*24e0*/  FFMA.FTZ R76, R75, UR11, R76 ;  /* 0x0000000b4b4c7c23 */ /* 0x000fe2000801004c */
[----:B------:R-:W-:Y:S01]  /*24f0*/  FFMA.FTZ R75, R67, UR11, R74 ;  /* 0x0000000b434b7c23 */ /* 0x000fe2000801004a */
[----:B------:R-:W-:Y:S01]  /*2500*/  F2FP.F16.F32.PACK_AB R67, R79, R64 ;  /* 0x000000404f43723e */ /* 0x000fe200000000ff */
[----:B------:R-:W-:Y:S01]  /*2510*/  FMUL.FTZ R65, R64, UR23 ;  /* 0x0000001740417c20 */ /* 0x000fe20008410000 */
[----:B------:R-:W-:Y:S01]  /*2520*/  FMUL.FTZ R64, R77, UR23 ;  /* 0x000000174d407c20 */ /* 0x000fe20008410000 */
[----:B------:R-:W-:Y:S01]  /*2530*/  FSEL R84, R66, RZ, P0 ;  /* 0x000000ff42547208 */ /* 0x000fe20000000000 */
[----:B------:R-:W-:Y:S01]  /*2540*/  FMUL.FTZ R74, R73, UR23 ;  /* 0x00000017494a7c20 */ /* 0x000fe20008410000 */
[----:B------:R-:W-:-:S02]  /*2550*/  LOP3.LUT P1, RZ, R111, 0xff0000, RZ, 0xc0, !PT ;  /* 0x00ff00006fff7812 */ /* 0x000fc4000782c0ff */
[C---:B------:R-:W-:Y:S02]  /*2560*/  LOP3.LUT P2, RZ, R111.reuse, 0xff, RZ, 0xc0, !PT ;  /* 0x000000ff6fff7812 */ /* 0x040fe4000784c0ff */
[C---:B------:R-:W-:Y:S01]  /*2570*/  F2FP.F16.F32.PACK_AB R66, R80.reuse, R77 ;  /* 0x0000004d5042723e */ /* 0x040fe200000000ff */
[----:B------:R-:W-:Y:S01]  /*2580*/  FMUL.FTZ R80, R80, UR23 ;  /* 0x0000001750507c20 */ /* 0x000fe20008410000 */
[----:B------:R-:W-:Y:S01]  /*2590*/  LOP3.LUT P3, RZ, R111, 0xff00, RZ, 0xc0, !PT ;  /* 0x0000ff006fff7812 */ /* 0x000fe2000786c0ff */
[----:B------:R-:W-:Y:S01]  /*25a0*/  FMUL.FTZ R77, R76, UR23 ;  /* 0x000000174c4d7c20 */ /* 0x000fe20008410000 */
[----:B------:R-:W-:Y:S02]  /*25b0*/  FSEL R83, R65, RZ, P1 ;  /* 0x000000ff41537208 */ /* 0x000fe40000800000 */
[----:B------:R-:W-:Y:S02]  /*25c0*/  FSEL R78, R64, RZ, P2 ;  /* 0x000000ff404e7208 */ /* 0x000fe40001000000 */
[----:B------:R-:W-:Y:S01]  /*25d0*/  F2FP.F16.F32.PACK_AB R65, R76, R73 ;  /* 0x000000494c41723e */ /* 0x000fe200000000ff */
[----:B------:R-:W-:Y:S01]  /*25e0*/  FMUL.FTZ R73, R72, UR23 ;  /* 0x0000001748497c20 */ /* 0x000fe20008410000 */
[C---:B------:R-:W-:Y:S01]  /*25f0*/  F2FP.F16.F32.PACK_AB R64, R75.reuse, R72 ;  /* 0x000000484b40723e */ /* 0x040fe200000000ff */
[----:B------:R-:W-:Y:S01]  /*2600*/  FMUL.FTZ R75, R75, UR23 ;  /* 0x000000174b4b7c20 */ /* 0x000fe20008410000 */
[----:B------:R-:W-:-:S02]  /*2610*/  LOP3.LUT P1, RZ, R110, 0xff000000, RZ, 0xc0, !PT ;  /* 0xff0000006eff7812 */ /* 0x000fc4000782c0ff */
[----:B------:R-:W-:Y:S02]  /*2620*/  FSEL R81, R80, RZ, P3 ;  /* 0x000000ff50517208 */ /* 0x000fe40001800000 */
        /* <DEDUP_REMOVED lines=12> */
.L_x_422:
        /* <DEDUP_REMOVED lines=10> */
[----:B------:R-:W-:Y:S01]  /*2790*/  ISETP.GE.U32.AND P0, PT, R114, RZ, PT ;  /* 0x000000ff7200720c */ /* 0x000fe20003f06070 */
[----:B------:R-:W-:Y:S01]  /*27a0*/  FFMA.FTZ R73, R14, UR10, R82 ;  /* 0x0000000a0e497c23 */ /* 0x000fe20008010052 */
[----:B------:R-:W-:Y:S01]  /*27b0*/  FADD.FTZ R69, R88, -R69 ;  /* 0x8000004558457221 */ /* 0x000fe20000010000 */
[----:B------:R-:W-:Y:S01]  /*27c0*/  FADD.FTZ R68, R13, -R68 ;  /* 0x800000440d447221 */ /* 0x000fe20000010000 */
[----:B------:R-:W-:Y:S01]  /*27d0*/  ISETP.GE.U32.AND.EX P0, PT, R115, 0x1000000, PT, P0 ;  /* 0x010000007300780c */ /* 0x000fe20003f06100 */
[----:B------:R-:W-:Y:S01]  /*27e0*/  FADD.FTZ R73, R12, -R73 ;  /* 0x800000490c497221 */ /* 0x000fe20000010000 */
[----:B------:R-:W-:Y:S01]  /*27f0*/  FMUL.FTZ R69, R69, UR11 ;  /* 0x0000000b45457c20 */ /* 0x000fe20008410000 */
[----:B------:R-:W-:Y:S01]  /*2800*/  FMUL.FTZ R68, R68, UR11 ;  /* 0x0000000b44447c20 */ /* 0x000fe20008410000 */
[----:B------:R-:W-:Y:S01]  /*2810*/  LOP3.LUT P1, RZ, R115, 0xff0000, RZ, 0xc0, !PT ;  /* 0x00ff000073ff7812 */ /* 0x000fe2000782c0ff */
[----:B------:R-:W-:Y:S01]  /*2820*/  FMUL.FTZ R73, R73, UR11 ;  /* 0x0000000b49497c20 */ /* 0x000fe20008410000 */
[----:B------:R-:W-:Y:S01]  /*2830*/  FMUL.FTZ R72, R69, UR23 ;  /* 0x0000001745487c20 */ /* 0x000fe20008410000 */
[----:B------:R-:W-:Y:S01]  /*2840*/  FFMA.FTZ R69, R11, UR10, R82 ;  /* 0x0000000a0b457c23 */ /* 0x000fe20008010052 */
[----:B------:R-:W-:Y:S01]  /*2850*/  FMUL.FTZ R70, R68, UR23 ;  /* 0x0000001744467c20 */ /* 0x000fe20008410000 */
[----:B------:R-:W-:Y:S01]  /*2860*/  LOP3.LUT P2, RZ, R111, 0xff, RZ, 0xc0, !PT ;  /* 0x000000ff6fff7812 */ /* 0x000fe2000784c0ff */
[----:B------:R-:W-:Y:S01]  /*2870*/  FMUL.FTZ R73, R73, UR23 ;  /* 0x0000001749497c20 */ /* 0x000fe20008410000 */
[----:B------:R-:W-:Y:S01]  /*2880*/  FSEL R68, R72, RZ, P0 ;  /* 0x000000ff48447208 */ /* 0x000fe20000000000 */
[----:B------:R-:W-:Y:S01]  /*2890*/  FADD.FTZ R69, R10, -R69 ;  /* 0x800000450a457221 */ /* 0x000fe20000010000 */
[----:B------:R-:W-:-:S02]  /*28a0*/  ISETP.GE.U32.AND P0, PT, R110, RZ, PT ;  /* 0x000000ff6e00720c */ /* 0x000fc40003f06070 */
[C---:B------:R-:W-:Y:S01]  /*28b0*/  FSEL R71, R70.reuse, RZ, P1 ;  /* 0x000000ff46477208 */ /* 0x040fe20000800000 */
[----:B------:R-:W-:Y:S01]  /*28c0*/  FMUL.FTZ R69, R69, UR11 ;  /* 0x0000000b45457c20 */ /* 0x000fe20008410000 */
[C---:B------:R-:W-:Y:S02]  /*28d0*/  LOP3.LUT P1, RZ, R111.reuse, 0xff0000, RZ, 0xc0, !PT ;  /* 0x00ff00006fff7812 */ /* 0x040fe4000782c0ff */
[----:B------:R-:W-:Y:S01]  /*28e0*/  ISETP.GE.U32.AND.EX P0, PT, R111, 0x1000000, PT, P0 ;  /* 0x010000006f00780c */ /* 0x000fe20003f06100 */
[----:B------:R-:W-:Y:S01]  /*28f0*/  FMUL.FTZ R69, R69, UR23 ;  /* 0x0000001745457c20 */ /* 0x000fe20008410000 */
[----:B------:R-:W-:Y:S02]  /*2900*/  LOP3.LUT P3, RZ, R115, 0xff, RZ, 0xc0, !PT ;  /* 0x000000ff73ff7812 */ /* 0x000fe4000786c0ff */
[----:B------:R-:W-:Y:S02]  /*2910*/  FSEL R75, R70, RZ, P1 ;  /* 0x000000ff464b7208 */ /* 0x000fe40000800000 */
[----:B------:R-:W-:-:S02]  /*2920*/  FSEL R72, R72, RZ, P0 ;  /* 0x000000ff48487208 */ /* 0x000fc40000000000 */
[----:B------:R-:W-:Y:S02]  /*2930*/  LOP3.LUT P1, RZ, R115, 0xff00, RZ, 0xc0, !PT ;  /* 0x0000ff0073ff7812 */ /* 0x000fe4000782c0ff */
[----:B------:R-:W-:Y:S02]  /*2940*/  LOP3.LUT P0, RZ, R111, 0xff00, RZ, 0xc0, !PT ;  /* 0x0000ff006fff7812 */ /* 0x000fe4000780c0ff */
[C---:B------:R-:W-:Y:S02]  /*2950*/  FSEL R74, R69.reuse, RZ, P2 ;  /* 0x000000ff454a7208 */ /* 0x040fe40001000000 */
[----:B------:R-:W-:Y:S02]  /*2960*/  FSEL R70, R69, RZ, P3 ;  /* 0x000000ff45467208 */ /* 0x000fe40001800000 */
[C---:B------:R-:W-:Y:S02]  /*2970*/  FSEL R69, R73.reuse, RZ, P1 ;  /* 0x000000ff49457208 */ /* 0x040fe40000800000 */
[----:B------:R-:W-:Y:S01]  /*2980*/  FSEL R77, R73, RZ, P0 ;  /* 0x000000ff494d7208 */ /* 0x000fe20000000000 */
[--C-:B------:R-:W-:Y:S01]  /*2990*/  FFMA.FTZ R73, R7, UR10, R82.reuse ;  /* 0x0000000a07497c23 */ /* 0x100fe20008010052 */
[----:B------:R-:W-:Y:S01]  /*29a0*/  F2FP.F16.F32.PACK_AB R71, R68, R71 ;  /* 0x000000474447723e */ /* 0x000fe200000000ff */
[--C-:B------:R-:W-:Y:S01]  /*29b0*/  FFMA.FTZ R68, R8, UR10, R82.reuse ;  /* 0x0000000a08447c23 */ /* 0x100fe20008010052 */
[----:B------:R-:W-:Y:S01]  /*29c0*/  F2FP.F16.F32.PACK_AB R75, R72, R75 ;  /* 0x0000004b484b723e */ /* 0x000fe200000000ff */
[----:B------:R-:W-:Y:S01]  /*29d0*/  FADD.FTZ R73, R6, -R73 ;  /* 0x8000004906497221 */ /* 0x000fe20000010000 */
[----:B------:R-:W-:Y:S01]  /*29e0*/  F2FP.F16.F32.PACK_AB R70, R69, R70 ;  /* 0x000000464546723e */ /* 0x000fe200000000ff */
[----:B------:R-:W-:Y:S01]  /*29f0*/  FFMA.FTZ R72, R4, UR10, R82 ;  /* 0x0000000a04487c23 */ /* 0x000fe20008010052 */
[----:B------:R-:W-:Y:S01]  /*2a00*/  FADD.FTZ R69, R9, -R68 ;  /* 0x8000004409457221 */ /* 0x000fe20000010000 */
[----:B------:R-:W-:Y:S01]  /*2a10*/  FFMA.FTZ R68, R105, UR10, R82 ;  /* 0x0000000a69447c23 */ /* 0x000fe20008010052 */
[----:B------:R-:W-:Y:S01]  /*2a20*/  FMUL.FTZ R73, R73, UR11 ;  /* 0x0000000b49497c20 */ /* 0x000fe20008410000 */
[----:B------:R-:W-:Y:S01]  /*2a30*/  FADD.FTZ R72, R5, -R72 ;  /* 0x8000004805487221 */ /* 0x000fe20000010000 */
[----:B------:R-:W-:Y:S01]  /*2a40*/  FMUL.FTZ R69, R69, UR11 ;  /* 0x0000000b45457c20 */ /* 0x000fe20008410000 */
[----:B------:R-:W-:Y:S01]  /*2a50*/  FADD.FTZ R68, R3, -R68 ;  /* 0x8000004403447221 */ /* 0x000fe20000010000 */
[----:B------:R-:W-:Y:S01]  /*2a60*/  FMUL.FTZ R73, R73, UR23 ;  /* 0x0000001749497c20 */ /* 0x000fe20008410000 */
[----:B------:R-:W-:Y:S01]  /*2a70*/  LOP3.LUT P0, RZ, R110, 0xff0000, RZ, 0xc0, !PT ;  /* 0x00ff00006eff7812 */ /* 0x000fe2000780c0ff */
[----:B------:R-:W-:Y:S01]  /*2a80*/  FMUL.FTZ R72, R72, UR11 ;  /* 0x0000000b48487c20 */ /* 0x000fe20008410000 */
[----:B------:R-:W-:Y:S01]  /*2a90*/  LOP3.LUT P1, RZ, R114, 0xff0000, RZ, 0xc0, !PT ;  /* 0x00ff000072ff7812 */ /* 0x000fe2000782c0ff */
[----:B------:R-:W-:Y:S01]  /*2aa0*/  FMUL.FTZ R76, R69, UR23 ;  /* 0x00000017454c7c20 */ /* 0x000fe20008410000 */
[----:B------:R-:W-:Y:S01]  /*2ab0*/  LOP3.LUT P3, RZ, R110, 0xff000000, RZ, 0xc0, !PT ;  /* 0xff0000006eff7812 */ /* 0x000fe2000786c0ff */
[----:B------:R-:W-:Y:S01]  /*2ac0*/  FMUL.FTZ R68, R68, UR11 ;  /* 0x0000000b44447c20 */ /* 0x000fe20008410000 */
[----:B------:R-:W-:-:S02]  /*2ad0*/  LOP3.LUT P2, RZ, R114, 0xff000000, RZ, 0xc0, !PT ;  /* 0xff00000072ff7812 */ /* 0x000fc4000784c0ff */
[----:B------:R-:W-:Y:S01]  /*2ae0*/  F2FP.F16.F32.PACK_AB R74, R77, R74 ;  /* 0x0000004a4d4a723e */ /* 0x000fe200000000ff */
[----:B------:R-:W-:Y:S01]  /*2af0*/  FMUL.FTZ R77, R72, UR23 ;  /* 0x00000017484d7c20 */ /* 0x000fe20008410000 */
[C---:B------:R-:W-:Y:S02]  /*2b00*/  FSEL R78, R73.reuse, RZ, P0 ;  /* 0x000000ff494e7208 */ /* 0x040fe40000000000 */
[----:B------:R-:W-:Y:S01]  /*2b10*/  FSEL R69, R73, RZ, P1 ;  /* 0x000000ff49457208 */ /* 0x000fe20000800000 */
[----:B------:R-:W-:Y:S01]  /*2b20*/  FMUL.FTZ R73, R68, UR23 ;  /* 0x0000001744497c20 */ /* 0x000fe20008410000 */
[----:B------:R-:W-:Y:S02]  /*2b30*/  LOP3.LUT P0, RZ, R110, 0xff00, RZ, 0xc0, !PT ;  /* 0x0000ff006eff7812 */ /* 0x000fe4000780c0ff */
[C---:B------:R-:W-:Y:S02]  /*2b40*/  FSEL R81, R76.reuse, RZ, P3 ;  /* 0x000000ff4c517208 */ /* 0x040fe40001800000 */
[----:B------:R-:W-:-:S02]  /*2b50*/  FSEL R72, R76, RZ, P2 ;  /* 0x000000ff4c487208 */ /* 0x000fc40001000000 */
[C---:B------:R-:W-:Y:S02]  /*2b60*/  LOP3.LUT P1, RZ, R114.reuse, 0xff00, RZ, 0xc0, !PT ;  /* 0x0000ff0072ff7812 */ /* 0x040fe4000782c0ff */
[----:B------:R-:W-:Y:S02]  /*2b70*/  LOP3.LUT P3, RZ, R114, 0xff, RZ, 0xc0, !PT ;  /* 0x000000ff72ff7812 */ /* 0x000fe4000786c0ff */
[----:B------:R-:W-:Y:S02]  /*2b80*/  LOP3.LUT P2, RZ, R110, 0xff, RZ, 0xc0, !PT ;  /* 0x000000ff6eff7812 */ /* 0x000fe4000784c0ff */
[C---:B------:R-:W-:Y:S02]  /*2b90*/  FSEL R79, R77.reuse, RZ, P0 ;  /* 0x000000ff4d4f7208 */ /* 0x040fe40000000000 */
        /* <DEDUP_REMOVED lines=8> */
.L_x_428:
[--C-:B------:R-:W-:Y:S01]  /*2c20*/  FFMA.FTZ R64, R15, UR10, R82.reuse ;  /* 0x0000000a0f407c23 */ /* 0x100fe20008010052 */
[--C-:B------:R-:W-:Y:S01]  /*2c30*/  FFMA.FTZ R65, R90, UR10, R82.reuse ;  /* 0x0000000a5a417c23 */ /* 0x100fe20008010052 */
[----:B------:R-:W-:Y:S01]  /*2c40*/  ISETP.GE.U32.AND P0, PT, R114, RZ, PT ;  /* 0x000000ff7200720c */ /* 0x000fe20003f06070 */
[----:B------:R-:W-:Y:S01]  /*2c50*/  FFMA.FTZ R69, R14, UR10, R82 ;  /* 0x0000000a0e457c23 */ /* 0x000fe20008010052 */
[----:B------:R-:W-:Y:S01]  /*2c60*/  FADD.FTZ R64, R13, -R64 ;  /* 0x800000400d407221 */ /* 0x000fe20000010000 */
[----:B------:R-:W-:Y:S01]  /*2c70*/  FADD.FTZ R65, R88, -R65 ;  /* 0x8000004158417221 */ /* 0x000fe20000010000 */
[----:B------:R-:W-:Y:S01]  /*2c80*/  LOP3.LUT P1, RZ, R115, 0xff0000, RZ, 0xc0, !PT ;  /* 0x00ff000073ff7812 */ /* 0x000fe2000782c0ff */
[----:B------:R-:W-:Y:S01]  /*2c90*/  FADD.FTZ R69, R12, -R69 ;  /* 0x800000450c457221 */ /* 0x000fe20000010000 */
[----:B------:R-:W-:Y:S01]  /*2ca0*/  FMUL.FTZ R64, R64, UR11 ;  /* 0x0000000b40407c20 */ /* 0x000fe20008410000 */
[----:B------:R-:W-:Y:S01]  /*2cb0*/  FMUL.FTZ R65, R65, UR11 ;  /* 0x0000000b41417c20 */ /* 0x000fe20008410000 */
[----:B------:R-:W-:-:S02]  /*2cc0*/  ISETP.GE.U32.AND.EX P0, PT, R115, 0x1000000, PT, P0 ;  /* 0x010000007300780c */ /* 0x000fc40003f06100 */
[----:B------:R-:W-:Y:S01]  /*2cd0*/  FMUL.FTZ R66, R64, UR23 ;  /* 0x0000001740427c20 */ /* 0x000fe20008410000 */
[C---:B------:R-:W-:Y:S01]  /*2ce0*/  FMUL.FTZ R70, R65.reuse, UR23 ;  /* 0x0000001741467c20 */ /* 0x040fe20008410000 */
[----:B------:R-:W-:Y:S01]  /*2cf0*/  F2FP.F16.F32.PACK_AB R67, R65, R64 ;  /* 0x000000404143723e */ /* 0x000fe200000000ff */
[----:B------:R-:W-:Y:S01]  /*2d00*/  FFMA.FTZ R65, R11, UR10, R82 ;  /* 0x0000000a0b417c23 */ /* 0x000fe20008010052 */
[----:B------:R-:W-:Y:S02]  /*2d10*/  LOP3.LUT P3, RZ, R111, 0xff0000, RZ, 0xc0, !PT ;  /* 0x00ff00006fff7812 */ /* 0x000fe4000786c0ff */
[----:B------:R-:W-:Y:S01]  /*2d20*/  FSEL R71, R66, RZ, P1 ;  /* 0x000000ff42477208 */ /* 0x000fe20000800000 */
[----:B------:R-:W-:Y:S01]  /*2d30*/  FADD.FTZ R65, R10, -R65 ;  /* 0x800000410a417221 */ /* 0x000fe20000010000 */
[----:B------:R-:W-:Y:S02]  /*2d40*/  FSEL R68, R70, RZ, P0 ;  /* 0x000000ff46447208 */ /* 0x000fe40000000000 */
[----:B------:R-:W-:Y:S01]  /*2d50*/  ISETP.GE.U32.AND P0, PT, R110, RZ, PT ;  /* 0x000000ff6e00720c */ /* 0x000fe20003f06070 */
[----:B------:R-:W-:Y:S01]  /*2d60*/  FMUL.FTZ R65, R65, UR11 ;  /* 0x0000000b41417c20 */ /* 0x000fe20008410000 */
[----:B------:R-:W-:Y:S01]  /*2d70*/  F2FP.F16.F32.PACK_AB R71, R68, R71 ;  /* 0x000000474447723e */ /* 0x000fe200000000ff */
[----:B------:R-:W-:Y:S01]  /*2d80*/  FMUL.FTZ R68, R69, UR11 ;  /* 0x0000000b45447c20 */ /* 0x000fe20008410000 */
[----:B------:R-:W-:Y:S01]  /*2d90*/  ISETP.GE.U32.AND.EX P0, PT, R111, 0x1000000, PT, P0 ;  /* 0x010000006f00780c */ /* 0x000fe20003f06100 */
[----:B------:R-:W-:Y:S01]  /*2da0*/  FMUL.FTZ R64, R65, UR23 ;  /* 0x0000001741407c20 */ /* 0x000fe20008410000 */
[----:B------:R-:W-:-:S02]  /*2db0*/  FSEL R75, R66, RZ, P3 ;  /* 0x000000ff424b7208 */ /* 0x000fc40001800000 */
[C---:B------:R-:W-:Y:S01]  /*2dc0*/  F2FP.F16.F32.PACK_AB R66, R68.reuse, R65 ;  /* 0x000000414442723e */ /* 0x040fe200000000ff */
[----:B------:R-:W-:Y:S01]  /*2dd0*/  FMUL.FTZ R68, R68, UR23 ;  /* 0x0000001744447c20 */ /* 0x000fe20008410000 */
[----:B------:R-:W-:Y:S01]  /*2de0*/  FSEL R72, R70, RZ, P0 ;  /* 0x000000ff46487208 */ /* 0x000fe20000000000 */
[----:B------:R-:W-:Y:S01]  /*2df0*/  FFMA.FTZ R65, R7, UR10, R82 ;  /* 0x0000000a07417c23 */ /* 0x000fe20008010052 */
[----:B------:R-:W-:Y:S02]  /*2e00*/  LOP3.LUT P2, RZ, R111, 0xff, RZ, 0xc0, !PT ;  /* 0x000000ff6fff7812 */ /* 0x000fe4000784c0ff */
[----:B------:R-:W-:Y:S01]  /*2e10*/  LOP3.LUT P1, RZ, R115, 0xff, RZ, 0xc0, !PT ;  /* 0x000000ff73ff7812 */ /* 0x000fe2000782c0ff */
[----:B------:R-:W-:Y:S01]  /*2e20*/  FADD.FTZ R65, R6, -R65 ;  /* 0x8000004106417221 */ /* 0x000fe20000010000 */
[----:B------:R-:W-:Y:S02]  /*2e30*/  LOP3.LUT P0, RZ, R111, 0xff00, RZ, 0xc0, !PT ;  /* 0x0000ff006fff7812 */ /* 0x000fe4000780c0ff */
[----:B------:R-:W-:Y:S01]  /*2e40*/  LOP3.LUT P3, RZ, R115, 0xff00, RZ, 0xc0, !PT ;  /* 0x0000ff0073ff7812 */ /* 0x000fe2000786c0ff */
[----:B------:R-:W-:Y:S01]  /*2e50*/  FMUL.FTZ R65, R65, UR11 ;  /* 0x0000000b41417c20 */ /* 0x000fe20008410000 */
[----:B------:R-:W-:-:S02]  /*2e60*/  FSEL R70, R64, RZ, P1 ;  /* 0x000000ff40467208 */ /* 0x000fc40000800000 */
[----:B------:R-:W-:Y:S01]  /*2e70*/  FSEL R74, R64, RZ, P2 ;  /* 0x000000ff404a7208 */ /* 0x000fe20001000000 */
[--C-:B------:R-:W-:Y:S01]  /*2e80*/  FFMA.FTZ R64, R8, UR10, R82.reuse ;  /* 0x0000000a08407c23 */ /* 0x100fe20008010052 */
[C---:B------:R-:W-:Y:S02]  /*2e90*/  FSEL R69, R68.reuse, RZ, P0 ;  /* 0x000000ff44457208 */ /* 0x040fe40000000000 */
[----:B------:R-:W-:Y:S01]  /*2ea0*/  FSEL R73, R68, RZ, P3 ;  /* 0x000000ff44497208 */ /* 0x000fe20001800000 */
[----:B------:R-:W-:Y:S01]  /*2eb0*/  FFMA.FTZ R68, R4, UR10, R82 ;  /* 0x0000000a04447c23 */ /* 0x000fe20008010052 */
[----:B------:R-:W-:Y:S01]  /*2ec0*/  F2FP.F16.F32.PACK_AB R74, R69, R74 ;  /* 0x0000004a454a723e */ /* 0x000fe200000000ff */
[----:B------:R-:W-:Y:S01]  /*2ed0*/  FADD.FTZ R69, R9, -R64 ;  /* 0x8000004009457221 */ /* 0x000fe20000010000 */
[----:B------:R-:W-:Y:S01]  /*2ee0*/  FFMA.FTZ R64, R105, UR10, R82 ;  /* 0x0000000a69407c23 */ /* 0x000fe20008010052 */
[----:B------:R-:W-:Y:S01]  /*2ef0*/  FADD.FTZ R68, R5, -R68 ;  /* 0x8000004405447221 */ /* 0x000fe20000010000 */
[----:B------:R-:W-:Y:S01]  /*2f00*/  F2FP.F16.F32.PACK_AB R75, R72, R75 ;  /* 0x0000004b484b723e */ /* 0x000fe200000000ff */
[----:B------:R-:W-:Y:S01]  /*2f10*/  FMUL.FTZ R76, R69, UR11 ;  /* 0x0000000b454c7c20 */ /* 0x000fe20008410000 */
[----:B------:R-:W-:Y:S01]  /*2f20*/  FADD.FTZ R64, R3, -R64 ;  /* 0x8000004003407221 */ /* 0x000fe20000010000 */
[----:B------:R-:W-:Y:S01]  /*2f30*/  FMUL.FTZ R72, R65, UR23 ;  /* 0x0000001741487c20 */ /* 0x000fe20008410000 */
[----:B------:R-:W-:Y:S01]  /*2f40*/  FMUL.FTZ R69, R68, UR11 ;  /* 0x0000000b44457c20 */ /* 0x000fe20008410000 */
[----:B------:R-:W-:Y:S01]  /*2f50*/  LOP3.LUT P0, RZ, R110, 0xff0000, RZ, 0xc0, !PT ;  /* 0x00ff00006eff7812 */ /* 0x000fe2000780c0ff */
[----:B------:R-:W-:Y:S01]  /*2f60*/  FMUL.FTZ R68, R64, UR11 ;  /* 0x0000000b40447c20 */ /* 0x000fe20008410000 */
[----:B------:R-:W-:-:S02]  /*2f70*/  LOP3.LUT P1, RZ, R114, 0xff0000, RZ, 0xc0, !PT ;  /* 0x00ff000072ff7812 */ /* 0x000fc4000782c0ff */
[C---:B------:R-:W-:Y:S01]  /*2f80*/  F2FP.F16.F32.PACK_AB R65, R76.reuse, R65 ;  /* 0x000000414c41723e */ /* 0x040fe200000000ff */
[----:B------:R-:W-:Y:S01]  /*2f90*/  FMUL.FTZ R76, R76, UR23 ;  /* 0x000000174c4c7c20 */ /* 0x000fe20008410000 */
[----:B------:R-:W-:Y:S02]  /*2fa0*/  LOP3.LUT P3, RZ, R110, 0xff000000, RZ, 0xc0, !PT ;  /* 0xff0000006eff7812 */ /* 0x000fe4000786c0ff */
[----:B------:R-:W-:Y:S02]  /*2fb0*/  LOP3.LUT P2, RZ, R114, 0xff000000, RZ, 0xc0, !PT ;  /* 0xff00000072ff7812 */ /* 0x000fe4000784c0ff */
[----:B------:R-:W-:Y:S02]  /*2fc0*/  F2FP.F16.F32.PACK_AB R70, R73, R70 ;  /* 0x000000464946723e */ /* 0x000fe400000000ff */
[C---:B------:R-:W-:Y:S02]  /*2fd0*/  FSEL R73, R72.reuse, RZ, P0 ;  /* 0x000000ff48497208 */ /* 0x040fe40000000000 */
[----:B------:R-:W-:Y:S01]  /*2fe0*/  FSEL R78, R72, RZ, P1 ;  /* 0x000000ff484e7208 */ /* 0x000fe20000800000 */
[C---:B------:R-:W-:Y:S01]  /*2ff0*/  FMUL.FTZ R72, R69.reuse, UR23 ;  /* 0x0000001745487c20 */ /* 0x040fe20008410000 */
[----:B------:R-:W-:Y:S01]  /*3000*/  F2FP.F16.F32.PACK_AB R64, R69, R68 ;  /* 0x000000444540723e */ /* 0x000fe200000000ff */
[----:B------:R-:W-:Y:S01]  /*3010*/  FMUL.FTZ R68, R68, UR23 ;  /* 0x0000001744447c20 */ /* 0x000fe20008410000 */
[----:B------:R-:W-:-:S02]  /*3020*/  LOP3.LUT P0, RZ, R110, 0xff00, RZ, 0xc0, !PT ;  /* 0x0000ff006eff7812 */ /* 0x000fc4000780c0ff */
[----:B------:R-:W-:Y:S02]  /*3030*/  LOP3.LUT P1, RZ, R114, 0xff00, RZ, 0xc0, !PT ;  /* 0x0000ff0072ff7812 */ /* 0x000fe4000782c0ff */
[C---:B------:R-:W-:Y:S02]  /*3040*/  FSEL R80, R76.reuse, RZ, P3 ;  /* 0x000000ff4c507208 */ /* 0x040fe40001800000 */
[----:B------:R-:W-:Y:S02]  /*3050*/  FSEL R69, R76, RZ, P2 ;  /* 0x000000ff4c457208 */ /* 0x000fe40001000000 */
[----:B------:R-:W-:Y:S02]  /*3060*/  LOP3.LUT P3, RZ, R114, 0xff, RZ, 0xc0, !PT ;  /* 0x000000ff72ff7812 */ /* 0x000fe4000786c0ff */
[----:B------:R-:W-:Y:S02]  /*3070*/  LOP3.LUT P2, RZ, R110, 0xff, RZ, 0xc0, !PT ;  /* 0x000000ff6eff7812 */ /* 0x000fe4000784c0ff */
[----:B------:R-:W-:-:S02]  /*3080*/  FSEL R77, R72, RZ, P0 ;  /* 0x000000ff484d7208 */ /* 0x000fc40000000000 */
[----:B------:R-:W-:Y:S02]  /*3090*/  FSEL R79, R72, RZ, P1 ;  /* 0x000000ff484f7208 */ /* 0x000fe40000800000 */
[C---:B------:R-:W-:Y:S02]  /*30a0*/  FSEL R76, R68.reuse, RZ, P3 ;  /* 0x000000ff444c7208 */ /* 0x040fe40001800000 */
[----:B------:R-:W-:Y:S02]  /*30b0*/  FSEL R72, R68, RZ, P2 ;  /* 0x000000ff44487208 */ /* 0x000fe40001000000 */
[----:B------:R-:W-:Y:S02]  /*30c0*/  F2FP.F16.F32.PACK_AB R69, R69, R78 ;  /* 0x0000004e4545723e */ /* 0x000fe400000000ff */
[----:B------:R-:W-:Y:S02]  /*30d0*/  F2FP.F16.F32.PACK_AB R73, R80, R73 ;  /* 0x000000495049723e */ /* 0x000fe400000000ff */
[----:B------:R-:W-:-:S02]  /*30e0*/  F2FP.F16.F32.PACK_AB R68, R79, R76 ;  /* 0x0000004c4f44723e */ /* 0x000fc400000000ff */
[----:B------:R-:W-:Y:S01]  /*30f0*/  F2FP.F16.F32.PACK_AB R72, R77, R72 ;  /* 0x000000484d48723e */ /* 0x000fe200000000ff */
[----:B------:R-:W-:Y:S06]  /*3100*/  BRA `(.L_x_425) ;  /* 0x0000000800b87947 */ /* 0x000fec0003800000 */
.L_x_427:
        /* <DEDUP_REMOVED lines=9> */
[----:B------:R-:W-:Y:S01]  /*31a0*/  FFMA.FTZ R71, R14, UR10, R82 ;  /* 0x0000000a0e477c23 */ /* 0x000fe20008010052 */
[--C-:B------:R-:W-:Y:S02]  /*31b0*/  HADD2.F32 R68, -RZ, R18.reuse.H0_H0 ;  /* 0x20000012ff447230 */ /* 0x100fe40000004100 */
[----:B------:R-:W-:Y:S01]  /*31c0*/  FADD.FTZ R75, R88, -R75 ;  /* 0x8000004b584b7221 */ /* 0x000fe20000010000 */
[----:B------:R-:W-:Y:S02]  /*31d0*/  HADD2.F32 R73, -RZ, R19.H0_H0 ;  /* 0x20000013ff497230 */ /* 0x000fe40000004100 */
[----:B------:R-:W-:Y:S01]  /*31e0*/  FADD.FTZ R69, R10, -R69 ;  /* 0x800000450a457221 */ /* 0x000fe20000010000 */
[----:B------:R-:W-:Y:S01]  /*31f0*/  FADD.FTZ R72, R13, -R72 ;  /* 0x800000480d487221 */ /* 0x000fe20000010000 */
[----:B------:R-:W-:-:S02]  /*3200*/  HADD2.F32 R70, -RZ, R18.H1_H1 ;  /* 0x30000012ff467230 */ /* 0x000fc40000004100 */
[----:B------:R-:W-:Y:S01]  /*3210*/  FADD.FTZ R71, R12, -R71 ;  /* 0x800000470c477221 */ /* 0x000fe20000010000 */
[----:B------:R-:W-:Y:S01]  /*3220*/  FFMA.FTZ R81, R75, UR11, R74 ;  /* 0x0000000b4b517c23 */ /* 0x000fe2000801004a */
[----:B------:R-:W-:Y:S01]  /*3230*/  FFMA.FTZ R78, R69, UR11, R68 ;  /* 0x0000000b454e7c23 */ /* 0x000fe20008010044 */
[----:B------:R-:W-:Y:S01]  /*3240*/  FFMA.FTZ R80, R72, UR11, R73 ;  /* 0x0000000b48507c23 */ /* 0x000fe20008010049 */
[--C-:B------:R-:W-:Y:S01]  /*3250*/  FFMA.FTZ R74, R8, UR10, R82.reuse ;  /* 0x0000000a084a7c23 */ /* 0x100fe20008010052 */
[----:B------:R-:W-:Y:S01]  /*3260*/  FFMA.FTZ R68, R105, UR10, R82 ;  /* 0x0000000a69447c23 */ /* 0x000fe20008010052 */
[----:B------:R-:W-:Y:S01]  /*3270*/  FFMA.FTZ R79, R71, UR11, R70 ;  /* 0x0000000b474f7c23 */ /* 0x000fe20008010046 */
[----:B------:R-:W-:Y:S01]  /*3280*/  FFMA.FTZ R69, R7, UR10, R82 ;  /* 0x0000000a07457c23 */ /* 0x000fe20008010052 */
[----:B------:R-:W-:Y:S01]  /*3290*/  ISETP.GE.U32.AND P0, PT, R110, RZ, PT ;  /* 0x000000ff6e00720c */ /* 0x000fe20003f06070 */
[----:B------:R-:W-:Y:S01]  /*32a0*/  HADD2.F32 R75, -RZ, R17.H1_H1 ;  /* 0x30000011ff4b7230 */ /* 0x000fe20000004100 */
[----:B------:R-:W-:Y:S01]  /*32b0*/  ISETP.GE.U32.AND P1, PT, R114, RZ, PT ;  /* 0x000000ff7200720c */ /* 0x000fe20003f26070 */
[----:B------:R-:W-:-:S02]  /*32c0*/  HADD2.F32 R71, -RZ, R16.H0_H0 ;  /* 0x20000010ff477230 */ /* 0x000fc40000004100 */
[----:B------:R-:W-:Y:S01]  /*32d0*/  FADD.FTZ R74, R9, -R74 ;  /* 0x8000004a094a7221 */ /* 0x000fe20000010000 */
[----:B------:R-:W-:Y:S01]  /*32e0*/  FADD.FTZ R68, R3, -R68 ;  /* 0x8000004403447221 */ /* 0x000fe20000010000 */
[----:B------:R-:W-:Y:S01]  /*32f0*/  FMUL.FTZ R80, R80, UR23 ;  /* 0x0000001750507c20 */ /* 0x000fe20008410000 */
[----:B------:R-:W-:Y:S01]  /*3300*/  HADD2.F32 R72, -RZ, R17.H0_H0 ;  /* 0x20000011ff487230 */ /* 0x000fe20000004100 */
[----:B------:R-:W-:Y:S01]  /*3310*/  LOP3.LUT P2, RZ, R111, 0xff0000, RZ, 0xc0, !PT ;  /* 0x00ff00006fff7812 */ /* 0x000fe2000784c0ff */
[----:B------:R-:W-:Y:S01]  /*3320*/  FMUL.FTZ R81, R81, UR23 ;  /* 0x0000001751517c20 */ /* 0x000fe20008410000 */
[----:B------:R-:W-:Y:S01]  /*3330*/  LOP3.LUT P3, RZ, R115, 0xff0000, RZ, 0xc0, !PT ;  /* 0x00ff000073ff7812 */ /* 0x000fe2000786c0ff */
[----:B------:R-:W-:Y:S01]  /*3340*/  FFMA.FTZ R70, R4, UR10, R82 ;  /* 0x0000000a04467c23 */ /* 0x000fe20008010052 */
[----:B------:R-:W-:Y:S01]  /*3350*/  FADD.FTZ R69, R6, -R69 ;  /* 0x8000004506457221 */ /* 0x000fe20000010000 */
[----:B------:R-:W-:Y:S01]  /*3360*/  ISETP.GE.U32.AND.EX P0, PT, R111, 0x1000000, PT, P0 ;  /* 0x010000006f00780c */ /* 0x000fe20003f06100 */
[----:B------:R-:W-:Y:S01]  /*3370*/  FFMA.FTZ R77, R74, UR11, R75 ;  /* 0x0000000b4a4d7c23 */ /* 0x000fe2000801004b */
[----:B------:R-:W-:Y:S01]  /*3380*/  ISETP.GE.U32.AND.EX P1, PT, R115, 0x1000000, PT, P1 ;  /* 0x010000007300780c */ /* 0x000fe20003f26110 */
[----:B------:R-:W-:Y:S01]  /*3390*/  FFMA.FTZ R68, R68, UR11, R71 ;  /* 0x0000000b44447c23 */ /* 0x000fe20008010047 */
[----:B------:R-:W-:Y:S01]  /*33a0*/  HADD2.F32 R73, -RZ, R16.H1_H1 ;  /* 0x30000010ff497230 */ /* 0x000fe20000004100 */
[C---:B------:R-:W-:Y:S01]  /*33b0*/  FSEL R75, R80.reuse, RZ, P2 ;  /* 0x000000ff504b7208 */ /* 0x040fe20001000000 */
[----:B------:R-:W-:Y:S01]  /*33c0*/  FADD.FTZ R70, R5, -R70 ;  /* 0x8000004605467221 */ /* 0x000fe20000010000 */
[----:B------:R-:W-:Y:S01]  /*33d0*/  FSEL R71, R80, RZ, P3 ;  /* 0x000000ff50477208 */ /* 0x000fe20001800000 */
[----:B------:R-:W-:Y:S01]  /*33e0*/  FFMA.FTZ R69, R69, UR11, R72 ;  /* 0x0000000b45457c23 */ /* 0x000fe20008010048 */
[----:B------:R-:W-:Y:S01]  /*33f0*/  FSEL R80, R81, RZ, P0 ;  /* 0x000000ff51507208 */ /* 0x000fe20000000000 */
[----:B------:R-:W-:Y:S01]  /*3400*/  FMUL.FTZ R79, R79, UR23 ;  /* 0x000000174f4f7c20 */ /* 0x000fe20008410000 */
[----:B------:R-:W-:Y:S01]  /*3410*/  LOP3.LUT P0, RZ, R115, 0xff00, RZ, 0xc0, !PT ;  /* 0x0000ff0073ff7812 */ /* 0x000fe2000780c0ff */
[----:B------:R-:W-:Y:S01]  /*3420*/  FMUL.FTZ R78, R78, UR23 ;  /* 0x000000174e4e7c20 */ /* 0x000fe20008410000 */
[----:B------:R-:W-:Y:S01]  /*3430*/  FSEL R72, R81, RZ, P1 ;  /* 0x000000ff51487208 */ /* 0x000fe20000800000 */
[----:B------:R-:W-:Y:S01]  /*3440*/  FFMA.FTZ R76, R70, UR11, R73 ;  /* 0x0000000b464c7c23 */ /* 0x000fe20008010049 */
        /* <DEDUP_REMOVED lines=8> */
[----:B------:R-:W-:Y:S02]  /*34d0*/  LOP3.LUT P0, RZ, R110, 0xff0000, RZ, 0xc0, !PT ;  /* 0x00ff00006eff7812 */ /* 0x000fe4000780c0ff */
[C---:B------:R-:W-:Y:S02]  /*34e0*/  FSEL R74, R78.reuse, RZ, P2 ;  /* 0x000000ff4e4a7208 */ /* 0x040fe40001000000 */
[----:B------:R-:W-:Y:S02]  /*34f0*/  FSEL R70, R78, RZ, P3 ;  /* 0x000000ff4e467208 */ /* 0x000fe40001800000 */
[----:B------:R-:W-:Y:S02]  /*3500*/  LOP3.LUT P1, RZ, R114, 0xff0000, RZ, 0xc0, !PT ;  /* 0x00ff000072ff7812 */ /* 0x000fe4000782c0ff */
[----:B------:R-:W-:-:S02]  /*3510*/  LOP3.LUT P3, RZ, R110, 0xff000000, RZ, 0xc0, !PT ;  /* 0xff0000006eff7812 */ /* 0x000fc4000786c0ff */
[----:B------:R-:W-:Y:S02]  /*3520*/  LOP3.LUT P2, RZ, R114, 0xff000000, RZ, 0xc0, !PT ;  /* 0xff00000072ff7812 */ /* 0x000fe4000784c0ff */
[----:B------:R-:W-:Y:S02]  /*3530*/  FSEL R78, R69, RZ, P0 ;  /* 0x000000ff454e7208 */ /* 0x000fe40000000000 */
[----:B------:R-:W-:Y:S02]  /*3540*/  F2FP.F16.F32.PACK_AB R71, R72, R71 ;  /* 0x000000474847723e */ /* 0x000fe400000000ff */
[----:B------:R-:W-:Y:S01]  /*3550*/  F2FP.F16.F32.PACK_AB R70, R73, R70 ;  /* 0x000000464946723e */ /* 0x000fe200000000ff */
[----:B------:R-:W-:Y:S01]  /*3560*/  FMUL.FTZ R73, R68, UR23 ;  /* 0x0000001744497c20 */ /* 0x000fe20008410000 */
[----:B------:R-:W-:Y:S02]  /*3570*/  FSEL R69, R69, RZ, P1 ;  /* 0x000000ff45457208 */ /* 0x000fe40000800000 */
[----:B------:R-:W-:-:S02]  /*3580*/  LOP3.LUT P0, RZ, R110, 0xff00, RZ, 0xc0, !PT ;  /* 0x0000ff006eff7812 */ /* 0x000fc4000780c0ff */
[C---:B------:R-:W-:Y:S02]  /*3590*/  LOP3.LUT P1, RZ, R114.reuse, 0xff00, RZ, 0xc0, !PT ;  /* 0x0000ff0072ff7812 */ /* 0x040fe4000782c0ff */
[C---:B------:R-:W-:Y:S02]  /*35a0*/  FSEL R81, R77.reuse, RZ, P3 ;  /* 0x000000ff4d517208 */ /* 0x040fe40001800000 */
[----:B------:R-:W-:Y:S02]  /*35b0*/  FSEL R72, R77, RZ, P2 ;  /* 0x000000ff4d487208 */ /* 0x000fe40001000000 */
[----:B------:R-:W-:Y:S02]  /*35c0*/  LOP3.LUT P3, RZ, R114, 0xff, RZ, 0xc0, !PT ;  /* 0x000000ff72ff7812 */ /* 0x000fe4000786c0ff */
[----:B------:R-:W-:Y:S02]  /*35d0*/  LOP3.LUT P2, RZ, R110, 0xff, RZ, 0xc0, !PT ;  /* 0x000000ff6eff7812 */ /* 0x000fe4000784c0ff */
[----:B------:R-:W-:-:S02]  /*35e0*/  F2FP.F16.F32.PACK_AB R74, R79, R74 ;  /* 0x0000004a4f4a723e */ /* 0x000fc400000000ff */
[C---:B------:R-:W-:Y:S02]  /*35f0*/  FSEL R79, R76.reuse, RZ, P0 ;  /* 0x000000ff4c4f7208 */ /* 0x040fe40000000000 */
[----:B------:R-:W-:Y:S02]  /*3600*/  FSEL R77, R76, RZ, P1 ;  /* 0x000000ff4c4d7208 */ /* 0x000fe40000800000 */
[C---:B------:R-:W-:Y:S02]  /*3610*/  FSEL R68, R73.reuse, RZ, P3 ;  /* 0x000000ff49447208 */ /* 0x040fe40001800000 */
[----:B------:R-:W-:Y:S02]  /*3620*/  FSEL R76, R73, RZ, P2 ;  /* 0x000000ff494c7208 */ /* 0x000fe40001000000 */
[----:B------:R-:W-:Y:S02]  /*3630*/  F2FP.F16.F32.PACK_AB R69, R72, R69 ;  /* 0x000000454845723e */ /* 0x000fe400000000ff */
[----:B------:R-:W-:-:S02]  /*3640*/  F2FP.F16.F32.PACK_AB R75, R80, R75 ;  /* 0x0000004b504b723e */ /* 0x000fc400000000ff */
[----:B------:R-:W-:Y:S02]  /*3650*/  F2FP.F16.F32.PACK_AB R73, R81, R78 ;  /* 0x0000004e5149723e */ /* 0x000fe400000000ff */
[----:B------:R-:W-:Y:S02]  /*3660*/  F2FP.F16.F32.PACK_AB R68, R77, R68 ;  /* 0x000000444d44723e */ /* 0x000fe400000000ff */
[----:B------:R-:W-:Y:S01]  /*3670*/  F2FP.F16.F32.PACK_AB R72, R79, R76 ;  /* 0x0000004c4f48723e */ /* 0x000fe200000000ff */
[----:B------:R-:W-:Y:S06]  /*3680*/  BRA `(.L_x_425) ;  /* 0x0000000400587947 */ /* 0x000fec0003800000 */
.L_x_429:
[--C-:B------:R-:W-:Y:S01]  /*3690*/  FFMA.FTZ R68, R15, UR10, R82.reuse ;  /* 0x0000000a0f447c23 */ /* 0x100fe20008010052 */
[--C-:B------:R-:W-:Y:S01]  /*36a0*/  FFMA.FTZ R65, R11, UR10, R82.reuse ;  /* 0x0000000a0b417c23 */ /* 0x100fe20008010052 */
[----:B------:R-:W-:Y:S01]  /*36b0*/  FFMA.FTZ R67, R14, UR10, R82 ;  /* 0x0000000a0e437c23 */ /* 0x000fe20008010052 */
[--C-:B------:R-:W-:Y:S02]  /*36c0*/  HADD2.F32 R69, -RZ, R19.reuse.H0_H0 ;  /* 0x20000013ff457230 */ /* 0x100fe40000004100 */
[----:B------:R-:W-:Y:S01]  /*36d0*/  FADD.FTZ R68, R13, -R68 ;  /* 0x800000440d447221 */ /* 0x000fe20000010000 */
[--C-:B------:R-:W-:Y:S02]  /*36e0*/  HADD2.F32 R64, -RZ, R18.reuse.H0_H0 ;  /* 0x20000012ff407230 */ /* 0x100fe40000004100 */
[----:B------:R-:W-:Y:S01]  /*36f0*/  FADD.FTZ R65, R10, -R65 ;  /* 0x800000410a417221 */ /* 0x000fe20000010000 */
[----:B------:R-:W-:Y:S02]  /*3700*/  HADD2.F32 R66, -RZ, R18.H1_H1 ;  /* 0x30000012ff427230 */ /* 0x000fe40000004100 */
[----:B------:R-:W-:Y:S01]  /*3710*/  FADD.FTZ R67, R12, -R67 ;  /* 0x800000430c437221 */ /* 0x000fe20000010000 */
[----:B------:R-:W-:Y:S01]  /*3720*/  FFMA.FTZ R71, R90, UR10, R82 ;  /* 0x0000000a5a477c23 */ /* 0x000fe20008010052 */
[----:B------:R-:W-:Y:S01]  /*3730*/  FFMA.FTZ R76, R68, UR11, R69 ;  /* 0x0000000b444c7c23 */ /* 0x000fe20008010045 */
[----:B------:R-:W-:-:S02]  /*3740*/  HADD2.F32 R70, -RZ, R19.H1_H1 ;  /* 0x30000013ff467230 */ /* 0x000fc40000004100 */
[----:B------:R-:W-:Y:S01]  /*3750*/  FFMA.FTZ R74, R65, UR11, R64 ;  /* 0x0000000b414a7c23 */ /* 0x000fe20008010040 */
[----:B------:R-:W-:Y:S01]  /*3760*/  FFMA.FTZ R75, R67, UR11, R66 ;  /* 0x0000000b434b7c23 */ /* 0x000fe20008010042 */
[--C-:B------:R-:W-:Y:S01]  /*3770*/  FFMA.FTZ R69, R7, UR10, R82.reuse ;  /* 0x0000000a07457c23 */ /* 0x100fe20008010052 */
[----:B------:R-:W-:Y:S01]  /*3780*/  FADD.FTZ R71, R88, -R71 ;  /* 0x8000004758477221 */ /* 0x000fe20000010000 */
[--C-:B------:R-:W-:Y:S01]  /*3790*/  FFMA.FTZ R64, R105, UR10, R82.reuse ;  /* 0x0000000a69407c23 */ /* 0x100fe20008010052 */
[----:B------:R-:W-:Y:S01]  /*37a0*/  FFMA.FTZ R66, R4, UR10, R82 ;  /* 0x0000000a04427c23 */ /* 0x000fe20008010052 */
[----:B------:R-:W-:Y:S02]  /*37b0*/  HADD2.F32 R68, -RZ, R17.H0_H0 ;  /* 0x20000011ff447230 */ /* 0x000fe40000004100 */
[----:B------:R-:W-:Y:S01]  /*37c0*/  FADD.FTZ R69, R6, -R69 ;  /* 0x8000004506457221 */ /* 0x000fe20000010000 */
[--C-:B------:R-:W-:Y:S02]  /*37d0*/  HADD2.F32 R65, -RZ, R16.reuse.H0_H0 ;  /* 0x20000010ff417230 */ /* 0x100fe40000004100 */
[----:B------:R-:W-:Y:S01]  /*37e0*/  FFMA.FTZ R77, R71, UR11, R70 ;  /* 0x0000000b474d7c23 */ /* 0x000fe20008010046 */
[----:B------:R-:W-:-:S02]  /*37f0*/  HADD2.F32 R67, -RZ, R16.H1_H1 ;  /* 0x30000010ff437230 */ /* 0x000fc40000004100 */
[----:B------:R-:W-:Y:S01]  /*3800*/  FADD.FTZ R64, R3, -R64 ;  /* 0x8000004003407221 */ /* 0x000fe20000010000 */
[----:B------:R-:W-:Y:S01]  /*3810*/  FADD.FTZ R66, R5, -R66 ;  /* 0x8000004205427221 */ /* 0x000fe20000010000 */
[----:B------:R-:W-:Y:S01]  /*3820*/  FFMA.FTZ R70, R8, UR10, R82 ;  /* 0x0000000a08467c23 */ /* 0x000fe20008010052 */
[----:B------:R-:W-:Y:S01]  /*3830*/  FFMA.FTZ R72, R69, UR11, R68 ;  /* 0x0000000b45487c23 */ /* 0x000fe20008010044 */
[----:B------:R-:W-:Y:S01]  /*3840*/  ISETP.GE.U32.AND P0, PT, R114, RZ, PT ;  /* 0x000000ff7200720c */ /* 0x000fe20003f06070 */
[----:B------:R-:W-:Y:S02]  /*3850*/  HADD2.F32 R71, -RZ, R17.H1_H1 ;  /* 0x30000011ff477230 */ /* 0x000fe40000004100 */
[----:B------:R-:W-:Y:S01]  /*3860*/  FFMA.FTZ R68, R64, UR11, R65 ;  /* 0x0000000b40447c23 */ /* 0x000fe20008010041 */
[----:B------:R-:W-:Y:S01]  /*3870*/  FFMA.FTZ R69, R66, UR11, R67 ;  /* 0x0000000b42457c23 */ /* 0x000fe20008010043 */
[----:B------:R-:W-:Y:S01]  /*3880*/  ISETP.GE.U32.AND P1, PT, R110, RZ, PT ;  /* 0x000000ff6e00720c */ /* 0x000fe20003f26070 */
[----:B------:R-:W-:Y:S01]  /*3890*/  FADD.FTZ R70, R9, -R70 ;  /* 0x8000004609467221 */ /* 0x000fe20000010000 */
[----:B------:R-:W-:Y:S01]  /*38a0*/  FMUL.FTZ R64, R76, UR23 ;  /* 0x000000174c407c20 */ /* 0x000fe20008410000 */
[C---:B------:R-:W-:Y:S01]  /*38b0*/  F2FP.F16.F32.PACK_AB R67, R77.reuse, R76 ;  /* 0x0000004c4d43723e */ /* 0x040fe200000000ff */
[----:B------:R-:W-:Y:S01]  /*38c0*/  FMUL.FTZ R77, R77, UR23 ;  /* 0x000000174d4d7c20 */ /* 0x000fe20008410000 */
[----:B------:R-:W-:Y:S01]  /*38d0*/  LOP3.LUT P2, RZ, R111, 0xff0000, RZ, 0xc0, !PT ;  /* 0x00ff00006fff7812 */ /* 0x000fe2000784c0ff */
[----:B------:R-:W-:Y:S01]  /*38e0*/  FFMA.FTZ R73, R70, UR11, R71 ;  /* 0x0000000b46497c23 */ /* 0x000fe20008010047 */
[----:B------:R-:W-:-:S02]  /*38f0*/  LOP3.LUT P3, RZ, R115, 0xff0000, RZ, 0xc0, !PT ;  /* 0x00ff000073ff7812 */ /* 0x000fc4000786c0ff */
[----:B------:R-:W-:Y:S02]  /*3900*/  ISETP.GE.U32.AND.EX P0, PT, R115, 0x1000000, PT, P0 ;  /* 0x010000007300780c */ /* 0x000fe40003f06100 */
[----:B------:R-:W-:Y:S02]  /*3910*/  ISETP.GE.U32.AND.EX P1, PT, R111, 0x1000000, PT, P1 ;  /* 0x010000006f00780c */ /* 0x000fe40003f26110 */
[C---:B------:R-:W-:Y:S02]  /*3920*/  FSEL R76, R64.reuse, RZ, P2 ;  /* 0x000000ff404c7208 */ /* 0x040fe40001000000 */
[----:B------:R-:W-:Y:S01]  /*3930*/  FSEL R71, R64, RZ, P3 ;  /* 0x000000ff40477208 */ /* 0x000fe20001800000 */
[----:B------:R-:W-:Y:S01]  /*3940*/  FMUL.FTZ R64, R74, UR23 ;  /* 0x000000174a407c20 */ /* 0x000fe20008410000 */
[C---:B------:R-:W-:Y:S01]  /*3950*/  F2FP.F16.F32.PACK_AB R66, R75.reuse, R74 ;  /* 0x0000004a4b42723e */ /* 0x040fe200000000ff */
[----:B------:R-:W-:Y:S01]  /*3960*/  FMUL.FTZ R75, R75, UR23 ;  /* 0x000000174b4b7c20 */ /* 0x000fe20008410000 */
[----:B------:R-:W-:-:S02]  /*3970*/  FSEL R78, R77, RZ, P0 ;  /* 0x000000ff4d4e7208 */ /* 0x000fc40000000000 */
[----:B------:R-:W-:Y:S02]  /*3980*/  LOP3.LUT P2, RZ, R111, 0xff, RZ, 0xc0, !PT ;  /* 0x000000ff6fff7812 */ /* 0x000fe4000784c0ff */
[----:B------:R-:W-:Y:S02]  /*3990*/  LOP3.LUT P3, RZ, R115, 0xff, RZ, 0xc0, !PT ;  /* 0x000000ff73ff7812 */ /* 0x000fe4000786c0ff */
[----:B------:R-:W-:Y:S02]  /*39a0*/  FSEL R79, R77, RZ, P1 ;  /* 0x000000ff4d4f7208 */ /* 0x000fe40000800000 */
[----:B------:R-:W-:Y:S02]  /*39b0*/  LOP3.LUT P0, RZ, R111, 0xff00, RZ, 0xc0, !PT ;  /* 0x0000ff006fff7812 */ /* 0x000fe4000780c0ff */
[----:B------:R-:W-:Y:S02]  /*39c0*/  LOP3.LUT P1, RZ, R115, 0xff00, RZ, 0xc0, !PT ;  /* 0x0000ff0073ff7812 */ /* 0x000fe4000782c0ff */
[----:B------:R-:W-:-:S02]  /*39d0*/  FSEL R74, R64, RZ, P2 ;  /* 0x000000ff404a7208 */ /* 0x000fc40001000000 */
[----:B------:R-:W-:Y:S01]  /*39e0*/  FSEL R70, R64, RZ, P3 ;  /* 0x000000ff40467208 */ /* 0x000fe20001800000 */
[----:B------:R-:W-:Y:S01]  /*39f0*/  FMUL.FTZ R64, R72, UR23 ;  /* 0x0000001748407c20 */ /* 0x000fe20008410000 */
[C---:B------:R-:W-:Y:S02]  /*3a00*/  FSEL R65, R75.reuse, RZ, P0 ;  /* 0x000000ff4b417208 */ /* 0x040fe40000000000 */
[----:B------:R-:W-:Y:S02]  /*3a10*/  FSEL R77, R75, RZ, P1 ;  /* 0x000000ff4b4d7208 */ /* 0x000fe40000800000 */
[----:B------:R-:W-:Y:S01]  /*3a20*/  F2FP.F16.F32.PACK_AB R75, R79, R76 ;  /* 0x0000004c4f4b723e */ /* 0x000fe200000000ff */
[----:B------:R-:W-:Y:S01]  /*3a30*/  FMUL.FTZ R76, R73, UR23 ;  /* 0x00000017494c7c20 */ /* 0x000fe20008410000 */
[----:B------:R-:W-:Y:S02]  /*3a40*/  LOP3.LUT P0, RZ, R110, 0xff0000, RZ, 0xc0, !PT ;  /* 0x00ff00006eff7812 */ /* 0x000fe4000780c0ff */
[----:B------:R-:W-:-:S02]  /*3a50*/  LOP3.LUT P1, RZ, R114, 0xff0000, RZ, 0xc0, !PT ;  /* 0x00ff000072ff7812 */ /* 0x000fc4000782c0ff */
[----:B------:R-:W-:Y:S02]  /*3a60*/  F2FP.F16.F32.PACK_AB R74, R65, R74 ;  /* 0x0000004a414a723e */ /* 0x000fe400000000ff */
[----:B------:R-:W-:Y:S02]  /*3a70*/  LOP3.LUT P3, RZ, R110, 0xff000000, RZ, 0xc0, !PT ;  /* 0xff0000006eff7812 */ /* 0x000fe4000786c0ff */
[----:B------:R-:W-:Y:S02]  /*3a80*/  LOP3.LUT P2, RZ, R114, 0xff000000, RZ, 0xc0, !PT ;  /* 0xff00000072ff7812 */ /* 0x000fe4000784c0ff */
[----:B------:R-:W-:Y:S02]  /*3a90*/  F2FP.F16.F32.PACK_AB R71, R78, R71 ;  /* 0x000000474e47723e */ /* 0x000fe400000000ff */
[----:B------:R-:W-:Y:S01]  /*3aa0*/  F2FP.F16.F32.PACK_AB R65, R73, R72 ;  /* 0x000000484941723e */ /* 0x000fe200000000ff */
[----:B------:R-:W-:Y:S01]  /*3ab0*/  FMUL.FTZ R72, R69, UR23 ;  /* 0x0000001745487c20 */ /* 0x000fe20008410000 */
[----:B------:R-:W-:-:S02]  /*3ac0*/  FSEL R73, R64, RZ, P0 ;  /* 0x000000ff40497208 */ /* 0x000fc40000000000 */
[----:B------:R-:W-:Y:S02]  /*3ad0*/  FSEL R78, R64, RZ, P1 ;  /* 0x000000ff404e7208 */ /* 0x000fe40000800000 */
[----:B------:R-:W-:Y:S01]  /*3ae0*/  F2FP.F16.F32.PACK_AB R64, R69, R68 ;  /* 0x000000444540723e */ /* 0x000fe200000000ff */
[----:B------:R-:W-:Y:S01]  /*3af0*/  FMUL.FTZ R68, R68, UR23 ;  /* 0x0000001744447c20 */ /* 0x000fe20008410000 */
[----:B------:R-:W-:Y:S02]  /*3b00*/  LOP3.LUT P0, RZ, R110, 0xff00, RZ, 0xc0, !PT ;  /* 0x0000ff006eff7812 */ /* 0x000fe4000780c0ff */
[----:B------:R-:W-:Y:S02]  /*3b10*/  LOP3.LUT P1, RZ, R114, 0xff00, RZ, 0xc0, !PT ;  /* 0x0000ff0072ff7812 */ /* 0x000fe4000782c0ff */
[C---:B------:R-:W-:Y:S02]  /*3b20*/  FSEL R80, R76.reuse, RZ, P3 ;  /* 0x000000ff4c507208 */ /* 0x040fe40001800000 */
[----:B------:R-:W-:-:S02]  /*3b30*/  FSEL R69, R76, RZ, P2 ;  /* 0x000000ff4c457208 */ /* 0x000fc40001000000 */
[----:B------:R-:W-:Y:S02]  /*3b40*/  LOP3.LUT P3, RZ, R114, 0xff, RZ, 0xc0, !PT ;  /* 0x000000ff72ff7812 */ /* 0x000fe4000786c0ff */
[----:B------:R-:W-:Y:S02]  /*3b50*/  LOP3.LUT P2, RZ, R110, 0xff, RZ, 0xc0, !PT ;  /* 0x000000ff6eff7812 */ /* 0x000fe4000784c0ff */
[----:B------:R-:W-:Y:S02]  /*3b60*/  F2FP.F16.F32.PACK_AB R70, R77, R70 ;  /* 0x000000464d46723e */ /* 0x000fe400000000ff */
[C---:B------:R-:W-:Y:S02]  /*3b70*/  FSEL R77, R72.reuse, RZ, P0 ;  /* 0x000000ff484d7208 */ /* 0x040fe40000000000 */
[----:B------:R-:W-:Y:S02]  /*3b80*/  FSEL R79, R72, RZ, P1 ;  /* 0x000000ff484f7208 */ /* 0x000fe40000800000 */
[----:B------:R-:W-:-:S02]  /*3b90*/  FSEL R76, R68, RZ, P3 ;  /* 0x000000ff444c7208 */ /* 0x000fc40001800000 */
[----:B------:R-:W-:Y:S02]  /*3ba0*/  FSEL R72, R68, RZ, P2 ;  /* 0x000000ff44487208 */ /* 0x000fe40001000000 */
[----:B------:R-:W-:Y:S02]  /*3bb0*/  F2FP.F16.F32.PACK_AB R69, R69, R78 ;  /* 0x0000004e4545723e */ /* 0x000fe400000000ff */
[----:B------:R-:W-:Y:S02]  /*3bc0*/  F2FP.F16.F32.PACK_AB R73, R80, R73 ;  /* 0x000000495049723e */ /* 0x000fe400000000ff */
[----:B------:R-:W-:Y:S02]  /*3bd0*/  F2FP.F16.F32.PACK_AB R68, R79, R76 ;  /* 0x0000004c4f44723e */ /* 0x000fe400000000ff */
[----:B------:R-:W-:-:S07]  /*3be0*/  F2FP.F16.F32.PACK_AB R72, R77, R72 ;  /* 0x000000484d48723e */ /* 0x000fce00000000ff */
.L_x_425:
        /* <DEDUP_REMOVED lines=14> */
.L_x_421:
[----:B------:R-:W-:Y:S05]  /*3cd0*/  BSYNC.RECONVERGENT B0 ;  /* 0x0000000000007941 */ /* 0x000fea0003800200 */
.L_x_420:
        /* <DEDUP_REMOVED lines=12> */
[--C-:B0-----:R-:W-:Y:S01]  /*3da0*/  FFMA.FTZ R64, R103, UR10, R82.reuse ;  /* 0x0000000a67407c23 */ /* 0x101fe20008010052 */
[--C-:B-----5:R-:W-:Y:S02]  /*3db0*/  HADD2.F32 R65, -RZ, R63.reuse.H0_H0 ;  /* 0x2000003fff417230 */ /* 0x120fe40000004100 */
[--C-:B------:R-:W-:Y:S01]  /*3dc0*/  FFMA.FTZ R67, R106, UR10, R82.reuse ;  /* 0x0000000a6a437c23 */ /* 0x100fe20008010052 */
[----:B------:R-:W-:Y:S01]  /*3dd0*/  FFMA.FTZ R66, R102, UR10, R82 ;  /* 0x0000000a66427c23 */ /* 0x000fe20008010052 */
[----:B------:R-:W-:Y:S01]  /*3de0*/  FADD.FTZ R64, R101, -R64 ;  /* 0x8000004065407221 */ /* 0x000fe20000010000 */
[----:B------:R-:W-:Y:S02]  /*3df0*/  HADD2.F32 R69, -RZ, R63.H1_H1 ;  /* 0x3000003fff457230 */ /* 0x000fe40000004100 */
[----:B------:R-:W-:Y:S01]  /*3e00*/  FADD.FTZ R68, R104, -R67 ;  /* 0x8000004368447221 */ /* 0x000fe20000010000 */
[--C-:B------:R-:W-:Y:S02]  /*3e10*/  HADD2.F32 R67, -RZ, R62.reuse.H1_H1 ;  /* 0x3000003eff437230 */ /* 0x100fe40000004100 */
[----:B------:R-:W-:Y:S01]  /*3e20*/  FFMA.FTZ R72, R64, UR11, R65 ;  /* 0x0000000b40487c23 */ /* 0x000fe20008010041 */
[----:B------:R-:W-:Y:S01]  /*3e30*/  FFMA.FTZ R65, R97, UR10, R82 ;  /* 0x0000000a61417c23 */ /* 0x000fe20008010052 */
[----:B------:R-:W-:Y:S01]  /*3e40*/  FADD.FTZ R66, R99, -R66 ;  /* 0x8000004263427221 */ /* 0x000fe20000010000 */
[----:B------:R-:W-:-:S02]  /*3e50*/  HADD2.F32 R64, -RZ, R62.H0_H0 ;  /* 0x2000003eff407230 */ /* 0x000fc40000004100 */
[----:B------:R-:W-:Y:S01]  /*3e60*/  FFMA.FTZ R75, R68, UR11, R69 ;  /* 0x0000000b444b7c23 */ /* 0x000fe20008010045 */
[----:B------:R-:W-:Y:S01]  /*3e70*/  FADD.FTZ R65, R100, -R65 ;  /* 0x8000004164417221 */ /* 0x000fe20000010000 */
[----:B------:R-:W-:Y:S01]  /*3e80*/  FFMA.FTZ R71, R66, UR11, R67 ;  /* 0x0000000b42477c23 */ /* 0x000fe20008010043 */
[----:B------:R-:W-:Y:S01]  /*3e90*/  FFMA.FTZ R66, R98, UR10, R82 ;  /* 0x0000000a62427c23 */ /* 0x000fe20008010052 */
[----:B------:R-:W-:Y:S02]  /*3ea0*/  HADD2.F32 R69, -RZ, R61.H1_H1 ;  /* 0x3000003dff457230 */ /* 0x000fe40000004100 */
[----:B------:R-:W-:Y:S01]  /*3eb0*/  FFMA.FTZ R70, R65, UR11, R64 ;  /* 0x0000000b41467c23 */ /* 0x000fe20008010040 */
[----:B------:R-:W-:Y:S01]  /*3ec0*/  FFMA.FTZ R65, R93, UR10, R82 ;  /* 0x0000000a5d417c23 */ /* 0x000fe20008010052 */
[----:B------:R-:W-:Y:S01]  /*3ed0*/  FADD.FTZ R66, R95, -R66 ;  /* 0x800000425f427221 */ /* 0x000fe20000010000 */
[----:B------:R-:W-:Y:S01]  /*3ee0*/  LOP3.LUT P2, RZ, R109, 0xff0000, RZ, 0xc0, !PT ;  /* 0x00ff00006dff7812 */ /* 0x000fe2000784c0ff */
[----:B------:R-:W-:-:S02]  /*3ef0*/  HADD2.F32 R68, -RZ, R60.H0_H0 ;  /* 0x2000003cff447230 */ /* 0x000fc40000004100 */
[----:B------:R-:W-:Y:S01]  /*3f00*/  FADD.FTZ R64, R96, -R65 ;  /* 0x8000004160407221 */ /* 0x000fe20000010000 */
[--C-:B------:R-:W-:Y:S01]  /*3f10*/  FFMA.FTZ R65, R89, UR10, R82.reuse ;  /* 0x0000000a59417c23 */ /* 0x100fe20008010052 */
[----:B------:R-:W-:Y:S01]  /*3f20*/  FFMA.FTZ R73, R66, UR11, R69 ;  /* 0x0000000b42497c23 */ /* 0x000fe20008010045 */
[----:B------:R-:W-:Y:S01]  /*3f30*/  FMUL.FTZ R66, R72, UR23 ;  /* 0x0000001748427c20 */ /* 0x000fe20008410000 */
[----:B------:R-:W-:Y:S01]  /*3f40*/  LOP3.LUT P3, RZ, R113, 0xff0000, RZ, 0xc0, !PT ;  /* 0x00ff000071ff7812 */ /* 0x000fe2000786c0ff */
[----:B------:R-:W-:Y:S01]  /*3f50*/  FADD.FTZ R65, R92, -R65 ;  /* 0x800000415c417221 */ /* 0x000fe20000010000 */
[----:B------:R-:W-:Y:S01]  /*3f60*/  FFMA.FTZ R82, R94, UR10, R82 ;  /* 0x0000000a5e527c23 */ /* 0x000fe20008010052 */
[----:B------:R-:W-:Y:S01]  /*3f70*/  HADD2.F32 R67, -RZ, R61.H0_H0 ;  /* 0x2000003dff437230 */ /* 0x000fe20000004100 */
[C---:B------:R-:W-:Y:S01]  /*3f80*/  FSEL R76, R66.reuse, RZ, P2 ;  /* 0x000000ff424c7208 */ /* 0x040fe20001000000 */
[----:B------:R-:W-:Y:S01]  /*3f90*/  FFMA.FTZ R68, R65, UR11, R68 ;  /* 0x0000000b41447c23 */ /* 0x000fe20008010044 */
[----:B------:R-:W-:Y:S01]  /*3fa0*/  FSEL R77, R66, RZ, P3 ;  /* 0x000000ff424d7208 */ /* 0x000fe20001800000 */
[----:B------:R-:W-:Y:S01]  /*3fb0*/  HADD2.F32 R65, -RZ, R60.H1_H1 ;  /* 0x3000003cff417230 */ /* 0x000fe20000004100 */
[----:B------:R-:W-:Y:S01]  /*3fc0*/  ISETP.GE.U32.AND P2, PT, R108, RZ, PT ;  /* 0x000000ff6c00720c */ /* 0x000fe20003f46070 */
[----:B------:R-:W-:Y:S01]  /*3fd0*/  FADD.FTZ R82, R91, -R82 ;  /* 0x800000525b527221 */ /* 0x000fe20000010000 */
[----:B------:R-:W-:Y:S01]  /*3fe0*/  ISETP.GE.U32.AND P3, PT, R112, RZ, PT ;  /* 0x000000ff7000720c */ /* 0x000fe20003f66070 */
[----:B------:R-:W-:Y:S01]  /*3ff0*/  FMUL.FTZ R66, R75, UR23 ;  /* 0x000000174b427c20 */ /* 0x000fe20008410000 */
[----:B------:R-:W-:Y:S01]  /*4000*/  ISETP.GE.U32.AND.EX P2, PT, R109, 0x1000000, PT, P2 ;  /* 0x010000006d00780c */ /* 0x000fe20003f46120 */
[----:B------:R-:W-:Y:S01]  /*4010*/  FFMA.FTZ R64, R64, UR11, R67 ;  /* 0x0000000b40407c23 */ /* 0x000fe20008010043 */
[----:B------:R-:W-:Y:S01]  /*4020*/  ISETP.GE.U32.AND.EX P3, PT, R113, 0x1000000, PT, P3 ;  /* 0x010000007100780c */ /* 0x000fe20003f66130 */
[----:B------:R-:W-:Y:S01]  /*4030*/  FFMA.FTZ R69, R82, UR11, R65 ;  /* 0x0000000b52457c23 */ /* 0x000fe20008010041 */
[----:B------:R-:W-:Y:S01]  /*4040*/  F2FP.F16.F32.PACK_AB R67, R75, R72 ;  /* 0x000000484b43723e */ /* 0x000fe200000000ff */
[----:B------:R-:W-:Y:S01]  /*4050*/  FMUL.FTZ R65, R70, UR23 ;  /* 0x0000001746417c20 */ /* 0x000fe20008410000 */
[C---:B------:R-:W-:Y:S01]  /*4060*/  FSEL R79, R66.reuse, RZ, P2 ;  /* 0x000000ff424f7208 */ /* 0x040fe20001000000 */
[----:B------:R-:W-:Y:S01]  /*4070*/  FMUL.FTZ R75, R71, UR23 ;  /* 0x00000017474b7c20 */ /* 0x000fe20008410000 */
[----:B------:R-:W-:-:S02]  /*4080*/  FSEL R72, R66, RZ, P3 ;  /* 0x000000ff42487208 */ /* 0x000fc40001800000 */
[----:B------:R-:W-:Y:S02]  /*4090*/  LOP3.LUT P2, RZ, R109, 0xff, RZ, 0xc0, !PT ;  /* 0x000000ff6dff7812 */ /* 0x000fe4000784c0ff */
[----:B------:R-:W-:Y:S02]  /*40a0*/  LOP3.LUT P3, RZ, R113, 0xff, RZ, 0xc0, !PT ;  /* 0x000000ff71ff7812 */ /* 0x000fe4000786c0ff */
[----:B------:R-:W-:Y:S01]  /*40b0*/  F2FP.F16.F32.PACK_AB R66, R71, R70 ;  /* 0x000000464742723e */ /* 0x000fe200000000ff */
[----:B------:R-:W-:Y:S01]  /*40c0*/  FMUL.FTZ R70, R64, UR23 ;  /* 0x0000001740467c20 */ /* 0x000fe20008410000 */
[----:B------:R-:W-:Y:S02]  /*40d0*/  F2FP.F16.F32.PACK_AB R71, R72, R77 ;  /* 0x0000004d4847723e */ /* 0x000fe400000000ff */
[C---:B------:R-:W-:Y:S02]  /*40e0*/  FSEL R74, R65.reuse, RZ, P2 ;  /* 0x000000ff414a7208 */ /* 0x040fe40001000000 */
[----:B------:R-:W-:-:S02]  /*40f0*/  FSEL R72, R65, RZ, P3 ;  /* 0x000000ff41487208 */ /* 0x000fc40001800000 */
[----:B------:R-:W-:Y:S02]  /*4100*/  LOP3.LUT P2, RZ, R109, 0xff00, RZ, 0xc0, !PT ;  /* 0x0000ff006dff7812 */ /* 0x000fe4000784c0ff */
[----:B------:R-:W-:Y:S02]  /*4110*/  LOP3.LUT P3, RZ, R113, 0xff00, RZ, 0xc0, !PT ;  /* 0x0000ff0071ff7812 */ /* 0x000fe4000786c0ff */
[C---:B------:R-:W-:Y:S02]  /*4120*/  FSEL R83, R75.reuse, RZ, P2 ;  /* 0x000000ff4b537208 */ /* 0x040fe40001000000 */
[----:B------:R-:W-:Y:S02]  /*4130*/  FSEL R85, R75, RZ, P3 ;  /* 0x000000ff4b557208 */ /* 0x000fe40001800000 */
[----:B------:R-:W-:Y:S02]  /*4140*/  LOP3.LUT P2, RZ, R108, 0xff0000, RZ, 0xc0, !PT ;  /* 0x00ff00006cff7812 */ /* 0x000fe4000784c0ff */
[----:B------:R-:W-:-:S02]  /*4150*/  LOP3.LUT P3, RZ, R112, 0xff0000, RZ, 0xc0, !PT ;  /* 0x00ff000070ff7812 */ /* 0x000fc4000786c0ff */
[C---:B------:R-:W-:Y:S01]  /*4160*/  F2FP.F16.F32.PACK_AB R65, R73.reuse, R64 ;  /* 0x000000404941723e */ /* 0x040fe200000000ff */
[----:B------:R-:W-:Y:S01]  /*4170*/  FMUL.FTZ R64, R73, UR23 ;  /* 0x0000001749407c20 */ /* 0x000fe20008410000 */
[C---:B------:R-:W-:Y:S02]  /*4180*/  FSEL R73, R70.reuse, RZ, P2 ;  /* 0x000000ff46497208 */ /* 0x040fe40001000000 */
[----:B------:R-:W-:Y:S01]  /*4190*/  FSEL R78, R70, RZ, P3 ;  /* 0x000000ff464e7208 */ /* 0x000fe20001800000 */
[----:B------:R-:W-:Y:S01]  /*41a0*/  FMUL.FTZ R70, R69, UR23 ;  /* 0x0000001745467c20 */ /* 0x000fe20008410000 */
[----:B------:R-:W-:Y:S02]  /*41b0*/  LOP3.LUT P2, RZ, R108, 0xff000000, RZ, 0xc0, !PT ;  /* 0xff0000006cff7812 */ /* 0x000fe4000784c0ff */
[----:B------:R-:W-:Y:S02]  /*41c0*/  LOP3.LUT P3, RZ, R112, 0xff000000, RZ, 0xc0, !PT ;  /* 0xff00000070ff7812 */ /* 0x000fe4000786c0ff */
[----:B------:R-:W-:-:S02]  /*41d0*/  FSEL R80, R64, RZ, P2 ;  /* 0x000000ff40507208 */ /* 0x000fc40001000000 */
[----:B------:R-:W-:Y:S02]  /*41e0*/  FSEL R81, R64, RZ, P3 ;  /* 0x000000ff40517208 */ /* 0x000fe40001800000 */
[----:B------:R-:W-:Y:S02]  /*41f0*/  LOP3.LUT P2, RZ, R108, 0xff00, RZ, 0xc0, !PT ;  /* 0x0000ff006cff7812 */ /* 0x000fe4000784c0ff */
[----:B------:R-:W-:Y:S02]  /*4200*/  LOP3.LUT P3, RZ, R112, 0xff00, RZ, 0xc0, !PT ;  /* 0x0000ff0070ff7812 */ /* 0x000fe4000786c0ff */
[----:B------:R-:W-:Y:S02]  /*4210*/  F2FP.F16.F32.PACK_AB R75, R79, R76 ;  /* 0x0000004c4f4b723e */ /* 0x000fe400000000ff */
[----:B------:R-:W-:Y:S01]  /*4220*/  F2FP.F16.F32.PACK_AB R64, R69, R68 ;  /* 0x000000444540723e */ /* 0x000fe200000000ff */
[----:B------:R-:W-:Y:S01]  /*4230*/  FMUL.FTZ R68, R68, UR23 ;  /* 0x0000001744447c20 */ /* 0x000fe20008410000 */
[----:B------:R-:W-:-:S02]  /*4240*/  FSEL R77, R70, RZ, P2 ;  /* 0x000000ff464d7208 */ /* 0x000fc40001000000 */
[----:B------:R-:W-:Y:S02]  /*4250*/  FSEL R79, R70, RZ, P3 ;  /* 0x000000ff464f7208 */ /* 0x000fe40001800000 */
[----:B------:R-:W-:Y:S02]  /*4260*/  LOP3.LUT P2, RZ, R112, 0xff, RZ, 0xc0, !PT ;  /* 0x000000ff70ff7812 */ /* 0x000fe4000784c0ff */
[----:B------:R-:W-:Y:S02]  /*4270*/  LOP3.LUT P3, RZ, R108, 0xff, RZ, 0xc0, !PT ;  /* 0x000000ff6cff7812 */ /* 0x000fe4000786c0ff */
[----:B------:R-:W-:Y:S02]  /*4280*/  F2FP.F16.F32.PACK_AB R70, R85, R72 ;  /* 0x000000485546723e */ /* 0x000fe400000000ff */
[C---:B------:R-:W-:Y:S02]  /*4290*/  FSEL R76, R68.reuse, RZ, P2 ;  /* 0x000000ff444c7208 */ /* 0x040fe40001000000 */
[----:B------:R-:W-:-:S02]  /*42a0*/  FSEL R72, R68, RZ, P3 ;  /* 0x000000ff44487208 */ /* 0x000fc40001800000 */
[----:B------:R-:W-:Y:S02]  /*42b0*/  F2FP.F16.F32.PACK_AB R74, R83, R74 ;  /* 0x0000004a534a723e */ /* 0x000fe400000000ff */
[----:B------:R-:W-:Y:S02]  /*42c0*/  F2FP.F16.F32.PACK_AB R69, R81, R78 ;  /* 0x0000004e5145723e */ /* 0x000fe400000000ff */
[----:B------:R-:W-:Y:S02]  /*42d0*/  F2FP.F16.F32.PACK_AB R73, R80, R73 ;  /* 0x000000495049723e */ /* 0x000fe400000000ff */
[----:B------:R-:W-:Y:S02]  /*42e0*/  F2FP.F16.F32.PACK_AB R68, R79, R76 ;  /* 0x0000004c4f44723e */ /* 0x000fe400000000ff */
[----:B------:R-:W-:Y:S01]  /*42f0*/  F2FP.F16.F32.PACK_AB R72, R77, R72 ;  /* 0x000000484d48723e */ /* 0x000fe200000000ff */
[----:B------:R-:W-:Y:S06]  /*4300*/  BRA `(.L_x_435) ;  /* 0x0000001c00ac7947 */ /* 0x000fec0003800000 */
.L_x_434:
[--C-:B0-----:R-:W-:Y:S01]  /*4310*/  FFMA.FTZ R73, R106, UR10, R82.reuse ;  /* 0x0000000a6a497c23 */ /* 0x101fe20008010052 */
[--C-:B------:R-:W-:Y:S01]  /*4320*/  FFMA.FTZ R69, R97, UR10, R82.reuse ;  /* 0x0000000a61457c23 */ /* 0x100fe20008010052 */
[----:B------:R-:W-:Y:S01]  /*4330*/  FFMA.FTZ R70, R103, UR10, R82 ;  /* 0x0000000a67467c23 */ /* 0x000fe20008010052 */
[--C-:B-----5:R-:W-:Y:S02]  /*4340*/  HADD2.F32 R72, -RZ, R63.reuse.H1_H1 ;  /* 0x3000003fff487230 */ /* 0x120fe40000004100 */
[----:B------:R-:W-:Y:S01]  /*4350*/  FADD.FTZ R73, R104, -R73 ;  /* 0x8000004968497221 */ /* 0x000fe20000010000 */
[----:B------:R-:W-:Y:S02]  /*4360*/  HADD2.F32 R68, -RZ, R62.H0_H0 ;  /* 0x2000003eff447230 */ /* 0x000fe40000004100 */
[----:B------:R-:W-:Y:S01]  /*4370*/  FADD.FTZ R69, R100, -R69 ;  /* 0x8000004564457221 */ /* 0x000fe20000010000 */
[----:B------:R-:W-:Y:S02]  /*4380*/  HADD2.F32 R71, -RZ, R63.H0_H0 ;  /* 0x2000003fff477230 */ /* 0x000fe40000004100 */
[----:B------:R-:W-:Y:S01]  /*4390*/  FADD.FTZ R70, R101, -R70 ;  /* 0x8000004665467221 */ /* 0x000fe20000010000 */
[----:B------:R-:W-:Y:S01]  /*43a0*/  FFMA.FTZ R79, R73, UR11, R72 ;  /* 0x0000000b494f7c23 */ /* 0x000fe20008010048 */
[----:B------:R-:W-:Y:S01]  /*43b0*/  FFMA.FTZ R74, R69, UR11, R68 ;  /* 0x0000000b454a7c23 */ /* 0x000fe20008010044 */
[--C-:B------:R-:W-:Y:S01]  /*43c0*/  FFMA.FTZ R72, R102, UR10, R82.reuse ;  /* 0x0000000a66487c23 */ /* 0x100fe20008010052 */
[----:B------:R-:W-:Y:S01]  /*43d0*/  ISETP.GE.U32.AND P2, PT, R112, RZ, PT ;  /* 0x000000ff7000720c */ /* 0x000fe20003f46070 */
[--C-:B------:R-:W-:Y:S01]  /*43e0*/  FFMA.FTZ R68, R98, UR10, R82.reuse ;  /* 0x0000000a62447c23 */ /* 0x100fe20008010052 */
[----:B------:R-:W-:Y:S01]  /*43f0*/  FFMA.FTZ R78, R70, UR11, R71 ;  /* 0x0000000b464e7c23 */ /* 0x000fe20008010047 */
[----:B------:R-:W-:Y:S01]  /*4400*/  FFMA.FTZ R69, R89, UR10, R82 ;  /* 0x0000000a59457c23 */ /* 0x000fe20008010052 */
[----:B------:R-:W-:Y:S01]  /*4410*/  FMUL.FTZ R79, R79, UR23 ;  /* 0x000000174f4f7c20 */ /* 0x000fe20008410000 */
[----:B------:R-:W-:Y:S01]  /*4420*/  FADD.FTZ R76, R99, -R72 ;  /* 0x80000048634c7221 */ /* 0x000fe20000010000 */
[----:B------:R-:W-:Y:S01]  /*4430*/  ISETP.GE.U32.AND.EX P2, PT, R113, 0x1000000, PT, P2 ;  /* 0x010000007100780c */ /* 0x000fe20003f46120 */
[----:B------:R-:W-:-:S02]  /*4440*/  HADD2.F32 R71, -RZ, R60.H0_H0 ;  /* 0x2000003cff477230 */ /* 0x000fc40000004100 */
[----:B------:R-:W-:Y:S01]  /*4450*/  FADD.FTZ R72, R95, -R68 ;  /* 0x800000445f487221 */ /* 0x000fe20000010000 */
[----:B------:R-:W-:Y:S01]  /*4460*/  FADD.FTZ R68, R92, -R69 ;  /* 0x800000455c447221 */ /* 0x000fe20000010000 */
[----:B------:R-:W-:Y:S01]  /*4470*/  FMUL.FTZ R78, R78, UR23 ;  /* 0x000000174e4e7c20 */ /* 0x000fe20008410000 */
[--C-:B------:R-:W-:Y:S01]  /*4480*/  FFMA.FTZ R73, R93, UR10, R82.reuse ;  /* 0x0000000a5d497c23 */ /* 0x100fe20008010052 */
[----:B------:R-:W-:Y:S01]  /*4490*/  LOP3.LUT P3, RZ, R113, 0xff0000, RZ, 0xc0, !PT ;  /* 0x00ff000071ff7812 */ /* 0x000fe2000786c0ff */
[----:B------:R-:W-:Y:S01]  /*44a0*/  FFMA.FTZ R82, R94, UR10, R82 ;  /* 0x0000000a5e527c23 */ /* 0x000fe20008010052 */
[----:B------:R-:W-:Y:S01]  /*44b0*/  FSEL R80, R79, RZ, P2 ;  /* 0x000000ff4f507208 */ /* 0x000fe20001000000 */
[----:B------:R-:W-:Y:S01]  /*44c0*/  HADD2.F32 R75, -RZ, R61.H1_H1 ;  /* 0x3000003dff4b7230 */ /* 0x000fe20000004100 */
[----:B------:R-:W-:Y:S01]  /*44d0*/  ISETP.GE.U32.AND P2, PT, R108, RZ, PT ;  /* 0x000000ff6c00720c */ /* 0x000fe20003f46070 */
[----:B------:R-:W-:Y:S01]  /*44e0*/  FFMA.FTZ R68, R68, UR11, R71 ;  /* 0x0000000b44447c23 */ /* 0x000fe20008010047 */
[----:B------:R-:W-:Y:S01]  /*44f0*/  HADD2.F32 R77, -RZ, R62.H1_H1 ;  /* 0x3000003eff4d7230 */ /* 0x000fe20000004100 */
[----:B------:R-:W-:Y:S01]  /*4500*/  FSEL R71, R78, RZ, P3 ;  /* 0x000000ff4e477208 */ /* 0x000fe20001800000 */
[----:B------:R-:W-:-:S02]  /*4510*/  HADD2.F32 R69, -RZ, R60.H1_H1 ;  /* 0x3000003cff457230 */ /* 0x000fc40000004100 */
[----:B------:R-:W-:Y:S01]  /*4520*/  FADD.FTZ R82, R91, -R82 ;  /* 0x800000525b527221 */ /* 0x000fe20000010000 */
[C---:B------:R-:W-:Y:S01]  /*4530*/  LOP3.LUT P3, RZ, R109.reuse, 0xff0000, RZ, 0xc0, !PT ;  /* 0x00ff00006dff7812 */ /* 0x040fe2000786c0ff */
[----:B------:R-:W-:Y:S01]  /*4540*/  HADD2.F32 R70, -RZ, R61.H0_H0 ;  /* 0x2000003dff467230 */ /* 0x000fe20000004100 */
[----:B------:R-:W-:Y:S01]  /*4550*/  ISETP.GE.U32.AND.EX P2, PT, R109, 0x1000000, PT, P2 ;  /* 0x010000006d00780c */ /* 0x000fe20003f46120 */
[----:B------:R-:W-:Y:S01]  /*4560*/  FADD.FTZ R73, R96, -R73 ;  /* 0x8000004960497221 */ /* 0x000fe20000010000 */
[----:B------:R-:W-:Y:S01]  /*4570*/  FFMA.FTZ R72, R72, UR11, R75 ;  /* 0x0000000b48487c23 */ /* 0x000fe2000801004b */
[----:B------:R-:W-:Y:S01]  /*4580*/  FFMA.FTZ R76, R76, UR11, R77 ;  /* 0x0000000b4c4c7c23 */ /* 0x000fe2000801004d */
[----:B------:R-:W-:Y:S01]  /*4590*/  FFMA.FTZ R69, R82, UR11, R69 ;  /* 0x0000000b52457c23 */ /* 0x000fe20008010045 */
[----:B------:R-:W-:Y:S01]  /*45a0*/  FMUL.FTZ R74, R74, UR23 ;  /* 0x000000174a4a7c20 */ /* 0x000fe20008410000 */
[----:B------:R-:W-:Y:S01]  /*45b0*/  FSEL R75, R78, RZ, P3 ;  /* 0x000000ff4e4b7208 */ /* 0x000fe20001800000 */
[----:B------:R-:W-:Y:S01]  /*45c0*/  FFMA.FTZ R70, R73, UR11, R70 ;  /* 0x0000000b49467c23 */ /* 0x000fe20008010046 */
[----:B------:R-:W-:Y:S01]  /*45d0*/  LOP3.LUT P3, RZ, R109, 0xff, RZ, 0xc0, !PT ;  /* 0x000000ff6dff7812 */ /* 0x000fe2000786c0ff */
[----:B------:R-:W-:Y:S01]  /*45e0*/  FMUL.FTZ R73, R76, UR23 ;  /* 0x000000174c497c20 */ /* 0x000fe20008410000 */
[----:B------:R-:W-:Y:S01]  /*45f0*/  FSEL R82, R79, RZ, P2 ;  /* 0x000000ff4f527208 */ /* 0x000fe20001000000 */
[----:B------:R-:W-:Y:S01]  /*4600*/  FMUL.FTZ R70, R70, UR23 ;  /* 0x0000001746467c20 */ /* 0x000fe20008410000 */
[----:B------:R-:W-:Y:S01]  /*4610*/  LOP3.LUT P2, RZ, R113, 0xff, RZ, 0xc0, !PT ;  /* 0x000000ff71ff7812 */ /* 0x000fe2000784c0ff */
[----:B------:R-:W-:Y:S01]  /*4620*/  FMUL.FTZ R72, R72, UR23 ;  /* 0x0000001748487c20 */ /* 0x000fe20008410000 */
[C---:B------:R-:W-:Y:S01]  /*4630*/  FSEL R76, R74.reuse, RZ, P3 ;  /* 0x000000ff4a4c7208 */ /* 0x040fe20001800000 */
[----:B------:R-:W-:Y:S01]  /*4640*/  FMUL.FTZ R69, R69, UR23 ;  /* 0x0000001745457c20 */ /* 0x000fe20008410000 */
        /* <DEDUP_REMOVED lines=10> */
[----:B------:R-:W-:Y:S02]  /*46f0*/  LOP3.LUT P3, RZ, R108, 0xff000000, RZ, 0xc0, !PT ;  /* 0xff0000006cff7812 */ /* 0x000fe4000786c0ff */
[----:B------:R-:W-:Y:S02]  /*4700*/  LOP3.LUT P2, RZ, R112, 0xff000000, RZ, 0xc0, !PT ;  /* 0xff00000070ff7812 */ /* 0x000fe4000784c0ff */
[----:B------:R-:W-:Y:S02]  /*4710*/  F2FP.F16.F32.PACK_AB R71, R80, R71 ;  /* 0x000000475047723e */ /* 0x000fe400000000ff */
[C---:B------:R-:W-:Y:S02]  /*4720*/  FSEL R80, R72.reuse, RZ, P3 ;  /* 0x000000ff48507208 */ /* 0x040fe40001800000 */
[----:B------:R-:W-:-:S02]  /*4730*/  FSEL R81, R72, RZ, P2 ;  /* 0x000000ff48517208 */ /* 0x000fc40001000000 */
[----:B------:R-:W-:Y:S02]  /*4740*/  LOP3.LUT P3, RZ, R108, 0xff00, RZ, 0xc0, !PT ;  /* 0x0000ff006cff7812 */ /* 0x000fe4000786c0ff */
[C---:B------:R-:W-:Y:S02]  /*4750*/  LOP3.LUT P2, RZ, R112.reuse, 0xff00, RZ, 0xc0, !PT ;  /* 0x0000ff0070ff7812 */ /* 0x040fe4000784c0ff */
[C---:B------:R-:W-:Y:S02]  /*4760*/  FSEL R77, R69.reuse, RZ, P3 ;  /* 0x000000ff454d7208 */ /* 0x040fe40001800000 */
[----:B------:R-:W-:Y:S02]  /*4770*/  FSEL R79, R69, RZ, P2 ;  /* 0x000000ff454f7208 */ /* 0x000fe40001000000 */
[----:B------:R-:W-:Y:S02]  /*4780*/  LOP3.LUT P3, RZ, R112, 0xff, RZ, 0xc0, !PT ;  /* 0x000000ff70ff7812 */ /* 0x000fe4000786c0ff */
[----:B------:R-:W-:-:S02]  /*4790*/  LOP3.LUT P2, RZ, R108, 0xff, RZ, 0xc0, !PT ;  /* 0x000000ff6cff7812 */ /* 0x000fc4000784c0ff */
[----:B------:R-:W-:Y:S02]  /*47a0*/  F2FP.F16.F32.PACK_AB R70, R85, R74 ;  /* 0x0000004a5546723e */ /* 0x000fe400000000ff */
[----:B------:R-:W-:Y:S02]  /*47b0*/  F2FP.F16.F32.PACK_AB R74, R83, R76 ;  /* 0x0000004c534a723e */ /* 0x000fe400000000ff */
        /* <DEDUP_REMOVED lines=8> */
.L_x_433:
[----:B0-----:R-:W0:Y:S02]  /*4840*/  LDC.64 R68, c[0x0][0x478] ;  /* 0x00011e00ff447b82 */ /* 0x001e240000000a00 */
[----:B0-----:R-:W-:-:S04]  /*4850*/  ISETP.NE.U32.AND P1, PT, R68, RZ, PT ;  /* 0x000000ff4400720c */ /* 0x001fc80003f25070 */
[----:B------:R-:W-:-:S13]  /*4860*/  ISETP.NE.AND.EX P1, PT, R69, RZ, PT, P1 ;  /* 0x000000ff4500720c */ /* 0x000fda0003f25310 */
[----:B------:R-:W-:Y:S05]  /*4870*/  @!P1 BRA `(.L_x_436) ;  /* 0x00000004003c9947 */ /* 0x000fea0003800000 */
[--C-:B------:R-:W-:Y:S01]  /*4880*/  FFMA.FTZ R65, R106, UR10, R82.reuse ;  /* 0x0000000a6a417c23 */ /* 0x100fe20008010052 */
[--C-:B------:R-:W-:Y:S01]  /*4890*/  FFMA.FTZ R64, R103, UR10, R82.reuse ;  /* 0x0000000a67407c23 */ /* 0x100fe20008010052 */
[----:B------:R-:W-:Y:S01]  /*48a0*/  ISETP.GE.U32.AND P2, PT, R108, RZ, PT ;  /* 0x000000ff6c00720c */ /* 0x000fe20003f46070 */
[----:B------:R-:W-:Y:S01]  /*48b0*/  FFMA.FTZ R69, R97, UR10, R82 ;  /* 0x0000000a61457c23 */ /* 0x000fe20008010052 */
[----:B------:R-:W-:Y:S01]  /*48c0*/  FADD.FTZ R65, R104, -R65 ;  /* 0x8000004168417221 */ /* 0x000fe20000010000 */
[----:B------:R-:W-:Y:S01]  /*48d0*/  ISETP.GE.U32.AND P3, PT, R112, RZ, PT ;  /* 0x000000ff7000720c */ /* 0x000fe20003f66070 */
[----:B------:R-:W-:Y:S01]  /*48e0*/  FADD.FTZ R64, R101, -R64 ;  /* 0x8000004065407221 */ /* 0x000fe20000010000 */
[----:B------:R-:W-:Y:S01]  /*48f0*/  ISETP.GE.U32.AND.EX P2, PT, R109, 0x1000000, PT, P2 ;  /* 0x010000006d00780c */ /* 0x000fe20003f46120 */
[----:B------:R-:W-:Y:S01]  /*4900*/  FMUL.FTZ R66, R65, UR11 ;  /* 0x0000000b41427c20 */ /* 0x000fe20008410000 */
[----:B------:R-:W-:Y:S01]  /*4910*/  ISETP.GE.U32.AND.EX P3, PT, R113, 0x1000000, PT, P3 ;  /* 0x010000007100780c */ /* 0x000fe20003f66130 */
[----:B------:R-:W-:Y:S01]  /*4920*/  FMUL.FTZ R67, R64, UR11 ;  /* 0x0000000b40437c20 */ /* 0x000fe20008410000 */
[----:B------:R-:W-:Y:S01]  /*4930*/  FFMA.FTZ R77, R89, UR10, R82 ;  /* 0x0000000a594d7c23 */ /* 0x000fe20008010052 */
[----:B------:R-:W-:-:S02]  /*4940*/  FMUL.FTZ R65, R66, UR23 ;  /* 0x0000001742417c20 */ /* 0x000fc40008410000 */
[----:B------:R-:W-:Y:S01]  /*4950*/  FMUL.FTZ R64, R67, UR23 ;  /* 0x0000001743407c20 */ /* 0x000fe20008410000 */
[----:B------:R-:W-:Y:S01]  /*4960*/  F2FP.F16.F32.PACK_AB R67, R66, R67 ;  /* 0x000000434243723e */ /* 0x000fe200000000ff */
[----:B------:R-:W-:Y:S01]  /*4970*/  FADD.FTZ R66, R100, -R69 ;  /* 0x8000004564427221 */ /* 0x000fe20000010000 */
[----:B------:R-:W-:Y:S01]  /*4980*/  FSEL R68, R65, RZ, P2 ;  /* 0x000000ff41447208 */ /* 0x000fe20001000000 */
[----:B------:R-:W-:Y:S01]  /*4990*/  FFMA.FTZ R69, R93, UR10, R82 ;  /* 0x0000000a5d457c23 */ /* 0x000fe20008010052 */
[----:B------:R-:W-:Y:S01]  /*49a0*/  FSEL R70, R65, RZ, P3 ;  /* 0x000000ff41467208 */ /* 0x000fe20001800000 */
[----:B------:R-:W-:Y:S01]  /*49b0*/  FMUL.FTZ R66, R66, UR11 ;  /* 0x0000000b42427c20 */ /* 0x000fe20008410000 */
[----:B------:R-:W-:Y:S01]  /*49c0*/  LOP3.LUT P2, RZ, R113, 0xff0000, RZ, 0xc0, !PT ;  /* 0x00ff000071ff7812 */ /* 0x000fe2000784c0ff */
[----:B------:R-:W-:Y:S01]  /*49d0*/  FADD.FTZ R69, R96, -R69 ;  /* 0x8000004560457221 */ /* 0x000fe20000010000 */
[----:B------:R-:W-:Y:S02]  /*49e0*/  LOP3.LUT P3, RZ, R109, 0xff0000, RZ, 0xc0, !PT ;  /* 0x00ff00006dff7812 */ /* 0x000fe4000786c0ff */
[----:B------:R-:W-:-:S02]  /*49f0*/  FSEL R71, R64, RZ, P2 ;  /* 0x000000ff40477208 */ /* 0x000fc40001000000 */
[----:B------:R-:W-:Y:S01]  /*4a00*/  FSEL R75, R64, RZ, P3 ;  /* 0x000000ff404b7208 */ /* 0x000fe20001800000 */
[----:B------:R-:W-:Y:S01]  /*4a10*/  FFMA.FTZ R64, R102, UR10, R82 ;  /* 0x0000000a66407c23 */ /* 0x000fe20008010052 */
[----:B------:R-:W-:Y:S02]  /*4a20*/  LOP3.LUT P2, RZ, R109, 0xff, RZ, 0xc0, !PT ;  /* 0x000000ff6dff7812 */ /* 0x000fe4000784c0ff */
[----:B------:R-:W-:Y:S01]  /*4a30*/  LOP3.LUT P3, RZ, R113, 0xff, RZ, 0xc0, !PT ;  /* 0x000000ff71ff7812 */ /* 0x000fe2000786c0ff */
[----:B------:R-:W-:Y:S01]  /*4a40*/  FADD.FTZ R65, R99, -R64 ;  /* 0x8000004063417221 */ /* 0x000fe20000010000 */
[----:B------:R-:W-:Y:S01]  /*4a50*/  FMUL.FTZ R64, R66, UR23 ;  /* 0x0000001742407c20 */ /* 0x000fe20008410000 */
[----:B------:R-:W-:Y:S02]  /*4a60*/  F2FP.F16.F32.PACK_AB R75, R68, R75 ;  /* 0x0000004b444b723e */ /* 0x000fe400000000ff */
[----:B------:R-:W-:Y:S01]  /*4a70*/  FMUL.FTZ R65, R65, UR11 ;  /* 0x0000000b41417c20 */ /* 0x000fe20008410000 */
[----:B------:R-:W-:Y:S01]  /*4a80*/  F2FP.F16.F32.PACK_AB R71, R70, R71 ;  /* 0x000000474647723e */ /* 0x000fe200000000ff */
[--C-:B------:R-:W-:Y:S01]  /*4a90*/  FFMA.FTZ R70, R94, UR10, R82.reuse ;  /* 0x0000000a5e467c23 */ /* 0x100fe20008010052 */
[C---:B------:R-:W-:Y:S01]  /*4aa0*/  FSEL R74, R64.reuse, RZ, P2 ;  /* 0x000000ff404a7208 */ /* 0x040fe20001000000 */
[----:B------:R-:W-:Y:S01]  /*4ab0*/  FMUL.FTZ R68, R65, UR23 ;  /* 0x0000001741447c20 */ /* 0x000fe20008410000 */
[----:B------:R-:W-:Y:S01]  /*4ac0*/  FSEL R76, R64, RZ, P3 ;  /* 0x000000ff404c7208 */ /* 0x000fe20001800000 */
[----:B------:R-:W-:Y:S01]  /*4ad0*/  FFMA.FTZ R64, R98, UR10, R82 ;  /* 0x0000000a62407c23 */ /* 0x000fe20008010052 */
[----:B------:R-:W-:-:S02]  /*4ae0*/  LOP3.LUT P2, RZ, R109, 0xff00, RZ, 0xc0, !PT ;  /* 0x0000ff006dff7812 */ /* 0x000fc4000784c0ff */
[----:B------:R-:W-:Y:S01]  /*4af0*/  LOP3.LUT P3, RZ, R113, 0xff00, RZ, 0xc0, !PT ;  /* 0x0000ff0071ff7812 */ /* 0x000fe2000786c0ff */
[----:B------:R-:W-:Y:S01]  /*4b00*/  FADD.FTZ R72, R95, -R64 ;  /* 0x800000405f487221 */ /* 0x000fe20000010000 */
[----:B------:R-:W-:Y:S01]  /*4b10*/  F2FP.F16.F32.PACK_AB R66, R65, R66 ;  /* 0x000000424142723e */ /* 0x000fe200000000ff */
[----:B------:R-:W-:Y:S01]  /*4b20*/  FMUL.FTZ R65, R69, UR11 ;  /* 0x0000000b45417c20 */ /* 0x000fe20008410000 */
[C---:B------:R-:W-:Y:S01]  /*4b30*/  FSEL R83, R68.reuse, RZ, P2 ;  /* 0x000000ff44537208 */ /* 0x040fe20001000000 */
[----:B------:R-:W-:Y:S01]  /*4b40*/  FADD.FTZ R69, R91, -R70 ;  /* 0x800000465b457221 */ /* 0x000fe20000010000 */
[----:B------:R-:W-:Y:S01]  /*4b50*/  FSEL R85, R68, RZ, P3 ;  /* 0x000000ff44557208 */ /* 0x000fe20001800000 */
[----:B------:R-:W-:Y:S01]  /*4b60*/  FMUL.FTZ R68, R72, UR11 ;  /* 0x0000000b48447c20 */ /* 0x000fe20008410000 */
[----:B------:R-:W-:Y:S01]  /*4b70*/  FMUL.FTZ R64, R65, UR23 ;  /* 0x0000001741407c20 */ /* 0x000fe20008410000 */
[----:B------:R-:W-:Y:S01]  /*4b80*/  LOP3.LUT P2, RZ, R108, 0xff0000, RZ, 0xc0, !PT ;  /* 0x00ff00006cff7812 */ /* 0x000fe2000784c0ff */
[----:B------:R-:W-:Y:S01]  /*4b90*/  FMUL.FTZ R69, R69, UR11 ;  /* 0x0000000b45457c20 */ /* 0x000fe20008410000 */
[----:B------:R-:W-:Y:S01]  /*4ba0*/  LOP3.LUT P3, RZ, R112, 0xff0000, RZ, 0xc0, !PT ;  /* 0x00ff000070ff7812 */ /* 0x000fe2000786c0ff */
[C---:B------:R-:W-:Y:S01]  /*4bb0*/  FMUL.FTZ R72, R68.reuse, UR23 ;  /* 0x0000001744487c20 */ /* 0x040fe20008410000 */
[----:B------:R-:W-:Y:S01]  /*4bc0*/  F2FP.F16.F32.PACK_AB R65, R68, R65 ;  /* 0x000000414441723e */ /* 0x000fe200000000ff */
[----:B------:R-:W-:Y:S01]  /*4bd0*/  FADD.FTZ R68, R92, -R77 ;  /* 0x8000004d5c447221 */ /* 0x000fe20000010000 */
        /* <DEDUP_REMOVED lines=25> */
.L_x_436:
[--C-:B------:R-:W-:Y:S01]  /*4d70*/  FFMA.FTZ R68, R103, UR10, R82.reuse ;  /* 0x0000000a67447c23 */ /* 0x100fe20008010052 */
[----:B------:R-:W-:Y:S01]  /*4d80*/  FFMA.FTZ R69, R106, UR10, R82 ;  /* 0x0000000a6a457c23 */ /* 0x000fe20008010052 */
[----:B------:R-:W-:Y:S02]  /*4d90*/  LOP3.LUT P3, RZ, R109, 0xff0000, RZ, 0xc0, !PT ;  /* 0x00ff00006dff7812 */ /* 0x000fe4000786c0ff */
[----:B------:R-:W-:Y:S01]  /*4da0*/  FADD.FTZ R68, R101, -R68 ;  /* 0x8000004465447221 */ /* 0x000fe20000010000 */
[----:B------:R-:W-:Y:S01]  /*4db0*/  FADD.FTZ R69, R104, -R69 ;  /* 0x8000004568457221 */ /* 0x000fe20000010000 */
[----:B------:R-:W-:Y:S02]  /*4dc0*/  LOP3.LUT P2, RZ, R113, 0xff0000, RZ, 0xc0, !PT ;  /* 0x00ff000071ff7812 */ /* 0x000fe4000784c0ff */
[----:B------:R-:W-:Y:S01]  /*4dd0*/  FMUL.FTZ R68, R68, UR11 ;  /* 0x0000000b44447c20 */ /* 0x000fe20008410000 */
[----:B------:R-:W-:Y:S01]  /*4de0*/  FMUL.FTZ R70, R69, UR11 ;  /* 0x0000000b45467c20 */ /* 0x000fe20008410000 */
[----:B------:R-:W-:-:S02]  /*4df0*/  FFMA.FTZ R69, R97, UR10, R82 ;  /* 0x0000000a61457c23 */ /* 0x000fc40008010052 */
[----:B------:R-:W-:Y:S01]  /*4e00*/  FMUL.FTZ R68, R68, UR23 ;  /* 0x0000001744447c20 */ /* 0x000fe20008410000 */
[----:B------:R-:W-:Y:S01]  /*4e10*/  FMUL.FTZ R70, R70, UR23 ;  /* 0x0000001746467c20 */ /* 0x000fe20008410000 */
[----:B------:R-:W-:-:S03]  /*4e20*/  FADD.FTZ R69, R100, -R69 ;  /* 0x8000004564457221 */ /* 0x000fc60000010000 */
[----:B------:R-:W-:Y:S01]  /*4e30*/  FSEL R75, R68, RZ, P3 ;  /* 0x000000ff444b7208 */ /* 0x000fe20001800000 */
[----:B------:R-:W-:Y:S01]  /*4e40*/  FMUL.FTZ R69, R69, UR11 ;  /* 0x0000000b45457c20 */ /* 0x000fe20008410000 */
[----:B------:R-:W-:Y:S02]  /*4e50*/  ISETP.GE.U32.AND P3, PT, R112, RZ, PT ;  /* 0x000000ff7000720c */ /* 0x000fe40003f66070 */
[----:B------:R-:W-:Y:S01]  /*4e60*/  FSEL R71, R68, RZ, P2 ;  /* 0x000000ff44477208 */ /* 0x000fe20001000000 */
[----:B------:R-:W-:Y:S01]  /*4e70*/  FFMA.FTZ R68, R102, UR10, R82 ;  /* 0x0000000a66447c23 */ /* 0x000fe20008010052 */
[----:B------:R-:W-:Y:S02]  /*4e80*/  ISETP.GE.U32.AND P2, PT, R108, RZ, PT ;  /* 0x000000ff6c00720c */ /* 0x000fe40003f46070 */
[----:B------:R-:W-:Y:S02]  /*4e90*/  ISETP.GE.U32.AND.EX P3, PT, R113, 0x1000000, PT, P3 ;  /* 0x010000007100780c */ /* 0x000fe40003f66130 */
[----:B------:R-:W-:-:S02]  /*4ea0*/  ISETP.GE.U32.AND.EX P2, PT, R109, 0x1000000, PT, P2 ;  /* 0x010000006d00780c */ /* 0x000fc40003f46120 */
[C---:B------:R-:W-:Y:S02]  /*4eb0*/  FSEL R72, R70.reuse, RZ, P3 ;  /* 0x000000ff46487208 */ /* 0x040fe40001800000 */
[----:B------:R-:W-:Y:S02]  /*4ec0*/  FSEL R70, R70, RZ, P2 ;  /* 0x000000ff46467208 */ /* 0x000fe40001000000 */
[----:B------:R-:W-:Y:S02]  /*4ed0*/  LOP3.LUT P2, RZ, R109, 0xff, RZ, 0xc0, !PT ;  /* 0x000000ff6dff7812 */ /* 0x000fe4000784c0ff */
[----:B------:R-:W-:Y:S01]  /*4ee0*/  F2FP.F16.F32.PACK_AB R75, R70, R75 ;  /* 0x0000004b464b723e */ /* 0x000fe200000000ff */
[----:B------:R-:W-:Y:S01]  /*4ef0*/  FADD.FTZ R70, R99, -R68 ;  /* 0x8000004463467221 */ /* 0x000fe20000010000 */
[----:B------:R-:W-:Y:S01]  /*4f00*/  FMUL.FTZ R68, R69, UR23 ;  /* 0x0000001745447c20 */ /* 0x000fe20008410000 */
[--C-:B------:R-:W-:Y:S01]  /*4f10*/  FFMA.FTZ R69, R93, UR10, R82.reuse ;  /* 0x0000000a5d457c23 */ /* 0x100fe20008010052 */
[----:B------:R-:W-:Y:S01]  /*4f20*/  LOP3.LUT P3, RZ, R113, 0xff, RZ, 0xc0, !PT ;  /* 0x000000ff71ff7812 */ /* 0x000fe2000786c0ff */
[----:B------:R-:W-:Y:S01]  /*4f30*/  FMUL.FTZ R70, R70, UR11 ;  /* 0x0000000b46467c20 */ /* 0x000fe20008410000 */
[----:B------:R-:W-:Y:S01]  /*4f40*/  F2FP.F16.F32.PACK_AB R71, R72, R71 ;  /* 0x000000474847723e */ /* 0x000fe200000000ff */
[----:B------:R-:W-:Y:S01]  /*4f50*/  FADD.FTZ R69, R96, -R69 ;  /* 0x8000004560457221 */ /* 0x000fe20000010000 */
[----:B------:R-:W-:Y:S01]  /*4f60*/  FSEL R74, R68, RZ, P2 ;  /* 0x000000ff444a7208 */ /* 0x000fe20001000000 */
[----:B------:R-:W-:Y:S01]  /*4f70*/  FMUL.FTZ R73, R70, UR23 ;  /* 0x0000001746497c20 */ /* 0x000fe20008410000 */
[----:B------:R-:W-:Y:S01]  /*4f80*/  FFMA.FTZ R70, R98, UR10, R82 ;  /* 0x0000000a62467c23 */ /* 0x000fe20008010052 */
[----:B------:R-:W-:Y:S01]  /*4f90*/  FSEL R80, R68, RZ, P3 ;  /* 0x000000ff44507208 */ /* 0x000fe20001800000 */
[----:B------:R-:W-:Y:S01]  /*4fa0*/  FMUL.FTZ R69, R69, UR11 ;  /* 0x0000000b45457c20 */ /* 0x000fe20008410000 */
[----:B------:R-:W-:Y:S01]  /*4fb0*/  LOP3.LUT P2, RZ, R109, 0xff00, RZ, 0xc0, !PT ;  /* 0x0000ff006dff7812 */ /* 0x000fe2000784c0ff */
[----:B------:R-:W-:Y:S01]  /*4fc0*/  FADD.FTZ R72, R95, -R70 ;  /* 0x800000465f487221 */ /* 0x000fe20000010000 */
[----:B------:R-:W-:Y:S01]  /*4fd0*/  LOP3.LUT P3, RZ, R113, 0xff00, RZ, 0xc0, !PT ;  /* 0x0000ff0071ff7812 */ /* 0x000fe2000786c0ff */
[----:B------:R-:W-:Y:S01]  /*4fe0*/  FFMA.FTZ R68, R94, UR10, R82 ;  /* 0x0000000a5e447c23 */ /* 0x000fe20008010052 */
[----:B------:R-:W-:Y:S01]  /*4ff0*/  FSEL R83, R73, RZ, P2 ;  /* 0x000000ff49537208 */ /* 0x000fe20001000000 */
[----:B------:R-:W-:Y:S01]  /*5000*/  FMUL.FTZ R70, R69, UR23 ;  /* 0x0000001745467c20 */ /* 0x000fe20008410000 */
        /* <DEDUP_REMOVED lines=13> */
[----:B------:R-:W-:Y:S01]  /*50e0*/  FMUL.FTZ R68, R68, UR23 ;  /* 0x0000001744447c20 */ /* 0x000fe20008410000 */
[C---:B------:R-:W-:Y:S01]  /*50f0*/  FSEL R78, R72.reuse, RZ, P2 ;  /* 0x000000ff484e7208 */ /* 0x040fe20001000000 */
[----:B------:R-:W-:Y:S01]  /*5100*/  FMUL.FTZ R69, R69, UR11 ;  /* 0x0000000b45457c20 */ /* 0x000fe20008410000 */
[----:B------:R-:W-:-:S02]  /*5110*/  FSEL R81, R72, RZ, P3 ;  /* 0x000000ff48517208 */ /* 0x000fc40001800000 */
[----:B------:R-:W-:Y:S01]  /*5120*/  LOP3.LUT P2, RZ, R108, 0xff00, RZ, 0xc0, !PT ;  /* 0x0000ff006cff7812 */ /* 0x000fe2000784c0ff */
[----:B------:R-:W-:Y:S01]  /*5130*/  FMUL.FTZ R69, R69, UR23 ;  /* 0x0000001745457c20 */ /* 0x000fe20008410000 */
[----:B------:R-:W-:Y:S02]  /*5140*/  LOP3.LUT P3, RZ, R112, 0xff00, RZ, 0xc0, !PT ;  /* 0x0000ff0070ff7812 */ /* 0x000fe4000786c0ff */
[C---:B------:R-:W-:Y:S02]  /*5150*/  FSEL R77, R68.reuse, RZ, P2 ;  /* 0x000000ff444d7208 */ /* 0x040fe40001000000 */
[----:B------:R-:W-:Y:S02]  /*5160*/  FSEL R79, R68, RZ, P3 ;  /* 0x000000ff444f7208 */ /* 0x000fe40001800000 */
[----:B------:R-:W-:Y:S02]  /*5170*/  LOP3.LUT P2, RZ, R112, 0xff, RZ, 0xc0, !PT ;  /* 0x000000ff70ff7812 */ /* 0x000fe4000784c0ff */
[----:B------:R-:W-:-:S02]  /*5180*/  LOP3.LUT P3, RZ, R108, 0xff, RZ, 0xc0, !PT ;  /* 0x000000ff6cff7812 */ /* 0x000fc4000786c0ff */
[C---:B------:R-:W-:Y:S02]  /*5190*/  FSEL R68, R69.reuse, RZ, P2 ;  /* 0x000000ff45447208 */ /* 0x040fe40001000000 */
[----:B------:R-:W-:Y:S02]  /*51a0*/  FSEL R72, R69, RZ, P3 ;  /* 0x000000ff45487208 */ /* 0x000fe40001800000 */
[----:B------:R-:W-:Y:S02]  /*51b0*/  F2FP.F16.F32.PACK_AB R70, R85, R80 ;  /* 0x000000505546723e */ /* 0x000fe400000000ff */
[----:B------:R-:W-:Y:S02]  /*51c0*/  F2FP.F16.F32.PACK_AB R74, R83, R74 ;  /* 0x0000004a534a723e */ /* 0x000fe400000000ff */
[----:B------:R-:W-:Y:S02]  /*51d0*/  F2FP.F16.F32.PACK_AB R69, R81, R76 ;  /* 0x0000004c5145723e */ /* 0x000fe400000000ff */
[----:B------:R-:W-:-:S02]  /*51e0*/  F2FP.F16.F32.PACK_AB R73, R78, R73 ;  /* 0x000000494e49723e */ /* 0x000fc400000000ff */
[----:B------:R-:W-:Y:S02]  /*51f0*/  F2FP.F16.F32.PACK_AB R68, R79, R68 ;  /* 0x000000444f44723e */ /* 0x000fe400000000ff */
[----:B------:R-:W-:Y:S01]  /*5200*/  F2FP.F16.F32.PACK_AB R72, R77, R72 ;  /* 0x000000484d48723e */ /* 0x000fe200000000ff */
[----:B------:R-:W-:Y:S06]  /*5210*/  BRA `(.L_x_435) ;  /* 0x0000000c00e87947 */ /* 0x000fec0003800000 */
.L_x_432:
[----:B------:R-:W-:-:S04]  /*5220*/  UISETP.NE.U32.AND UP0, UPT, UR26, URZ, UPT ;  /* 0x000000ff1a00728c */ /* 0x000fc8000bf05070 */
[----:B------:R-:W-:-:S09]  /*5230*/  UISETP.NE.AND.EX UP0, UPT, UR27, URZ, UPT, UP0 ;  /* 0x000000ff1b00728c */ /* 0x000fd2000bf05300 */
[----:B------:R-:W-:Y:S05]  /*5240*/  BRA.U !UP0, `(.L_x_437) ;  /* 0x0000000908107547 */ /* 0x000fea000b800000 */
[----:B0-----:R-:W0:Y:S02]  /*5250*/  LDC.64 R72, c[0x0][0x478] ;  /* 0x00011e00ff487b82 */ /* 0x001e240000000a00 */
[----:B0-----:R-:W-:-:S04]  /*5260*/  ISETP.NE.U32.AND P1, PT, R72, RZ, PT ;  /* 0x000000ff4800720c */ /* 0x001fc80003f25070 */
[----:B------:R-:W-:-:S13]  /*5270*/  ISETP.NE.AND.EX P1, PT, R73, RZ, PT, P1 ;  /* 0x000000ff4900720c */ /* 0x000fda0003f25310 */
[----:B------:R-:W-:Y:S05]  /*5280*/  @!P1 BRA `(.L_x_438) ;  /* 0x0000000400089947 */ /* 0x000fea0003800000 */
[--C-:B------:R-:W-:Y:S01]  /*5290*/  FFMA.FTZ R64, R103, UR10, R82.reuse ;  /* 0x0000000a67407c23 */ /* 0x100fe20008010052 */
[--C-:B-----5:R-:W-:Y:S02]  /*52a0*/  HADD2.F32 R65, -RZ, R63.reuse.H0_H0 ;  /* 0x2000003fff417230 */ /* 0x120fe40000004100 */
[--C-:B------:R-:W-:Y:S01]  /*52b0*/  FFMA.FTZ R67, R97, UR10, R82.reuse ;  /* 0x0000000a61437c23 */ /* 0x100fe20008010052 */
[----:B------:R-:W-:Y:S01]  /*52c0*/  FFMA.FTZ R73, R106, UR10, R82 ;  /* 0x0000000a6a497c23 */ /* 0x000fe20008010052 */
[----:B------:R-:W-:Y:S01]  /*52d0*/  FADD.FTZ R64, R101, -R64 ;  /* 0x8000004065407221 */ /* 0x000fe20000010000 */
[----:B------:R-:W-:Y:S02]  /*52e0*/  HADD2.F32 R72, -RZ, R62.H0_H0 ;  /* 0x2000003eff487230 */ /* 0x000fe40000004100 */
[--C-:B------:R-:W-:Y:S01]  /*52f0*/  FFMA.FTZ R74, R102, UR10, R82.reuse ;  /* 0x0000000a664a7c23 */ /* 0x100fe20008010052 */
[----:B------:R-:W-:Y:S01]  /*5300*/  FADD.FTZ R67, R100, -R67 ;  /* 0x8000004364437221 */ /* 0x000fe20000010000 */
[----:B------:R-:W-:Y:S01]  /*5310*/  FFMA.FTZ R64, R64, UR11, R65 ;  /* 0x0000000b40407c23 */ /* 0x000fe20008010041 */
[----:B------:R-:W-:Y:S01]  /*5320*/  FFMA.FTZ R65, R93, UR10, R82 ;  /* 0x0000000a5d417c23 */ /* 0x000fe20008010052 */
[----:B------:R-:W-:-:S02]  /*5330*/  HADD2.F32 R78, -RZ, R63.H1_H1 ;  /* 0x3000003fff4e7230 */ /* 0x000fc40000004100 */
[----:B------:R-:W-:Y:S01]  /*5340*/  FADD.FTZ R75, R104, -R73 ;  /* 0x80000049684b7221 */ /* 0x000fe20000010000 */
[--C-:B------:R-:W-:Y:S02]  /*5350*/  HADD2.F32 R66, -RZ, R61.reuse.H0_H0 ;  /* 0x2000003dff427230 */ /* 0x100fe40000004100 */
[----:B------:R-:W-:Y:S01]  /*5360*/  FADD.FTZ R73, R99, -R74 ;  /* 0x8000004a63497221 */ /* 0x000fe20000010000 */
[----:B------:R-:W-:Y:S01]  /*5370*/  FADD.FTZ R65, R96, -R65 ;  /* 0x8000004160417221 */ /* 0x000fe20000010000 */
[----:B------:R-:W-:Y:S01]  /*5380*/  FFMA.FTZ R74, R67, UR11, R72 ;  /* 0x0000000b434a7c23 */ /* 0x000fe20008010048 */
[--C-:B------:R-:W-:Y:S01]  /*5390*/  FFMA.FTZ R72, R98, UR10, R82.reuse ;  /* 0x0000000a62487c23 */ /* 0x100fe20008010052 */
[----:B------:R-:W-:Y:S01]  /*53a0*/  FFMA.FTZ R67, R89, UR10, R82 ;  /* 0x0000000a59437c23 */ /* 0x000fe20008010052 */
[----:B------:R-:W-:Y:S01]  /*53b0*/  FFMA.FTZ R79, R75, UR11, R78 ;  /* 0x0000000b4b4f7c23 */ /* 0x000fe2000801004e */
[----:B------:R-:W-:Y:S01]  /*53c0*/  FFMA.FTZ R65, R65, UR11, R66 ;  /* 0x0000000b41417c23 */ /* 0x000fe20008010042 */
[----:B------:R-:W-:-:S02]  /*53d0*/  HADD2.F32 R75, -RZ, R61.H1_H1 ;  /* 0x3000003dff4b7230 */ /* 0x000fc40000004100 */
[----:B------:R-:W-:Y:S01]  /*53e0*/  FADD.FTZ R72, R95, -R72 ;  /* 0x800000485f487221 */ /* 0x000fe20000010000 */
[----:B------:R-:W-:Y:S02]  /*53f0*/  HADD2.F32 R66, -RZ, R60.H0_H0 ;  /* 0x2000003cff427230 */ /* 0x000fe40000004100 */
[----:B------:R-:W-:Y:S01]  /*5400*/  FADD.FTZ R67, R92, -R67 ;  /* 0x800000435c437221 */ /* 0x000fe20000010000 */
[----:B------:R-:W-:Y:S01]  /*5410*/  HADD2.F32 R76, -RZ, R62.H1_H1 ;  /* 0x3000003eff4c7230 */ /* 0x000fe20000004100 */
[----:B------:R-:W-:Y:S01]  /*5420*/  ISETP.GE.U32.AND P2, PT, R108, RZ, PT ;  /* 0x000000ff6c00720c */ /* 0x000fe20003f46070 */
[----:B------:R-:W-:Y:S01]  /*5430*/  FFMA.FTZ R82, R94, UR10, R82 ;  /* 0x0000000a5e527c23 */ /* 0x000fe20008010052 */
[----:B------:R-:W-:Y:S01]  /*5440*/  FFMA.FTZ R78, R72, UR11, R75 ;  /* 0x0000000b484e7c23 */ /* 0x000fe2000801004b */
[----:B------:R-:W-:Y:S01]  /*5450*/  FFMA.FTZ R72, R67, UR11, R66 ;  /* 0x0000000b43487c23 */ /* 0x000fe20008010042 */
[----:B------:R-:W-:Y:S01]  /*5460*/  FFMA.FTZ R77, R73, UR11, R76 ;  /* 0x0000000b494d7c23 */ /* 0x000fe2000801004c */
[----:B------:R-:W-:Y:S01]  /*5470*/  FMUL.FTZ R66, R79, UR23 ;  /* 0x000000174f427c20 */ /* 0x000fe20008410000 */
[----:B------:R-:W-:Y:S01]  /*5480*/  HADD2.F32 R73, -RZ, R60.H1_H1 ;  /* 0x3000003cff497230 */ /* 0x000fe20000004100 */
[----:B------:R-:W-:Y:S01]  /*5490*/  ISETP.GE.U32.AND.EX P2, PT, R109, 0x1000000, PT, P2 ;  /* 0x010000006d00780c */ /* 0x000fe20003f46120 */
[----:B------:R-:W-:Y:S01]  /*54a0*/  FADD.FTZ R82, R91, -R82 ;  /* 0x800000525b527221 */ /* 0x000fe20000010000 */
[----:B------:R-:W-:Y:S01]  /*54b0*/  F2FP.F16.F32.PACK_AB R67, R79, R64 ;  /* 0x000000404f43723e */ /* 0x000fe200000000ff */
[----:B------:R-:W-:Y:S01]  /*54c0*/  FMUL.FTZ R64, R64, UR23 ;  /* 0x0000001740407c20 */ /* 0x000fe20008410000 */
[----:B------:R-:W-:Y:S01]  /*54d0*/  LOP3.LUT P3, RZ, R109, 0xff0000, RZ, 0xc0, !PT ;  /* 0x00ff00006dff7812 */ /* 0x000fe2000786c0ff */
[----:B------:R-:W-:Y:S01]  /*54e0*/  FFMA.FTZ R75, R82, UR11, R73 ;  /* 0x0000000b524b7c23 */ /* 0x000fe20008010049 */
[----:B------:R-:W-:Y:S01]  /*54f0*/  FSEL R83, R66, RZ, P2 ;  /* 0x000000ff42537208 */ /* 0x000fe20001000000 */
[----:B------:R-:W-:Y:S01]  /*5500*/  FMUL.FTZ R73, R74, UR23 ;  /* 0x000000174a497c20 */ /* 0x000fe20008410000 */
[C---:B------:R-:W-:Y:S01]  /*5510*/  F2FP.F16.F32.PACK_AB R66, R77.reuse, R74 ;  /* 0x0000004a4d42723e */ /* 0x040fe200000000ff */
[----:B------:R-:W-:Y:S01]  /*5520*/  FMUL.FTZ R77, R77, UR23 ;  /* 0x000000174d4d7c20 */ /* 0x000fe20008410000 */
[----:B------:R-:W-:Y:S01]  /*5530*/  FSEL R82, R64, RZ, P3 ;  /* 0x000000ff40527208 */ /* 0x000fe20001800000 */
[----:B------:R-:W-:Y:S01]  /*5540*/  FMUL.FTZ R64, R65, UR23 ;  /* 0x0000001741407c20 */ /* 0x000fe20008410000 */
[----:B------:R-:W-:Y:S01]  /*5550*/  LOP3.LUT P3, RZ, R109, 0xff00, RZ, 0xc0, !PT ;  /* 0x0000ff006dff7812 */ /* 0x000fe2000786c0ff */
[----:B------:R-:W-:Y:S01]  /*5560*/  FMUL.FTZ R74, R75, UR23 ;  /* 0x000000174b4a7c20 */ /* 0x000fe20008410000 */
[----:B------:R-:W-:-:S02]  /*5570*/  LOP3.LUT P2, RZ, R109, 0xff, RZ, 0xc0, !PT ;  /* 0x000000ff6dff7812 */ /* 0x000fc4000784c0ff */
[----:B------:R-:W-:Y:S01]  /*5580*/  FSEL R81, R77, RZ, P3 ;  /* 0x000000ff4d517208 */ /* 0x000fe20001800000 */
[----:B------:R-:W-:Y:S01]  /*5590*/  FMUL.FTZ R77, R78, UR23 ;  /* 0x000000174e4d7c20 */ /* 0x000fe20008410000 */
[----:B------:R-:W-:Y:S01]  /*55a0*/  FSEL R80, R73, RZ, P2 ;  /* 0x000000ff49507208 */ /* 0x000fe20001000000 */
[----:B------:R-:W-:Y:S01]  /*55b0*/  FMUL.FTZ R73, R72, UR23 ;  /* 0x0000001748497c20 */ /* 0x000fe20008410000 */
[C---:B------:R-:W-:Y:S02]  /*55c0*/  LOP3.LUT P2, RZ, R108.reuse, 0xff0000, RZ, 0xc0, !PT ;  /* 0x00ff00006cff7812 */ /* 0x040fe4000784c0ff */
[----:B------:R-:W-:Y:S02]  /*55d0*/  LOP3.LUT P3, RZ, R108, 0xff000000, RZ, 0xc0, !PT ;  /* 0xff0000006cff7812 */ /* 0x000fe4000786c0ff */
[----:B------:R-:W-:Y:S02]  /*55e0*/  FSEL R76, R64, RZ, P2 ;  /* 0x000000ff404c7208 */ /* 0x000fe40001000000 */
[----:B------:R-:W-:-:S02]  /*55f0*/  FSEL R79, R77, RZ, P3 ;  /* 0x000000ff4d4f7208 */ /* 0x000fc40001800000 */
[C---:B------:R-:W-:Y:S02]  /*5600*/  LOP3.LUT P2, RZ, R108.reuse, 0xff, RZ, 0xc0, !PT ;  /* 0x000000ff6cff7812 */ /* 0x040fe4000784c0ff */
[----:B------:R-:W-:Y:S02]  /*5610*/  LOP3.LUT P3, RZ, R108, 0xff00, RZ, 0xc0, !PT ;  /* 0x0000ff006cff7812 */ /* 0x000fe4000786c0ff */
[----:B------:R-:W-:Y:S02]  /*5620*/  F2FP.F16.F32.PACK_AB R64, R75, R72 ;  /* 0x000000484b40723e */ /* 0x000fe400000000ff */
[----:B------:R-:W-:Y:S02]  /*5630*/  FSEL R72, R73, RZ, P2 ;  /* 0x000000ff49487208 */ /* 0x000fe40001000000 */
[----:B------:R-:W-:Y:S02]  /*5640*/  FSEL R77, R74, RZ, P3 ;  /* 0x000000ff4a4d7208 */ /* 0x000fe40001800000 */
[----:B------:R-:W-:-:S02]  /*5650*/  F2FP.F16.F32.PACK_AB R65, R78, R65 ;  /* 0x000000414e41723e */ /* 0x000fc400000000ff */
[----:B------:R-:W-:Y:S02]  /*5660*/  F2FP.F16.F32.PACK_AB R75, R83, R82 ;  /* 0x00000052534b723e */ /* 0x000fe400000000ff */
[----:B------:R-:W-:Y:S02]  /*5670*/  F2FP.F16.F32.PACK_AB R74, R81, R80 ;  /* 0x00000050514a723e */ /* 0x000fe400000000ff */
[----:B------:R-:W-:Y:S02]  /*5680*/  F2FP.F16.F32.PACK_AB R73, R79, R76 ;  /* 0x0000004c4f49723e */ /* 0x000fe400000000ff */
[----:B------:R-:W-:Y:S01]  /*5690*/  F2FP.F16.F32.PACK_AB R72, R77, R72 ;  /* 0x000000484d48723e */ /* 0x000fe200000000ff */
[----:B------:R-:W-:Y:S06]  /*56a0*/  BRA `(.L_x_435) ;  /* 0x0000000800c47947 */ /* 0x000fec0003800000 */
.L_x_438:
[--C-:B------:R-:W-:Y:S01]  /*56b0*/  FFMA.FTZ R79, R106, UR10, R82.reuse ;  /* 0x0000000a6a4f7c23 */ /* 0x100fe20008010052 */
[--C-:B------:R-:W-:Y:S01]  /*56c0*/  FFMA.FTZ R76, R103, UR10, R82.reuse ;  /* 0x0000000a674c7c23 */ /* 0x100fe20008010052 */
[--C-:B------:R-:W-:Y:S01]  /*56d0*/  FFMA.FTZ R73, R97, UR10, R82.reuse ;  /* 0x0000000a61497c23 */ /* 0x100fe20008010052 */
[----:B------:R-:W-:Y:S01]  /*56e0*/  FFMA.FTZ R74, R102, UR10, R82 ;  /* 0x0000000a664a7c23 */ /* 0x000fe20008010052 */
[--C-:B-----5:R-:W-:Y:S02]  /*56f0*/  HADD2.F32 R78, -RZ, R63.reuse.H1_H1 ;  /* 0x3000003fff4e7230 */ /* 0x120fe40000004100 */
[----:B------:R-:W-:Y:S01]  /*5700*/  FADD.FTZ R79, R104, -R79 ;  /* 0x8000004f684f7221 */ /* 0x000fe20000010000 */
[----:B------:R-:W-:Y:S02]  /*5710*/  HADD2.F32 R77, -RZ, R63.H0_H0 ;  /* 0x2000003fff4d7230 */ /* 0x000fe40000004100 */
[----:B------:R-:W-:Y:S01]  /*5720*/  FADD.FTZ R76, R101, -R76 ;  /* 0x8000004c654c7221 */ /* 0x000fe20000010000 */
[----:B------:R-:W-:-:S02]  /*5730*/  HADD2.F32 R72, -RZ, R62.H0_H0 ;  /* 0x2000003eff487230 */ /* 0x000fc40000004100 */
[----:B------:R-:W-:Y:S01]  /*5740*/  FADD.FTZ R73, R100, -R73 ;  /* 0x8000004964497221 */ /* 0x000fe20000010000 */
[----:B------:R-:W-:Y:S02]  /*5750*/  HADD2.F32 R75, -RZ, R62.H1_H1 ;  /* 0x3000003eff4b7230 */ /* 0x000fe40000004100 */
[----:B------:R-:W-:Y:S01]  /*5760*/  FADD.FTZ R74, R99, -R74 ;  /* 0x8000004a634a7221 */ /* 0x000fe20000010000 */
[----:B------:R-:W-:Y:S01]  /*5770*/  FFMA.FTZ R81, R79, UR11, R78 ;  /* 0x0000000b4f517c23 */ /* 0x000fe2000801004e */
[----:B------:R-:W-:Y:S01]  /*5780*/  FFMA.FTZ R80, R76, UR11, R77 ;  /* 0x0000000b4c507c23 */ /* 0x000fe2000801004d */
[----:B------:R-:W-:Y:S01]  /*5790*/  FFMA.FTZ R78, R73, UR11, R72 ;  /* 0x0000000b494e7c23 */ /* 0x000fe20008010048 */
[----:B------:R-:W-:Y:S01]  /*57a0*/  FFMA.FTZ R79, R74, UR11, R75 ;  /* 0x0000000b4a4f7c23 */ /* 0x000fe2000801004b */
[--C-:B------:R-:W-:Y:S01]  /*57b0*/  FFMA.FTZ R73, R89, UR10, R82.reuse ;  /* 0x0000000a59497c23 */ /* 0x100fe20008010052 */
[----:B------:R-:W-:Y:S01]  /*57c0*/  ISETP.GE.U32.AND P2, PT, R108, RZ, PT ;  /* 0x000000ff6c00720c */ /* 0x000fe20003f46070 */
[--C-:B------:R-:W-:Y:S01]  /*57d0*/  FFMA.FTZ R75, R93, UR10, R82.reuse ;  /* 0x0000000a5d4b7c23 */ /* 0x100fe20008010052 */
[----:B------:R-:W-:Y:S01]  /*57e0*/  FFMA.FTZ R76, R98, UR10, R82 ;  /* 0x0000000a624c7c23 */ /* 0x000fe20008010052 */
[----:B------:R-:W-:-:S02]  /*57f0*/  HADD2.F32 R72, -RZ, R60.H0_H0 ;  /* 0x2000003cff487230 */ /* 0x000fc40000004100 */
[----:B------:R-:W-:Y:S01]  /*5800*/  FMUL.FTZ R80, R80, UR23 ;  /* 0x0000001750507c20 */ /* 0x000fe20008410000 */
[----:B------:R-:W-:Y:S01]  /*5810*/  FMUL.FTZ R81, R81, UR23 ;  /* 0x0000001751517c20 */ /* 0x000fe20008410000 */
[--C-:B------:R-:W-:Y:S02]  /*5820*/  HADD2.F32 R74, -RZ, R61.reuse.H0_H0 ;  /* 0x2000003dff4a7230 */ /* 0x100fe40000004100 */
[----:B------:R-:W-:Y:S01]  /*5830*/  FADD.FTZ R73, R92, -R73 ;  /* 0x800000495c497221 */ /* 0x000fe20000010000 */
[----:B------:R-:W-:Y:S01]  /*5840*/  HADD2.F32 R77, -RZ, R61.H1_H1 ;  /* 0x3000003dff4d7230 */ /* 0x000fe20000004100 */
[C---:B------:R-:W-:Y:S01]  /*5850*/  LOP3.LUT P3, RZ, R109.reuse, 0xff0000, RZ, 0xc0, !PT ;  /* 0x00ff00006dff7812 */ /* 0x040fe2000786c0ff */
[----:B------:R-:W-:Y:S01]  /*5860*/  FADD.FTZ R75, R96, -R75 ;  /* 0x8000004b604b7221 */ /* 0x000fe20000010000 */
[----:B------:R-:W-:Y:S01]  /*5870*/  ISETP.GE.U32.AND.EX P2, PT, R109, 0x1000000, PT, P2 ;  /* 0x010000006d00780c */ /* 0x000fe20003f46120 */
[----:B------:R-:W-:Y:S01]  /*5880*/  FADD.FTZ R76, R95, -R76 ;  /* 0x8000004c5f4c7221 */ /* 0x000fe20000010000 */
[----:B------:R-:W-:Y:S01]  /*5890*/  FFMA.FTZ R82, R94, UR10, R82 ;  /* 0x0000000a5e527c23 */ /* 0x000fe20008010052 */
[----:B------:R-:W-:Y:S01]  /*58a0*/  FFMA.FTZ R72, R73, UR11, R72 ;  /* 0x0000000b49487c23 */ /* 0x000fe20008010048 */
[----:B------:R-:W-:Y:S01]  /*58b0*/  FSEL R80, R80, RZ, P3 ;  /* 0x000000ff50507208 */ /* 0x000fe20001800000 */
[----:B------:R-:W-:Y:S01]  /*58c0*/  FMUL.FTZ R78, R78, UR23 ;  /* 0x000000174e4e7c20 */ /* 0x000fe20008410000 */
[----:B------:R-:W-:Y:S01]  /*58d0*/  FMUL.FTZ R79, R79, UR23 ;  /* 0x000000174f4f7c20 */ /* 0x000fe20008410000 */
[----:B------:R-:W-:Y:S01]  /*58e0*/  FSEL R83, R81, RZ, P2 ;  /* 0x000000ff51537208 */ /* 0x000fe20001000000 */
[----:B------:R-:W-:Y:S01]  /*58f0*/  FFMA.FTZ R74, R75, UR11, R74 ;  /* 0x0000000b4b4a7c23 */ /* 0x000fe2000801004a */
[----:B------:R-:W-:Y:S01]  /*5900*/  FFMA.FTZ R76, R76, UR11, R77 ;  /* 0x0000000b4c4c7c23 */ /* 0x000fe2000801004d */
[----:B------:R-:W-:Y:S01]  /*5910*/  HADD2.F32 R73, -RZ, R60.H1_H1 ;  /* 0x3000003cff497230 */ /* 0x000fe20000004100 */
[----:B------:R-:W-:Y:S01]  /*5920*/  LOP3.LUT P3, RZ, R109, 0xff, RZ, 0xc0, !PT ;  /* 0x000000ff6dff7812 */ /* 0x000fe2000786c0ff */
[----:B------:R-:W-:Y:S01]  /*5930*/  FADD.FTZ R82, R91, -R82 ;  /* 0x800000525b527221 */ /* 0x000fe20000010000 */
[----:B------:R-:W-:Y:S01]  /*5940*/  LOP3.LUT P2, RZ, R109, 0xff00, RZ, 0xc0, !PT ;  /* 0x0000ff006dff7812 */ /* 0x000fe2000784c0ff */
[----:B------:R-:W-:Y:S01]  /*5950*/  FMUL.FTZ R74, R74, UR23 ;  /* 0x000000174a4a7c20 */ /* 0x000fe20008410000 */
[----:B------:R-:W-:Y:S01]  /*5960*/  FSEL R78, R78, RZ, P3 ;  /* 0x000000ff4e4e7208 */ /* 0x000fe20001800000 */
[----:B------:R-:W-:Y:S01]  /*5970*/  FMUL.FTZ R75, R76, UR23 ;  /* 0x000000174c4b7c20 */ /* 0x000fe20008410000 */
[----:B------:R-:W-:Y:S01]  /*5980*/  FSEL R81, R79, RZ, P2 ;  /* 0x000000ff4f517208 */ /* 0x000fe20001000000 */
[----:B------:R-:W-:Y:S01]  /*5990*/  FFMA.FTZ R73, R82, UR11, R73 ;  /* 0x0000000b52497c23 */ /* 0x000fe20008010049 */
[----:B------:R-:W-:Y:S01]  /*59a0*/  LOP3.LUT P3, RZ, R108, 0xff0000, RZ, 0xc0, !PT ;  /* 0x00ff00006cff7812 */ /* 0x000fe2000786c0ff */
        /* <DEDUP_REMOVED lines=10> */
[----:B------:R-:W-:Y:S02]  /*5a50*/  F2FP.F16.F32.PACK_AB R74, R81, R78 ;  /* 0x0000004e514a723e */ /* 0x000fe400000000ff */
[----:B------:R-:W-:Y:S02]  /*5a60*/  F2FP.F16.F32.PACK_AB R73, R79, R76 ;  /* 0x0000004c4f49723e */ /* 0x000fe400000000ff */
[----:B------:R-:W-:Y:S01]  /*5a70*/  F2FP.F16.F32.PACK_AB R72, R77, R72 ;  /* 0x000000484d48723e */ /* 0x000fe200000000ff */
[----:B------:R-:W-:Y:S06]  /*5a80*/  BRA `(.L_x_435) ;  /* 0x0000000400cc7947 */ /* 0x000fec0003800000 */
.L_x_437:
[----:B0-----:R-:W0:Y:S02]  /*5a90*/  LDC.64 R72, c[0x0][0x478] ;  /* 0x00011e00ff487b82 */ /* 0x001e240000000a00 */
[----:B0-----:R-:W-:-:S04]  /*5aa0*/  ISETP.NE.U32.AND P1, PT, R72, RZ, PT ;  /* 0x000000ff4800720c */ /* 0x001fc80003f25070 */
[----:B------:R-:W-:-:S13]  /*5ab0*/  ISETP.NE.AND.EX P1, PT, R73, RZ, PT, P1 ;  /* 0x000000ff4900720c */ /* 0x000fda0003f25310 */
[----:B------:R-:W-:Y:S05]  /*5ac0*/  @!P1 BRA `(.L_x_439) ;  /* 0x0000000000e89947 */ /* 0x000fea0003800000 */
[--C-:B------:R-:W-:Y:S01]  /*5ad0*/  FFMA.FTZ R65, R106, UR10, R82.reuse ;  /* 0x0000000a6a417c23 */ /* 0x100fe20008010052 */
[----:B------:R-:W-:Y:S01]  /*5ae0*/  FFMA.FTZ R64, R103, UR10, R82 ;  /* 0x0000000a67407c23 */ /* 0x000fe20008010052 */
[----:B------:R-:W-:Y:S02]  /*5af0*/  ISETP.GE.U32.AND P2, PT, R108, RZ, PT ;  /* 0x000000ff6c00720c */ /* 0x000fe40003f46070 */
[----:B------:R-:W-:Y:S01]  /*5b00*/  FADD.FTZ R66, R104, -R65 ;  /* 0x8000004168427221 */ /* 0x000fe20000010000 */
[----:B------:R-:W-:Y:S01]  /*5b10*/  FADD.FTZ R64, R101, -R64 ;  /* 0x8000004065407221 */ /* 0x000fe20000010000 */
[--C-:B------:R-:W-:Y:S01]  /*5b20*/  FFMA.FTZ R65, R97, UR10, R82.reuse ;  /* 0x0000000a61417c23 */ /* 0x100fe20008010052 */
[----:B------:R-:W-:Y:S01]  /*5b30*/  ISETP.GE.U32.AND.EX P2, PT, R109, 0x1000000, PT, P2 ;  /* 0x010000006d00780c */ /* 0x000fe20003f46120 */
[----:B------:R-:W-:Y:S01]  /*5b40*/  FMUL.FTZ R67, R66, UR11 ;  /* 0x0000000b42437c20 */ /* 0x000fe20008410000 */
[----:B------:R-:W-:Y:S01]  /*5b50*/  FMUL.FTZ R64, R64, UR11 ;  /* 0x0000000b40407c20 */ /* 0x000fe20008410000 */
[----:B------:R-:W-:Y:S01]  /*5b60*/  FADD.FTZ R65, R100, -R65 ;  /* 0x8000004164417221 */ /* 0x000fe20000010000 */
[--C-:B------:R-:W-:Y:S01]  /*5b70*/  FFMA.FTZ R66, R98, UR10, R82.reuse ;  /* 0x0000000a62427c23 */ /* 0x100fe20008010052 */
[C---:B------:R-:W-:Y:S01]  /*5b80*/  FMUL.FTZ R75, R67.reuse, UR23 ;  /* 0x00000017434b7c20 */ /* 0x040fe20008410000 */
[----:B------:R-:W-:Y:S01]  /*5b90*/  FMUL.FTZ R72, R64, UR23 ;  /* 0x0000001740487c20 */ /* 0x000fe20008410000 */
[----:B------:R-:W-:Y:S01]  /*5ba0*/  F2FP.F16.F32.PACK_AB R67, R67, R64 ;  /* 0x000000404343723e */ /* 0x000fe200000000ff */
[--C-:B------:R-:W-:Y:S01]  /*5bb0*/  FFMA.FTZ R64, R102, UR10, R82.reuse ;  /* 0x0000000a66407c23 */ /* 0x100fe20008010052 */
[----:B------:R-:W-:Y:S01]  /*5bc0*/  FMUL.FTZ R77, R65, UR11 ;  /* 0x0000000b414d7c20 */ /* 0x000fe20008410000 */
[----:B------:R-:W-:Y:S01]  /*5bd0*/  FFMA.FTZ R65, R93, UR10, R82 ;  /* 0x0000000a5d417c23 */ /* 0x000fe20008010052 */
[----:B------:R-:W-:Y:S01]  /*5be0*/  LOP3.LUT P3, RZ, R109, 0xff0000, RZ, 0xc0, !PT ;  /* 0x00ff00006dff7812 */ /* 0x000fe2000786c0ff */
[----:B------:R-:W-:Y:S01]  /*5bf0*/  FADD.FTZ R73, R99, -R64 ;  /* 0x8000004063497221 */ /* 0x000fe20000010000 */
[----:B------:R-:W-:Y:S01]  /*5c00*/  FSEL R75, R75, RZ, P2 ;  /* 0x000000ff4b4b7208 */ /* 0x000fe20001000000 */
[----:B------:R-:W-:Y:S01]  /*5c10*/  FADD.FTZ R64, R96, -R65 ;  /* 0x8000004160407221 */ /* 0x000fe20000010000 */
[----:B------:R-:W-:Y:S01]  /*5c20*/  FFMA.FTZ R65, R89, UR10, R82 ;  /* 0x0000000a59417c23 */ /* 0x000fe20008010052 */
[----:B------:R-:W-:Y:S01]  /*5c30*/  FMUL.FTZ R78, R73, UR11 ;  /* 0x0000000b494e7c20 */ /* 0x000fe20008410000 */
[----:B------:R-:W-:Y:S01]  /*5c40*/  FADD.FTZ R73, R95, -R66 ;  /* 0x800000425f497221 */ /* 0x000fe20000010000 */
[----:B------:R-:W-:Y:S01]  /*5c50*/  FFMA.FTZ R82, R94, UR10, R82 ;  /* 0x0000000a5e527c23 */ /* 0x000fe20008010052 */
[----:B------:R-:W-:Y:S01]  /*5c60*/  FMUL.FTZ R74, R77, UR23 ;  /* 0x000000174d4a7c20 */ /* 0x000fe20008410000 */
[C---:B------:R-:W-:Y:S01]  /*5c70*/  LOP3.LUT P2, RZ, R109.reuse, 0xff, RZ, 0xc0, !PT ;  /* 0x000000ff6dff7812 */ /* 0x040fe2000784c0ff */
[----:B------:R-:W-:Y:S01]  /*5c80*/  FMUL.FTZ R76, R64, UR11 ;  /* 0x0000000b404c7c20 */ /* 0x000fe20008410000 */
[C---:B------:R-:W-:Y:S01]  /*5c90*/  F2FP.F16.F32.PACK_AB R66, R78.reuse, R77 ;  /* 0x0000004d4e42723e */ /* 0x040fe200000000ff */
[----:B------:R-:W-:Y:S01]  /*5ca0*/  FMUL.FTZ R78, R78, UR23 ;  /* 0x000000174e4e7c20 */ /* 0x000fe20008410000 */
[----:B------:R-:W-:Y:S01]  /*5cb0*/  FSEL R72, R72, RZ, P3 ;  /* 0x000000ff48487208 */ /* 0x000fe20001800000 */
[----:B------:R-:W-:Y:S01]  /*5cc0*/  FADD.FTZ R65, R92, -R65 ;  /* 0x800000415c417221 */ /* 0x000fe20000010000 */
[----:B------:R-:W-:Y:S01]  /*5cd0*/  LOP3.LUT P3, RZ, R109, 0xff00, RZ, 0xc0, !PT ;  /* 0x0000ff006dff7812 */ /* 0x000fe2000786c0ff */
[----:B------:R-:W-:Y:S01]  /*5ce0*/  FMUL.FTZ R81, R73, UR11 ;  /* 0x0000000b49517c20 */ /* 0x000fe20008410000 */
[----:B------:R-:W-:Y:S01]  /*5cf0*/  FADD.FTZ R82, R91, -R82 ;  /* 0x800000525b527221 */ /* 0x000fe20000010000 */
[----:B------:R-:W-:Y:S01]  /*5d00*/  FSEL R74, R74, RZ, P2 ;  /* 0x000000ff4a4a7208 */ /* 0x000fe20001000000 */
[----:B------:R-:W-:Y:S01]  /*5d10*/  FMUL.FTZ R73, R76, UR23 ;  /* 0x000000174c497c20 */ /* 0x000fe20008410000 */
[----:B------:R-:W-:Y:S01]  /*5d20*/  FMUL.FTZ R64, R65, UR11 ;  /* 0x0000000b41407c20 */ /* 0x000fe20008410000 */
[----:B------:R-:W-:Y:S01]  /*5d30*/  LOP3.LUT P2, RZ, R108, 0xff0000, RZ, 0xc0, !PT ;  /* 0x00ff00006cff7812 */ /* 0x000fe2000784c0ff */
[----:B------:R-:W-:Y:S01]  /*5d40*/  FMUL.FTZ R65, R81, UR23 ;  /* 0x0000001751417c20 */ /* 0x000fe20008410000 */
[----:B------:R-:W-:Y:S01]  /*5d50*/  FSEL R83, R78, RZ, P3 ;  /* 0x000000ff4e537208 */ /* 0x000fe20001800000 */
[----:B------:R-:W-:Y:S01]  /*5d60*/  FMUL.FTZ R77, R82, UR11 ;  /* 0x0000000b524d7c20 */ /* 0x000fe20008410000 */
[----:B------:R-:W-:-:S02]  /*5d70*/  LOP3.LUT P3, RZ, R108, 0xff000000, RZ, 0xc0, !PT ;  /* 0xff0000006cff7812 */ /* 0x000fc4000786c0ff */
[----:B------:R-:W-:Y:S01]  /*5d80*/  FSEL R79, R73, RZ, P2 ;  /* 0x000000ff494f7208 */ /* 0x000fe20001000000 */
[----:B------:R-:W-:Y:S01]  /*5d90*/  FMUL.FTZ R73, R64, UR23 ;  /* 0x0000001740497c20 */ /* 0x000fe20008410000 */
[----:B------:R-:W-:Y:S01]  /*5da0*/  FMUL.FTZ R78, R77, UR23 ;  /* 0x000000174d4e7c20 */ /* 0x000fe20008410000 */
[----:B------:R-:W-:Y:S02]  /*5db0*/  FSEL R80, R65, RZ, P3 ;  /* 0x000000ff41507208 */ /* 0x000fe40001800000 */
[C---:B------:R-:W-:Y:S02]  /*5dc0*/  LOP3.LUT P2, RZ, R108.reuse, 0xff, RZ, 0xc0, !PT ;  /* 0x000000ff6cff7812 */ /* 0x040fe4000784c0ff */
[----:B------:R-:W-:Y:S02]  /*5dd0*/  LOP3.LUT P3, RZ, R108, 0xff00, RZ, 0xc0, !PT ;  /* 0x0000ff006cff7812 */ /* 0x000fe4000786c0ff */
[----:B------:R-:W-:Y:S02]  /*5de0*/  F2FP.F16.F32.PACK_AB R65, R81, R76 ;  /* 0x0000004c5141723e */ /* 0x000fe400000000ff */
[----:B------:R-:W-:-:S02]  /*5df0*/  F2FP.F16.F32.PACK_AB R64, R77, R64 ;  /* 0x000000404d40723e */ /* 0x000fc400000000ff */
[----:B------:R-:W-:Y:S02]  /*5e00*/  FSEL R76, R73, RZ, P2 ;  /* 0x000000ff494c7208 */ /* 0x000fe40001000000 */
[----:B------:R-:W-:Y:S02]  /*5e10*/  FSEL R77, R78, RZ, P3 ;  /* 0x000000ff4e4d7208 */ /* 0x000fe40001800000 */
[----:B------:R-:W-:Y:S02]  /*5e20*/  F2FP.F16.F32.PACK_AB R75, R75, R72 ;  /* 0x000000484b4b723e */ /* 0x000fe400000000ff */
[----:B------:R-:W-:Y:S02]  /*5e30*/  F2FP.F16.F32.PACK_AB R74, R83, R74 ;  /* 0x0000004a534a723e */ /* 0x000fe400000000ff */
[----:B------:R-:W-:Y:S02]  /*5e40*/  F2FP.F16.F32.PACK_AB R73, R80, R79 ;  /* 0x0000004f5049723e */ /* 0x000fe400000000ff */
[----:B------:R-:W-:Y:S01]  /*5e50*/  F2FP.F16.F32.PACK_AB R72, R77, R76 ;  /* 0x0000004c4d48723e */ /* 0x000fe200000000ff */
[----:B------:R-:W-:Y:S06]  /*5e60*/  BRA `(.L_x_435) ;  /* 0x0000000000d47947 */ /* 0x000fec0003800000 */
.L_x_439:
[--C-:B------:R-:W-:Y:S01]  /*5e70*/  FFMA.FTZ R72, R103, UR10, R82.reuse ;  /* 0x0000000a67487c23 */ /* 0x100fe20008010052 */
[--C-:B------:R-:W-:Y:S01]  /*5e80*/  FFMA.FTZ R75, R106, UR10, R82.reuse ;  /* 0x0000000a6a4b7c23 */ /* 0x100fe20008010052 */
[----:B------:R-:W-:Y:S01]  /*5e90*/  FFMA.FTZ R73, R97, UR10, R82 ;  /* 0x0000000a61497c23 */ /* 0x000fe20008010052 */
[----:B------:R-:W-:Y:S01]  /*5ea0*/  ISETP.GE.U32.AND P2, PT, R108, RZ, PT ;  /* 0x000000ff6c00720c */ /* 0x000fe20003f46070 */
[----:B------:R-:W-:Y:S01]  /*5eb0*/  FADD.FTZ R72, R101, -R72 ;  /* 0x8000004865487221 */ /* 0x000fe20000010000 */
[----:B------:R-:W-:Y:S01]  /*5ec0*/  FADD.FTZ R75, R104, -R75 ;  /* 0x8000004b684b7221 */ /* 0x000fe20000010000 */
[----:B------:R-:W-:Y:S01]  /*5ed0*/  FADD.FTZ R73, R100, -R73 ;  /* 0x8000004964497221 */ /* 0x000fe20000010000 */
[----:B------:R-:W-:Y:S01]  /*5ee0*/  LOP3.LUT P3, RZ, R109, 0xff0000, RZ, 0xc0, !PT ;  /* 0x00ff00006dff7812 */ /* 0x000fe2000786c0ff */
[----:B------:R-:W-:Y:S01]  /*5ef0*/  FMUL.FTZ R72, R72, UR11 ;  /* 0x0000000b48487c20 */ /* 0x000fe20008410000 */
[----:B------:R-:W-:Y:S01]  /*5f00*/  FMUL.FTZ R75, R75, UR11 ;  /* 0x0000000b4b4b7c20 */ /* 0x000fe20008410000 */
[----:B------:R-:W-:Y:S01]  /*5f10*/  FMUL.FTZ R73, R73, UR11 ;  /* 0x0000000b49497c20 */ /* 0x000fe20008410000 */
[----:B------:R-:W-:Y:S01]  /*5f20*/  ISETP.GE.U32.AND.EX P2, PT, R109, 0x1000000, PT, P2 ;  /* 0x010000006d00780c */ /* 0x000fe20003f46120 */
[----:B------:R-:W-:Y:S01]  /*5f30*/  FMUL.FTZ R72, R72, UR23 ;  /* 0x0000001748487c20 */ /* 0x000fe20008410000 */
[----:B------:R-:W-:Y:S01]  /*5f40*/  FMUL.FTZ R74, R75, UR23 ;  /* 0x000000174b4a7c20 */ /* 0x000fe20008410000 */
[----:B------:R-:W-:Y:S01]  /*5f50*/  FMUL.FTZ R73, R73, UR23 ;  /* 0x0000001749497c20 */ /* 0x000fe20008410000 */
[--C-:B------:R-:W-:Y:S01]  /*5f60*/  FFMA.FTZ R76, R102, UR10, R82.reuse ;  /* 0x0000000a664c7c23 */ /* 0x100fe20008010052 */
[----:B------:R-:W-:Y:S01]  /*5f70*/  FFMA.FTZ R78, R98, UR10, R82 ;  /* 0x0000000a624e7c23 */ /* 0x000fe20008010052 */
[----:B------:R-:W-:-:S02]  /*5f80*/  FSEL R75, R72, RZ, P3 ;  /* 0x000000ff484b7208 */ /* 0x000fc40001800000 */
[----:B------:R-:W-:Y:S01]  /*5f90*/  LOP3.LUT P3, RZ, R109, 0xff, RZ, 0xc0, !PT ;  /* 0x000000ff6dff7812 */ /* 0x000fe2000786c0ff */
[----:B------:R-:W-:Y:S01]  /*5fa0*/  FADD.FTZ R79, R99, -R76 ;  /* 0x8000004c634f7221 */ /* 0x000fe20000010000 */
[----:B------:R-:W-:Y:S01]  /*5fb0*/  FSEL R72, R74, RZ, P2 ;  /* 0x000000ff4a487208 */ /* 0x000fe20001000000 */
[--C-:B------:R-:W-:Y:S01]  /*5fc0*/  FFMA.FTZ R76, R94, UR10, R82.reuse ;  /* 0x0000000a5e4c7c23 */ /* 0x100fe20008010052 */
[----:B------:R-:W-:Y:S01]  /*5fd0*/  FSEL R74, R73, RZ, P3 ;  /* 0x000000ff494a7208 */ /* 0x000fe20001800000 */
[----:B------:R-:W-:Y:S01]  /*5fe0*/  FFMA.FTZ R73, R93, UR10, R82 ;  /* 0x0000000a5d497c23 */ /* 0x000fe20008010052 */
[----:B------:R-:W-:Y:S01]  /*5ff0*/  FMUL.FTZ R79, R79, UR11 ;  /* 0x0000000b4f4f7c20 */ /* 0x000fe20008410000 */
[----:B------:R-:W-:Y:S01]  /*6000*/  FADD.FTZ R78, R95, -R78 ;  /* 0x8000004e5f4e7221 */ /* 0x000fe20000010000 */
[----:B------:R-:W-:Y:S01]  /*6010*/  LOP3.LUT P2, RZ, R109, 0xff00, RZ, 0xc0, !PT ;  /* 0x0000ff006dff7812 */ /* 0x000fe2000784c0ff */
[----:B------:R-:W-:Y:S01]  /*6020*/  FADD.FTZ R77, R96, -R73 ;  /* 0x80000049604d7221 */ /* 0x000fe20000010000 */
[----:B------:R-:W-:Y:S01]  /*6030*/  FFMA.FTZ R73, R89, UR10, R82 ;  /* 0x0000000a59497c23 */ /* 0x000fe20008010052 */
[----:B------:R-:W-:Y:S01]  /*6040*/  FMUL.FTZ R79, R79, UR23 ;  /* 0x000000174f4f7c20 */ /* 0x000fe20008410000 */
[----:B------:R-:W-:Y:S01]  /*6050*/  FADD.FTZ R76, R91, -R76 ;  /* 0x8000004c5b4c7221 */ /* 0x000fe20000010000 */
[----:B------:R-:W-:Y:S01]  /*6060*/  FMUL.FTZ R77, R77, UR11 ;  /* 0x0000000b4d4d7c20 */ /* 0x000fe20008410000 */
[----:B------:R-:W-:Y:S01]  /*6070*/  FMUL.FTZ R78, R78, UR11 ;  /* 0x0000000b4e4e7c20 */ /* 0x000fe20008410000 */
[----:B------:R-:W-:Y:S01]  /*6080*/  FADD.FTZ R73, R92, -R73 ;  /* 0x800000495c497221 */ /* 0x000fe20000010000 */
[----:B------:R-:W-:Y:S01]  /*6090*/  FSEL R81, R79, RZ, P2 ;  /* 0x000000ff4f517208 */ /* 0x000fe20001000000 */
[----:B------:R-:W-:Y:S01]  /*60a0*/  FMUL.FTZ R77, R77, UR23 ;  /* 0x000000174d4d7c20 */ /* 0x000fe20008410000 */
[----:B------:R-:W-:Y:S01]  /*60b0*/  LOP3.LUT P3, RZ, R108, 0xff0000, RZ, 0xc0, !PT ;  /* 0x00ff00006cff7812 */ /* 0x000fe2000786c0ff */
[----:B------:R-:W-:Y:S01]  /*60c0*/  FMUL.FTZ R76, R76, UR11 ;  /* 0x0000000b4c4c7c20 */ /* 0x000fe20008410000 */
        /* <DEDUP_REMOVED lines=11> */
[----:B------:R-:W-:Y:S02]  /*6180*/  F2FP.F16.F32.PACK_AB R75, R72, R75 ;  /* 0x0000004b484b723e */ /* 0x000fe400000000ff */
[----:B------:R-:W-:Y:S02]  /*6190*/  F2FP.F16.F32.PACK_AB R74, R81, R74 ;  /* 0x0000004a514a723e */ /* 0x000fe400000000ff */
[----:B------:R-:W-:-:S02]  /*61a0*/  F2FP.F16.F32.PACK_AB R73, R79, R78 ;  /* 0x0000004e4f49723e */ /* 0x000fc400000000ff */
[----:B------:R-:W-:-:S07]  /*61b0*/  F2FP.F16.F32.PACK_AB R72, R77, R76 ;  /* 0x0000004c4d48723e */ /* 0x000fce00000000ff */
.L_x_435:
        /* <DEDUP_REMOVED lines=9> */
.L_x_431:
[----:B------:R-:W-:Y:S05]  /*6250*/  BSYNC.RECONVERGENT B0 ;  /* 0x0000000000007941 */ /* 0x000fea0003800200 */
.L_x_430:
[----:B------:R-:W-:Y:S01]  /*6260*/  UPLOP3.LUT UP1, UPT, UPT, UPT, UP1, 0x40, 0x4 ;  /* 0x000000000004789c */ /* 0x000fe20003f2e810 */
[----:B------:R-:W-:Y:S10]  /*6270*/  BRA.U !UP2, `(.L_x_440) ;  /* 0xffffffa10a707547 */ /* 0x000ff4000b83ffff */
.L_x_413:
        /* <DEDUP_REMOVED lines=23> */
.L_x_441:
        /* <DEDUP_REMOVED lines=9> */
.L_x_2800:


//--------------------- .text._ZN10layer_norm22ln_bwd_finalize_kernelINS_22Kernel_traits_finalizeILj4096E6__halfS2_S2_S2_fjLb0ELj1024ELj4ENS_18Kernel_traits_baseILj4096ES2_S2_S2_S2_fjLj1024EEEEELb0ELb1EEEvNS_9BwdParamsE --------------------------
	.section	.text._ZN10layer_norm22ln_bwd_finalize_kernelINS_22Kernel_traits_finalizeILj4096E6__halfS2_S2_S2_fjLb0ELj1024ELj4ENS_18Kernel_traits_baseILj4096ES2_S2_S2_S2_fjLj1024EEEEELb0ELb1EEEvNS_9BwdParamsE,"ax",@progbits
	.align	128
        .global         _ZN10layer_norm22ln_bwd_finalize_kernelINS_22Kernel_traits_finalizeILj4096E6__halfS2_S2_S2_fjLb0ELj1024ELj4ENS_18Kernel_traits_baseILj4096ES2_S2_S2_S2_fjLj1024EEEEELb0ELb1EEEvNS_9BwdParamsE
        .type           _ZN10layer_norm22ln_bwd_finalize_kernelINS_22Kernel_traits_finalizeILj4096E6__halfS2_S2_S2_fjLb0ELj1024ELj4ENS_18Kernel_traits_baseILj4096ES2_S2_S2_S2_fjLj1024EEEEELb0ELb1EEEvNS_9BwdParamsE,@function
        .size           _ZN10layer_norm22ln_bwd_finalize_kernelINS_22Kernel_traits_finalizeILj4096E6__halfS2_S2_S2_fjLb0ELj1024ELj4ENS_18Kernel_traits_baseILj4096ES2_S2_S2_S2_fjLj1024EEEEELb0ELb1EEEvNS_9BwdParamsE,(.L_x_2801 - _ZN10layer_norm22ln_bwd_finalize_kernelINS_22Kernel_traits_finalizeILj4096E6__halfS2_S2_S2_fjLb0ELj1024ELj4ENS_18Kernel_traits_baseILj4096ES2_S2_S2_S2_fjLj1024EEEEELb0ELb1EEEvNS_9BwdParamsE)
        .other          _ZN10layer_norm22ln_bwd_finalize_kernelINS_22Kernel_traits_finalizeILj4096E6__halfS2_S2_S2_fjLb0ELj1024ELj4ENS_18Kernel_traits_baseILj4096ES2_S2_S2_S2_fjLj1024EEEEELb0ELb1EEEvNS_9BwdParamsE,@"STO_CUDA_ENTRY STV_DEFAULT"
_ZN10layer_norm22ln_bwd_finalize_kernelINS_22Kernel_traits_finalizeILj4096E6__halfS2_S2_S2_fjLb0ELj1024ELj4ENS_18Kernel_traits_baseILj4096ES2_S2_S2_S2_fjLj1024EEEEELb0ELb1EEEvNS_9BwdParamsE:
.text._ZN10layer_norm22ln_bwd_finalize_kernelINS_22Kernel_traits_finalizeILj4096E6__halfS2_S2_S2_fjLb0ELj1024ELj4ENS_18Kernel_traits_baseILj4096ES2_S2_S2_S2_fjLj1024EEEEELb0ELb1EEEvNS_9BwdParamsE:
        /* <DEDUP_REMOVED lines=81> */
.L_x_446:
        /* <DEDUP_REMOVED lines=118> */
.L_x_445:
[----:B------:R-:W-:Y:S05]  /*0c70*/  BSYNC.RECONVERGENT B1 ;  /* 0x0000000000017941 */ /* 0x000fea0003800200 */
.L_x_444:
        /* <DEDUP_REMOVED lines=77> */
.L_x_448:
[----:B------:R-:W-:Y:S05]  /*1150*/  BSYNC.RECONVERGENT B1 ;  /* 0x0000000000017941 */ /* 0x000fea0003800200 */
.L_x_447:
        /* <DEDUP_REMOVED lines=38> */
.L_x_450:
[----:B------:R-:W-:Y:S05]  /*13c0*/  BSYNC.RECONVERGENT B1 ;  /* 0x0000000000017941 */ /* 0x000fea0003800200 */
.L_x_449:
        /* <DEDUP_REMOVED lines=8> */
.L_x_451:
        /* <DEDUP_REMOVED lines=10> */
.L_x_443:
[----:B------:R-:W-:Y:S05]  /*14f0*/  BSYNC.RECONVERGENT B0 ;  /* 0x0000000000007941 */ /* 0x000fea0003800200 */
.L_x_442:
        /* <DEDUP_REMOVED lines=57> */
.L_x_452:
        /* <DEDUP_REMOVED lines=15> */
.L_x_2801:


//--------------------- .text._ZN10layer_norm40ln_parallel_residual_bwd_finalize_kernelINS_22Kernel_traits_finalizeILj4096E6__halfS2_S2_S2_fjLb0ELj1024ELj4ENS_18Kernel_traits_baseILj4096ES2_S2_S2_S2_fjLj1024EEEEELb1EEEvNS_9BwdParamsE --------------------------
	.section	.text._ZN10layer_norm40ln_parallel_residual_bwd_finalize_kernelINS_22Kernel_traits_finalizeILj4096E6__halfS2_S2_S2_fjLb0ELj1024ELj4ENS_18Kernel_traits_baseILj4096ES2_S2_S2_S2_fjLj1024EEEEELb1EEEvNS_9BwdParamsE,"ax",@progbits
	.align	128
        .global         _ZN10layer_norm40ln_parallel_residual_bwd_finalize_kernelINS_22Kernel_traits_finalizeILj4096E6__halfS2_S2_S2_fjLb0ELj1024ELj4ENS_18Kernel_traits_baseILj4096ES2_S2_S2_S2_fjLj1024EEEEELb1EEEvNS_9BwdParamsE
        .type           _ZN10layer_norm40ln_parallel_residual_bwd_finalize_kernelINS_22Kernel_traits_finalizeILj4096E6__halfS2_S2_S2_fjLb0ELj1024ELj4ENS_18Kernel_traits_baseILj4096ES2_S2_S2_S2_fjLj1024EEEEELb1EEEvNS_9BwdParamsE,@function
        .size           _ZN10layer_norm40ln_parallel_residual_bwd_finalize_kernelINS_22Kernel_traits_finalizeILj4096E6__halfS2_S2_S2_fjLb0ELj1024ELj4ENS_18Kernel_traits_baseILj4096ES2_S2_S2_S2_fjLj1024EEEEELb1EEEvNS_9BwdParamsE,(.L_x_2802 - _ZN10layer_norm40ln_parallel_residual_bwd_finalize_kernelINS_22Kernel_traits_finalizeILj4096E6__halfS2_S2_S2_fjLb0ELj1024ELj4ENS_18Kernel_traits_baseILj4096ES2_S2_S2_S2_fjLj1024EEEEELb1EEEvNS_9BwdParamsE)
        .other          _ZN10layer_norm40ln_parallel_residual_bwd_finalize_kernelINS_22Kernel_traits_finalizeILj4096E6__halfS2_S2_S2_fjLb0ELj1024ELj4ENS_18Kernel_traits_baseILj4096ES2_S2_S2_S2_fjLj1024EEEEELb1EEEvNS_9BwdParamsE,@"STO_CUDA_ENTRY STV_DEFAULT"
_ZN10layer_norm40ln_parallel_residual_bwd_finalize_kernelINS_22Kernel_traits_finalizeILj4096E6__halfS2_S2_S2_fjLb0ELj1024ELj4ENS_18Kernel_traits_baseILj4096ES2_S2_S2_S2_fjLj1024EEEEELb1EEEvNS_9BwdParamsE:
.text._ZN10layer_norm40ln_parallel_residual_bwd_finalize_kernelINS_22Kernel_traits_finalizeILj4096E6__halfS2_S2_S2_fjLb0ELj1024ELj4ENS_18Kernel_traits_baseILj4096ES2_S2_S2_S2_fjLj1024EEEEELb1EEEvNS_9BwdParamsE:
        /* <DEDUP_REMOVED lines=60> */
.L_x_457:
        /* <DEDUP_REMOVED lines=112> */
.L_x_456:
[----:B------:R-:W-:Y:S05]  /*0ac0*/  BSYNC.RECONVERGENT B1 ;  /* 0x0000000000017941 */ /* 0x000fea0003800200 */
.L_x_455:
        /* <DEDUP_REMOVED lines=66> */
.L_x_459:
[----:B------:R-:W-:Y:S05]  /*0ef0*/  BSYNC.RECONVERGENT B1 ;  /* 0x0000000000017941 */ /* 0x000fea0003800200 */
.L_x_458:
        /* <DEDUP_REMOVED lines=37> */
.L_x_461:
[----:B------:R-:W-:Y:S05]  /*1150*/  BSYNC.RECONVERGENT B1 ;  /* 0x0000000000017941 */ /* 0x000fea0003800200 */
.L_x_460:
        /* <DEDUP_REMOVED lines=19> */
.L_x_454:
[----:B------:R-:W-:Y:S05]  /*1290*/  BSYNC.RECONVERGENT B0 ;  /* 0x0000000000007941 */ /* 0x000fea0003800200 */
.L_x_453:
        /* <DEDUP_REMOVED lines=92> */
.L_x_462:
        /* <DEDUP_REMOVED lines=10> */
.L_x_2802:


//--------------------- .text._ZN10layer_norm31ln_parallel_residual_bwd_kernelINS_13Kernel_traitsI6__halfS2_S2_S2_fjLj4096ELj1ELj1ELj8ELj16ENS_18Kernel_traits_baseILj4096ES2_S2_S2_S2_fjLj256EEEEELb1ELb1ELb1EEEvNS_9BwdParamsE --------------------------
	.section	.text._ZN10layer_norm31ln_parallel_residual_bwd_kernelINS_13Kernel_traitsI6__halfS2_S2_S2_fjLj4096ELj1ELj1ELj8ELj16ENS_18Kernel_traits_baseILj4096ES2_S2_S2_S2_fjLj256EEEEELb1ELb1ELb1EEEvNS_9BwdParamsE,"ax",@progbits
	.align	128
        .global         _ZN10layer_norm31ln_parallel_residual_bwd_kernelINS_13Kernel_traitsI6__halfS2_S2_S2_fjLj4096ELj1ELj1ELj8ELj16ENS_18Kernel_traits_baseILj4096ES2_S2_S2_S2_fjLj256EEEEELb1ELb1ELb1EEEvNS_9BwdParamsE
        .type           _ZN10layer_norm31ln_parallel_residual_bwd_kernelINS_13Kernel_traitsI6__halfS2_S2_S2_fjLj4096ELj1ELj1ELj8ELj16ENS_18Kernel_traits_baseILj4096ES2_S2_S2_S2_fjLj256EEEEELb1ELb1ELb1EEEvNS_9BwdParamsE,@function
        .size           _ZN10layer_norm31ln_parallel_residual_bwd_kernelINS_13Kernel_traitsI6__halfS2_S2_S2_fjLj4096ELj1ELj1ELj8ELj16ENS_18Kernel_traits_baseILj4096ES2_S2_S2_S2_fjLj256EEEEELb1ELb1ELb1EEEvNS_9BwdParamsE,(.L_x_2803 - _ZN10layer_norm31ln_parallel_residual_bwd_kernelINS_13Kernel_traitsI6__halfS2_S2_S2_fjLj4096ELj1ELj1ELj8ELj16ENS_18Kernel_traits_baseILj4096ES2_S2_S2_S2_fjLj256EEEEELb1ELb1ELb1EEEvNS_9BwdParamsE)
        .other          _ZN10layer_norm31ln_parallel_residual_bwd_kernelINS_13Kernel_traitsI6__halfS2_S2_S2_fjLj4096ELj1ELj1ELj8ELj16ENS_18Kernel_traits_baseILj4096ES2_S2_S2_S2_fjLj256EEEEELb1ELb1ELb1EEEvNS_9BwdParamsE,@"STO_CUDA_ENTRY STV_DEFAULT"
_ZN10layer_norm31ln_parallel_residual_bwd_kernelINS_13Kernel_traitsI6__halfS2_S2_S2_fjLj4096ELj1ELj1ELj8ELj16ENS_18Kernel_traits_baseILj4096ES2_S2_S2_S2_fjLj256EEEEELb1ELb1ELb1EEEvNS_9BwdParamsE:
.text._ZN10layer_norm31ln_parallel_residual_bwd_kernelINS_13Kernel_traitsI6__halfS2_S2_S2_fjLj4096ELj1ELj1ELj8ELj16ENS_18Kernel_traits_baseILj4096ES2_S2_S2_S2_fjLj256EEEEELb1ELb1ELb1EEEvNS_9BwdParamsE:
        /* <DEDUP_REMOVED lines=37> */
[----:B------:R-:W-:Y:S01]  /*0250*/  UPLOP3.LUT UP1, UPT, UPT, UPT, UPT, 0x40, 0x4 ;  /* 0x000000000004789c */ /* 0x000fe20003f2e870 */
[----:B------:R-:W4:Y:S01]  /*0260*/  LDCU UR18, c[0x0][0x388] ;  /* 0x00007100ff1277ac */ /* 0x000f220008000800 */
[----:B------:R-:W0:Y:S02]  /*0270*/  LDCU.U8 UR26, c[0x0][0x410] ;  /* 0x00008200ff1a77ac */ /* 0x000e240008000000 */
[----:B0-----:R-:W-:Y:S01]  /*0280*/  IMAD.WIDE.U32 R2, R48, 0x10, R2 ;  /* 0x0000001030027825 */ /* 0x001fe200078e0002 */
[----:B------:R-:W0:Y:S04]  /*0290*/  LDCU UR19, c[0x0][0x400] ;  /* 0x00008000ff1377ac */ /* 0x000e280008000800 */
[----:B--2---:R-:W2:Y:S01]  /*02a0*/  LDG.E.128 R8, desc[UR10][R2.64] ;  /* 0x0000000a02087981 */ /* 0x004ea2000c1e1d00 */
[----:B------:R-:W0:Y:S03]  /*02b0*/  LDCU.64 UR8, c[0x0][0x478] ;  /* 0x00008f00ff0877ac */ /* 0x000e260008000a00 */
[----:B------:R5:W4:Y:S01]  /*02c0*/  LDG.E.128 R4, desc[UR10][R2.64+0x1000] ;  /* 0x0010000a02047981 */ /* 0x000b22000c1e1d00 */
[----:B------:R-:W-:Y:S01]  /*02d0*/  MOV R69, RZ ;  /* 0x000000ff00457202 */ /* 0x000fe20000000f00 */
[----:B-1----:R-:W-:-:S02]  /*02e0*/  UISETP.NE.U32.AND UP0, UPT, UR6, URZ, UPT ;  /* 0x000000ff0600728c */ /* 0x002fc4000bf05070 */
[----:B---3--:R-:W-:Y:S02]  /*02f0*/  UISETP.NE.AND UP2, UPT, UR5, URZ, UPT ;  /* 0x000000ff0500728c */ /* 0x008fe4000bf45270 */
[----:B------:R-:W-:Y:S01]  /*0300*/  UISETP.NE.AND.EX UP0, UPT, UR7, URZ, UPT, UP0 ;  /* 0x000000ff0700728c */ /* 0x000fe2000bf05300 */
[----:B------:R-:W1:Y:S03]  /*0310*/  LDCU UR7, c[0x0][0x408] ;  /* 0x00008100ff0777ac */ /* 0x000e660008000800 */
[----:B------:R-:W-:Y:S02]  /*0320*/  PLOP3.LUT P4, PT, PT, PT, UP2, 0x80, 0x8 ;  /* 0x000000000008781c */ /* 0x000fe40003f8f028 */
[----:B-----5:R-:W-:Y:S02]  /*0330*/  CS2R R2, SRZ ;  /* 0x0000000000027805 */ /* 0x020fe4000001ff00 */
[----:B------:R-:W-:Y:S01]  /*0340*/  PLOP3.LUT P0, PT, PT, PT, UP0, 0x80, 0x8 ;  /* 0x000000000008781c */ /* 0x000fe20003f0f008 */
[----:B------:R-:W3:Y:S01]  /*0350*/  LDCU.64 UR24, c[0x0][0x438] ;  /* 0x00008700ff1877ac */ /* 0x000ee20008000a00 */
[----:B------:R-:W0:Y:S01]  /*0360*/  LDCU.128 UR12, c[0x0][0x3c0] ;  /* 0x00007800ff0c77ac */ /* 0x000e220008000c00 */
[----:B------:R-:W0:Y:S01]  /*0370*/  LDCU.64 UR20, c[0x0][0x380] ;  /* 0x00007000ff1477ac */ /* 0x000e220008000a00 */
[----:B------:R-:W0:Y:S01]  /*0380*/  LDCU.64 UR22, c[0x0][0x470] ;  /* 0x00008e00ff1677ac */ /* 0x000e220008000a00 */
[----:B--2---:R-:W-:-:S02]  /*0390*/  HADD2.F32 R84, -RZ, R8.H0_H0 ;  /* 0x20000008ff547230 */ /* 0x004fc40000004100 */
        /* <DEDUP_REMOVED lines=8> */
[----:B------:R-:W-:Y:S01]  /*0420*/  CS2R R10, SRZ ;  /* 0x00000000000a7805 */ /* 0x000fe2000001ff00 */
[--C-:B----4-:R-:W-:Y:S02]  /*0430*/  HADD2.F32 R76, -RZ, R4.reuse.H0_H0 ;  /* 0x20000004ff4c7230 */ /* 0x110fe40000004100 */
[----:B------:R-:W-:Y:S02]  /*0440*/  HADD2.F32 R75, -RZ, R4.H1_H1 ;  /* 0x30000004ff4b7230 */ /* 0x000fe40000004100 */
[--C-:B------:R-:W-:Y:S02]  /*0450*/  HADD2.F32 R74, -RZ, R5.reuse.H0_H0 ;  /* 0x20000005ff4a7230 */ /* 0x100fe40000004100 */
[----:B------:R-:W-:Y:S01]  /*0460*/  HADD2.F32 R73, -RZ, R5.H1_H1 ;  /* 0x30000005ff497230 */ /* 0x000fe20000004100 */
[----:B------:R-:W-:Y:S01]  /*0470*/  CS2R R4, SRZ ;  /* 0x0000000000047805 */ /* 0x000fe2000001ff00 */
[----:B------:R-:W-:-:S02]  /*0480*/  HADD2.F32 R72, -RZ, R6.H0_H0 ;  /* 0x20000006ff487230 */ /* 0x000fc40000004100 */
[----:B------:R-:W-:Y:S02]  /*0490*/  HADD2.F32 R71, -RZ, R6.H1_H1 ;  /* 0x30000006ff477230 */ /* 0x000fe40000004100 */
[--C-:B------:R-:W-:Y:S02]  /*04a0*/  HADD2.F32 R70, -RZ, R7.reuse.H0_H0 ;  /* 0x20000007ff467230 */ /* 0x100fe40000004100 */
[----:B------:R-:W-:Y:S01]  /*04b0*/  HADD2.F32 R68, -RZ, R7.H1_H1 ;  /* 0x30000007ff447230 */ /* 0x000fe20000004100 */
[----:B01-3--:R-:W-:-:S07]  /*04c0*/  CS2R R6, SRZ ;  /* 0x0000000000067805 */ /* 0x00bfce000001ff00 */
.L_x_482:
[----:B0-----:R-:W0:Y:S01]  /*04d0*/  LDC.64 R42, c[0x0][0x3a8] ;  /* 0x0000ea00ff2a7b82 */ /* 0x001e220000000a00 */
[----:B------:R-:W-:Y:S02]  /*04e0*/  UIMAD UR5, UR4, UR18, URZ ;  /* 0x00000012040572a4 */ /* 0x000fe4000f8e02ff */
[----:B------:R-:W-:Y:S02]  /*04f0*/  UIMAD.WIDE UR16, UR4, 0x4, UR14 ;  /* 0x00000004041078a5 */ /* 0x000fe4000f8e020e */
[----:B------:R-:W-:-:S03]  /*0500*/  USHF.R.S32.HI UR6, URZ, 0x1f, UR5 ;  /* 0x0000001fff067899 */ /* 0x000fc60008011405 */
[----:B------:R-:W1:Y:S01]  /*0510*/  LDC.64 R40, c[0x0][0x428] ;  /* 0x00010a00ff287b82 */ /* 0x000e620000000a00 */
[----:B------:R-:W-:Y:S01]  /*0520*/  ULEA.HI UR6, UR6, UR5, URZ, 0x3 ;  /* 0x0000000506067291 */ /* 0x000fe2000f8f18ff */
[----:B------:R-:W-:Y:S02]  /*0530*/  MOV R86, UR16 ;  /* 0x0000001000567c02 */ /* 0x000fe40008000f00 */
[----:B------:R-:W-:-:S03]  /*0540*/  MOV R87, UR17 ;  /* 0x0000001100577c02 */ /* 0x000fc60008000f00 */
[----:B------:R-:W-:Y:S01]  /*0550*/  MOV R85, UR6 ;  /* 0x0000000600557c02 */ /* 0x000fe20008000f00 */
[----:B------:R-:W-:Y:S01]  /*0560*/  UIMAD.WIDE UR16, UR4, 0x4, UR12 ;  /* 0x00000004041078a5 */ /* 0x000fe2000f8e020c */
[----:B------:R2:W3:Y:S01]  /*0570*/  LDG.E R0, desc[UR10][R86.64] ;  /* 0x0000000a56007981 */ /* 0x0004e2000c1e1900 */
[----:B------:R-:W4:Y:S01]  /*0580*/  LDC.64 R120, c[0x0][0x3b0] ;  /* 0x0000ec00ff787b82 */ /* 0x000f220000000a00 */
[----:B------:R-:W-:-:S03]  /*0590*/  LEA.HI.SX32 R85, R85, R48, 0x1d ;  /* 0x0000003055557211 */ /* 0x000fc600078feaff */
[----:B------:R-:W-:Y:S02]  /*05a0*/  MOV R92, UR16 ;  /* 0x00000010005c7c02 */ /* 0x000fe40008000f00 */
[C---:B0-----:R-:W-:Y:S01]  /*05b0*/  IMAD.WIDE.U32 R44, R85.reuse, 0x10, R42 ;  /* 0x00000010552c7825 */ /* 0x041fe200078e002a */
[----:B------:R-:W-:Y:S01]  /*05c0*/  MOV R93, UR17 ;  /* 0x00000011005d7c02 */ /* 0x000fe20008000f00 */
[----:B------:R-:W0:Y:S01]  /*05d0*/  @P0 LDC.64 R90, c[0x0][0x438] ;  /* 0x00010e00ff5a0b82 */ /* 0x000e220000000a00 */
[----:B------:R-:W-:-:S03]  /*05e0*/  IADD3 R65, PT, PT, R85, 0x100, RZ ;  /* 0x0000010055417810 */ /* 0x000fc60007ffe0ff */
[----:B------:R-:W3:Y:S01]  /*05f0*/  LDG.E.128 R44, desc[UR10][R44.64] ;  /* 0x0000000a2c2c7981 */ /* 0x000ee2000c1e1d00 */
[----:B-1----:R-:W-:-:S03]  /*0600*/  IMAD.WIDE.U32 R48, R85, 0x10, R40 ;  /* 0x0000001055307825 */ /* 0x002fc600078e0028 */
[----:B------:R-:W3:Y:S04]  /*0610*/  LDG.E R92, desc[UR10][R92.64] ;  /* 0x0000000a5c5c7981 */ /* 0x000ee8000c1e1900 */
[----:B------:R-:W3:Y:S01]  /*0620*/  LDG.E.128 R48, desc[UR10][R48.64] ;  /* 0x0000000a30307981 */ /* 0x000ee2000c1e1d00 */
[----:B------:R-:W-:-:S06]  /*0630*/  IMAD.WIDE.U32 R52, R65, 0x10, R42 ;  /* 0x0000001041347825 */ /* 0x000fcc00078e002a */
[----:B------:R-:W3:Y:S01]  /*0640*/  LDG.E.128 R52, desc[UR10][R52.64] ;  /* 0x0000000a34347981 */ /* 0x000ee2000c1e1d00 */
[----:B------:R-:W-:-:S06]  /*0650*/  IMAD.WIDE.U32 R40, R65, 0x10, R40 ;  /* 0x0000001041287825 */ /* 0x000fcc00078e0028 */
[----:B------:R-:W3:Y:S01]  /*0660*/  LDG.E.128 R40, desc[UR10][R40.64] ;  /* 0x0000000a28287981 */ /* 0x000ee2000c1e1d00 */
[----:B------:R-:W-:Y:S01]  /*0670*/  ISETP.NE.U32.AND P1, PT, RZ, UR22, PT ;  /* 0x00000016ff007c0c */ /* 0x000fe2000bf25070 */
[----:B----4-:R-:W-:-:S03]  /*0680*/  IMAD.WIDE.U32 R122, R85, 0x8, R120 ;  /* 0x00000008557a7825 */ /* 0x010fc600078e0078 */
[----:B------:R-:W-:Y:S01]  /*0690*/  ISETP.NE.AND.EX P1, PT, RZ, UR23, PT, P1 ;  /* 0x00000017ff007c0c */ /* 0x000fe2000bf25310 */
[----:B------:R-:W-:Y:S02]  /*06a0*/  IMAD.WIDE.U32 R120, R65, 0x8, R120 ;  /* 0x0000000841787825 */ /* 0x000fe400078e0078 */
[----:B------:R-:W5:Y:S04]  /*06b0*/  LDG.E.64 R122, desc[UR10][R122.64] ;  /* 0x0000000a7a7a7981 */ /* 0x000f68000c1e1b00 */
[----:B------:R-:W5:Y:S06]  /*06c0*/  LDG.E.64 R120, desc[UR10][R120.64] ;  /* 0x0000000a78787981 */ /* 0x000f6c000c1e1b00 */
[----:B------:R-:W1:Y:S08]  /*06d0*/  @P1 LDC.64 R88, c[0x0][0x3b8] ;  /* 0x0000ee00ff581b82 */ /* 0x000e700000000a00 */
[----:B--2---:R-:W2:Y:S01]  /*06e0*/  @P1 LDC.64 R86, c[0x0][0x3b8] ;  /* 0x0000ee00ff561b82 */ /* 0x004ea20000000a00 */
[----:B0-----:R-:W-:-:S05]  /*06f0*/  @P0 IMAD.WIDE.U32 R90, R85, 0x10, R90 ;  /* 0x00000010555a0825 */ /* 0x001fca00078e005a */
[----:B------:R-:W5:Y:S01]  /*0700*/  @P0 LDG.E.128 R24, desc[UR10][R90.64] ;  /* 0x0000000a5a180981 */ /* 0x000f62000c1e1d00 */
[----:B------:R-:W-:-:S04]  /*0710*/  ISETP.NE.U32.AND P0, PT, RZ, UR24, PT ;  /* 0x00000018ff007c0c */ /* 0x000fc8000bf05070 */
[----:B------:R-:W-:Y:S01]  /*0720*/  ISETP.NE.AND.EX P0, PT, RZ, UR25, PT, P0 ;  /* 0x00000019ff007c0c */ /* 0x000fe2000bf05300 */
[----:B-1----:R-:W-:-:S05]  /*0730*/  @P1 IMAD.WIDE.U32 R88, R85, 0x8, R88 ;  /* 0x0000000855581825 */ /* 0x002fca00078e0058 */
[----:B------:R-:W5:Y:S01]  /*0740*/  @P1 LDG.E.64 R118, desc[UR10][R88.64] ;  /* 0x0000000a58761981 */ /* 0x000f62000c1e1b00 */
[----:B--2---:R-:W-:-:S05]  /*0750*/  @P1 IMAD.WIDE.U32 R86, R65, 0x8, R86 ;  /* 0x0000000841561825 */ /* 0x004fca00078e0056 */
[----:B------:R0:W5:Y:S01]  /*0760*/  @P1 LDG.E.64 R66, desc[UR10][R86.64] ;  /* 0x0000000a56421981 */ /* 0x000162000c1e1b00 */
[----:B---3--:R-:W-:Y:S01]  /*0770*/  R2UR UR16, R0 ;  /* 0x00000000001072ca */ /* 0x008fe200000e0000 */
[--C-:B------:R-:W-:Y:S02]  /*0780*/  HADD2.F32 R0, -RZ, R44.reuse.H0_H0 ;  /* 0x2000002cff007230 */ /* 0x100fe40000004100 */
[----:B------:R-:W-:Y:S02]  /*0790*/  HADD2.F32 R94, -RZ, R44.H1_H1 ;  /* 0x3000002cff5e7230 */ /* 0x000fe40000004100 */
[--C-:B------:R-:W-:Y:S02]  /*07a0*/  HADD2.F32 R95, -RZ, R45.reuse.H0_H0 ;  /* 0x2000002dff5f7230 */ /* 0x100fe40000004100 */
[----:B------:R-:W-:Y:S02]  /*07b0*/  HADD2.F32 R96, -RZ, R45.H1_H1 ;  /* 0x3000002dff607230 */ /* 0x000fe40000004100 */
[----:B------:R-:W-:-:S02]  /*07c0*/  HADD2.F32 R45, -RZ, R51.H0_H0 ;  /* 0x20000033ff2d7230 */ /* 0x000fc40000004100 */
[----:B------:R-:W-:Y:S01]  /*07d0*/  HADD2.F32 R44, -RZ, R51.H1_H1 ;  /* 0x30000033ff2c7230 */ /* 0x000fe20000004100 */
[----:B------:R-:W-:Y:S01]  /*07e0*/  FSEL R51, R92, RZ, !P4 ;  /* 0x000000ff5c337208 */ /* 0x000fe20006000000 */
[--C-:B0-----:R-:W-:Y:S02]  /*07f0*/  HADD2.F32 R87, -RZ, R48.reuse.H0_H0 ;  /* 0x20000030ff577230 */ /* 0x101fe40000004100 */
[----:B------:R-:W-:Y:S02]  /*0800*/  HADD2.F32 R86, -RZ, R48.H1_H1 ;  /* 0x30000030ff567230 */ /* 0x000fe40000004100 */
[C---:B------:R-:W-:Y:S01]  /*0810*/  FADD.FTZ R0, -R51.reuse, R0 ;  /* 0x0000000033007221 */ /* 0x040fe20000010100 */
[--C-:B------:R-:W-:Y:S02]  /*0820*/  HADD2.F32 R93, -RZ, R49.reuse.H0_H0 ;  /* 0x20000031ff5d7230 */ /* 0x100fe40000004100 */
[----:B------:R-:W-:Y:S02]  /*0830*/  HADD2.F32 R89, -RZ, R49.H1_H1 ;  /* 0x30000031ff597230 */ /* 0x000fe40000004100 */
[----:B------:R-:W-:Y:S01]  /*0840*/  FADD.FTZ R90, -R51, R94 ;  /* 0x0000005e335a7221 */ /* 0x000fe20000010100 */
[----:B------:R-:W0:Y:S01]  /*0850*/  @P0 LDC.64 R48, c[0x0][0x438] ;  /* 0x00010e00ff300b82 */ /* 0x000e220000000a00 */
[----:B------:R-:W-:-:S02]  /*0860*/  HADD2.F32 R113, -RZ, R46.H0_H0 ;  /* 0x2000002eff717230 */ /* 0x000fc40000004100 */
[----:B------:R-:W-:Y:S01]  /*0870*/  FMUL.FTZ R0, R0, UR16 ;  /* 0x0000001000007c20 */ /* 0x000fe20008410000 */
[----:B------:R-:W-:Y:S02]  /*0880*/  HADD2.F32 R112, -RZ, R46.H1_H1 ;  /* 0x3000002eff707230 */ /* 0x000fe40000004100 */
[--C-:B------:R-:W-:Y:S02]  /*0890*/  HADD2.F32 R115, -RZ, R47.reuse.H0_H0 ;  /* 0x2000002fff737230 */ /* 0x100fe40000004100 */
[----:B------:R-:W-:Y:S02]  /*08a0*/  HADD2.F32 R114, -RZ, R47.H1_H1 ;  /* 0x3000002fff727230 */ /* 0x000fe40000004100 */
[--C-:B------:R-:W-:Y:S02]  /*08b0*/  HADD2.F32 R47, -RZ, R50.reuse.H0_H0 ;  /* 0x20000032ff2f7230 */ /* 0x100fe40000004100 */
[----:B------:R-:W-:Y:S02]  /*08c0*/  HADD2.F32 R46, -RZ, R50.H1_H1 ;  /* 0x30000032ff2e7230 */ /* 0x000fe40000004100 */
[----:B------:R-:W-:-:S02]  /*08d0*/  HADD2.F32 R50, -RZ, R52.H0_H0 ;  /* 0x20000034ff327230 */ /* 0x000fc40000004100 */
[----:B------:R-:W-:Y:S01]  /*08e0*/  FADD.FTZ R64, R87, R64 ;  /* 0x0000004057407221 */ /* 0x000fe20000010000 */
[----:B------:R-:W-:Y:S02]  /*08f0*/  HADD2.F32 R52, -RZ, R52.H1_H1 ;  /* 0x30000034ff347230 */ /* 0x000fe40000004100 */
[----:B------:R-:W-:Y:S01]  /*0900*/  FMUL.FTZ R90, R90, UR16 ;  /* 0x000000105a5a7c20 */ /* 0x000fe20008410000 */
[--C-:B------:R-:W-:Y:S02]  /*0910*/  HADD2.F32 R99, -RZ, R53.reuse.H0_H0 ;  /* 0x20000035ff637230 */ /* 0x100fe40000004100 */
[----:B------:R-:W-:Y:S01]  /*0920*/  FFMA.FTZ R69, R0, R87, R69 ;  /* 0x0000005700457223 */ /* 0x000fe20000010045 */
[----:B------:R-:W-:Y:S02]  /*0930*/  HADD2.F32 R98, -RZ, R53.H1_H1 ;  /* 0x30000035ff627230 */ /* 0x000fe40000004100 */
[--C-:B------:R-:W-:Y:S02]  /*0940*/  HADD2.F32 R101, -RZ, R54.reuse.H0_H0 ;  /* 0x20000036ff657230 */ /* 0x100fe40000004100 */
[----:B------:R-:W-:-:S02]  /*0950*/  HADD2.F32 R100, -RZ, R54.H1_H1 ;  /* 0x30000036ff647230 */ /* 0x000fc40000004100 */
[--C-:B------:R-:W-:Y:S02]  /*0960*/  HADD2.F32 R103, -RZ, R55.reuse.H0_H0 ;  /* 0x20000037ff677230 */ /* 0x100fe40000004100 */
[----:B------:R-:W-:Y:S02]  /*0970*/  HADD2.F32 R102, -RZ, R55.H1_H1 ;  /* 0x30000037ff667230 */ /* 0x000fe40000004100 */
[----:B------:R-:W-:Y:S01]  /*0980*/  FMUL.FTZ R87, R84, R87 ;  /* 0x0000005754577220 */ /* 0x000fe20000410000 */
[C---:B------:R-:W-:Y:S01]  /*0990*/  FADD.FTZ R88, -R51.reuse, R95 ;  /* 0x0000005f33587221 */ /* 0x040fe20000010100 */
        /* <DEDUP_REMOVED lines=12> */
[----:B------:R-:W-:Y:S01]  /*0a60*/  FADD.FTZ R102, -R51, R102 ;  /* 0x0000006633667221 */ /* 0x000fe20000010100 */
[----:B------:R-:W-:Y:S01]  /*0a70*/  FADD.FTZ R62, R86, R62 ;  /* 0x0000003e563e7221 */ /* 0x000fe20000010000 */
[-C--:B------:R-:W-:Y:S01]  /*0a80*/  FFMA.FTZ R63, R90, R86.reuse, R63 ;  /* 0x000000565a3f7223 */ /* 0x080fe2000001003f */
[----:B------:R-:W-:Y:S01]  /*0a90*/  FMUL.FTZ R86, R83, R86 ;  /* 0x0000005653567220 */ /* 0x000fe20000410000 */
[----:B------:R-:W-:Y:S01]  /*0aa0*/  FADD.FTZ R51, RZ, R87 ;  /* 0x00000057ff337221 */ /* 0x000fe20000010000 */
[----:B------:R-:W-:-:S03]  /*0ab0*/  FMUL.FTZ R55, R82, R93 ;  /* 0x0000005d52377220 */ /* 0x000fc60000410000 */
[----:B------:R-:W-:Y:S01]  /*0ac0*/  FADD.FTZ R50, R86, R51 ;  /* 0x0000003356327221 */ /* 0x000fe20000010000 */
[----:B------:R-:W-:Y:S01]  /*0ad0*/  FMUL.FTZ R54, R54, UR16 ;  /* 0x0000001036367c20 */ /* 0x000fe20008410000 */
[-C--:B------:R-:W-:Y:S02]  /*0ae0*/  FMUL.FTZ R53, R81, R89.reuse ;  /* 0x0000005951357220 */ /* 0x080fe40000410000 */
[----:B------:R-:W-:Y:S01]  /*0af0*/  FADD.FTZ R50, R55, R50 ;  /* 0x0000003237327221 */ /* 0x000fe20000010000 */
[----:B------:R-:W-:Y:S01]  /*0b00*/  FADD.FTZ R58, R89, R58 ;  /* 0x0000003a593a7221 */ /* 0x000fe20000010000 */
[----:B------:R-:W-:Y:S01]  /*0b10*/  FFMA.FTZ R59, R54, R89, R59 ;  /* 0x00000059363b7223 */ /* 0x000fe2000001003b */
[----:B------:R-:W-:Y:S01]  /*0b20*/  FMUL.FTZ R52, R80, R47 ;  /* 0x0000002f50347220 */ /* 0x000fe20000410000 */
[----:B------:R-:W-:Y:S01]  /*0b30*/  FADD.FTZ R89, R53, R50 ;  /* 0x0000003235597221 */ /* 0x000fe20000010000 */
[----:B0-----:R-:W-:-:S04]  /*0b40*/  @P0 IMAD.WIDE.U32 R48, R65, 0x10, R48 ;  /* 0x0000001041300825 */ /* 0x001fc800078e0030 */
[----:B------:R-:W-:Y:S01]  /*0b50*/  FMUL.FTZ R51, R79, R46 ;  /* 0x0000002e4f337220 */ /* 0x000fe20000410000 */
[----:B------:R-:W-:Y:S01]  /*0b60*/  FADD.FTZ R50, R52, R89 ;  /* 0x0000005934327221 */ /* 0x000fe20000010000 */
[----:B------:R-:W-:Y:S01]  /*0b70*/  FMUL.FTZ R104, R78, R45 ;  /* 0x0000002d4e687220 */ /* 0x000fe20000410000 */
[----:B------:R0:W5:Y:S01]  /*0b80*/  @P0 LDG.E.128 R36, desc[UR10][R48.64] ;  /* 0x0000000a30240981 */ /* 0x000162000c1e1d00 */
[----:B------:R-:W-:Y:S02]  /*0b90*/  HADD2.F32 R117, -RZ, R40.H0_H0 ;  /* 0x20000028ff757230 */ /* 0x000fe40000004100 */
[----:B------:R-:W-:Y:S01]  /*0ba0*/  FFMA.FTZ R89, R0, R87, RZ ;  /* 0x0000005700597223 */ /* 0x000fe200000100ff */
[--C-:B------:R-:W-:Y:S02]  /*0bb0*/  HADD2.F32 R105, -RZ, R41.reuse.H0_H0 ;  /* 0x20000029ff697230 */ /* 0x100fe40000004100 */
[----:B------:R-:W-:Y:S01]  /*0bc0*/  FMUL.FTZ R106, R77, R44 ;  /* 0x0000002c4d6a7220 */ /* 0x000fe20000410000 */
[----:B------:R-:W-:-:S02]  /*0bd0*/  HADD2.F32 R108, -RZ, R41.H1_H1 ;  /* 0x30000029ff6c7230 */ /* 0x000fc40000004100 */
[----:B0-----:R-:W-:Y:S01]  /*0be0*/  FADD.FTZ R49, R51, R50 ;  /* 0x0000003233317221 */ /* 0x001fe20000010000 */
[----:B------:R-:W-:-:S03]  /*0bf0*/  FMUL.FTZ R88, R88, UR16 ;  /* 0x0000001058587c20 */ /* 0x000fc60008410000 */
[----:B------:R-:W-:Y:S01]  /*0c00*/  FADD.FTZ R41, R104, R49 ;  /* 0x0000003168297221 */ /* 0x000fe20000010000 */
[----:B------:R-:W-:Y:S02]  /*0c10*/  HADD2.F32 R116, -RZ, R40.H1_H1 ;  /* 0x30000028ff747230 */ /* 0x000fe40000004100 */
[----:B------:R-:W-:Y:S01]  /*0c20*/  FFMA.FTZ R89, R90, R86, R89 ;  /* 0x000000565a597223 */ /* 0x000fe20000010059 */
[----:B------:R-:W-:Y:S01]  /*0c30*/  FMUL.FTZ R49, R76, R117 ;  /* 0x000000754c317220 */ /* 0x000fe20000410000 */
[----:B------:R-:W-:Y:S02]  /*0c40*/  FADD.FTZ R40, R106, R41 ;  /* 0x000000296a287221 */ /* 0x000fe40000010000 */
[----:B------:R-:W-:Y:S01]  /*0c50*/  FFMA.FTZ R89, R88, R55, R89 ;  /* 0x0000003758597223 */ /* 0x000fe20000010059 */
[----:B------:R-:W-:Y:S01]  /*0c60*/  FMUL.FTZ R50, R75, R116 ;  /* 0x000000744b327220 */ /* 0x000fe20000410000 */
[----:B------:R-:W-:Y:S01]  /*0c70*/  FADD.FTZ R41, R49, R40 ;  /* 0x0000002831297221 */ /* 0x000fe20000010000 */
[----:B------:R-:W-:-:S02]  /*0c80*/  HADD2.F32 R107, -RZ, R42.H0_H0 ;  /* 0x2000002aff6b7230 */ /* 0x000fc40000004100 */
[----:B------:R-:W-:Y:S01]  /*0c90*/  FMUL.FTZ R113, R113, UR16 ;  /* 0x0000001071717c20 */ /* 0x000fe20008410000 */
[----:B------:R-:W-:Y:S02]  /*0ca0*/  HADD2.F32 R110, -RZ, R42.H1_H1 ;  /* 0x3000002aff6e7230 */ /* 0x000fe40000004100 */
[----:B------:R-:W-:Y:S01]  /*0cb0*/  FFMA.FTZ R40, R54, R53, R89 ;  /* 0x0000003536287223 */ /* 0x000fe20000010059 */
[----:B------:R-:W-:Y:S01]  /*0cc0*/  FADD.FTZ R42, R41, R50 ;  /* 0x00000032292a7221 */ /* 0x000fe20000010000 */
[----:B------:R-:W-:Y:S01]  /*0cd0*/  FMUL.FTZ R89, R74, R105 ;  /* 0x000000694a597220 */ /* 0x000fe20000410000 */
[----:B------:R-:W-:Y:S01]  /*0ce0*/  FMUL.FTZ R112, R112, UR16 ;  /* 0x0000001070707c20 */ /* 0x000fe20008410000 */
        /* <DEDUP_REMOVED lines=9> */
[----:B------:R-:W-:Y:S01]  /*0d80*/  FADD.FTZ R60, R93, R60 ;  /* 0x0000003c5d3c7221 */ /* 0x000fe20000010000 */
[----:B------:R-:W-:Y:S01]  /*0d90*/  FFMA.FTZ R61, R88, R93, R61 ;  /* 0x0000005d583d7223 */ /* 0x000fe2000001003d */
[----:B------:R-:W-:Y:S01]  /*0da0*/  FMUL.FTZ R114, R114, UR16 ;  /* 0x0000001072727c20 */ /* 0x000fe20008410000 */
[----:B------:R-:W-:Y:S01]  /*0db0*/  FFMA.FTZ R41, R115, R104, R40 ;  /* 0x0000006873297223 */ /* 0x000fe20000010028 */
[----:B------:R-:W-:Y:S01]  /*0dc0*/  FADD.FTZ R42, R43, R92 ;  /* 0x0000005c2b2a7221 */ /* 0x000fe20000010000 */
[----:B------:R-:W-:Y:S01]  /*0dd0*/  FMUL.FTZ R93, R71, R110 ;  /* 0x0000006e475d7220 */ /* 0x000fe20000410000 */
[----:B------:R-:W-:Y:S01]  /*0de0*/  FMUL.FTZ R95, R95, UR16 ;  /* 0x000000105f5f7c20 */ /* 0x000fe20008410000 */
[----:B------:R-:W-:Y:S01]  /*0df0*/  FFMA.FTZ R40, R114, R106, R41 ;  /* 0x0000006a72287223 */ /* 0x000fe20000010029 */
[----:B------:R-:W-:Y:S01]  /*0e00*/  FMUL.FTZ R94, R70, R109 ;  /* 0x0000006d465e7220 */ /* 0x000fe20000410000 */
[----:B------:R-:W-:Y:S01]  /*0e10*/  FADD.FTZ R43, R42, R93 ;  /* 0x0000005d2a2b7221 */ /* 0x000fe20000010000 */
[----:B------:R-:W-:Y:S01]  /*0e20*/  FMUL.FTZ R97, R68, R111 ;  /* 0x0000006f44617220 */ /* 0x000fe20000410000 */
[----:B------:R-:W-:Y:S01]  /*0e30*/  FFMA.FTZ R41, R95, R49, R40 ;  /* 0x000000315f297223 */ /* 0x000fe20000010028 */
[----:B------:R-:W-:Y:S01]  /*0e40*/  FMUL.FTZ R96, R96, UR16 ;  /* 0x0000001060607c20 */ /* 0x000fe20008410000 */
[----:B------:R-:W-:Y:S01]  /*0e50*/  FADD.FTZ R40, R43, R94 ;  /* 0x0000005e2b287221 */ /* 0x000fe20000010000 */
[----:B------:R-:W-:-:S02]  /*0e60*/  FMUL.FTZ R99, R99, UR16 ;  /* 0x0000001063637c20 */ /* 0x000fc40008410000 */
[----:B------:R-:W-:Y:S01]  /*0e70*/  FFMA.FTZ R42, R96, R50, R41 ;  /* 0x00000032602a7223 */ /* 0x000fe20000010029 */
[----:B------:R-:W-:Y:S01]  /*0e80*/  FADD.FTZ R40, R40, R97 ;  /* 0x0000006128287221 */ /* 0x000fe20000010000 */
[----:B------:R-:W-:Y:S02]  /*0e90*/  FMUL.FTZ R98, R98, UR16 ;  /* 0x0000001062627c20 */ /* 0x000fe40008410000 */
[----:B------:R-:W-:Y:S02]  /*0ea0*/  FFMA.FTZ R43, R99, R89, R42 ;  /* 0x00000059632b7223 */ /* 0x000fe4000001002a */
        /* <DEDUP_REMOVED lines=19> */
[----:B------:R-:W0:Y:S02]  /*0fe0*/  SHFL.DOWN PT, R48, R125, 0x4, 0x1f ;  /* 0x08801f007d307f89 */ /* 0x000e2400000e0000 */
[----:B0-----:R-:W-:-:S05]  /*0ff0*/  FADD.FTZ R48, R125, R48 ;  /* 0x000000307d307221 */ /* 0x001fca0000010000 */
[----:B------:R-:W0:Y:S04]  /*1000*/  SHFL.DOWN PT, R43, R48, 0x2, 0x1f ;  /* 0x08401f00302b7f89 */ /* 0x000e2800000e0000 */
[----:B------:R-:W1:Y:S01]  /*1010*/  SHFL.DOWN PT, R41, R124, 0x2, 0x1f ;  /* 0x08401f007c297f89 */ /* 0x000e6200000e0000 */
[----:B0-----:R-:W-:Y:S02]  /*1020*/  FADD.FTZ R43, R48, R43 ;  /* 0x0000002b302b7221 */ /* 0x001fe40000010000 */
[----:B------:R-:W0:Y:S01]  /*1030*/  S2R R48, SR_TID.X ;  /* 0x0000000000307919 */ /* 0x000e220000002100 */
[----:B-1----:R-:W-:Y:S02]  /*1040*/  FADD.FTZ R124, R124, R41 ;  /* 0x000000297c7c7221 */ /* 0x002fe40000010000 */
[----:B------:R-:W-:Y:S04]  /*1050*/  SHFL.DOWN PT, R42, R43, 0x1, 0x1f ;  /* 0x08201f002b2a7f89 */ /* 0x000fe800000e0000 */
[----:B------:R-:W1:Y:S01]  /*1060*/  SHFL.DOWN PT, R41, R124, 0x1, 0x1f ;  /* 0x08201f007c297f89 */ /* 0x000e6200000e0000 */
[----:B------:R-:W-:Y:S01]  /*1070*/  BSSY.RECONVERGENT B0, `(.L_x_464) ;  /* 0x000000f000007945 */ /* 0x000fe20003800200 */
[----:B------:R-:W-:Y:S01]  /*1080*/  FADD.FTZ R14, R47, R14 ;  /* 0x0000000e2f0e7221 */ /* 0x000fe20000010000 */
[----:B------:R-:W-:Y:S01]  /*1090*/  FFMA.FTZ R2, R113, R47, R2 ;  /* 0x0000002f71027223 */ /* 0x000fe20000010002 */
[----:B0-----:R-:W-:Y:S01]  /*10a0*/  LOP3.LUT P2, RZ, R48, 0x1f, RZ, 0xc0, !PT ;  /* 0x0000001f30ff7812 */ /* 0x001fe2000784c0ff */
[----:B-1----:R-:W-:Y:S01]  /*10b0*/  FADD.FTZ R40, R124, R41 ;  /* 0x000000297c287221 */ /* 0x002fe20000010000 */
[----:B------:R-:W-:-:S11]  /*10c0*/  FADD.FTZ R41, R43, R42 ;  /* 0x0000002a2b297221 */ /* 0x000fd60000010000 */
        /* <DEDUP_REMOVED lines=9> */
.L_x_465:
[----:B------:R-:W-:Y:S05]  /*1160*/  BSYNC.RECONVERGENT B0 ;  /* 0x0000000000007941 */ /* 0x000fea0003800200 */
.L_x_464:
        /* <DEDUP_REMOVED lines=9> */
[----:B------:R-:W-:Y:S01]  /*1200*/  FADD.FTZ R19, R116, R19 ;  /* 0x0000001374137221 */ /* 0x000fe20000010000 */
        /* <DEDUP_REMOVED lines=67> */
[----:B------:R-:W-:Y:S01]  /*1640*/  FFMA.FTZ R41, R114, UR17, R105 ;  /* 0x0000001172297c23 */ /* 0x000fe20008010069 */
[----:B------:R-:W-:Y:S01]  /*1650*/  FADD.FTZ R115, R104, -R115 ;  /* 0x8000007368737221 */ /* 0x000fe20000010000 */
[--C-:B------:R-:W-:Y:S01]  /*1660*/  FFMA.FTZ R88, R88, UR17, R105.reuse ;  /* 0x0000001158587c23 */ /* 0x100fe20008010069 */
[----:B------:R-:W-:Y:S01]  /*1670*/  FFMA.FTZ R54, R54, UR17, R105 ;  /* 0x0000001136367c23 */ /* 0x000fe20008010069 */
[----:B------:R-:W-:Y:S01]  /*1680*/  FADD.FTZ R41, R106, -R41 ;  /* 0x800000296a297221 */ /* 0x000fe20000010000 */
[----:B------:R-:W-:Y:S01]  /*1690*/  FADD.FTZ R113, R52, -R113 ;  /* 0x8000007134717221 */ /* 0x000fe20000010000 */
[----:B------:R-:W-:Y:S01]  /*16a0*/  FADD.FTZ R112, R51, -R112 ;  /* 0x8000007033707221 */ /* 0x000fe20000010000 */
[----:B------:R-:W-:Y:S01]  /*16b0*/  FFMA.FTZ R0, R0, UR17, R105 ;  /* 0x0000001100007c23 */ /* 0x000fe20008010069 */
[----:B------:R-:W-:Y:S01]  /*16c0*/  FMUL.FTZ R41, R41, UR16 ;  /* 0x0000001029297c20 */ /* 0x000fe20008410000 */
[----:B------:R-:W-:Y:S01]  /*16d0*/  FMUL.FTZ R115, R115, UR16 ;  /* 0x0000001073737c20 */ /* 0x000fe20008410000 */
[----:B------:R-:W-:Y:S01]  /*16e0*/  FADD.FTZ R55, R55, -R88 ;  /* 0x8000005837377221 */ /* 0x000fe20000010000 */
[----:B------:R-:W-:Y:S01]  /*16f0*/  FADD.FTZ R53, R53, -R54 ;  /* 0x8000003635357221 */ /* 0x000fe20000010000 */
[----:B-----5:R-:W-:Y:S01]  /*1700*/  ISETP.GE.U32.AND P2, PT, R122, RZ, PT ;  /* 0x000000ff7a00720c */ /* 0x020fe20003f46070 */
[----:B------:R-:W-:Y:S01]  /*1710*/  FMUL.FTZ R113, R113, UR16 ;  /* 0x0000001071717c20 */ /* 0x000fe20008410000 */
[----:B------:R-:W-:Y:S01]  /*1720*/  FMUL.FTZ R112, R112, UR16 ;  /* 0x0000001070707c20 */ /* 0x000fe20008410000 */
[----:B------:R-:W-:Y:S01]  /*1730*/  FADD.FTZ R0, R87, -R0 ;  /* 0x8000000057007221 */ /* 0x000fe20000010000 */
[----:B------:R-:W-:Y:S01]  /*1740*/  FMUL.FTZ R41, R41, UR7 ;  /* 0x0000000729297c20 */ /* 0x000fe20008410000 */
[----:B------:R-:W-:Y:S01]  /*1750*/  FMUL.FTZ R115, R115, UR7 ;  /* 0x0000000773737c20 */ /* 0x000fe20008410000 */
[----:B------:R-:W-:Y:S01]  /*1760*/  LOP3.LUT P3, RZ, R123, 0xff0000, RZ, 0xc0, !PT ;  /* 0x00ff00007bff7812 */ /* 0x000fe2000786c0ff */
[----:B------:R-:W-:Y:S01]  /*1770*/  FMUL.FTZ R113, R113, UR7 ;  /* 0x0000000771717c20 */ /* 0x000fe20008410000 */
[----:B------:R-:W-:Y:S01]  /*1780*/  ISETP.GE.U32.AND.EX P2, PT, R123, 0x1000000, PT, P2 ;  /* 0x010000007b00780c */ /* 0x000fe20003f46120 */
[----:B------:R-:W-:Y:S01]  /*1790*/  FMUL.FTZ R55, R55, UR16 ;  /* 0x0000001037377c20 */ /* 0x000fe20008410000 */
[----:B------:R-:W-:Y:S01]  /*17a0*/  FMUL.FTZ R53, R53, UR16 ;  /* 0x0000001035357c20 */ /* 0x000fe20008410000 */
[----:B------:R-:W-:Y:S01]  /*17b0*/  FMUL.FTZ R112, R112, UR7 ;  /* 0x0000000770707c20 */ /* 0x000fe20008410000 */
[C---:B------:R-:W-:Y:S01]  /*17c0*/  LOP3.LUT P5, RZ, R123.reuse, 0xff, RZ, 0xc0, !PT ;  /* 0x000000ff7bff7812 */ /* 0x040fe200078ac0ff */
        /* <DEDUP_REMOVED lines=24> */
.L_x_468:
        /* <DEDUP_REMOVED lines=8> */
[----:B------:R-:W-:Y:S01]  /*19d0*/  FFMA.FTZ R54, R54, UR17, R105 ;  /* 0x0000001136367c23 */ /* 0x000fe20008010069 */
[----:B------:R-:W-:Y:S01]  /*19e0*/  FADD.FTZ R115, R104, -R115 ;  /* 0x8000007368737221 */ /* 0x000fe20000010000 */
[----:B------:R-:W-:Y:S01]  /*19f0*/  FMUL.FTZ R32, R33, UR16 ;  /* 0x0000001021207c20 */ /* 0x000fe20008410000 */
[--C-:B------:R-:W-:Y:S01]  /*1a00*/  FFMA.FTZ R33, R90, UR17, R105.reuse ;  /* 0x000000115a217c23 */ /* 0x100fe20008010069 */
[----:B------:R-:W-:Y:S01]  /*1a10*/  FFMA.FTZ R0, R0, UR17, R105 ;  /* 0x0000001100007c23 */ /* 0x000fe20008010069 */
[----:B------:R-:W-:Y:S01]  /*1a20*/  FMUL.FTZ R34, R113, UR16 ;  /* 0x0000001071227c20 */ /* 0x000fe20008410000 */
[----:B------:R-:W-:Y:S01]  /*1a30*/  FMUL.FTZ R45, R112, UR16 ;  /* 0x00000010702d7c20 */ /* 0x000fe20008410000 */
[----:B------:R-:W-:Y:S01]  /*1a40*/  FADD.FTZ R88, R55, -R88 ;  /* 0x8000005837587221 */ /* 0x000fe20000010000 */
[----:B------:R-:W-:Y:S01]  /*1a50*/  FADD.FTZ R54, R53, -R54 ;  /* 0x8000003635367221 */ /* 0x000fe20000010000 */
        /* <DEDUP_REMOVED lines=10> */
[----:B------:R-:W-:Y:S01]  /*1b00*/  F2FP.F16.F32.PACK_AB R34, R45, R34 ;  /* 0x000000222d22723e */ /* 0x000fe200000000ff */
[----:B------:R-:W-:Y:S01]  /*1b10*/  FMUL.FTZ R45, R33, UR16 ;  /* 0x00000010212d7c20 */ /* 0x000fe20008410000 */
[C---:B------:R-:W-:Y:S01]  /*1b20*/  LOP3.LUT P3, RZ, R123.reuse, 0xff0000, RZ, 0xc0, !PT ;  /* 0x00ff00007bff7812 */ /* 0x040fe2000786c0ff */
[----:B------:R-:W-:Y:S01]  /*1b30*/  FMUL.FTZ R0, R0, UR16 ;  /* 0x0000001000007c20 */ /* 0x000fe20008410000 */
[C---:B------:R-:W-:Y:S01]  /*1b40*/  LOP3.LUT P6, RZ, R123.reuse, 0xff, RZ, 0xc0, !PT ;  /* 0x000000ff7bff7812 */ /* 0x040fe200078cc0ff */
[----:B------:R-:W-:Y:S01]  /*1b50*/  FMUL.FTZ R47, R88, UR7 ;  /* 0x00000007582f7c20 */ /* 0x000fe20008410000 */
[C---:B------:R-:W-:Y:S01]  /*1b60*/  LOP3.LUT P5, RZ, R123.reuse, 0xff00, RZ, 0xc0, !PT ;  /* 0x0000ff007bff7812 */ /* 0x040fe200078ac0ff */
[----:B------:R-:W-:Y:S01]  /*1b70*/  FMUL.FTZ R44, R0, UR7 ;  /* 0x00000007002c7c20 */ /* 0x000fe20008410000 */
[----:B------:R-:W-:Y:S01]  /*1b80*/  ISETP.GE.U32.AND.EX P2, PT, R123, 0x1000000, PT, P2 ;  /* 0x010000007b00780c */ /* 0x000fe20003f46120 */
[----:B------:R-:W-:Y:S01]  /*1b90*/  FMUL.FTZ R46, R45, UR7 ;  /* 0x000000072d2e7c20 */ /* 0x000fe20008410000 */
[C---:B------:R-:W-:Y:S01]  /*1ba0*/  F2FP.F16.F32.PACK_AB R33, R51.reuse, R88 ;  /* 0x000000583321723e */ /* 0x040fe200000000ff */
        /* <DEDUP_REMOVED lines=9> */
[----:B------:R-:W-:Y:S02]  /*1c40*/  F2FP.F16.F32.PACK_AB R35, R32, R35 ;  /* 0x000000232023723e */ /* 0x000fe400000000ff */
[----:B------:R-:W-:Y:S02]  /*1c50*/  F2FP.F16.F32.PACK_AB R32, R45, R0 ;  /* 0x000000002d20723e */ /* 0x000fe400000000ff */
        /* <DEDUP_REMOVED lines=9> */
.L_x_467:
        /* <DEDUP_REMOVED lines=10> */
[--C-:B------:R-:W-:Y:S01]  /*1d90*/  FFMA.FTZ R41, R114, UR17, R105.reuse ;  /* 0x0000001172297c23 */ /* 0x100fe20008010069 */
[----:B------:R-:W-:Y:S01]  /*1da0*/  FFMA.FTZ R42, R0, UR17, R105 ;  /* 0x00000011002a7c23 */ /* 0x000fe20008010069 */
[--C-:B-----5:R-:W-:Y:S02]  /*1db0*/  HADD2.F32 R40, -RZ, R27.reuse.H0_H0 ;  /* 0x2000001bff287230 */ /* 0x120fe40000004100 */
[----:B------:R-:W-:Y:S01]  /*1dc0*/  FADD.FTZ R115, R104, -R115 ;  /* 0x8000007368737221 */ /* 0x000fe20000010000 */
[----:B------:R-:W-:Y:S01]  /*1dd0*/  FADD.FTZ R106, R106, -R41 ;  /* 0x800000296a6a7221 */ /* 0x000fe20000010000 */
[----:B------:R-:W-:-:S02]  /*1de0*/  HADD2.F32 R41, -RZ, R27.H1_H1 ;  /* 0x3000001bff297230 */ /* 0x000fc40000004100 */
[----:B------:R-:W-:Y:S01]  /*1df0*/  FADD.FTZ R43, R52, -R113 ;  /* 0x80000071342b7221 */ /* 0x000fe20000010000 */
[--C-:B------:R-:W-:Y:S02]  /*1e00*/  HADD2.F32 R0, -RZ, R26.reuse.H0_H0 ;  /* 0x2000001aff007230 */ /* 0x100fe40000004100 */
[--C-:B------:R-:W-:Y:S01]  /*1e10*/  FFMA.FTZ R88, R88, UR17, R105.reuse ;  /* 0x0000001158587c23 */ /* 0x100fe20008010069 */
[----:B------:R-:W-:Y:S02]  /*1e20*/  HADD2.F32 R44, -RZ, R26.H1_H1 ;  /* 0x3000001aff2c7230 */ /* 0x000fe40000004100 */
[----:B------:R-:W-:Y:S01]  /*1e30*/  FFMA.FTZ R54, R54, UR17, R105 ;  /* 0x0000001136367c23 */ /* 0x000fe20008010069 */
[----:B------:R-:W-:Y:S01]  /*1e40*/  FADD.FTZ R45, R51, -R112 ;  /* 0x80000070332d7221 */ /* 0x000fe20000010000 */
[----:B------:R-:W-:Y:S01]  /*1e50*/  FADD.FTZ R87, R87, -R42 ;  /* 0x8000002a57577221 */ /* 0x000fe20000010000 */
[----:B------:R-:W-:Y:S01]  /*1e60*/  FFMA.FTZ R46, R115, UR16, R40 ;  /* 0x00000010732e7c23 */ /* 0x000fe20008010028 */
[----:B------:R-:W-:Y:S01]  /*1e70*/  FFMA.FTZ R47, R106, UR16, R41 ;  /* 0x000000106a2f7c23 */ /* 0x000fe20008010029 */
[----:B------:R-:W-:Y:S01]  /*1e80*/  FFMA.FTZ R43, R43, UR16, R0 ;  /* 0x000000102b2b7c23 */ /* 0x000fe20008010000 */
[----:B------:R-:W-:-:S02]  /*1e90*/  HADD2.F32 R40, -RZ, R25.H0_H0 ;  /* 0x20000019ff287230 */ /* 0x000fc40000004100 */
[----:B------:R-:W-:Y:S01]  /*1ea0*/  FADD.FTZ R55, R55, -R88 ;  /* 0x8000005837377221 */ /* 0x000fe20000010000 */
[----:B------:R-:W-:Y:S02]  /*1eb0*/  HADD2.F32 R42, -RZ, R25.H1_H1 ;  /* 0x30000019ff2a7230 */ /* 0x000fe40000004100 */
[----:B------:R-:W-:Y:S01]  /*1ec0*/  FADD.FTZ R53, R53, -R54 ;  /* 0x8000003635357221 */ /* 0x000fe20000010000 */
[--C-:B------:R-:W-:Y:S02]  /*1ed0*/  HADD2.F32 R0, -RZ, R24.reuse.H0_H0 ;  /* 0x20000018ff007230 */ /* 0x100fe40000004100 */
[----:B------:R-:W-:Y:S01]  /*1ee0*/  FFMA.FTZ R45, R45, UR16, R44 ;  /* 0x000000102d2d7c23 */ /* 0x000fe2000801002c */
[----:B------:R-:W-:Y:S01]  /*1ef0*/  HADD2.F32 R41, -RZ, R24.H1_H1 ;  /* 0x30000018ff297230 */ /* 0x000fe20000004100 */
[----:B------:R-:W-:Y:S01]  /*1f00*/  ISETP.GE.U32.AND P2, PT, R122, RZ, PT ;  /* 0x000000ff7a00720c */ /* 0x000fe20003f46070 */
[----:B------:R-:W-:Y:S01]  /*1f10*/  FMUL.FTZ R47, R47, UR7 ;  /* 0x000000072f2f7c20 */ /* 0x000fe20008410000 */
[----:B------:R-:W-:Y:S01]  /*1f20*/  FMUL.FTZ R46, R46, UR7 ;  /* 0x000000072e2e7c20 */ /* 0x000fe20008410000 */
[----:B------:R-:W-:Y:S01]  /*1f30*/  FFMA.FTZ R40, R55, UR16, R40 ;  /* 0x0000001037287c23 */ /* 0x000fe20008010028 */
[----:B------:R-:W-:Y:S01]  /*1f40*/  FFMA.FTZ R42, R53, UR16, R42 ;  /* 0x00000010352a7c23 */ /* 0x000fe2000801002a */
[----:B------:R-:W-:Y:S01]  /*1f50*/  LOP3.LUT P3, RZ, R123, 0xff0000, RZ, 0xc0, !PT ;  /* 0x00ff00007bff7812 */ /* 0x000fe2000786c0ff */
[----:B------:R-:W-:Y:S01]  /*1f60*/  FMUL.FTZ R43, R43, UR7 ;  /* 0x000000072b2b7c20 */ /* 0x000fe20008410000 */
[----:B------:R-:W-:Y:S01]  /*1f70*/  ISETP.GE.U32.AND.EX P2, PT, R123, 0x1000000, PT, P2 ;  /* 0x010000007b00780c */ /* 0x000fe20003f46120 */
        /* <DEDUP_REMOVED lines=11> */
[----:B------:R-:W-:-:S02]  /*2030*/  LOP3.LUT P2, RZ, R122, 0xff0000, RZ, 0xc0, !PT ;  /* 0x00ff00007aff7812 */ /* 0x000fc4000784c0ff */
[C---:B------:R-:W-:Y:S02]  /*2040*/  LOP3.LUT P3, RZ, R122.reuse, 0xff000000, RZ, 0xc0, !PT ;  /* 0xff0000007aff7812 */ /* 0x040fe4000786c0ff */
        /* <DEDUP_REMOVED lines=13> */
.L_x_470:
[--C-:B------:R-:W-:Y:S01]  /*2120*/  FFMA.FTZ R33, R114, UR17, R105.reuse ;  /* 0x0000001172217c23 */ /* 0x100fe20008010069 */
[--C-:B------:R-:W-:Y:S01]  /*2130*/  FFMA.FTZ R113, R113, UR17, R105.reuse ;  /* 0x0000001171717c23 */ /* 0x100fe20008010069 */
[--C-:B------:R-:W-:Y:S01]  /*2140*/  FFMA.FTZ R115, R115, UR17, R105.reuse ;  /* 0x0000001173737c23 */ /* 0x100fe20008010069 */
[----:B------:R-:W-:Y:S01]  /*2150*/  FFMA.FTZ R112, R112, UR17, R105 ;  /* 0x0000001170707c23 */ /* 0x000fe20008010069 */
[----:B------:R-:W-:Y:S01]  /*2160*/  FADD.FTZ R106, R106, -R33 ;  /* 0x800000216a6a7221 */ /* 0x000fe20000010000 */
[--C-:B-----5:R-:W-:Y:S02]  /*2170*/  HADD2.F32 R35, -RZ, R27.reuse.H0_H0 ;  /* 0x2000001bff237230 */ /* 0x120fe40000004100 */
[----:B------:R-:W-:Y:S01]  /*2180*/  FADD.FTZ R34, R52, -R113 ;  /* 0x8000007134227221 */ /* 0x000fe20000010000 */
[----:B------:R-:W-:Y:S02]  /*2190*/  HADD2.F32 R33, -RZ, R26.H0_H0 ;  /* 0x2000001aff217230 */ /* 0x000fe40000004100 */
[----:B------:R-:W-:Y:S01]  /*21a0*/  FADD.FTZ R32, R104, -R115 ;  /* 0x8000007368207221 */ /* 0x000fe20000010000 */
[----:B------:R-:W-:-:S02]  /*21b0*/  HADD2.F32 R43, -RZ, R27.H1_H1 ;  /* 0x3000001bff2b7230 */ /* 0x000fc40000004100 */
[--C-:B------:R-:W-:Y:S01]  /*21c0*/  FFMA.FTZ R88, R88, UR17, R105.reuse ;  /* 0x0000001158587c23 */ /* 0x100fe20008010069 */
[----:B------:R-:W-:Y:S02]  /*21d0*/  HADD2.F32 R41, -RZ, R26.H1_H1 ;  /* 0x3000001aff297230 */ /* 0x000fe40000004100 */
[--C-:B------:R-:W-:Y:S01]  /*21e0*/  FFMA.FTZ R54, R54, UR17, R105.reuse ;  /* 0x0000001136367c23 */ /* 0x100fe20008010069 */
[----:B------:R-:W-:Y:S01]  /*21f0*/  FADD.FTZ R112, R51, -R112 ;  /* 0x8000007033707221 */ /* 0x000fe20000010000 */
[--C-:B------:R-:W-:Y:S01]  /*2200*/  FFMA.FTZ R0, R0, UR17, R105.reuse ;  /* 0x0000001100007c23 */ /* 0x100fe20008010069 */
[----:B------:R-:W-:Y:S01]  /*2210*/  FFMA.FTZ R45, R90, UR17, R105 ;  /* 0x000000115a2d7c23 */ /* 0x000fe20008010069 */
[--C-:B------:R-:W-:Y:S02]  /*2220*/  HADD2.F32 R47, -RZ, R25.reuse.H0_H0 ;  /* 0x20000019ff2f7230 */ /* 0x100fe40000004100 */
[----:B------:R-:W-:Y:S01]  /*2230*/  FFMA.FTZ R32, R32, UR16, R35 ;  /* 0x0000001020207c23 */ /* 0x000fe20008010023 */
[----:B------:R-:W-:-:S02]  /*2240*/  HADD2.F32 R51, -RZ, R25.H1_H1 ;  /* 0x30000019ff337230 */ /* 0x000fc40000004100 */
[----:B------:R-:W-:Y:S01]  /*2250*/  FFMA.FTZ R34, R34, UR16, R33 ;  /* 0x0000001022227c23 */ /* 0x000fe20008010021 */
[----:B------:R-:W-:Y:S01]  /*2260*/  FADD.FTZ R88, R55, -R88 ;  /* 0x8000005837587221 */ /* 0x000fe20000010000 */
[----:B------:R-:W-:Y:S01]  /*2270*/  FADD.FTZ R54, R53, -R54 ;  /* 0x8000003635367221 */ /* 0x000fe20000010000 */
[----:B------:R-:W-:Y:S01]  /*2280*/  FFMA.FTZ R35, R106, UR16, R43 ;  /* 0x000000106a237c23 */ /* 0x000fe2000801002b */
[----:B------:R-:W-:Y:S01]  /*2290*/  FFMA.FTZ R107, R112, UR16, R41 ;  /* 0x00000010706b7c23 */ /* 0x000fe20008010029 */
[--C-:B------:R-:W-:Y:S01]  /*22a0*/  HADD2.F32 R33, -RZ, R24.reuse.H0_H0 ;  /* 0x20000018ff217230 */ /* 0x100fe20000004100 */
[----:B------:R-:W-:Y:S01]  /*22b0*/  ISETP.GE.U32.AND P2, PT, R122, RZ, PT ;  /* 0x000000ff7a00720c */ /* 0x000fe20003f46070 */
[----:B------:R-:W-:Y:S02]  /*22c0*/  HADD2.F32 R44, -RZ, R24.H1_H1 ;  /* 0x30000018ff2c7230 */ /* 0x000fe40000004100 */
[----:B------:R-:W-:Y:S01]  /*22d0*/  FADD.FTZ R0, R87, -R0 ;  /* 0x8000000057007221 */ /* 0x000fe20000010000 */
        /* <DEDUP_REMOVED lines=9> */
[----:B------:R-:W-:Y:S01]  /*2370*/  ISETP.GE.U32.AND.EX P2, PT, R123, 0x1000000, PT, P2 ;  /* 0x010000007b00780c */ /* 0x000fe20003f46120 */
[----:B------:R-:W-:Y:S01]  /*2380*/  FFMA.FTZ R45, R45, UR16, R44 ;  /* 0x000000102d2d7c23 */ /* 0x000fe2000801002c */
[----:B------:R-:W-:Y:S01]  /*2390*/  LOP3.LUT P6, RZ, R123, 0xff, RZ, 0xc0, !PT ;  /* 0x000000ff7bff7812 */ /* 0x000fe200078cc0ff */
[----:B------:R-:W-:Y:S01]  /*23a0*/  FMUL.FTZ R51, R47, UR7 ;  /* 0x000000072f337c20 */ /* 0x000fe20008410000 */
[----:B------:R-:W-:Y:S01]  /*23b0*/  LOP3.LUT P5, RZ, R123, 0xff00, RZ, 0xc0, !PT ;  /* 0x0000ff007bff7812 */ /* 0x000fe200078ac0ff */
[----:B------:R-:W-:Y:S01]  /*23c0*/  FMUL.FTZ R44, R0, UR7 ;  /* 0x00000007002c7c20 */ /* 0x000fe20008410000 */
[C---:B------:R-:W-:Y:S01]  /*23d0*/  F2FP.F16.F32.PACK_AB R33, R54.reuse, R47 ;  /* 0x0000002f3621723e */ /* 0x040fe200000000ff */
        /* <DEDUP_REMOVED lines=10> */
[----:B------:R-:W-:Y:S02]  /*2480*/  F2FP.F16.F32.PACK_AB R35, R35, R32 ;  /* 0x000000202323723e */ /* 0x000fe400000000ff */
[----:B------:R-:W-:Y:S02]  /*2490*/  F2FP.F16.F32.PACK_AB R32, R45, R0 ;  /* 0x000000002d20723e */ /* 0x000fe400000000ff */
[----:B------:R-:W-:Y:S02]  /*24a0*/  FSEL R51, R51, RZ, P2 ;  /* 0x000000ff33337208 */ /* 0x000fe40001000000 */
[----:B------:R-:W-:Y:S02]  /*24b0*/  FSEL R54, R54, RZ, P3 ;  /* 0x000000ff36367208 */ /* 0x000fe40001800000 */
[----:B------:R-:W-:Y:S02]  /*24c0*/  FSEL R44, R44, RZ, P6 ;  /* 0x000000ff2c2c7208 */ /* 0x000fe40003000000 */
[----:B------:R-:W-:-:S02]  /*24d0*/  FSEL R45, R46, RZ, P5 ;  /* 0x000000ff2e2d7208 */ /* 0x000fc40002800000 */
[----:B------:R-:W-:Y:S02]  /*24e0*/  F2FP.F16.F32.PACK_AB R43, R43, R40 ;  /* 0x000000282b2b723e */ /* 0x000fe400000000ff */
[----:B------:R-:W-:Y:S02]  /*24f0*/  F2FP.F16.F32.PACK_AB R42, R42, R41 ;  /* 0x000000292a2a723e */ /* 0x000fe400000000ff */
[----:B------:R-:W-:Y:S02]  /*2500*/  F2FP.F16.F32.PACK_AB R34, R107, R34 ;  /* 0x000000226b22723e */ /* 0x000fe400000000ff */
[----:B------:R-:W-:Y:S02]  /*2510*/  F2FP.F16.F32.PACK_AB R41, R54, R51 ;  /* 0x000000333629723e */ /* 0x000fe400000000ff */
[----:B------:R-:W-:Y:S01]  /*2520*/  F2FP.F16.F32.PACK_AB R40, R45, R44 ;  /* 0x0000002c2d28723e */ /* 0x000fe200000000ff */
[----:B------:R-:W-:Y:S06]  /*2530*/  BRA `(.L_x_469) ;  /* 0x0000001400407947 */ /* 0x000fec0003800000 */
.L_x_466:
        /* <DEDUP_REMOVED lines=17> */
[--C-:B------:R-:W-:Y:S01]  /*2650*/  FFMA.FTZ R112, R112, UR17, R105.reuse ;  /* 0x0000001170707c23 */ /* 0x100fe20008010069 */
[----:B------:R-:W-:Y:S01]  /*2660*/  FMUL.FTZ R115, R115, UR16 ;  /* 0x0000001073737c20 */ /* 0x000fe20008410000 */
[----:B------:R-:W-:Y:S01]  /*2670*/  ISETP.GE.U32.AND.EX P5, PT, R123, 0x1000000, PT, P2 ;  /* 0x010000007b00780c */ /* 0x000fe20003fa6120 */
[----:B------:R-:W-:Y:S01]  /*2680*/  FMUL.FTZ R29, R29, UR7 ;  /* 0x000000071d1d7c20 */ /* 0x000fe20008410000 */
[----:B------:R-:W-:Y:S01]  /*2690*/  FMUL.FTZ R113, R113, UR16 ;  /* 0x0000001071717c20 */ /* 0x000fe20008410000 */
[----:B------:R-:W-:Y:S01]  /*26a0*/  FADD.FTZ R55, R55, -R88 ;  /* 0x8000005837377221 */ /* 0x000fe20000010000 */
[----:B------:R-:W-:Y:S01]  /*26b0*/  FADD.FTZ R112, R51, -R112 ;  /* 0x8000007033707221 */ /* 0x000fe20000010000 */
[----:B------:R-:W-:Y:S01]  /*26c0*/  ISETP.GE.U32.AND P2, PT, R118, RZ, PT ;  /* 0x000000ff7600720c */ /* 0x000fe20003f46070 */
[----:B------:R-:W-:Y:S01]  /*26d0*/  FMUL.FTZ R115, R115, UR7 ;  /* 0x0000000773737c20 */ /* 0x000fe20008410000 */
[----:B------:R-:W-:Y:S01]  /*26e0*/  FSEL R40, R29, RZ, P5 ;  /* 0x000000ff1d287208 */ /* 0x000fe20002800000 */
[----:B------:R-:W-:Y:S01]  /*26f0*/  FMUL.FTZ R113, R113, UR7 ;  /* 0x0000000771717c20 */ /* 0x000fe20008410000 */
[C---:B------:R-:W-:Y:S01]  /*2700*/  LOP3.LUT P3, RZ, R123.reuse, 0xff0000, RZ, 0xc0, !PT ;  /* 0x00ff00007bff7812 */ /* 0x040fe2000786c0ff */
[----:B------:R-:W-:Y:S01]  /*2710*/  FMUL.FTZ R112, R112, UR16 ;  /* 0x0000001070707c20 */ /* 0x000fe20008410000 */
[----:B------:R-:W-:Y:S01]  /*2720*/  LOP3.LUT P5, RZ, R123, 0xff, RZ, 0xc0, !PT ;  /* 0x000000ff7bff7812 */ /* 0x000fe200078ac0ff */
[----:B------:R-:W-:Y:S01]  /*2730*/  FMUL.FTZ R55, R55, UR16 ;  /* 0x0000001037377c20 */ /* 0x000fe20008410000 */
[----:B------:R-:W-:Y:S01]  /*2740*/  ISETP.GE.U32.AND.EX P2, PT, R119, 0x1000000, PT, P2 ;  /* 0x010000007700780c */ /* 0x000fe20003f46120 */
[--C-:B------:R-:W-:Y:S01]  /*2750*/  FFMA.FTZ R54, R54, UR17, R105.reuse ;  /* 0x0000001136367c23 */ /* 0x100fe20008010069 */
[----:B------:R-:W-:Y:S01]  /*2760*/  FSEL R43, R115, RZ, P3 ;  /* 0x000000ff732b7208 */ /* 0x000fe20001800000 */
[----:B------:R-:W-:Y:S01]  /*2770*/  FMUL.FTZ R112, R112, UR7 ;  /* 0x0000000770707c20 */ /* 0x000fe20008410000 */
[----:B------:R-:W-:Y:S01]  /*2780*/  FSEL R28, R29, RZ, P2 ;  /* 0x000000ff1d1c7208 */ /* 0x000fe20001000000 */
[----:B------:R-:W-:Y:S01]  /*2790*/  FMUL.FTZ R55, R55, UR7 ;  /* 0x0000000737377c20 */ /* 0x000fe20008410000 */
[----:B------:R-:W-:Y:S01]  /*27a0*/  FSEL R42, R113, RZ, P5 ;  /* 0x000000ff712a7208 */ /* 0x000fe20002800000 */
[--C-:B------:R-:W-:Y:S01]  /*27b0*/  FFMA.FTZ R0, R0, UR17, R105.reuse ;  /* 0x0000001100007c23 */ /* 0x100fe20008010069 */
[----:B------:R-:W-:Y:S01]  /*27c0*/  LOP3.LUT P3, RZ, R119, 0xff, RZ, 0xc0, !PT ;  /* 0x000000ff77ff7812 */ /* 0x000fe2000786c0ff */
[----:B------:R-:W-:Y:S01]  /*27d0*/  FADD.FTZ R54, R53, -R54 ;  /* 0x8000003635367221 */ /* 0x000fe20000010000 */
[----:B------:R-:W-:Y:S01]  /*27e0*/  LOP3.LUT P2, RZ, R119, 0xff00, RZ, 0xc0, !PT ;  /* 0x0000ff0077ff7812 */ /* 0x000fe2000784c0ff */
[----:B------:R-:W-:Y:S01]  /*27f0*/  FFMA.FTZ R41, R90, UR17, R105 ;  /* 0x000000115a297c23 */ /* 0x000fe20008010069 */
        /* <DEDUP_REMOVED lines=8> */
[----:B------:R-:W-:Y:S01]  /*2880*/  LOP3.LUT P5, RZ, R118, 0xff0000, RZ, 0xc0, !PT ;  /* 0x00ff000076ff7812 */ /* 0x000fe200078ac0ff */
[----:B------:R-:W-:Y:S01]  /*2890*/  FMUL.FTZ R0, R0, UR16 ;  /* 0x0000001000007c20 */ /* 0x000fe20008410000 */
[----:B------:R-:W-:Y:S01]  /*28a0*/  LOP3.LUT P6, RZ, R119, 0xff0000, RZ, 0xc0, !PT ;  /* 0x00ff000077ff7812 */ /* 0x000fe200078cc0ff */
[----:B------:R-:W-:Y:S01]  /*28b0*/  FMUL.FTZ R41, R41, UR16 ;  /* 0x0000001029297c20 */ /* 0x000fe20008410000 */
[----:B------:R-:W-:-:S02]  /*28c0*/  F2FP.F16.F32.PACK_AB R30, R29, R30 ;  /* 0x0000001e1d1e723e */ /* 0x000fc400000000ff */
[----:B------:R-:W-:Y:S01]  /*28d0*/  FSEL R29, R55, RZ, P5 ;  /* 0x000000ff371d7208 */ /* 0x000fe20002800000 */
[----:B------:R-:W-:Y:S01]  /*28e0*/  FMUL.FTZ R41, R41, UR7 ;  /* 0x0000000729297c20 */ /* 0x000fe20008410000 */
[----:B------:R-:W-:Y:S02]  /*28f0*/  FSEL R31, R115, RZ, P6 ;  /* 0x000000ff731f7208 */ /* 0x000fe40003000000 */
[----:B------:R-:W-:Y:S02]  /*2900*/  LOP3.LUT P5, RZ, R118, 0xff000000, RZ, 0xc0, !PT ;  /* 0xff00000076ff7812 */ /* 0x000fe400078ac0ff */
[----:B------:R-:W-:Y:S02]  /*2910*/  LOP3.LUT P6, RZ, R123, 0xff00, RZ, 0xc0, !PT ;  /* 0x0000ff007bff7812 */ /* 0x000fe400078cc0ff */
[----:B------:R-:W-:Y:S02]  /*2920*/  LOP3.LUT P3, RZ, R122, 0xff000000, RZ, 0xc0, !PT ;  /* 0xff0000007aff7812 */ /* 0x000fe4000786c0ff */
[----:B------:R-:W-:Y:S01]  /*2930*/  F2FP.F16.F32.PACK_AB R43, R40, R43 ;  /* 0x0000002b282b723e */ /* 0x000fe200000000ff */
        /* <DEDUP_REMOVED lines=8> */
[----:B------:R-:W-:Y:S02]  /*29c0*/  F2FP.F16.F32.PACK_AB R31, R28, R31 ;  /* 0x0000001f1c1f723e */ /* 0x000fe400000000ff */
[----:B------:R-:W-:Y:S02]  /*29d0*/  F2FP.F16.F32.PACK_AB R42, R45, R42 ;  /* 0x0000002a2d2a723e */ /* 0x000fe400000000ff */
[C---:B------:R-:W-:Y:S02]  /*29e0*/  FSEL R28, R40.reuse, RZ, P5 ;  /* 0x000000ff281c7208 */ /* 0x040fe40002800000 */
[C---:B------:R-:W-:Y:S02]  /*29f0*/  FSEL R47, R41.reuse, RZ, P6 ;  /* 0x000000ff292f7208 */ /* 0x040fe40003000000 */
[----:B------:R-:W-:Y:S02]  /*2a00*/  FSEL R45, R41, RZ, P3 ;  /* 0x000000ff292d7208 */ /* 0x000fe40001800000 */
[----:B------:R-:W-:-:S02]  /*2a10*/  FSEL R40, R40, RZ, P2 ;  /* 0x000000ff28287208 */ /* 0x000fc40001000000 */
[----:B------:R-:W-:Y:S02]  /*2a20*/  F2FP.F16.F32.PACK_AB R29, R0, R29 ;  /* 0x0000001d001d723e */ /* 0x000fe400000000ff */
[----:B------:R-:W-:Y:S02]  /*2a30*/  F2FP.F16.F32.PACK_AB R41, R51, R44 ;  /* 0x0000002c3329723e */ /* 0x000fe400000000ff */
[----:B------:R-:W-:Y:S02]  /*2a40*/  F2FP.F16.F32.PACK_AB R28, R45, R28 ;  /* 0x0000001c2d1c723e */ /* 0x000fe400000000ff */
[----:B------:R-:W-:Y:S01]  /*2a50*/  F2FP.F16.F32.PACK_AB R40, R47, R40 ;  /* 0x000000282f28723e */ /* 0x000fe200000000ff */
[----:B------:R-:W-:Y:S06]  /*2a60*/  BRA `(.L_x_469) ;  /* 0x0000000c00f47947 */ /* 0x000fec0003800000 */
.L_x_472:
        /* <DEDUP_REMOVED lines=11> */
[--C-:B------:R-:W-:Y:S01]  /*2b20*/  FFMA.FTZ R88, R88, UR17, R105.reuse ;  /* 0x0000001158587c23 */ /* 0x100fe20008010069 */
[----:B------:R-:W-:Y:S01]  /*2b30*/  ISETP.GE.U32.AND P3, PT, R118, RZ, PT ;  /* 0x000000ff7600720c */ /* 0x000fe20003f66070 */
[----:B------:R-:W-:Y:S01]  /*2b40*/  FMUL.FTZ R28, R35, UR7 ;  /* 0x00000007231c7c20 */ /* 0x000fe20008410000 */
[----:B------:R-:W-:Y:S01]  /*2b50*/  LOP3.LUT P6, RZ, R123, 0xff0000, RZ, 0xc0, !PT ;  /* 0x00ff00007bff7812 */ /* 0x000fe200078cc0ff */
[----:B------:R-:W-:Y:S01]  /*2b60*/  FMUL.FTZ R34, R113, UR16 ;  /* 0x0000001071227c20 */ /* 0x000fe20008410000 */
[----:B------:R-:W-:Y:S01]  /*2b70*/  LOP3.LUT P5, RZ, R119, 0xff0000, RZ, 0xc0, !PT ;  /* 0x00ff000077ff7812 */ /* 0x000fe200078ac0ff */
[----:B------:R-:W-:Y:S01]  /*2b80*/  FMUL.FTZ R29, R40, UR7 ;  /* 0x00000007281d7c20 */ /* 0x000fe20008410000 */
[----:B------:R-:W-:Y:S01]  /*2b90*/  ISETP.GE.U32.AND.EX P2, PT, R123, 0x1000000, PT, P2 ;  /* 0x010000007b00780c */ /* 0x000fe20003f46120 */
[----:B------:R-:W-:Y:S01]  /*2ba0*/  FMUL.FTZ R41, R112, UR16 ;  /* 0x0000001070297c20 */ /* 0x000fe20008410000 */
[----:B------:R-:W-:Y:S01]  /*2bb0*/  ISETP.GE.U32.AND.EX P3, PT, R119, 0x1000000, PT, P3 ;  /* 0x010000007700780c */ /* 0x000fe20003f66130 */
[----:B------:R-:W-:Y:S01]  /*2bc0*/  FADD.FTZ R88, R55, -R88 ;  /* 0x8000005837587221 */ /* 0x000fe20000010000 */
[C---:B------:R-:W-:Y:S01]  /*2bd0*/  FSEL R43, R28.reuse, RZ, P6 ;  /* 0x000000ff1c2b7208 */ /* 0x040fe20003000000 */
[----:B------:R-:W-:Y:S01]  /*2be0*/  FMUL.FTZ R31, R41, UR7 ;  /* 0x00000007291f7c20 */ /* 0x000fe20008410000 */
[----:B------:R-:W-:Y:S01]  /*2bf0*/  FSEL R32, R28, RZ, P5 ;  /* 0x000000ff1c207208 */ /* 0x000fe20002800000 */
[----:B------:R-:W-:Y:S01]  /*2c00*/  FMUL.FTZ R28, R34, UR7 ;  /* 0x00000007221c7c20 */ /* 0x000fe20008410000 */
[----:B------:R-:W-:Y:S01]  /*2c10*/  LOP3.LUT P6, RZ, R123, 0xff, RZ, 0xc0, !PT ;  /* 0x000000ff7bff7812 */ /* 0x000fe200078cc0ff */
[--C-:B------:R-:W-:Y:S01]  /*2c20*/  FFMA.FTZ R54, R54, UR17, R105.reuse ;  /* 0x0000001136367c23 */ /* 0x100fe20008010069 */
[----:B------:R-:W-:Y:S01]  /*2c30*/  LOP3.LUT P5, RZ, R119, 0xff, RZ, 0xc0, !PT ;  /* 0x000000ff77ff7812 */ /* 0x000fe200078ac0ff */
        /* <DEDUP_REMOVED lines=12> */
[C---:B------:R-:W-:Y:S01]  /*2d00*/  FSEL R29, R31.reuse, RZ, P2 ;  /* 0x000000ff1f1d7208 */ /* 0x040fe20001000000 */
[----:B------:R-:W-:Y:S01]  /*2d10*/  FMUL.FTZ R0, R0, UR16 ;  /* 0x0000001000007c20 */ /* 0x000fe20008410000 */
[----:B------:R-:W-:Y:S01]  /*2d20*/  FSEL R45, R31, RZ, P3 ;  /* 0x000000ff1f2d7208 */ /* 0x000fe20001800000 */
[----:B------:R-:W-:Y:S01]  /*2d30*/  FFMA.FTZ R31, R90, UR17, R105 ;  /* 0x000000115a1f7c23 */ /* 0x000fe20008010069 */
[----:B------:R-:W-:Y:S02]  /*2d40*/  LOP3.LUT P6, RZ, R122, 0xff0000, RZ, 0xc0, !PT ;  /* 0x00ff00007aff7812 */ /* 0x000fe400078cc0ff */
[----:B------:R-:W-:Y:S01]  /*2d50*/  F2FP.F16.F32.PACK_AB R43, R44, R43 ;  /* 0x0000002b2c2b723e */ /* 0x000fe200000000ff */
[----:B------:R-:W-:Y:S01]  /*2d60*/  FADD.FTZ R86, R86, -R31 ;  /* 0x8000001f56567221 */ /* 0x000fe20000010000 */
[----:B------:R-:W-:-:S02]  /*2d70*/  FSEL R44, R28, RZ, P6 ;  /* 0x000000ff1c2c7208 */ /* 0x000fc40003000000 */
[----:B------:R-:W-:Y:S02]  /*2d80*/  LOP3.LUT P6, RZ, R118, 0xff0000, RZ, 0xc0, !PT ;  /* 0x00ff000076ff7812 */ /* 0x000fe400078cc0ff */
[----:B------:R-:W-:Y:S01]  /*2d90*/  F2FP.F16.F32.PACK_AB R34, R41, R34 ;  /* 0x000000222922723e */ /* 0x000fe200000000ff */
[----:B------:R-:W-:Y:S01]  /*2da0*/  FMUL.FTZ R41, R86, UR16 ;  /* 0x0000001056297c20 */ /* 0x000fe20008410000 */
[C---:B------:R-:W-:Y:S01]  /*2db0*/  F2FP.F16.F32.PACK_AB R33, R54.reuse, R33 ;  /* 0x000000213621723e */ /* 0x040fe200000000ff */
[----:B------:R-:W-:Y:S01]  /*2dc0*/  FMUL.FTZ R54, R54, UR7 ;  /* 0x0000000736367c20 */ /* 0x000fe20008410000 */
[----:B------:R-:W-:Y:S02]  /*2dd0*/  LOP3.LUT P5, RZ, R122, 0xff000000, RZ, 0xc0, !PT ;  /* 0xff0000007aff7812 */ /* 0x000fe400078ac0ff */
[----:B------:R-:W-:Y:S01]  /*2de0*/  FSEL R46, R28, RZ, P6 ;  /* 0x000000ff1c2e7208 */ /* 0x000fe20003000000 */
[----:B------:R-:W-:Y:S01]  /*2df0*/  FMUL.FTZ R28, R41, UR7 ;  /* 0x00000007291c7c20 */ /* 0x000fe20008410000 */
[----:B------:R-:W-:-:S02]  /*2e00*/  LOP3.LUT P6, RZ, R118, 0xff000000, RZ, 0xc0, !PT ;  /* 0xff00000076ff7812 */ /* 0x000fc400078cc0ff */
[----:B------:R-:W-:Y:S02]  /*2e10*/  F2FP.F16.F32.PACK_AB R31, R47, R32 ;  /* 0x000000202f1f723e */ /* 0x000fe400000000ff */
[----:B------:R-:W-:Y:S02]  /*2e20*/  FSEL R51, R54, RZ, P5 ;  /* 0x000000ff36337208 */ /* 0x000fe40002800000 */
[----:B------:R-:W-:Y:S01]  /*2e30*/  F2FP.F16.F32.PACK_AB R32, R41, R0 ;  /* 0x000000002920723e */ /* 0x000fe200000000ff */
[----:B------:R-:W-:Y:S01]  /*2e40*/  FMUL.FTZ R0, R0, UR7 ;  /* 0x0000000700007c20 */ /* 0x000fe20008410000 */
[----:B------:R-:W-:Y:S02]  /*2e50*/  LOP3.LUT P2, RZ, R122, 0xff00, RZ, 0xc0, !PT ;  /* 0x0000ff007aff7812 */ /* 0x000fe4000784c0ff */
[----:B------:R-:W-:Y:S02]  /*2e60*/  LOP3.LUT P5, RZ, R118, 0xff00, RZ, 0xc0, !PT ;  /* 0x0000ff0076ff7812 */ /* 0x000fe400078ac0ff */
[----:B------:R-:W-:-:S02]  /*2e70*/  FSEL R41, R54, RZ, P6 ;  /* 0x000000ff36297208 */ /* 0x000fc40003000000 */
[----:B------:R-:W-:Y:S02]  /*2e80*/  LOP3.LUT P3, RZ, R122, 0xff, RZ, 0xc0, !PT ;  /* 0x000000ff7aff7812 */ /* 0x000fe4000786c0ff */
[----:B------:R-:W-:Y:S02]  /*2e90*/  LOP3.LUT P6, RZ, R118, 0xff, RZ, 0xc0, !PT ;  /* 0x000000ff76ff7812 */ /* 0x000fe400078cc0ff */
[----:B------:R-:W-:Y:S02]  /*2ea0*/  F2FP.F16.F32.PACK_AB R30, R45, R30 ;  /* 0x0000001e2d1e723e */ /* 0x000fe400000000ff */
[----:B------:R-:W-:Y:S02]  /*2eb0*/  F2FP.F16.F32.PACK_AB R35, R40, R35 ;  /* 0x000000232823723e */ /* 0x000fe400000000ff */
[C---:B------:R-:W-:Y:S02]  /*2ec0*/  FSEL R45, R28.reuse, RZ, P2 ;  /* 0x000000ff1c2d7208 */ /* 0x040fe40001000000 */
[----:B------:R-:W-:-:S02]  /*2ed0*/  FSEL R47, R28, RZ, P5 ;  /* 0x000000ff1c2f7208 */ /* 0x000fc40002800000 */
[C---:B------:R-:W-:Y:S02]  /*2ee0*/  FSEL R28, R0.reuse, RZ, P6 ;  /* 0x000000ff001c7208 */ /* 0x040fe40003000000 */
[----:B------:R-:W-:Y:S02]  /*2ef0*/  FSEL R40, R0, RZ, P3 ;  /* 0x000000ff00287208 */ /* 0x000fe40001800000 */
[----:B------:R-:W-:Y:S02]  /*2f00*/  F2FP.F16.F32.PACK_AB R42, R29, R42 ;  /* 0x0000002a1d2a723e */ /* 0x000fe400000000ff */
[----:B------:R-:W-:Y:S02]  /*2f10*/  F2FP.F16.F32.PACK_AB R29, R41, R46 ;  /* 0x0000002e291d723e */ /* 0x000fe400000000ff */
[----:B------:R-:W-:Y:S02]  /*2f20*/  F2FP.F16.F32.PACK_AB R41, R51, R44 ;  /* 0x0000002c3329723e */ /* 0x000fe400000000ff */
[----:B------:R-:W-:-:S02]  /*2f30*/  F2FP.F16.F32.PACK_AB R28, R47, R28 ;  /* 0x0000001c2f1c723e */ /* 0x000fc400000000ff */
[----:B------:R-:W-:Y:S01]  /*2f40*/  F2FP.F16.F32.PACK_AB R40, R45, R40 ;  /* 0x000000282d28723e */ /* 0x000fe200000000ff */
[----:B------:R-:W-:Y:S06]  /*2f50*/  BRA `(.L_x_469) ;  /* 0x0000000800b87947 */ /* 0x000fec0003800000 */
.L_x_471:
[----:B------:R-:W-:Y:S01]  /*2f60*/  UMOV UR5, UR8 ;  /* 0x0000000800057c82 */ /* 0x000fe20008000000 */
[----:B------:R-:W-:Y:S01]  /*2f70*/  UMOV UR6, UR9 ;  /* 0x0000000900067c82 */ /* 0x000fe20008000000 */
[----:B------:R-:W-:-:S04]  /*2f80*/  UISETP.NE.U32.AND UP0, UPT, UR5, URZ, UPT ;  /* 0x000000ff0500728c */ /* 0x000fc8000bf05070 */
[----:B------:R-:W-:-:S09]  /*2f90*/  UISETP.NE.AND.EX UP0, UPT, UR6, URZ, UPT, UP0 ;  /* 0x000000ff0600728c */ /* 0x000fd2000bf05300 */
[----:B------:R-:W-:Y:S05]  /*2fa0*/  BRA.U UP0, `(.L_x_473) ;  /* 0x00000005004c7547 */ /* 0x000fea000b800000 */
[--C-:B------:R-:W-:Y:S01]  /*2fb0*/  FFMA.FTZ R115, R115, UR17, R105.reuse ;  /* 0x0000001173737c23 */ /* 0x100fe20008010069 */
[--C-:B------:R-:W-:Y:S01]  /*2fc0*/  FFMA.FTZ R29, R114, UR17, R105.reuse ;  /* 0x00000011721d7c23 */ /* 0x100fe20008010069 */
[--C-:B-----5:R-:W-:Y:S02]  /*2fd0*/  HADD2.F32 R30, -RZ, R27.reuse.H0_H0 ;  /* 0x2000001bff1e7230 */ /* 0x120fe40000004100 */
[----:B------:R-:W-:Y:S01]  /*2fe0*/  FFMA.FTZ R113, R113, UR17, R105 ;  /* 0x0000001171717c23 */ /* 0x000fe20008010069 */
[----:B------:R-:W-:Y:S01]  /*2ff0*/  FADD.FTZ R115, R104, -R115 ;  /* 0x8000007368737221 */ /* 0x000fe20000010000 */
[----:B------:R-:W-:Y:S02]  /*3000*/  HADD2.F32 R31, -RZ, R27.H1_H1 ;  /* 0x3000001bff1f7230 */ /* 0x000fe40000004100 */
[----:B------:R-:W-:Y:S01]  /*3010*/  FADD.FTZ R106, R106, -R29 ;  /* 0x8000001d6a6a7221 */ /* 0x000fe20000010000 */
[--C-:B------:R-:W-:Y:S02]  /*3020*/  HADD2.F32 R28, -RZ, R26.reuse.H0_H0 ;  /* 0x2000001aff1c7230 */ /* 0x100fe40000004100 */
[----:B------:R-:W-:Y:S01]  /*3030*/  FFMA.FTZ R30, R115, UR16, R30 ;  /* 0x00000010731e7c23 */ /* 0x000fe2000801001e */
[----:B------:R-:W-:Y:S01]  /*3040*/  FADD.FTZ R113, R52, -R113 ;  /* 0x8000007134717221 */ /* 0x000fe20000010000 */
[----:B------:R-:W-:Y:S01]  /*3050*/  FFMA.FTZ R31, R106, UR16, R31 ;  /* 0x000000106a1f7c23 */ /* 0x000fe2000801001f */
[----:B------:R-:W-:Y:S01]  /*3060*/  ISETP.GE.U32.AND P2, PT, R122, RZ, PT ;  /* 0x000000ff7a00720c */ /* 0x000fe20003f46070 */
[----:B------:R-:W-:Y:S01]  /*3070*/  FMUL.FTZ R30, R30, UR7 ;  /* 0x000000071e1e7c20 */ /* 0x000fe20008410000 */
[----:B------:R-:W-:Y:S01]  /*3080*/  ISETP.GE.U32.AND P3, PT, R118, RZ, PT ;  /* 0x000000ff7600720c */ /* 0x000fe20003f66070 */
[----:B------:R-:W-:Y:S01]  /*3090*/  FFMA.FTZ R28, R113, UR16, R28 ;  /* 0x00000010711c7c23 */ /* 0x000fe2000801001c */
[----:B------:R-:W-:Y:S01]  /*30a0*/  LOP3.LUT P6, RZ, R123, 0xff0000, RZ, 0xc0, !PT ;  /* 0x00ff00007bff7812 */ /* 0x000fe200078cc0ff */
[----:B------:R-:W-:Y:S01]  /*30b0*/  FMUL.FTZ R40, R31, UR7 ;  /* 0x000000071f287c20 */ /* 0x000fe20008410000 */
[----:B------:R-:W-:Y:S01]  /*30c0*/  LOP3.LUT P5, RZ, R119, 0xff0000, RZ, 0xc0, !PT ;  /* 0x00ff000077ff7812 */ /* 0x000fe200078ac0ff */
[--C-:B------:R-:W-:Y:S01]  /*30d0*/  FFMA.FTZ R88, R88, UR17, R105.reuse ;  /* 0x0000001158587c23 */ /* 0x100fe20008010069 */
[----:B------:R-:W-:Y:S01]  /*30e0*/  ISETP.GE.U32.AND.EX P2, PT, R123, 0x1000000, PT, P2 ;  /* 0x010000007b00780c */ /* 0x000fe20003f46120 */
[--C-:B------:R-:W-:Y:S01]  /*30f0*/  FFMA.FTZ R112, R112, UR17, R105.reuse ;  /* 0x0000001170707c23 */ /* 0x100fe20008010069 */
[----:B------:R-:W-:Y:S01]  /*3100*/  ISETP.GE.U32.AND.EX P3, PT, R119, 0x1000000, PT, P3 ;  /* 0x010000007700780c */ /* 0x000fe20003f66130 */
[----:B------:R-:W-:Y:S01]  /*3110*/  FADD.FTZ R55, R55, -R88 ;  /* 0x8000005837377221 */ /* 0x000fe20000010000 */
[C---:B------:R-:W-:Y:S01]  /*3120*/  FSEL R43, R30.reuse, RZ, P6 ;  /* 0x000000ff1e2b7208 */ /* 0x040fe20003000000 */
[----:B------:R-:W-:Y:S01]  /*3130*/  HADD2.F32 R29, -RZ, R26.H1_H1 ;  /* 0x3000001aff1d7230 */ /* 0x000fe20000004100 */
[----:B------:R-:W-:Y:S01]  /*3140*/  FSEL R31, R30, RZ, P5 ;  /* 0x000000ff1e1f7208 */ /* 0x000fe20002800000 */
[----:B------:R-:W-:Y:S01]  /*3150*/  FMUL.FTZ R30, R28, UR7 ;  /* 0x000000071c1e7c20 */ /* 0x000fe20008410000 */
[C---:B------:R-:W-:Y:S01]  /*3160*/  FSEL R46, R40.reuse, RZ, P2 ;  /* 0x000000ff282e7208 */ /* 0x040fe20001000000 */
[----:B------:R-:W-:Y:S01]  /*3170*/  FADD.FTZ R112, R51, -R112 ;  /* 0x8000007033707221 */ /* 0x000fe20000010000 */
[----:B------:R-:W-:Y:S01]  /*3180*/  FSEL R28, R40, RZ, P3 ;  /* 0x000000ff281c7208 */ /* 0x000fe20001800000 */
[--C-:B------:R-:W-:Y:S01]  /*3190*/  HADD2.F32 R40, -RZ, R25.reuse.H0_H0 ;  /* 0x20000019ff287230 */ /* 0x100fe20000004100 */
[----:B------:R-:W-:Y:S01]  /*31a0*/  LOP3.LUT P6, RZ, R123, 0xff, RZ, 0xc0, !PT ;  /* 0x000000ff7bff7812 */ /* 0x000fe200078cc0ff */
[----:B------:R-:W-:Y:S01]  /*31b0*/  FFMA.FTZ R54, R54, UR17, R105 ;  /* 0x0000001136367c23 */ /* 0x000fe20008010069 */
[----:B------:R-:W-:Y:S01]  /*31c0*/  FFMA.FTZ R29, R112, UR16, R29 ;  /* 0x00000010701d7c23 */ /* 0x000fe2000801001d */
[----:B------:R-:W-:-:S02]  /*31d0*/  HADD2.F32 R51, -RZ, R25.H1_H1 ;  /* 0x30000019ff337230 */ /* 0x000fc40000004100 */
[----:B------:R-:W-:Y:S01]  /*31e0*/  FFMA.FTZ R55, R55, UR16, R40 ;  /* 0x0000001037377c23 */ /* 0x000fe20008010028 */
[----:B------:R-:W-:Y:S01]  /*31f0*/  FSEL R42, R30, RZ, P6 ;  /* 0x000000ff1e2a7208 */ /* 0x000fe20003000000 */
[--C-:B------:R-:W-:Y:S01]  /*3200*/  FFMA.FTZ R0, R0, UR17, R105.reuse ;  /* 0x0000001100007c23 */ /* 0x100fe20008010069 */
[----:B------:R-:W-:Y:S01]  /*3210*/  LOP3.LUT P6, RZ, R122, 0xff0000, RZ, 0xc0, !PT ;  /* 0x00ff00007aff7812 */ /* 0x000fe200078cc0ff */
[----:B------:R-:W-:Y:S01]  /*3220*/  FMUL.FTZ R55, R55, UR7 ;  /* 0x0000000737377c20 */ /* 0x000fe20008410000 */
[----:B------:R-:W-:Y:S01]  /*3230*/  FADD.FTZ R54, R53, -R54 ;  /* 0x8000003635367221 */ /* 0x000fe20000010000 */
[----:B------:R-:W-:Y:S01]  /*3240*/  FFMA.FTZ R47, R90, UR17, R105 ;  /* 0x000000115a2f7c23 */ /* 0x000fe20008010069 */
[----:B------:R-:W-:Y:S01]  /*3250*/  FMUL.FTZ R41, R29, UR7 ;  /* 0x000000071d297c20 */ /* 0x000fe20008410000 */
[--C-:B------:R-:W-:Y:S01]  /*3260*/  HADD2.F32 R45, -RZ, R24.reuse.H0_H0 ;  /* 0x20000018ff2d7230 */ /* 0x100fe20000004100 */
[----:B------:R-:W-:Y:S01]  /*3270*/  LOP3.LUT P5, RZ, R119, 0xff, RZ, 0xc0, !PT ;  /* 0x000000ff77ff7812 */ /* 0x000fe200078ac0ff */
[----:B------:R-:W-:Y:S01]  /*3280*/  FADD.FTZ R0, R87, -R0 ;  /* 0x8000000057007221 */ /* 0x000fe20000010000 */
[----:B------:R-:W-:Y:S01]  /*3290*/  LOP3.LUT P2, RZ, R123, 0xff00, RZ, 0xc0, !PT ;  /* 0x0000ff007bff7812 */ /* 0x000fe2000784c0ff */
[----:B------:R-:W-:-:S02]  /*32a0*/  HADD2.F32 R40, -RZ, R24.H1_H1 ;  /* 0x30000018ff287230 */ /* 0x000fc40000004100 */
[----:B------:R-:W-:Y:S01]  /*32b0*/  FFMA.FTZ R51, R54, UR16, R51 ;  /* 0x0000001036337c23 */ /* 0x000fe20008010033 */
[----:B------:R-:W-:Y:S01]  /*32c0*/  FSEL R44, R55, RZ, P6 ;  /* 0x000000ff372c7208 */ /* 0x000fe20003000000 */
[----:B------:R-:W-:Y:S01]  /*32d0*/  FADD.FTZ R47, R86, -R47 ;  /* 0x8000002f562f7221 */ /* 0x000fe20000010000 */
[----:B------:R-:W-:Y:S01]  /*32e0*/  LOP3.LUT P3, RZ, R119, 0xff00, RZ, 0xc0, !PT ;  /* 0x0000ff0077ff7812 */ /* 0x000fe2000786c0ff */
[----:B------:R-:W-:Y:S01]  /*32f0*/  FFMA.FTZ R45, R0, UR16, R45 ;  /* 0x00000010002d7c23 */ /* 0x000fe2000801002d */
[----:B------:R-:W-:Y:S01]  /*3300*/  LOP3.LUT P6, RZ, R118, 0xff0000, RZ, 0xc0, !PT ;  /* 0x00ff000076ff7812 */ /* 0x000fe200078cc0ff */
[----:B------:R-:W-:Y:S01]  /*3310*/  FMUL.FTZ R51, R51, UR7 ;  /* 0x0000000733337c20 */ /* 0x000fe20008410000 */
[----:B------:R-:W-:Y:S01]  /*3320*/  FSEL R30, R30, RZ, P5 ;  /* 0x000000ff1e1e7208 */ /* 0x000fe20002800000 */
[----:B------:R-:W-:Y:S01]  /*3330*/  FFMA.FTZ R40, R47, UR16, R40 ;  /* 0x000000102f287c23 */ /* 0x000fe20008010028 */
[----:B------:R-:W-:Y:S02]  /*3340*/  FSEL R29, R41, RZ, P2 ;  /* 0x000000ff291d7208 */ /* 0x000fe40001000000 */
[----:B------:R-:W-:-:S02]  /*3350*/  LOP3.LUT P5, RZ, R122, 0xff000000, RZ, 0xc0, !PT ;  /* 0xff0000007aff7812 */ /* 0x000fc400078ac0ff */
[----:B------:R-:W-:Y:S02]  /*3360*/  FSEL R41, R41, RZ, P3 ;  /* 0x000000ff29297208 */ /* 0x000fe40001800000 */
[----:B------:R-:W-:Y:S02]  /*3370*/  FSEL R0, R55, RZ, P6 ;  /* 0x000000ff37007208 */ /* 0x000fe40003000000 */
[----:B------:R-:W-:Y:S02]  /*3380*/  LOP3.LUT P6, RZ, R118, 0xff000000, RZ, 0xc0, !PT ;  /* 0xff00000076ff7812 */ /* 0x000fe400078cc0ff */
[----:B------:R-:W-:Y:S01]  /*3390*/  F2FP.F16.F32.PACK_AB R31, R28, R31 ;  /* 0x0000001f1c1f723e */ /* 0x000fe200000000ff */
[----:B------:R-:W-:Y:S01]  /*33a0*/  FMUL.FTZ R28, R40, UR7 ;  /* 0x00000007281c7c20 */ /* 0x000fe20008410000 */
[----:B------:R-:W-:Y:S01]  /*33b0*/  F2FP.F16.F32.PACK_AB R30, R41, R30 ;  /* 0x0000001e291e723e */ /* 0x000fe200000000ff */
[----:B------:R-:W-:Y:S01]  /*33c0*/  FMUL.FTZ R40, R45, UR7 ;  /* 0x000000072d287c20 */ /* 0x000fe20008410000 */
[----:B------:R-:W-:-:S02]  /*33d0*/  FSEL R53, R51, RZ, P5 ;  /* 0x000000ff33357208 */ /* 0x000fc40002800000 */
[----:B------:R-:W-:Y:S02]  /*33e0*/  LOP3.LUT P2, RZ, R122, 0xff00, RZ, 0xc0, !PT ;  /* 0x0000ff007aff7812 */ /* 0x000fe4000784c0ff */
[C---:B------:R-:W-:Y:S02]  /*33f0*/  LOP3.LUT P5, RZ, R118.reuse, 0xff00, RZ, 0xc0, !PT ;  /* 0x0000ff0076ff7812 */ /* 0x040fe400078ac0ff */
        /* <DEDUP_REMOVED lines=14> */
.L_x_473:
[--C-:B------:R-:W-:Y:S01]  /*34e0*/  FFMA.FTZ R115, R115, UR17, R105.reuse ;  /* 0x0000001173737c23 */ /* 0x100fe20008010069 */
[--C-:B------:R-:W-:Y:S01]  /*34f0*/  FFMA.FTZ R29, R114, UR17, R105.reuse ;  /* 0x00000011721d7c23 */ /* 0x100fe20008010069 */
[----:B------:R-:W-:Y:S01]  /*3500*/  FFMA.FTZ R113, R113, UR17, R105 ;  /* 0x0000001171717c23 */ /* 0x000fe20008010069 */
[--C-:B-----5:R-:W-:Y:S02]  /*3510*/  HADD2.F32 R33, -RZ, R27.reuse.H0_H0 ;  /* 0x2000001bff217230 */ /* 0x120fe40000004100 */
[----:B------:R-:W-:Y:S01]  /*3520*/  FADD.FTZ R28, R104, -R115 ;  /* 0x80000073681c7221 */ /* 0x000fe20000010000 */
[----:B------:R-:W-:Y:S01]  /*3530*/  FADD.FTZ R35, R106, -R29 ;  /* 0x8000001d6a237221 */ /* 0x000fe20000010000 */
[----:B------:R-:W-:Y:S02]  /*3540*/  HADD2.F32 R29, -RZ, R26.H0_H0 ;  /* 0x2000001aff1d7230 */ /* 0x000fe40000004100 */
[----:B------:R-:W-:Y:S01]  /*3550*/  FADD.FTZ R34, R52, -R113 ;  /* 0x8000007134227221 */ /* 0x000fe20000010000 */
[----:B------:R-:W-:-:S02]  /*3560*/  HADD2.F32 R32, -RZ, R27.H1_H1 ;  /* 0x3000001bff207230 */ /* 0x000fc40000004100 */
[----:B------:R-:W-:Y:S01]  /*3570*/  FFMA.FTZ R28, R28, UR16, R33 ;  /* 0x000000101c1c7c23 */ /* 0x000fe20008010021 */
[----:B------:R-:W-:Y:S01]  /*3580*/  FFMA.FTZ R88, R88, UR17, R105 ;  /* 0x0000001158587c23 */ /* 0x000fe20008010069 */
[----:B------:R-:W-:Y:S01]  /*3590*/  FFMA.FTZ R34, R34, UR16, R29 ;  /* 0x0000001022227c23 */ /* 0x000fe2000801001d */
[--C-:B------:R-:W-:Y:S01]  /*35a0*/  FFMA.FTZ R112, R112, UR17, R105.reuse ;  /* 0x0000001170707c23 */ /* 0x100fe20008010069 */
[----:B------:R-:W-:Y:S01]  /*35b0*/  FMUL.FTZ R29, R28, UR7 ;  /* 0x000000071c1d7c20 */ /* 0x000fe20008410000 */
[----:B------:R-:W-:Y:S01]  /*35c0*/  FFMA.FTZ R35, R35, UR16, R32 ;  /* 0x0000001023237c23 */ /* 0x000fe20008010020 */
[----:B------:R-:W-:Y:S01]  /*35d0*/  LOP3.LUT P6, RZ, R123, 0xff0000, RZ, 0xc0, !PT ;  /* 0x00ff00007bff7812 */ /* 0x000fe200078cc0ff */
[--C-:B------:R-:W-:Y:S01]  /*35e0*/  HADD2.F32 R47, -RZ, R25.reuse.H0_H0 ;  /* 0x20000019ff2f7230 */ /* 0x100fe20000004100 */
[----:B------:R-:W-:Y:S01]  /*35f0*/  ISETP.GE.U32.AND P3, PT, R118, RZ, PT ;  /* 0x000000ff7600720c */ /* 0x000fe20003f66070 */
[----:B------:R-:W-:Y:S01]  /*3600*/  FADD.FTZ R88, R55, -R88 ;  /* 0x8000005837587221 */ /* 0x000fe20000010000 */
[----:B------:R-:W-:Y:S01]  /*3610*/  HADD2.F32 R30, -RZ, R26.H1_H1 ;  /* 0x3000001aff1e7230 */ /* 0x000fe20000004100 */
[----:B------:R-:W-:Y:S01]  /*3620*/  ISETP.GE.U32.AND P2, PT, R122, RZ, PT ;  /* 0x000000ff7a00720c */ /* 0x000fe20003f46070 */
[----:B------:R-:W-:Y:S01]  /*3630*/  FADD.FTZ R31, R51, -R112 ;  /* 0x80000070331f7221 */ /* 0x000fe20000010000 */
[----:B------:R-:W-:Y:S01]  /*3640*/  FFMA.FTZ R54, R54, UR17, R105 ;  /* 0x0000001136367c23 */ /* 0x000fe20008010069 */
[----:B------:R-:W-:Y:S01]  /*3650*/  FSEL R43, R29, RZ, P6 ;  /* 0x000000ff1d2b7208 */ /* 0x000fe20003000000 */
[----:B------:R-:W-:Y:S01]  /*3660*/  FMUL.FTZ R33, R35, UR7 ;  /* 0x0000000723217c20 */ /* 0x000fe20008410000 */
[----:B------:R-:W-:Y:S01]  /*3670*/  FMUL.FTZ R32, R34, UR7 ;  /* 0x0000000722207c20 */ /* 0x000fe20008410000 */
[----:B------:R-:W-:Y:S01]  /*3680*/  LOP3.LUT P5, RZ, R119, 0xff0000, RZ, 0xc0, !PT ;  /* 0x00ff000077ff7812 */ /* 0x000fe200078ac0ff */
[----:B------:R-:W-:Y:S01]  /*3690*/  FFMA.FTZ R47, R88, UR16, R47 ;  /* 0x00000010582f7c23 */ /* 0x000fe2000801002f */
[----:B------:R-:W-:Y:S01]  /*36a0*/  LOP3.LUT P6, RZ, R123, 0xff, RZ, 0xc0, !PT ;  /* 0x000000ff7bff7812 */ /* 0x000fe200078cc0ff */
[----:B------:R-:W-:Y:S01]  /*36b0*/  FFMA.FTZ R31, R31, UR16, R30 ;  /* 0x000000101f1f7c23 */ /* 0x000fe2000801001e */
[----:B------:R-:W-:Y:S01]  /*36c0*/  ISETP.GE.U32.AND.EX P3, PT, R119, 0x1000000, PT, P3 ;  /* 0x010000007700780c */ /* 0x000fe20003f66130 */
[----:B------:R-:W-:Y:S01]  /*36d0*/  HADD2.F32 R51, -RZ, R25.H1_H1 ;  /* 0x30000019ff337230 */ /* 0x000fe20000004100 */
[----:B------:R-:W-:Y:S01]  /*36e0*/  ISETP.GE.U32.AND.EX P2, PT, R123, 0x1000000, PT, P2 ;  /* 0x010000007b00780c */ /* 0x000fe20003f46120 */
[--C-:B------:R-:W-:Y:S01]  /*36f0*/  FFMA.FTZ R0, R0, UR17, R105.reuse ;  /* 0x0000001100007c23 */ /* 0x100fe20008010069 */
[----:B------:R-:W-:Y:S01]  /*3700*/  FADD.FTZ R54, R53, -R54 ;  /* 0x8000003635367221 */ /* 0x000fe20000010000 */
[----:B------:R-:W-:Y:S01]  /*3710*/  FSEL R46, R29, RZ, P5 ;  /* 0x000000ff1d2e7208 */ /* 0x000fe20002800000 */
[----:B------:R-:W-:Y:S01]  /*3720*/  FMUL.FTZ R44, R47, UR7 ;  /* 0x000000072f2c7c20 */ /* 0x000fe20008410000 */
[----:B------:R-:W-:Y:S01]  /*3730*/  FSEL R107, R33, RZ, P3 ;  /* 0x000000ff216b7208 */ /* 0x000fe20001800000 */
[----:B------:R-:W-:Y:S01]  /*3740*/  FFMA.FTZ R45, R90, UR17, R105 ;  /* 0x000000115a2d7c23 */ /* 0x000fe20008010069 */
[----:B------:R-:W-:Y:S01]  /*3750*/  FSEL R42, R32, RZ, P6 ;  /* 0x000000ff202a7208 */ /* 0x000fe20003000000 */
[----:B------:R-:W-:Y:S01]  /*3760*/  FMUL.FTZ R41, R31, UR7 ;  /* 0x000000071f297c20 */ /* 0x000fe20008410000 */
[----:B------:R-:W-:Y:S01]  /*3770*/  FSEL R30, R33, RZ, P2 ;  /* 0x000000ff211e7208 */ /* 0x000fe20001000000 */
[--C-:B------:R-:W-:Y:S01]  /*3780*/  HADD2.F32 R33, -RZ, R24.reuse.H0_H0 ;  /* 0x20000018ff217230 */ /* 0x100fe20000004100 */
[----:B------:R-:W-:Y:S01]  /*3790*/  LOP3.LUT P6, RZ, R122, 0xff0000, RZ, 0xc0, !PT ;  /* 0x00ff00007aff7812 */ /* 0x000fe200078cc0ff */
[----:B------:R-:W-:Y:S01]  /*37a0*/  FADD.FTZ R0, R87, -R0 ;  /* 0x8000000057007221 */ /* 0x000fe20000010000 */
[----:B------:R-:W-:Y:S01]  /*37b0*/  FFMA.FTZ R54, R54, UR16, R51 ;  /* 0x0000001036367c23 */ /* 0x000fe20008010033 */
[----:B------:R-:W-:Y:S01]  /*37c0*/  F2FP.F16.F32.PACK_AB R34, R31, R34 ;  /* 0x000000221f22723e */ /* 0x000fe200000000ff */
[----:B------:R-:W-:Y:S01]  /*37d0*/  HADD2.F32 R40, -RZ, R24.H1_H1 ;  /* 0x30000018ff287230 */ /* 0x000fe20000004100 */
[----:B------:R-:W-:Y:S01]  /*37e0*/  LOP3.LUT P2, RZ, R123, 0xff00, RZ, 0xc0, !PT ;  /* 0x0000ff007bff7812 */ /* 0x000fe2000784c0ff */
[----:B------:R-:W-:Y:S01]  /*37f0*/  FADD.FTZ R45, R86, -R45 ;  /* 0x8000002d562d7221 */ /* 0x000fe20000010000 */
[----:B------:R-:W-:Y:S01]  /*3800*/  F2FP.F16.F32.PACK_AB R31, R107, R46 ;  /* 0x0000002e6b1f723e */ /* 0x000fe200000000ff */
[----:B------:R-:W-:Y:S01]  /*3810*/  FFMA.FTZ R0, R0, UR16, R33 ;  /* 0x0000001000007c23 */ /* 0x000fe20008010021 */
[----:B------:R-:W-:Y:S01]  /*3820*/  LOP3.LUT P5, RZ, R119, 0xff, RZ, 0xc0, !PT ;  /* 0x000000ff77ff7812 */ /* 0x000fe200078ac0ff */
[----:B------:R-:W-:Y:S01]  /*3830*/  FFMA.FTZ R45, R45, UR16, R40 ;  /* 0x000000102d2d7c23 */ /* 0x000fe20008010028 */
[----:B------:R-:W-:-:S02]  /*3840*/  LOP3.LUT P3, RZ, R119, 0xff00, RZ, 0xc0, !PT ;  /* 0x0000ff0077ff7812 */ /* 0x000fc4000786c0ff */
[----:B------:R-:W-:Y:S02]  /*3850*/  FSEL R46, R44, RZ, P6 ;  /* 0x000000ff2c2e7208 */ /* 0x000fe40003000000 */
[----:B------:R-:W-:Y:S02]  /*3860*/  LOP3.LUT P6, RZ, R118, 0xff0000, RZ, 0xc0, !PT ;  /* 0x00ff000076ff7812 */ /* 0x000fe400078cc0ff */
[C---:B------:R-:W-:Y:S02]  /*3870*/  FSEL R29, R41.reuse, RZ, P2 ;  /* 0x000000ff291d7208 */ /* 0x040fe40001000000 */
[C---:B------:R-:W-:Y:S01]  /*3880*/  F2FP.F16.F32.PACK_AB R33, R54.reuse, R47 ;  /* 0x0000002f3621723e */ /* 0x040fe200000000ff */
[----:B------:R-:W-:Y:S01]  /*3890*/  FMUL.FTZ R54, R54, UR7 ;  /* 0x0000000736367c20 */ /* 0x000fe20008410000 */
[----:B------:R-:W-:Y:S02]  /*38a0*/  FSEL R32, R32, RZ, P5 ;  /* 0x000000ff20207208 */ /* 0x000fe40002800000 */
[----:B------:R-:W-:-:S02]  /*38b0*/  FSEL R41, R41, RZ, P3 ;  /* 0x000000ff29297208 */ /* 0x000fc40001800000 */
[----:B------:R-:W-:Y:S02]  /*38c0*/  LOP3.LUT P5, RZ, R122, 0xff000000, RZ, 0xc0, !PT ;  /* 0xff0000007aff7812 */ /* 0x000fe400078ac0ff */
[----:B------:R-:W-:Y:S02]  /*38d0*/  FSEL R44, R44, RZ, P6 ;  /* 0x000000ff2c2c7208 */ /* 0x000fe40003000000 */
[----:B------:R-:W-:Y:S02]  /*38e0*/  LOP3.LUT P6, RZ, R118, 0xff000000, RZ, 0xc0, !PT ;  /* 0xff00000076ff7812 */ /* 0x000fe400078cc0ff */
[----:B------:R-:W-:Y:S02]  /*38f0*/  F2FP.F16.F32.PACK_AB R43, R30, R43 ;  /* 0x0000002b1e2b723e */ /* 0x000fe400000000ff */
[----:B------:R-:W-:Y:S01]  /*3900*/  F2FP.F16.F32.PACK_AB R35, R35, R28 ;  /* 0x0000001c2323723e */ /* 0x000fe200000000ff */
[----:B------:R-:W-:Y:S01]  /*3910*/  FMUL.FTZ R28, R45, UR7 ;  /* 0x000000072d1c7c20 */ /* 0x000fe20008410000 */
[----:B------:R-:W-:-:S02]  /*3920*/  F2FP.F16.F32.PACK_AB R30, R41, R32 ;  /* 0x00000020291e723e */ /* 0x000fc400000000ff */
[----:B------:R-:W-:Y:S02]  /*3930*/  FSEL R41, R54, RZ, P5 ;  /* 0x000000ff36297208 */ /* 0x000fe40002800000 */
[----:B------:R-:W-:Y:S01]  /*3940*/  F2FP.F16.F32.PACK_AB R32, R45, R0 ;  /* 0x000000002d20723e */ /* 0x000fe200000000ff */
[----:B------:R-:W-:Y:S01]  /*3950*/  FMUL.FTZ R0, R0, UR7 ;  /* 0x0000000700007c20 */ /* 0x000fe20008410000 */
[----:B------:R-:W-:Y:S02]  /*3960*/  LOP3.LUT P2, RZ, R122, 0xff00, RZ, 0xc0, !PT ;  /* 0x0000ff007aff7812 */ /* 0x000fe4000784c0ff */
[----:B------:R-:W-:Y:S02]  /*3970*/  LOP3.LUT P5, RZ, R118, 0xff00, RZ, 0xc0, !PT ;  /* 0x0000ff0076ff7812 */ /* 0x000fe400078ac0ff */
[----:B------:R-:W-:Y:S02]  /*3980*/  FSEL R51, R54, RZ, P6 ;  /* 0x000000ff36337208 */ /* 0x000fe40003000000 */
[----:B------:R-:W-:-:S02]  /*3990*/  LOP3.LUT P3, RZ, R122, 0xff, RZ, 0xc0, !PT ;  /* 0x000000ff7aff7812 */ /* 0x000fc4000786c0ff */
[----:B------:R-:W-:Y:S02]  /*39a0*/  LOP3.LUT P6, RZ, R118, 0xff, RZ, 0xc0, !PT ;  /* 0x000000ff76ff7812 */ /* 0x000fe400078cc0ff */
[C---:B------:R-:W-:Y:S02]  /*39b0*/  FSEL R45, R28.reuse, RZ, P2 ;  /* 0x000000ff1c2d7208 */ /* 0x040fe40001000000 */
[----:B------:R-:W-:Y:S02]  /*39c0*/  FSEL R47, R28, RZ, P5 ;  /* 0x000000ff1c2f7208 */ /* 0x000fe40002800000 */
[C---:B------:R-:W-:Y:S02]  /*39d0*/  FSEL R28, R0.reuse, RZ, P6 ;  /* 0x000000ff001c7208 */ /* 0x040fe40003000000 */
[----:B------:R-:W-:Y:S02]  /*39e0*/  FSEL R40, R0, RZ, P3 ;  /* 0x000000ff00287208 */ /* 0x000fe40001800000 */
[----:B------:R-:W-:-:S02]  /*39f0*/  F2FP.F16.F32.PACK_AB R42, R29, R42 ;  /* 0x0000002a1d2a723e */ /* 0x000fc400000000ff */
[----:B------:R-:W-:Y:S02]  /*3a00*/  F2FP.F16.F32.PACK_AB R29, R51, R44 ;  /* 0x0000002c331d723e */ /* 0x000fe400000000ff */
[----:B------:R-:W-:Y:S02]  /*3a10*/  F2FP.F16.F32.PACK_AB R41, R41, R46 ;  /* 0x0000002e2929723e */ /* 0x000fe400000000ff */
[----:B------:R-:W-:Y:S02]  /*3a20*/  F2FP.F16.F32.PACK_AB R28, R47, R28 ;  /* 0x0000001c2f1c723e */ /* 0x000fe400000000ff */
[----:B------:R-:W-:-:S07]  /*3a30*/  F2FP.F16.F32.PACK_AB R40, R45, R40 ;  /* 0x000000282d28723e */ /* 0x000fce00000000ff */
.L_x_469:
        /* <DEDUP_REMOVED lines=14> */
[--C-:B------:R-:W-:Y:S01]  /*3b20*/  FFMA.FTZ R103, R103, UR17, R105.reuse ;  /* 0x0000001167677c23 */ /* 0x100fe20008010069 */
[--C-:B0-----:R-:W-:Y:S01]  /*3b30*/  FFMA.FTZ R29, R96, UR17, R105.reuse ;  /* 0x00000011601d7c23 */ /* 0x101fe20008010069 */
[----:B------:R-:W-:Y:S01]  /*3b40*/  FFMA.FTZ R28, R99, UR17, R105 ;  /* 0x00000011631c7c23 */ /* 0x000fe20008010069 */
[----:B------:R-:W-:Y:S02]  /*3b50*/  HADD2.F32 R32, -RZ, R39.H0_H0 ;  /* 0x20000027ff207230 */ /* 0x000fe40000004100 */
[----:B------:R-:W-:Y:S01]  /*3b60*/  FADD.FTZ R103, R94, -R103 ;  /* 0x800000675e677221 */ /* 0x000fe20000010000 */
[----:B------:R-:W-:Y:S01]  /*3b70*/  FADD.FTZ R50, R50, -R29 ;  /* 0x8000001d32327221 */ /* 0x000fe20000010000 */
[----:B------:R-:W-:Y:S02]  /*3b80*/  HADD2.F32 R29, -RZ, R37.H0_H0 ;  /* 0x20000025ff1d7230 */ /* 0x000fe40000004100 */
[----:B------:R-:W-:Y:S01]  /*3b90*/  FADD.FTZ R28, R89, -R28 ;  /* 0x8000001c591c7221 */ /* 0x000fe20000010000 */
[----:B------:R-:W-:Y:S01]  /*3ba0*/  FFMA.FTZ R32, R103, UR16, R32 ;  /* 0x0000001067207c23 */ /* 0x000fe20008010020 */
[--C-:B------:R-:W-:Y:S01]  /*3bb0*/  FFMA.FTZ R102, R102, UR17, R105.reuse ;  /* 0x0000001166667c23 */ /* 0x100fe20008010069 */
[----:B------:R-:W-:Y:S01]  /*3bc0*/  FFMA.FTZ R101, R101, UR17, R105 ;  /* 0x0000001165657c23 */ /* 0x000fe20008010069 */
[----:B------:R-:W-:Y:S01]  /*3bd0*/  FFMA.FTZ R28, R28, UR16, R29 ;  /* 0x000000101c1c7c23 */ /* 0x000fe2000801001d */
[----:B------:R-:W-:-:S02]  /*3be0*/  HADD2.F32 R31, -RZ, R39.H1_H1 ;  /* 0x30000027ff1f7230 */ /* 0x000fc40000004100 */
[----:B------:R-:W-:Y:S01]  /*3bf0*/  FMUL.FTZ R29, R32, UR7 ;  /* 0x00000007201d7c20 */ /* 0x000fe20008410000 */
[----:B------:R-:W-:Y:S01]  /*3c00*/  FADD.FTZ R102, R97, -R102 ;  /* 0x8000006661667221 */ /* 0x000fe20000010000 */
[----:B------:R-:W-:Y:S01]  /*3c10*/  LOP3.LUT P5, RZ, R121, 0xff0000, RZ, 0xc0, !PT ;  /* 0x00ff000079ff7812 */ /* 0x000fe200078ac0ff */
[----:B------:R-:W-:Y:S01]  /*3c20*/  FFMA.FTZ R100, R100, UR17, R105 ;  /* 0x0000001164647c23 */ /* 0x000fe20008010069 */
[--C-:B------:R-:W-:Y:S02]  /*3c30*/  HADD2.F32 R30, -RZ, R38.reuse.H0_H0 ;  /* 0x20000026ff1e7230 */ /* 0x100fe40000004100 */
[----:B------:R-:W-:Y:S01]  /*3c40*/  FADD.FTZ R101, R92, -R101 ;  /* 0x800000655c657221 */ /* 0x000fe20000010000 */
[----:B------:R-:W-:Y:S01]  /*3c50*/  FFMA.FTZ R98, R98, UR17, R105 ;  /* 0x0000001162627c23 */ /* 0x000fe20008010069 */
[----:B------:R-:W-:Y:S02]  /*3c60*/  HADD2.F32 R33, -RZ, R38.H1_H1 ;  /* 0x30000026ff217230 */ /* 0x000fe40000004100 */
[----:B------:R-:W-:Y:S01]  /*3c70*/  FFMA.FTZ R35, R102, UR16, R31 ;  /* 0x0000001066237c23 */ /* 0x000fe2000801001f */
[----:B------:R-:W-:Y:S01]  /*3c80*/  FSEL R47, R29, RZ, P5 ;  /* 0x000000ff1d2f7208 */ /* 0x000fe20002800000 */
[----:B------:R-:W-:Y:S01]  /*3c90*/  FADD.FTZ R100, R93, -R100 ;  /* 0x800000645d647221 */ /* 0x000fe20000010000 */
[----:B------:R-:W-:Y:S01]  /*3ca0*/  ISETP.GE.U32.AND P3, PT, R120, RZ, PT ;  /* 0x000000ff7800720c */ /* 0x000fe20003f66070 */
[----:B------:R-:W-:Y:S01]  /*3cb0*/  FFMA.FTZ R34, R101, UR16, R30 ;  /* 0x0000001065227c23 */ /* 0x000fe2000801001e */
[----:B------:R-:W-:Y:S01]  /*3cc0*/  LOP3.LUT P6, RZ, R67, 0xff0000, RZ, 0xc0, !PT ;  /* 0x00ff000043ff7812 */ /* 0x000fe200078cc0ff */
[----:B------:R-:W-:Y:S01]  /*3cd0*/  HADD2.F32 R31, -RZ, R37.H1_H1 ;  /* 0x30000025ff1f7230 */ /* 0x000fe20000004100 */
[----:B------:R-:W-:Y:S01]  /*3ce0*/  ISETP.GE.U32.AND P5, PT, R66, RZ, PT ;  /* 0x000000ff4200720c */ /* 0x000fe20003fa6070 */
[----:B------:R-:W-:Y:S01]  /*3cf0*/  FADD.FTZ R98, R91, -R98 ;  /* 0x800000625b627221 */ /* 0x000fe20000010000 */
[----:B------:R-:W-:Y:S01]  /*3d00*/  FMUL.FTZ R30, R35, UR7 ;  /* 0x00000007231e7c20 */ /* 0x000fe20008410000 */
[----:B------:R-:W-:Y:S01]  /*3d10*/  FFMA.FTZ R43, R100, UR16, R33 ;  /* 0x00000010642b7c23 */ /* 0x000fe20008010021 */
[----:B------:R-:W-:Y:S01]  /*3d20*/  ISETP.GE.U32.AND.EX P3, PT, R121, 0x1000000, PT, P3 ;  /* 0x010000007900780c */ /* 0x000fe20003f66130 */
[----:B------:R-:W-:Y:S01]  /*3d30*/  FFMA.FTZ R33, R98, UR16, R31 ;  /* 0x0000001062217c23 */ /* 0x000fe2000801001f */
[----:B------:R-:W-:Y:S01]  /*3d40*/  FSEL R51, R29, RZ, P6 ;  /* 0x000000ff1d337208 */ /* 0x000fe20003000000 */
[----:B------:R-:W-:Y:S01]  /*3d50*/  FMUL.FTZ R29, R34, UR7 ;  /* 0x00000007221d7c20 */ /* 0x000fe20008410000 */
[----:B------:R-:W-:Y:S01]  /*3d60*/  ISETP.GE.U32.AND.EX P5, PT, R67, 0x1000000, PT, P5 ;  /* 0x010000004300780c */ /* 0x000fe20003fa6150 */
[----:B------:R-:W-:Y:S01]  /*3d70*/  FFMA.FTZ R0, R95, UR17, R105 ;  /* 0x000000115f007c23 */ /* 0x000fe20008010069 */
[----:B------:R-:W-:Y:S01]  /*3d80*/  LOP3.LUT P6, RZ, R121, 0xff, RZ, 0xc0, !PT ;  /* 0x000000ff79ff7812 */ /* 0x000fe200078cc0ff */
[----:B------:R-:W-:Y:S01]  /*3d90*/  FMUL.FTZ R31, R43, UR7 ;  /* 0x000000072b1f7c20 */ /* 0x000fe20008410000 */
[C---:B------:R-:W-:Y:S01]  /*3da0*/  FSEL R52, R30.reuse, RZ, P3 ;  /* 0x000000ff1e347208 */ /* 0x040fe20001800000 */
[----:B------:R-:W-:Y:S01]  /*3db0*/  FADD.FTZ R0, R49, -R0 ;  /* 0x8000000031007221 */ /* 0x000fe20000010000 */
[----:B------:R-:W-:Y:S01]  /*3dc0*/  FSEL R54, R30, RZ, P5 ;  /* 0x000000ff1e367208 */ /* 0x000fe20002800000 */
[----:B------:R-:W-:Y:S01]  /*3dd0*/  FMUL.FTZ R30, R28, UR7 ;  /* 0x000000071c1e7c20 */ /* 0x000fe20008410000 */
[----:B------:R-:W-:-:S02]  /*3de0*/  LOP3.LUT P3, RZ, R67, 0xff, RZ, 0xc0, !PT ;  /* 0x000000ff43ff7812 */ /* 0x000fc4000786c0ff */
[----:B------:R-:W-:Y:S02]  /*3df0*/  LOP3.LUT P5, RZ, R121, 0xff00, RZ, 0xc0, !PT ;  /* 0x0000ff0079ff7812 */ /* 0x000fe400078ac0ff */
[----:B------:R-:W-:Y:S02]  /*3e00*/  FSEL R42, R29, RZ, P6 ;  /* 0x000000ff1d2a7208 */ /* 0x000fe40003000000 */
[----:B------:R-:W-:Y:S02]  /*3e10*/  LOP3.LUT P6, RZ, R67, 0xff00, RZ, 0xc0, !PT ;  /* 0x0000ff0043ff7812 */ /* 0x000fe400078cc0ff */
[----:B------:R-:W-:Y:S01]  /*3e20*/  FSEL R40, R29, RZ, P3 ;  /* 0x000000ff1d287208 */ /* 0x000fe20001800000 */
[----:B------:R-:W-:Y:S01]  /*3e30*/  HADD2.F32 R29, -RZ, R36.H0_H0 ;  /* 0x20000024ff1d7230 */ /* 0x000fe20000004100 */
[----:B------:R-:W-:Y:S02]  /*3e40*/  FSEL R49, R31, RZ, P5 ;  /* 0x000000ff1f317208 */ /* 0x000fe40002800000 */
[----:B------:R-:W-:-:S02]  /*3e50*/  LOP3.LUT P3, RZ, R120, 0xff0000, RZ, 0xc0, !PT ;  /* 0x00ff000078ff7812 */ /* 0x000fc4000786c0ff */
[----:B------:R-:W-:Y:S01]  /*3e60*/  LOP3.LUT P5, RZ, R66, 0xff0000, RZ, 0xc0, !PT ;  /* 0x00ff000042ff7812 */ /* 0x000fe200078ac0ff */
[----:B------:R-:W-:Y:S01]  /*3e70*/  FFMA.FTZ R0, R0, UR16, R29 ;  /* 0x0000001000007c23 */ /* 0x000fe2000801001d */
[----:B------:R-:W-:Y:S01]  /*3e80*/  FSEL R53, R31, RZ, P6 ;  /* 0x000000ff1f357208 */ /* 0x000fe20003000000 */
[----:B------:R-:W-:Y:S01]  /*3e90*/  HADD2.F32 R31, -RZ, R36.H1_H1 ;  /* 0x30000024ff1f7230 */ /* 0x000fe20000004100 */
[C---:B------:R-:W-:Y:S02]  /*3ea0*/  FSEL R41, R30.reuse, RZ, P3 ;  /* 0x000000ff1e297208 */ /* 0x040fe40001800000 */
[----:B------:R-:W-:Y:S01]  /*3eb0*/  FSEL R46, R30, RZ, P5 ;  /* 0x000000ff1e2e7208 */ /* 0x000fe20002800000 */
[C---:B------:R-:W-:Y:S01]  /*3ec0*/  FMUL.FTZ R30, R33.reuse, UR7 ;  /* 0x00000007211e7c20 */ /* 0x040fe20008410000 */
[----:B------:R-:W-:Y:S01]  /*3ed0*/  LOP3.LUT P6, RZ, R120, 0xff000000, RZ, 0xc0, !PT ;  /* 0xff00000078ff7812 */ /* 0x000fe200078cc0ff */
[----:B------:R-:W-:Y:S01]  /*3ee0*/  FFMA.FTZ R29, R50, UR16, R31 ;  /* 0x00000010321d7c23 */ /* 0x000fe2000801001f */
[----:B------:R-:W-:-:S02]  /*3ef0*/  F2FP.F16.F32.PACK_AB R33, R33, R28 ;  /* 0x0000001c2121723e */ /* 0x000fc400000000ff */
[----:B------:R-:W-:Y:S01]  /*3f00*/  FSEL R50, R30, RZ, P6 ;  /* 0x000000ff1e327208 */ /* 0x000fe20003000000 */
[----:B------:R-:W-:Y:S01]  /*3f10*/  FMUL.FTZ R28, R29, UR7 ;  /* 0x000000071d1c7c20 */ /* 0x000fe20008410000 */
[----:B------:R-:W-:Y:S02]  /*3f20*/  LOP3.LUT P6, RZ, R66, 0xff000000, RZ, 0xc0, !PT ;  /* 0xff00000042ff7812 */ /* 0x000fe400078cc0ff */
[----:B------:R-:W-:Y:S02]  /*3f30*/  LOP3.LUT P3, RZ, R120, 0xff00, RZ, 0xc0, !PT ;  /* 0x0000ff0078ff7812 */ /* 0x000fe4000786c0ff */
[----:B------:R-:W-:Y:S02]  /*3f40*/  F2FP.F16.F32.PACK_AB R35, R35, R32 ;  /* 0x000000202323723e */ /* 0x000fe400000000ff */
[----:B------:R-:W-:Y:S02]  /*3f50*/  F2FP.F16.F32.PACK_AB R34, R43, R34 ;  /* 0x000000222b22723e */ /* 0x000fe400000000ff */
[----:B------:R-:W-:-:S02]  /*3f60*/  F2FP.F16.F32.PACK_AB R31, R54, R51 ;  /* 0x00000033361f723e */ /* 0x000fc400000000ff */
[----:B------:R-:W-:Y:S02]  /*3f70*/  F2FP.F16.F32.PACK_AB R43, R52, R47 ;  /* 0x0000002f342b723e */ /* 0x000fe400000000ff */
[----:B------:R-:W-:Y:S02]  /*3f80*/  FSEL R51, R30, RZ, P6 ;  /* 0x000000ff1e337208 */ /* 0x000fe40003000000 */
[----:B------:R-:W-:Y:S01]  /*3f90*/  F2FP.F16.F32.PACK_AB R32, R29, R0 ;  /* 0x000000001d20723e */ /* 0x000fe200000000ff */
[----:B------:R-:W-:Y:S01]  /*3fa0*/  FMUL.FTZ R0, R0, UR7 ;  /* 0x0000000700007c20 */ /* 0x000fe20008410000 */
[----:B------:R-:W-:Y:S02]  /*3fb0*/  LOP3.LUT P6, RZ, R66, 0xff00, RZ, 0xc0, !PT ;  /* 0x0000ff0042ff7812 */ /* 0x000fe400078cc0ff */
[----:B------:R-:W-:Y:S02]  /*3fc0*/  FSEL R47, R28, RZ, P3 ;  /* 0x000000ff1c2f7208 */ /* 0x000fe40001800000 */
[----:B------:R-:W-:-:S02]  /*3fd0*/  LOP3.LUT P5, RZ, R120, 0xff, RZ, 0xc0, !PT ;  /* 0x000000ff78ff7812 */ /* 0x000fc400078ac0ff */
[----:B------:R-:W-:Y:S02]  /*3fe0*/  LOP3.LUT P3, RZ, R66, 0xff, RZ, 0xc0, !PT ;  /* 0x000000ff42ff7812 */ /* 0x000fe4000786c0ff */
        /* <DEDUP_REMOVED lines=10> */
.L_x_476:
[--C-:B------:R-:W-:Y:S01]  /*4090*/  FFMA.FTZ R103, R103, UR17, R105.reuse ;  /* 0x0000001167677c23 */ /* 0x100fe20008010069 */
[--C-:B0-----:R-:W-:Y:S02]  /*40a0*/  HADD2.F32 R40, -RZ, R39.reuse.H0_H0 ;  /* 0x20000027ff287230 */ /* 0x101fe40000004100 */
[--C-:B------:R-:W-:Y:S01]  /*40b0*/  FFMA.FTZ R101, R101, UR17, R105.reuse ;  /* 0x0000001165657c23 */ /* 0x100fe20008010069 */
[----:B------:R-:W-:Y:S01]  /*40c0*/  FFMA.FTZ R102, R102, UR17, R105 ;  /* 0x0000001166667c23 */ /* 0x000fe20008010069 */
[----:B------:R-:W-:Y:S01]  /*40d0*/  FADD.FTZ R103, R94, -R103 ;  /* 0x800000675e677221 */ /* 0x000fe20000010000 */
[----:B------:R-:W-:Y:S02]  /*40e0*/  HADD2.F32 R31, -RZ, R39.H1_H1 ;  /* 0x30000027ff1f7230 */ /* 0x000fe40000004100 */
[----:B------:R-:W-:Y:S01]  /*40f0*/  FADD.FTZ R101, R92, -R101 ;  /* 0x800000655c657221 */ /* 0x000fe20000010000 */
[--C-:B------:R-:W-:Y:S02]  /*4100*/  HADD2.F32 R30, -RZ, R38.reuse.H0_H0 ;  /* 0x20000026ff1e7230 */ /* 0x100fe40000004100 */
[----:B------:R-:W-:Y:S01]  /*4110*/  FFMA.FTZ R40, R103, UR16, R40 ;  /* 0x0000001067287c23 */ /* 0x000fe20008010028 */
[----:B------:R-:W-:Y:S01]  /*4120*/  FADD.FTZ R102, R97, -R102 ;  /* 0x8000006661667221 */ /* 0x000fe20000010000 */
[--C-:B------:R-:W-:Y:S01]  /*4130*/  FFMA.FTZ R100, R100, UR17, R105.reuse ;  /* 0x0000001164647c23 */ /* 0x100fe20008010069 */
[----:B------:R-:W-:Y:S01]  /*4140*/  LOP3.LUT P5, RZ, R121, 0xff0000, RZ, 0xc0, !PT ;  /* 0x00ff000079ff7812 */ /* 0x000fe200078ac0ff */
[----:B------:R-:W-:Y:S01]  /*4150*/  FMUL.FTZ R40, R40, UR7 ;  /* 0x0000000728287c20 */ /* 0x000fe20008410000 */
[----:B------:R-:W-:Y:S01]  /*4160*/  FFMA.FTZ R29, R96, UR17, R105 ;  /* 0x00000011601d7c23 */ /* 0x000fe20008010069 */
[----:B------:R-:W-:-:S02]  /*4170*/  HADD2.F32 R41, -RZ, R38.H1_H1 ;  /* 0x30000026ff297230 */ /* 0x000fc40000004100 */
[----:B------:R-:W-:Y:S01]  /*4180*/  FFMA.FTZ R102, R102, UR16, R31 ;  /* 0x0000001066667c23 */ /* 0x000fe2000801001f */
[----:B------:R-:W-:Y:S01]  /*4190*/  FFMA.FTZ R30, R101, UR16, R30 ;  /* 0x00000010651e7c23 */ /* 0x000fe2000801001e */
[----:B------:R-:W-:Y:S01]  /*41a0*/  LOP3.LUT P6, RZ, R67, 0xff0000, RZ, 0xc0, !PT ;  /* 0x00ff000043ff7812 */ /* 0x000fe200078cc0ff */
[--C-:B------:R-:W-:Y:S01]  /*41b0*/  FFMA.FTZ R98, R98, UR17, R105.reuse ;  /* 0x0000001162627c23 */ /* 0x100fe20008010069 */
[----:B------:R-:W-:Y:S01]  /*41c0*/  FADD.FTZ R100, R93, -R100 ;  /* 0x800000645d647221 */ /* 0x000fe20000010000 */
[----:B------:R-:W-:Y:S01]  /*41d0*/  ISETP.GE.U32.AND P3, PT, R120, RZ, PT ;  /* 0x000000ff7800720c */ /* 0x000fe20003f66070 */
[----:B------:R-:W-:Y:S01]  /*41e0*/  FFMA.FTZ R28, R99, UR17, R105 ;  /* 0x00000011631c7c23 */ /* 0x000fe20008010069 */
[----:B------:R-:W-:Y:S01]  /*41f0*/  FSEL R43, R40, RZ, P5 ;  /* 0x000000ff282b7208 */ /* 0x000fe20002800000 */
[----:B------:R-:W-:Y:S01]  /*4200*/  FADD.FTZ R50, R50, -R29 ;  /* 0x8000001d32327221 */ /* 0x000fe20000010000 */
[--C-:B------:R-:W-:Y:S02]  /*4210*/  HADD2.F32 R31, -RZ, R37.reuse.H1_H1 ;  /* 0x30000025ff1f7230 */ /* 0x100fe40000004100 */
[----:B------:R-:W-:Y:S01]  /*4220*/  FMUL.FTZ R102, R102, UR7 ;  /* 0x0000000766667c20 */ /* 0x000fe20008410000 */
[----:B------:R-:W-:Y:S01]  /*4230*/  FSEL R40, R40, RZ, P6 ;  /* 0x000000ff28287208 */ /* 0x000fe20003000000 */
[----:B------:R-:W-:Y:S01]  /*4240*/  FMUL.FTZ R30, R30, UR7 ;  /* 0x000000071e1e7c20 */ /* 0x000fe20008410000 */
[----:B------:R-:W-:Y:S01]  /*4250*/  FADD.FTZ R98, R91, -R98 ;  /* 0x800000625b627221 */ /* 0x000fe20000010000 */
[----:B------:R-:W-:-:S02]  /*4260*/  HADD2.F32 R29, -RZ, R37.H0_H0 ;  /* 0x20000025ff1d7230 */ /* 0x000fc40000004100 */
[----:B------:R-:W-:Y:S01]  /*4270*/  FFMA.FTZ R41, R100, UR16, R41 ;  /* 0x0000001064297c23 */ /* 0x000fe20008010029 */
[----:B------:R-:W-:Y:S01]  /*4280*/  ISETP.GE.U32.AND P5, PT, R66, RZ, PT ;  /* 0x000000ff4200720c */ /* 0x000fe20003fa6070 */
[----:B------:R-:W-:Y:S01]  /*4290*/  FADD.FTZ R28, R89, -R28 ;  /* 0x8000001c591c7221 */ /* 0x000fe20000010000 */
[C---:B------:R-:W-:Y:S01]  /*42a0*/  ISETP.GE.U32.AND.EX P3, PT, R121.reuse, 0x1000000, PT, P3 ;  /* 0x010000007900780c */ /* 0x040fe20003f66130 */
[----:B------:R-:W-:Y:S01]  /*42b0*/  FFMA.FTZ R98, R98, UR16, R31 ;  /* 0x0000001062627c23 */ /* 0x000fe2000801001f */
[----:B------:R-:W-:Y:S01]  /*42c0*/  LOP3.LUT P6, RZ, R121, 0xff, RZ, 0xc0, !PT ;  /* 0x000000ff79ff7812 */ /* 0x000fe200078cc0ff */
[----:B------:R-:W-:Y:S01]  /*42d0*/  FMUL.FTZ R41, R41, UR7 ;  /* 0x0000000729297c20 */ /* 0x000fe20008410000 */
[----:B------:R-:W-:Y:S01]  /*42e0*/  ISETP.GE.U32.AND.EX P5, PT, R67, 0x1000000, PT, P5 ;  /* 0x010000004300780c */ /* 0x000fe20003fa6150 */
[----:B------:R-:W-:Y:S01]  /*42f0*/  FFMA.FTZ R28, R28, UR16, R29 ;  /* 0x000000101c1c7c23 */ /* 0x000fe2000801001d */
[----:B------:R-:W-:Y:S01]  /*4300*/  FSEL R54, R102, RZ, P3 ;  /* 0x000000ff66367208 */ /* 0x000fe20001800000 */
[--C-:B------:R-:W-:Y:S01]  /*4310*/  HADD2.F32 R31, -RZ, R36.reuse.H1_H1 ;  /* 0x30000024ff1f7230 */ /* 0x100fe20000004100 */
[----:B------:R-:W-:Y:S01]  /*4320*/  FSEL R42, R30, RZ, P6 ;  /* 0x000000ff1e2a7208 */ /* 0x000fe20003000000 */
[----:B------:R-:W-:Y:S01]  /*4330*/  FFMA.FTZ R0, R95, UR17, R105 ;  /* 0x000000115f007c23 */ /* 0x000fe20008010069 */
[C---:B------:R-:W-:Y:S01]  /*4340*/  LOP3.LUT P3, RZ, R67.reuse, 0xff, RZ, 0xc0, !PT ;  /* 0x000000ff43ff7812 */ /* 0x040fe2000786c0ff */
[----:B------:R-:W-:Y:S01]  /*4350*/  FMUL.FTZ R28, R28, UR7 ;  /* 0x000000071c1c7c20 */ /* 0x000fe20008410000 */
[----:B------:R-:W-:Y:S01]  /*4360*/  LOP3.LUT P6, RZ, R67, 0xff00, RZ, 0xc0, !PT ;  /* 0x0000ff0043ff7812 */ /* 0x000fe200078cc0ff */
[----:B------:R-:W-:Y:S01]  /*4370*/  FMUL.FTZ R98, R98, UR7 ;  /* 0x0000000762627c20 */ /* 0x000fe20008410000 */
[----:B------:R-:W-:Y:S01]  /*4380*/  FSEL R47, R102, RZ, P5 ;  /* 0x000000ff662f7208 */ /* 0x000fe20002800000 */
[----:B------:R-:W-:Y:S01]  /*4390*/  HADD2.F32 R29, -RZ, R36.H0_H0 ;  /* 0x20000024ff1d7230 */ /* 0x000fe20000004100 */
[----:B------:R-:W-:Y:S01]  /*43a0*/  LOP3.LUT P5, RZ, R121, 0xff00, RZ, 0xc0, !PT ;  /* 0x0000ff0079ff7812 */ /* 0x000fe200078ac0ff */
[----:B------:R-:W-:Y:S01]  /*43b0*/  FFMA.FTZ R50, R50, UR16, R31 ;  /* 0x0000001032327c23 */ /* 0x000fe2000801001f */
[----:B------:R-:W-:Y:S01]  /*43c0*/  FSEL R30, R30, RZ, P3 ;  /* 0x000000ff1e1e7208 */ /* 0x000fe20001800000 */
[----:B------:R-:W-:Y:S01]  /*43d0*/  FADD.FTZ R0, R49, -R0 ;  /* 0x8000000031007221 */ /* 0x000fe20000010000 */
[----:B------:R-:W-:Y:S01]  /*43e0*/  FSEL R51, R41, RZ, P6 ;  /* 0x000000ff29337208 */ /* 0x000fe20003000000 */
[----:B------:R-:W-:Y:S01]  /*43f0*/  FMUL.FTZ R50, R50, UR7 ;  /* 0x0000000732327c20 */ /* 0x000fe20008410000 */
[----:B------:R-:W-:Y:S01]  /*4400*/  LOP3.LUT P3, RZ, R120, 0xff0000, RZ, 0xc0, !PT ;  /* 0x00ff000078ff7812 */ /* 0x000fe2000786c0ff */
[----:B------:R-:W-:Y:S01]  /*4410*/  FFMA.FTZ R0, R0, UR16, R29 ;  /* 0x0000001000007c23 */ /* 0x000fe2000801001d */
        /* <DEDUP_REMOVED lines=8> */
[----:B------:R-:W-:Y:S02]  /*44a0*/  F2FP.F16.F32.PACK_AB R31, R47, R40 ;  /* 0x000000282f1f723e */ /* 0x000fe400000000ff */
[----:B------:R-:W-:Y:S02]  /*44b0*/  FSEL R46, R28, RZ, P5 ;  /* 0x000000ff1c2e7208 */ /* 0x000fe40002800000 */
[----:B------:R-:W-:Y:S02]  /*44c0*/  FSEL R29, R98, RZ, P6 ;  /* 0x000000ff621d7208 */ /* 0x000fe40003000000 */
[----:B------:R-:W-:Y:S02]  /*44d0*/  FSEL R47, R50, RZ, P3 ;  /* 0x000000ff322f7208 */ /* 0x000fe40001800000 */
[----:B------:R-:W-:Y:S02]  /*44e0*/  LOP3.LUT P5, RZ, R120, 0xff, RZ, 0xc0, !PT ;  /* 0x000000ff78ff7812 */ /* 0x000fe400078ac0ff */
[----:B------:R-:W-:-:S02]  /*44f0*/  LOP3.LUT P6, RZ, R66, 0xff00, RZ, 0xc0, !PT ;  /* 0x0000ff0042ff7812 */ /* 0x000fc400078cc0ff */
[----:B------:R-:W-:Y:S02]  /*4500*/  LOP3.LUT P3, RZ, R66, 0xff, RZ, 0xc0, !PT ;  /* 0x000000ff42ff7812 */ /* 0x000fe4000786c0ff */
        /* <DEDUP_REMOVED lines=9> */
[----:B------:R-:W-:Y:S01]  /*45a0*/  F2FP.F16.F32.PACK_AB R40, R47, R40 ;  /* 0x000000282f28723e */ /* 0x000fe200000000ff */
[----:B------:R-:W-:Y:S06]  /*45b0*/  BRA `(.L_x_477) ;  /* 0x0000001800347947 */ /* 0x000fec0003800000 */
.L_x_475:
[----:B------:R-:W-:Y:S05]  /*45c0*/  @!P2 BRA `(.L_x_478) ;  /* 0x00000004003ca947 */ /* 0x000fea0003800000 */
[--C-:B------:R-:W-:Y:S01]  /*45d0*/  FFMA.FTZ R103, R103, UR17, R105.reuse ;  /* 0x0000001167677c23 */ /* 0x100fe20008010069 */
[--C-:B------:R-:W-:Y:S01]  /*45e0*/  FFMA.FTZ R0, R99, UR17, R105.reuse ;  /* 0x0000001163007c23 */ /* 0x100fe20008010069 */
[----:B------:R-:W-:Y:S01]  /*45f0*/  FFMA.FTZ R102, R102, UR17, R105 ;  /* 0x0000001166667c23 */ /* 0x000fe20008010069 */
[----:B------:R-:W-:Y:S01]  /*4600*/  LOP3.LUT P5, RZ, R121, 0xff0000, RZ, 0xc0, !PT ;  /* 0x00ff000079ff7812 */ /* 0x000fe200078ac0ff */
[----:B0-----:R-:W-:Y:S01]  /*4610*/  FADD.FTZ R35, R94, -R103 ;  /* 0x800000675e237221 */ /* 0x001fe20000010000 */
[----:B------:R-:W-:Y:S01]  /*4620*/  FADD.FTZ R33, R89, -R0 ;  /* 0x8000000059217221 */ /* 0x000fe20000010000 */
[----:B------:R-:W-:Y:S01]  /*4630*/  FADD.FTZ R30, R97, -R102 ;  /* 0x80000066611e7221 */ /* 0x000fe20000010000 */
[--C-:B------:R-:W-:Y:S01]  /*4640*/  FFMA.FTZ R101, R101, UR17, R105.reuse ;  /* 0x0000001165657c23 */ /* 0x100fe20008010069 */
[----:B------:R-:W-:Y:S01]  /*4650*/  FMUL.FTZ R35, R35, UR16 ;  /* 0x0000001023237c20 */ /* 0x000fe20008410000 */
[----:B------:R-:W-:Y:S01]  /*4660*/  FFMA.FTZ R100, R100, UR17, R105 ;  /* 0x0000001164647c23 */ /* 0x000fe20008010069 */
[----:B------:R-:W-:Y:S01]  /*4670*/  FMUL.FTZ R30, R30, UR16 ;  /* 0x000000101e1e7c20 */ /* 0x000fe20008410000 */
[----:B------:R-:W-:Y:S01]  /*4680*/  FADD.FTZ R34, R92, -R101 ;  /* 0x800000655c227221 */ /* 0x000fe20000010000 */
[----:B------:R-:W-:Y:S01]  /*4690*/  FMUL.FTZ R0, R35, UR7 ;  /* 0x0000000723007c20 */ /* 0x000fe20008410000 */
[----:B------:R-:W-:Y:S01]  /*46a0*/  ISETP.GE.U32.AND P3, PT, R120, RZ, PT ;  /* 0x000000ff7800720c */ /* 0x000fe20003f66070 */
[----:B------:R-:W-:Y:S01]  /*46b0*/  FADD.FTZ R29, R93, -R100 ;  /* 0x800000645d1d7221 */ /* 0x000fe20000010000 */
[----:B------:R-:W-:Y:S01]  /*46c0*/  LOP3.LUT P6, RZ, R67, 0xff0000, RZ, 0xc0, !PT ;  /* 0x00ff000043ff7812 */ /* 0x000fe200078cc0ff */
[----:B------:R-:W-:Y:S01]  /*46d0*/  FMUL.FTZ R28, R30, UR7 ;  /* 0x000000071e1c7c20 */ /* 0x000fe20008410000 */
[----:B------:R-:W-:Y:S01]  /*46e0*/  FSEL R43, R0, RZ, P5 ;  /* 0x000000ff002b7208 */ /* 0x000fe20002800000 */
[----:B------:R-:W-:Y:S01]  /*46f0*/  FMUL.FTZ R34, R34, UR16 ;  /* 0x0000001022227c20 */ /* 0x000fe20008410000 */
[----:B------:R-:W-:Y:S01]  /*4700*/  ISETP.GE.U32.AND P5, PT, R66, RZ, PT ;  /* 0x000000ff4200720c */ /* 0x000fe20003fa6070 */
        /* <DEDUP_REMOVED lines=8> */
[----:B------:R-:W-:Y:S01]  /*4790*/  FADD.FTZ R98, R91, -R98 ;  /* 0x800000625b627221 */ /* 0x000fe20000010000 */
[----:B------:R-:W-:Y:S01]  /*47a0*/  FSEL R52, R28, RZ, P5 ;  /* 0x000000ff1c347208 */ /* 0x000fe20002800000 */
[----:B------:R-:W-:Y:S01]  /*47b0*/  FMUL.FTZ R28, R29, UR7 ;  /* 0x000000071d1c7c20 */ /* 0x000fe20008410000 */
[----:B------:R-:W-:Y:S01]  /*47c0*/  LOP3.LUT P6, RZ, R121, 0xff, RZ, 0xc0, !PT ;  /* 0x000000ff79ff7812 */ /* 0x000fe200078cc0ff */
[--C-:B------:R-:W-:Y:S01]  /*47d0*/  FFMA.FTZ R47, R96, UR17, R105.reuse ;  /* 0x00000011602f7c23 */ /* 0x100fe20008010069 */
[----:B------:R-:W-:Y:S01]  /*47e0*/  LOP3.LUT P3, RZ, R67, 0xff, RZ, 0xc0, !PT ;  /* 0x000000ff43ff7812 */ /* 0x000fe2000786c0ff */
[----:B------:R-:W-:Y:S01]  /*47f0*/  FFMA.FTZ R54, R95, UR17, R105 ;  /* 0x000000115f367c23 */ /* 0x000fe20008010069 */
[----:B------:R-:W-:Y:S01]  /*4800*/  LOP3.LUT P5, RZ, R121, 0xff00, RZ, 0xc0, !PT ;  /* 0x0000ff0079ff7812 */ /* 0x000fe200078ac0ff */
[----:B------:R-:W-:Y:S01]  /*4810*/  FADD.FTZ R47, R50, -R47 ;  /* 0x8000002f322f7221 */ /* 0x000fe20000010000 */
[C---:B------:R-:W-:Y:S01]  /*4820*/  FSEL R42, R0.reuse, RZ, P6 ;  /* 0x000000ff002a7208 */ /* 0x040fe20003000000 */
[----:B------:R-:W-:Y:S01]  /*4830*/  FADD.FTZ R54, R49, -R54 ;  /* 0x8000003631367221 */ /* 0x000fe20000010000 */
[----:B------:R-:W-:Y:S01]  /*4840*/  FSEL R40, R0, RZ, P3 ;  /* 0x000000ff00287208 */ /* 0x000fe20001800000 */
[----:B------:R-:W-:Y:S01]  /*4850*/  FMUL.FTZ R0, R33, UR7 ;  /* 0x0000000721007c20 */ /* 0x000fe20008410000 */
[----:B------:R-:W-:-:S02]  /*4860*/  FSEL R53, R28, RZ, P5 ;  /* 0x000000ff1c357208 */ /* 0x000fc40002800000 */
[----:B------:R-:W-:Y:S02]  /*4870*/  LOP3.LUT P3, RZ, R120, 0xff0000, RZ, 0xc0, !PT ;  /* 0x00ff000078ff7812 */ /* 0x000fe4000786c0ff */
[----:B------:R-:W-:Y:S02]  /*4880*/  LOP3.LUT P5, RZ, R66, 0xff0000, RZ, 0xc0, !PT ;  /* 0x00ff000042ff7812 */ /* 0x000fe400078ac0ff */
[C---:B------:R-:W-:Y:S02]  /*4890*/  FSEL R41, R0.reuse, RZ, P3 ;  /* 0x000000ff00297208 */ /* 0x040fe40001800000 */
[----:B------:R-:W-:Y:S01]  /*48a0*/  FSEL R46, R0, RZ, P5 ;  /* 0x000000ff002e7208 */ /* 0x000fe20002800000 */
[----:B------:R-:W-:Y:S01]  /*48b0*/  FMUL.FTZ R0, R98, UR16 ;  /* 0x0000001062007c20 */ /* 0x000fe20008410000 */
[----:B------:R-:W-:Y:S02]  /*48c0*/  LOP3.LUT P6, RZ, R67, 0xff00, RZ, 0xc0, !PT ;  /* 0x0000ff0043ff7812 */ /* 0x000fe400078cc0ff */
[----:B------:R-:W-:Y:S01]  /*48d0*/  F2FP.F16.F32.PACK_AB R35, R30, R35 ;  /* 0x000000231e23723e */ /* 0x000fe200000000ff */
[----:B------:R-:W-:Y:S01]  /*48e0*/  FMUL.FTZ R30, R0, UR7 ;  /* 0x00000007001e7c20 */ /* 0x000fe20008410000 */
[----:B------:R-:W-:-:S02]  /*48f0*/  FSEL R55, R28, RZ, P6 ;  /* 0x000000ff1c377208 */ /* 0x000fc40003000000 */
[----:B------:R-:W-:Y:S02]  /*4900*/  LOP3.LUT P6, RZ, R120, 0xff000000, RZ, 0xc0, !PT ;  /* 0xff00000078ff7812 */ /* 0x000fe400078cc0ff */
[----:B------:R-:W-:Y:S01]  /*4910*/  F2FP.F16.F32.PACK_AB R34, R29, R34 ;  /* 0x000000221d22723e */ /* 0x000fe200000000ff */
[----:B------:R-:W-:Y:S01]  /*4920*/  FMUL.FTZ R29, R47, UR16 ;  /* 0x000000102f1d7c20 */ /* 0x000fe20008410000 */
[----:B------:R-:W-:Y:S01]  /*4930*/  F2FP.F16.F32.PACK_AB R33, R0, R33 ;  /* 0x000000210021723e */ /* 0x000fe200000000ff */
[----:B------:R-:W-:Y:S01]  /*4940*/  FMUL.FTZ R0, R54, UR16 ;  /* 0x0000001036007c20 */ /* 0x000fe20008410000 */
[----:B------:R-:W-:Y:S01]  /*4950*/  FSEL R50, R30, RZ, P6 ;  /* 0x000000ff1e327208 */ /* 0x000fe20003000000 */
[----:B------:R-:W-:Y:S01]  /*4960*/  FMUL.FTZ R28, R29, UR7 ;  /* 0x000000071d1c7c20 */ /* 0x000fe20008410000 */
[----:B------:R-:W-:Y:S02]  /*4970*/  LOP3.LUT P6, RZ, R66, 0xff000000, RZ, 0xc0, !PT ;  /* 0xff00000042ff7812 */ /* 0x000fe400078cc0ff */
        /* <DEDUP_REMOVED lines=20> */
.L_x_478:
[--C-:B------:R-:W-:Y:S01]  /*4ac0*/  FFMA.FTZ R103, R103, UR17, R105.reuse ;  /* 0x0000001167677c23 */ /* 0x100fe20008010069 */
[--C-:B------:R-:W-:Y:S01]  /*4ad0*/  FFMA.FTZ R102, R102, UR17, R105.reuse ;  /* 0x0000001166667c23 */ /* 0x100fe20008010069 */
[----:B------:R-:W-:Y:S01]  /*4ae0*/  FFMA.FTZ R101, R101, UR17, R105 ;  /* 0x0000001165657c23 */ /* 0x000fe20008010069 */
[----:B------:R-:W-:Y:S01]  /*4af0*/  ISETP.GE.U32.AND P3, PT, R120, RZ, PT ;  /* 0x000000ff7800720c */ /* 0x000fe20003f66070 */
[----:B------:R-:W-:Y:S01]  /*4b00*/  FADD.FTZ R103, R94, -R103 ;  /* 0x800000675e677221 */ /* 0x000fe20000010000 */
[----:B------:R-:W-:Y:S01]  /*4b10*/  FADD.FTZ R102, R97, -R102 ;  /* 0x8000006661667221 */ /* 0x000fe20000010000 */
[----:B------:R-:W-:Y:S01]  /*4b20*/  FADD.FTZ R101, R92, -R101 ;  /* 0x800000655c657221 */ /* 0x000fe20000010000 */
[--C-:B------:R-:W-:Y:S01]  /*4b30*/  FFMA.FTZ R100, R100, UR17, R105.reuse ;  /* 0x0000001164647c23 */ /* 0x100fe20008010069 */
[----:B------:R-:W-:Y:S01]  /*4b40*/  FMUL.FTZ R103, R103, UR16 ;  /* 0x0000001067677c20 */ /* 0x000fe20008410000 */
[----:B------:R-:W-:Y:S01]  /*4b50*/  FMUL.FTZ R102, R102, UR16 ;  /* 0x0000001066667c20 */ /* 0x000fe20008410000 */
[----:B------:R-:W-:Y:S01]  /*4b60*/  ISETP.GE.U32.AND.EX P6, PT, R121, 0x1000000, PT, P3 ;  /* 0x010000007900780c */ /* 0x000fe20003fc6130 */
[----:B------:R-:W-:Y:S01]  /*4b70*/  FMUL.FTZ R101, R101, UR16 ;  /* 0x0000001065657c20 */ /* 0x000fe20008410000 */
[----:B------:R-:W-:Y:S01]  /*4b80*/  FMUL.FTZ R103, R103, UR7 ;  /* 0x0000000767677c20 */ /* 0x000fe20008410000 */
[----:B------:R-:W-:Y:S01]  /*4b90*/  FMUL.FTZ R102, R102, UR7 ;  /* 0x0000000766667c20 */ /* 0x000fe20008410000 */
[----:B------:R-:W-:Y:S01]  /*4ba0*/  LOP3.LUT P5, RZ, R121, 0xff0000, RZ, 0xc0, !PT ;  /* 0x00ff000079ff7812 */ /* 0x000fe200078ac0ff */
[----:B------:R-:W-:Y:S01]  /*4bb0*/  FADD.FTZ R100, R93, -R100 ;  /* 0x800000645d647221 */ /* 0x000fe20000010000 */
[--C-:B0-----:R-:W-:Y:S01]  /*4bc0*/  FFMA.FTZ R28, R99, UR17, R105.reuse ;  /* 0x00000011631c7c23 */ /* 0x101fe20008010069 */
[--C-:B------:R-:W-:Y:S01]  /*4bd0*/  FFMA.FTZ R98, R98, UR17, R105.reuse ;  /* 0x0000001162627c23 */ /* 0x100fe20008010069 */
[----:B------:R-:W-:Y:S01]  /*4be0*/  FSEL R40, R102, RZ, P6 ;  /* 0x000000ff66287208 */ /* 0x000fe20003000000 */
[----:B------:R-:W-:Y:S01]  /*4bf0*/  FMUL.FTZ R101, R101, UR7 ;  /* 0x0000000765657c20 */ /* 0x000fe20008410000 */
[----:B------:R-:W-:Y:S01]  /*4c00*/  FSEL R43, R103, RZ, P5 ;  /* 0x000000ff672b7208 */ /* 0x000fe20002800000 */
[----:B------:R-:W-:Y:S01]  /*4c10*/  FMUL.FTZ R100, R100, UR16 ;  /* 0x0000001064647c20 */ /* 0x000fe20008410000 */
[----:B------:R-:W-:Y:S01]  /*4c20*/  LOP3.LUT P6, RZ, R67, 0xff0000, RZ, 0xc0, !PT ;  /* 0x00ff000043ff7812 */ /* 0x000fe200078cc0ff */
[----:B------:R-:W-:Y:S01]  /*4c30*/  FADD.FTZ R28, R89, -R28 ;  /* 0x8000001c591c7221 */ /* 0x000fe20000010000 */
[----:B------:R-:W-:Y:S01]  /*4c40*/  LOP3.LUT P5, RZ, R121, 0xff, RZ, 0xc0, !PT ;  /* 0x000000ff79ff7812 */ /* 0x000fe200078ac0ff */
[----:B------:R-:W-:Y:S01]  /*4c50*/  FADD.FTZ R98, R91, -R98 ;  /* 0x800000625b627221 */ /* 0x000fe20000010000 */
[----:B------:R-:W-:Y:S01]  /*4c60*/  ISETP.GE.U32.AND P3, PT, R66, RZ, PT ;  /* 0x000000ff4200720c */ /* 0x000fe20003f66070 */
[----:B------:R-:W-:Y:S01]  /*4c70*/  FFMA.FTZ R29, R96, UR17, R105 ;  /* 0x00000011601d7c23 */ /* 0x000fe20008010069 */
[----:B------:R-:W-:Y:S01]  /*4c80*/  FSEL R31, R103, RZ, P6 ;  /* 0x000000ff671f7208 */ /* 0x000fe20003000000 */
[----:B------:R-:W-:Y:S01]  /*4c90*/  FMUL.FTZ R100, R100, UR7 ;  /* 0x0000000764647c20 */ /* 0x000fe20008410000 */
[----:B------:R-:W-:Y:S01]  /*4ca0*/  FSEL R42, R101, RZ, P5 ;  /* 0x000000ff652a7208 */ /* 0x000fe20002800000 */
[----:B------:R-:W-:Y:S01]  /*4cb0*/  FMUL.FTZ R28, R28, UR16 ;  /* 0x000000101c1c7c20 */ /* 0x000fe20008410000 */
[C---:B------:R-:W-:Y:S01]  /*4cc0*/  ISETP.GE.U32.AND.EX P3, PT, R67.reuse, 0x1000000, PT, P3 ;  /* 0x010000004300780c */ /* 0x040fe20003f66130 */
[----:B------:R-:W-:Y:S01]  /*4cd0*/  FMUL.FTZ R98, R98, UR16 ;  /* 0x0000001062627c20 */ /* 0x000fe20008410000 */
[C---:B------:R-:W-:Y:S01]  /*4ce0*/  LOP3.LUT P6, RZ, R67.reuse, 0xff, RZ, 0xc0, !PT ;  /* 0x000000ff43ff7812 */ /* 0x040fe200078cc0ff */
[----:B------:R-:W-:Y:S01]  /*4cf0*/  FADD.FTZ R29, R50, -R29 ;  /* 0x8000001d321d7221 */ /* 0x000fe20000010000 */
[----:B------:R-:W-:Y:S01]  /*4d00*/  LOP3.LUT P5, RZ, R67, 0xff00, RZ, 0xc0, !PT ;  /* 0x0000ff0043ff7812 */ /* 0x000fe200078ac0ff */
[----:B------:R-:W-:Y:S01]  /*4d10*/  FFMA.FTZ R0, R95, UR17, R105 ;  /* 0x000000115f007c23 */ /* 0x000fe20008010069 */
[----:B------:R-:W-:Y:S01]  /*4d20*/  FSEL R102, R102, RZ, P3 ;  /* 0x000000ff66667208 */ /* 0x000fe20001800000 */
[----:B------:R-:W-:Y:S01]  /*4d30*/  FMUL.FTZ R28, R28, UR7 ;  /* 0x000000071c1c7c20 */ /* 0x000fe20008410000 */
[----:B------:R-:W-:Y:S01]  /*4d40*/  FSEL R30, R101, RZ, P6 ;  /* 0x000000ff651e7208 */ /* 0x000fe20003000000 */
[----:B------:R-:W-:Y:S01]  /*4d50*/  FMUL.FTZ R98, R98, UR7 ;  /* 0x0000000762627c20 */ /* 0x000fe20008410000 */
[----:B------:R-:W-:Y:S01]  /*4d60*/  FSEL R55, R100, RZ, P5 ;  /* 0x000000ff64377208 */ /* 0x000fe20002800000 */
[----:B------:R-:W-:Y:S01]  /*4d70*/  FMUL.FTZ R29, R29, UR16 ;  /* 0x000000101d1d7c20 */ /* 0x000fe20008410000 */
[----:B------:R-:W-:Y:S01]  /*4d80*/  LOP3.LUT P3, RZ, R121, 0xff00, RZ, 0xc0, !PT ;  /* 0x0000ff0079ff7812 */ /* 0x000fe2000786c0ff */
[----:B------:R-:W-:Y:S01]  /*4d90*/  FADD.FTZ R0, R49, -R0 ;  /* 0x8000000031007221 */ /* 0x000fe20000010000 */
[C---:B------:R-:W-:Y:S01]  /*4da0*/  LOP3.LUT P6, RZ, R120.reuse, 0xff0000, RZ, 0xc0, !PT ;  /* 0x00ff000078ff7812 */ /* 0x040fe200078cc0ff */
[----:B------:R-:W-:Y:S01]  /*4db0*/  FMUL.FTZ R29, R29, UR7 ;  /* 0x000000071d1d7c20 */ /* 0x000fe20008410000 */
[----:B------:R-:W-:Y:S01]  /*4dc0*/  LOP3.LUT P5, RZ, R120, 0xff000000, RZ, 0xc0, !PT ;  /* 0xff00000078ff7812 */ /* 0x000fe200078ac0ff */
[----:B------:R-:W-:Y:S01]  /*4dd0*/  FMUL.FTZ R0, R0, UR16 ;  /* 0x0000001000007c20 */ /* 0x000fe20008410000 */
        /* <DEDUP_REMOVED lines=22> */
[----:B------:R-:W-:Y:S02]  /*4f40*/  F2FP.F16.F32.PACK_AB R28, R49, R28 ;  /* 0x0000001c311c723e */ /* 0x000fe400000000ff */
[----:B------:R-:W-:Y:S01]  /*4f50*/  F2FP.F16.F32.PACK_AB R40, R47, R40 ;  /* 0x000000282f28723e */ /* 0x000fe200000000ff */
[----:B------:R-:W-:Y:S06]  /*4f60*/  BRA `(.L_x_477) ;  /* 0x0000000c00c87947 */ /* 0x000fec0003800000 */
.L_x_474:
[----:B------:R-:W-:Y:S05]  /*4f70*/  @!P0 BRA `(.L_x_479) ;  /* 0x0000000800048947 */ /* 0x000fea0003800000 */
[----:B------:R-:W-:Y:S05]  /*4f80*/  @!P2 BRA `(.L_x_480) ;  /* 0x000000040008a947 */ /* 0x000fea0003800000 */
[--C-:B------:R-:W-:Y:S01]  /*4f90*/  FFMA.FTZ R102, R102, UR17, R105.reuse ;  /* 0x0000001166667c23 */ /* 0x100fe20008010069 */
[--C-:B------:R-:W-:Y:S01]  /*4fa0*/  FFMA.FTZ R100, R100, UR17, R105.reuse ;  /* 0x0000001164647c23 */ /* 0x100fe20008010069 */
[----:B0-----:R-:W-:Y:S02]  /*4fb0*/  HADD2.F32 R41, -RZ, R39.H1_H1 ;  /* 0x30000027ff297230 */ /* 0x001fe40000004100 */
[--C-:B------:R-:W-:Y:S01]  /*4fc0*/  FFMA.FTZ R101, R101, UR17, R105.reuse ;  /* 0x0000001165657c23 */ /* 0x100fe20008010069 */
[----:B------:R-:W-:Y:S01]  /*4fd0*/  FADD.FTZ R102, R97, -R102 ;  /* 0x8000006661667221 */ /* 0x000fe20000010000 */
[--C-:B------:R-:W-:Y:S02]  /*4fe0*/  HADD2.F32 R35, -RZ, R38.reuse.H1_H1 ;  /* 0x30000026ff237230 */ /* 0x100fe40000004100 */
[----:B------:R-:W-:Y:S01]  /*4ff0*/  FFMA.FTZ R33, R96, UR17, R105 ;  /* 0x0000001160217c23 */ /* 0x000fe20008010069 */
[----:B------:R-:W-:Y:S01]  /*5000*/  FADD.FTZ R100, R93, -R100 ;  /* 0x800000645d647221 */ /* 0x000fe20000010000 */
[----:B------:R-:W-:Y:S01]  /*5010*/  FFMA.FTZ R47, R102, UR16, R41 ;  /* 0x00000010662f7c23 */ /* 0x000fe20008010029 */
[--C-:B------:R-:W-:Y:S01]  /*5020*/  FFMA.FTZ R32, R99, UR17, R105.reuse ;  /* 0x0000001163207c23 */ /* 0x100fe20008010069 */
[----:B------:R-:W-:Y:S01]  /*5030*/  HADD2.F32 R34, -RZ, R38.H0_H0 ;  /* 0x20000026ff227230 */ /* 0x000fe20000004100 */
[----:B------:R-:W-:Y:S01]  /*5040*/  ISETP.GE.U32.AND P3, PT, R120, RZ, PT ;  /* 0x000000ff7800720c */ /* 0x000fe20003f66070 */
[----:B------:R-:W-:Y:S01]  /*5050*/  FFMA.FTZ R103, R103, UR17, R105 ;  /* 0x0000001167677c23 */ /* 0x000fe20008010069 */
[----:B------:R-:W-:Y:S01]  /*5060*/  FADD.FTZ R101, R92, -R101 ;  /* 0x800000655c657221 */ /* 0x000fe20000010000 */
[----:B------:R-:W-:Y:S01]  /*5070*/  FADD.FTZ R50, R50, -R33 ;  /* 0x8000002132327221 */ /* 0x000fe20000010000 */
[----:B------:R-:W-:Y:S01]  /*5080*/  FFMA.FTZ R100, R100, UR16, R35 ;  /* 0x0000001064647c23 */ /* 0x000fe20008010023 */
[----:B------:R-:W-:-:S02]  /*5090*/  HADD2.F32 R33, -RZ, R37.H0_H0 ;  /* 0x20000025ff217230 */ /* 0x000fc40000004100 */
[----:B------:R-:W-:Y:S01]  /*50a0*/  FMUL.FTZ R35, R47, UR7 ;  /* 0x000000072f237c20 */ /* 0x000fe20008410000 */
[----:B------:R-:W-:Y:S01]  /*50b0*/  FADD.FTZ R32, R89, -R32 ;  /* 0x8000002059207221 */ /* 0x000fe20000010000 */
[----:B------:R-:W-:Y:S01]  /*50c0*/  HADD2.F32 R40, -RZ, R39.H0_H0 ;  /* 0x20000027ff287230 */ /* 0x000fe20000004100 */
[----:B------:R-:W-:Y:S01]  /*50d0*/  ISETP.GE.U32.AND.EX P3, PT, R121, 0x1000000, PT, P3 ;  /* 0x010000007900780c */ /* 0x000fe20003f66130 */
[----:B------:R-:W-:Y:S01]  /*50e0*/  FADD.FTZ R103, R94, -R103 ;  /* 0x800000675e677221 */ /* 0x000fe20000010000 */
[----:B------:R-:W-:Y:S01]  /*50f0*/  FFMA.FTZ R101, R101, UR16, R34 ;  /* 0x0000001065657c23 */ /* 0x000fe20008010022 */
[----:B------:R-:W-:Y:S01]  /*5100*/  FFMA.FTZ R32, R32, UR16, R33 ;  /* 0x0000001020207c23 */ /* 0x000fe20008010021 */
[----:B------:R-:W-:Y:S01]  /*5110*/  FSEL R54, R35, RZ, P3 ;  /* 0x000000ff23367208 */ /* 0x000fe20001800000 */
[--C-:B------:R-:W-:Y:S01]  /*5120*/  FFMA.FTZ R0, R95, UR17, R105.reuse ;  /* 0x000000115f007c23 */ /* 0x100fe20008010069 */
[----:B------:R-:W-:Y:S01]  /*5130*/  FFMA.FTZ R40, R103, UR16, R40 ;  /* 0x0000001067287c23 */ /* 0x000fe20008010028 */
[----:B------:R-:W-:Y:S01]  /*5140*/  FMUL.FTZ R33, R101, UR7 ;  /* 0x0000000765217c20 */ /* 0x000fe20008410000 */
[----:B------:R-:W-:Y:S01]  /*5150*/  FMUL.FTZ R35, R100, UR7 ;  /* 0x0000000764237c20 */ /* 0x000fe20008410000 */
[C---:B------:R-:W-:Y:S01]  /*5160*/  LOP3.LUT P6, RZ, R121.reuse, 0xff, RZ, 0xc0, !PT ;  /* 0x000000ff79ff7812 */ /* 0x040fe200078cc0ff */
[----:B------:R-:W-:Y:S01]  /*5170*/  FFMA.FTZ R98, R98, UR17, R105 ;  /* 0x0000001162627c23 */ /* 0x000fe20008010069 */
[----:B------:R-:W-:Y:S01]  /*5180*/  LOP3.LUT P3, RZ, R121, 0xff00, RZ, 0xc0, !PT ;  /* 0x0000ff0079ff7812 */ /* 0x000fe2000786c0ff */
[----:B------:R-:W-:Y:S01]  /*5190*/  FADD.FTZ R0, R49, -R0 ;  /* 0x8000000031007221 */ /* 0x000fe20000010000 */
[----:B------:R-:W-:Y:S01]  /*51a0*/  FMUL.FTZ R34, R40, UR7 ;  /* 0x0000000728227c20 */ /* 0x000fe20008410000 */
[----:B------:R-:W-:Y:S01]  /*51b0*/  LOP3.LUT P5, RZ, R121, 0xff0000, RZ, 0xc0, !PT ;  /* 0x00ff000079ff7812 */ /* 0x000fe200078ac0ff */
[----:B------:R-:W-:Y:S01]  /*51c0*/  HADD2.F32 R41, -RZ, R37.H1_H1 ;  /* 0x30000025ff297230 */ /* 0x000fe20000004100 */
[----:B------:R-:W-:Y:S01]  /*51d0*/  FSEL R49, R33, RZ, P6 ;  /* 0x000000ff21317208 */ /* 0x000fe20003000000 */
[----:B------:R-:W-:Y:S01]  /*51e0*/  FADD.FTZ R98, R91, -R98 ;  /* 0x800000625b627221 */ /* 0x000fe20000010000 */
[----:B------:R-:W-:Y:S01]  /*51f0*/  FSEL R52, R35, RZ, P3 ;  /* 0x000000ff23347208 */ /* 0x000fe20001800000 */
[--C-:B------:R-:W-:Y:S01]  /*5200*/  HADD2.F32 R33, -RZ, R36.reuse.H0_H0 ;  /* 0x20000024ff217230 */ /* 0x100fe20000004100 */
[----:B------:R-:W-:Y:S01]  /*5210*/  FSEL R51, R34, RZ, P5 ;  /* 0x000000ff22337208 */ /* 0x000fe20002800000 */
[----:B------:R-:W-:-:S02]  /*5220*/  HADD2.F32 R35, -RZ, R36.H1_H1 ;  /* 0x30000024ff237230 */ /* 0x000fc40000004100 */
[----:B------:R-:W-:Y:S01]  /*5230*/  FMUL.FTZ R34, R32, UR7 ;  /* 0x0000000720227c20 */ /* 0x000fe20008410000 */
[----:B------:R-:W-:Y:S01]  /*5240*/  FFMA.FTZ R43, R98, UR16, R41 ;  /* 0x00000010622b7c23 */ /* 0x000fe20008010029 */
[----:B------:R-:W-:Y:S01]  /*5250*/  LOP3.LUT P5, RZ, R120, 0xff0000, RZ, 0xc0, !PT ;  /* 0x00ff000078ff7812 */ /* 0x000fe200078ac0ff */
[----:B------:R-:W-:Y:S01]  /*5260*/  FFMA.FTZ R0, R0, UR16, R33 ;  /* 0x0000001000007c23 */ /* 0x000fe20008010021 */
[----:B------:R-:W-:Y:S01]  /*5270*/  FFMA.FTZ R41, R50, UR16, R35 ;  /* 0x0000001032297c23 */ /* 0x000fe20008010023 */
[----:B------:R-:W-:Y:S01]  /*5280*/  F2FP.F16.F32.PACK_AB R35, R47, R40 ;  /* 0x000000282f23723e */ /* 0x000fe200000000ff */
[----:B------:R-:W-:Y:S01]  /*5290*/  FMUL.FTZ R47, R43, UR7 ;  /* 0x000000072b2f7c20 */ /* 0x000fe20008410000 */
[----:B------:R-:W-:Y:S01]  /*52a0*/  LOP3.LUT P6, RZ, R120, 0xff000000, RZ, 0xc0, !PT ;  /* 0xff00000078ff7812 */ /* 0x000fe200078cc0ff */
[----:B------:R-:W-:Y:S01]  /*52b0*/  FMUL.FTZ R40, R0, UR7 ;  /* 0x0000000700287c20 */ /* 0x000fe20008410000 */
[----:B------:R-:W-:Y:S01]  /*52c0*/  FSEL R46, R34, RZ, P5 ;  /* 0x000000ff222e7208 */ /* 0x000fe20002800000 */
[----:B------:R-:W-:Y:S01]  /*52d0*/  FMUL.FTZ R42, R41, UR7 ;  /* 0x00000007292a7c20 */ /* 0x000fe20008410000 */
[----:B------:R-:W-:-:S02]  /*52e0*/  LOP3.LUT P3, RZ, R120, 0xff, RZ, 0xc0, !PT ;  /* 0x000000ff78ff7812 */ /* 0x000fc4000786c0ff */
[----:B------:R-:W-:Y:S02]  /*52f0*/  LOP3.LUT P5, RZ, R120, 0xff00, RZ, 0xc0, !PT ;  /* 0x0000ff0078ff7812 */ /* 0x000fe400078ac0ff */
[----:B------:R-:W-:Y:S02]  /*5300*/  F2FP.F16.F32.PACK_AB R33, R43, R32 ;  /* 0x000000202b21723e */ /* 0x000fe400000000ff */
[----:B------:R-:W-:Y:S02]  /*5310*/  F2FP.F16.F32.PACK_AB R32, R41, R0 ;  /* 0x000000002920723e */ /* 0x000fe400000000ff */
        /* <DEDUP_REMOVED lines=9> */
.L_x_480:
[--C-:B0-----:R-:W-:Y:S01]  /*53b0*/  FFMA.FTZ R41, R96, UR17, R105.reuse ;  /* 0x0000001160297c23 */ /* 0x101fe20008010069 */
[--C-:B------:R-:W-:Y:S01]  /*53c0*/  FFMA.FTZ R102, R102, UR17, R105.reuse ;  /* 0x0000001166667c23 */ /* 0x100fe20008010069 */
[----:B------:R-:W-:Y:S01]  /*53d0*/  FFMA.FTZ R103, R103, UR17, R105 ;  /* 0x0000001167677c23 */ /* 0x000fe20008010069 */
[--C-:B------:R-:W-:Y:S02]  /*53e0*/  HADD2.F32 R46, -RZ, R39.reuse.H0_H0 ;  /* 0x20000027ff2e7230 */ /* 0x100fe40000004100 */
[----:B------:R-:W-:Y:S01]  /*53f0*/  FADD.FTZ R50, R50, -R41 ;  /* 0x8000002932327221 */ /* 0x000fe20000010000 */
[----:B------:R-:W-:Y:S02]  /*5400*/  HADD2.F32 R41, -RZ, R39.H1_H1 ;  /* 0x30000027ff297230 */ /* 0x000fe40000004100 */
[----:B------:R-:W-:Y:S01]  /*5410*/  FADD.FTZ R102, R97, -R102 ;  /* 0x8000006661667221 */ /* 0x000fe20000010000 */
[--C-:B------:R-:W-:Y:S01]  /*5420*/  FFMA.FTZ R101, R101, UR17, R105.reuse ;  /* 0x0000001165657c23 */ /* 0x100fe20008010069 */
[----:B------:R-:W-:Y:S01]  /*5430*/  FFMA.FTZ R100, R100, UR17, R105 ;  /* 0x0000001164647c23 */ /* 0x000fe20008010069 */
        /* <DEDUP_REMOVED lines=8> */
[----:B------:R-:W-:Y:S01]  /*54c0*/  FFMA.FTZ R46, R103, UR16, R46 ;  /* 0x00000010672e7c23 */ /* 0x000fe2000801002e */
[--C-:B------:R-:W-:Y:S02]  /*54d0*/  HADD2.F32 R47, -RZ, R37.reuse.H0_H0 ;  /* 0x20000025ff2f7230 */ /* 0x100fe40000004100 */
[----:B------:R-:W-:Y:S01]  /*54e0*/  FFMA.FTZ R98, R98, UR17, R105 ;  /* 0x0000001162627c23 */ /* 0x000fe20008010069 */
[----:B------:R-:W-:Y:S01]  /*54f0*/  FADD.FTZ R40, R89, -R40 ;  /* 0x8000002859287221 */ /* 0x000fe20000010000 */
[----:B------:R-:W-:Y:S01]  /*5500*/  ISETP.GE.U32.AND P3, PT, R120, RZ, PT ;  /* 0x000000ff7800720c */ /* 0x000fe20003f66070 */
[----:B------:R-:W-:Y:S01]  /*5510*/  FADD.FTZ R0, R49, -R0 ;  /* 0x8000000031007221 */ /* 0x000fe20000010000 */
[----:B------:R-:W-:Y:S01]  /*5520*/  FFMA.FTZ R42, R101, UR16, R42 ;  /* 0x00000010652a7c23 */ /* 0x000fe2000801002a */
[----:B------:R-:W-:-:S02]  /*5530*/  HADD2.F32 R49, -RZ, R37.H1_H1 ;  /* 0x30000025ff317230 */ /* 0x000fc40000004100 */
[----:B------:R-:W-:Y:S01]  /*5540*/  FFMA.FTZ R100, R100, UR16, R41 ;  /* 0x0000001064647c23 */ /* 0x000fe20008010029 */
[----:B------:R-:W-:Y:S01]  /*5550*/  FMUL.FTZ R102, R102, UR7 ;  /* 0x0000000766667c20 */ /* 0x000fe20008410000 */
[----:B------:R-:W-:Y:S01]  /*5560*/  FMUL.FTZ R46, R46, UR7 ;  /* 0x000000072e2e7c20 */ /* 0x000fe20008410000 */
[----:B------:R-:W-:Y:S01]  /*5570*/  FADD.FTZ R98, R91, -R98 ;  /* 0x800000625b627221 */ /* 0x000fe20000010000 */
[--C-:B------:R-:W-:Y:S02]  /*5580*/  HADD2.F32 R43, -RZ, R36.reuse.H1_H1 ;  /* 0x30000024ff2b7230 */ /* 0x100fe40000004100 */
[----:B------:R-:W-:Y:S01]  /*5590*/  FFMA.FTZ R40, R40, UR16, R47 ;  /* 0x0000001028287c23 */ /* 0x000fe2000801002f */
[----:B------:R-:W-:Y:S01]  /*55a0*/  HADD2.F32 R41, -RZ, R36.H0_H0 ;  /* 0x20000024ff297230 */ /* 0x000fe20000004100 */
[C---:B------:R-:W-:Y:S01]  /*55b0*/  LOP3.LUT P5, RZ, R121.reuse, 0xff0000, RZ, 0xc0, !PT ;  /* 0x00ff000079ff7812 */ /* 0x040fe200078ac0ff */
[----:B------:R-:W-:Y:S01]  /*55c0*/  FMUL.FTZ R42, R42, UR7 ;  /* 0x000000072a2a7c20 */ /* 0x000fe20008410000 */
[C---:B------:R-:W-:Y:S01]  /*55d0*/  ISETP.GE.U32.AND.EX P3, PT, R121.reuse, 0x1000000, PT, P3 ;  /* 0x010000007900780c */ /* 0x040fe20003f66130 */
[----:B------:R-:W-:Y:S01]  /*55e0*/  FFMA.FTZ R49, R98, UR16, R49 ;  /* 0x0000001062317c23 */ /* 0x000fe20008010031 */
[C---:B------:R-:W-:Y:S01]  /*55f0*/  LOP3.LUT P6, RZ, R121.reuse, 0xff, RZ, 0xc0, !PT ;  /* 0x000000ff79ff7812 */ /* 0x040fe200078cc0ff */
        /* <DEDUP_REMOVED lines=25> */
.L_x_479:
[----:B------:R-:W-:Y:S05]  /*5790*/  @!P2 BRA `(.L_x_481) ;  /* 0x0000000000e8a947 */ /* 0x000fea0003800000 */
[--C-:B------:R-:W-:Y:S01]  /*57a0*/  FFMA.FTZ R102, R102, UR17, R105.reuse ;  /* 0x0000001166667c23 */ /* 0x100fe20008010069 */
[--C-:B------:R-:W-:Y:S01]  /*57b0*/  FFMA.FTZ R103, R103, UR17, R105.reuse ;  /* 0x0000001167677c23 */ /* 0x100fe20008010069 */
[--C-:B------:R-:W-:Y:S01]  /*57c0*/  FFMA.FTZ R101, R101, UR17, R105.reuse ;  /* 0x0000001165657c23 */ /* 0x100fe20008010069 */
[----:B------:R-:W-:Y:S01]  /*57d0*/  FFMA.FTZ R100, R100, UR17, R105 ;  /* 0x0000001164647c23 */ /* 0x000fe20008010069 */
[----:B------:R-:W-:Y:S01]  /*57e0*/  FADD.FTZ R102, R97, -R102 ;  /* 0x8000006661667221 */ /* 0x000fe20000010000 */
[----:B------:R-:W-:Y:S01]  /*57f0*/  FADD.FTZ R103, R94, -R103 ;  /* 0x800000675e677221 */ /* 0x000fe20000010000 */
[----:B0-----:R-:W-:Y:S01]  /*5800*/  FFMA.FTZ R32, R99, UR17, R105 ;  /* 0x0000001163207c23 */ /* 0x001fe20008010069 */
[----:B------:R-:W-:Y:S01]  /*5810*/  ISETP.GE.U32.AND P3, PT, R120, RZ, PT ;  /* 0x000000ff7800720c */ /* 0x000fe20003f66070 */
[----:B------:R-:W-:Y:S01]  /*5820*/  FMUL.FTZ R102, R102, UR16 ;  /* 0x0000001066667c20 */ /* 0x000fe20008410000 */
[----:B------:R-:W-:Y:S01]  /*5830*/  FMUL.FTZ R103, R103, UR16 ;  /* 0x0000001067677c20 */ /* 0x000fe20008410000 */
[----:B------:R-:W-:Y:S01]  /*5840*/  FADD.FTZ R101, R92, -R101 ;  /* 0x800000655c657221 */ /* 0x000fe20000010000 */
[----:B------:R-:W-:Y:S01]  /*5850*/  FADD.FTZ R100, R93, -R100 ;  /* 0x800000645d647221 */ /* 0x000fe20000010000 */
[--C-:B------:R-:W-:Y:S01]  /*5860*/  FFMA.FTZ R98, R98, UR17, R105.reuse ;  /* 0x0000001162627c23 */ /* 0x100fe20008010069 */
[----:B------:R-:W-:Y:S01]  /*5870*/  FADD.FTZ R32, R89, -R32 ;  /* 0x8000002059207221 */ /* 0x000fe20000010000 */
[--C-:B------:R-:W-:Y:S01]  /*5880*/  FFMA.FTZ R33, R96, UR17, R105.reuse ;  /* 0x0000001160217c23 */ /* 0x100fe20008010069 */
[----:B------:R-:W-:Y:S01]  /*5890*/  FFMA.FTZ R0, R95, UR17, R105 ;  /* 0x000000115f007c23 */ /* 0x000fe20008010069 */
[----:B------:R-:W-:Y:S01]  /*58a0*/  FMUL.FTZ R35, R102, UR7 ;  /* 0x0000000766237c20 */ /* 0x000fe20008410000 */
[----:B------:R-:W-:Y:S01]  /*58b0*/  ISETP.GE.U32.AND.EX P3, PT, R121, 0x1000000, PT, P3 ;  /* 0x010000007900780c */ /* 0x000fe20003f66130 */
[----:B------:R-:W-:Y:S01]  /*58c0*/  FMUL.FTZ R34, R103, UR7 ;  /* 0x0000000767227c20 */ /* 0x000fe20008410000 */
[----:B------:R-:W-:Y:S01]  /*58d0*/  LOP3.LUT P5, RZ, R121, 0xff0000, RZ, 0xc0, !PT ;  /* 0x00ff000079ff7812 */ /* 0x000fe200078ac0ff */
[----:B------:R-:W-:Y:S01]  /*58e0*/  FMUL.FTZ R101, R101, UR16 ;  /* 0x0000001065657c20 */ /* 0x000fe20008410000 */
[----:B------:R-:W-:Y:S01]  /*58f0*/  FMUL.FTZ R100, R100, UR16 ;  /* 0x0000001064647c20 */ /* 0x000fe20008410000 */
[----:B------:R-:W-:Y:S01]  /*5900*/  FMUL.FTZ R32, R32, UR16 ;  /* 0x0000001020207c20 */ /* 0x000fe20008410000 */
        /* <DEDUP_REMOVED lines=9> */
[----:B------:R-:W-:Y:S01]  /*59a0*/  FMUL.FTZ R43, R98, UR16 ;  /* 0x00000010622b7c20 */ /* 0x000fe20008410000 */
[----:B------:R-:W-:Y:S01]  /*59b0*/  LOP3.LUT P3, RZ, R121, 0xff00, RZ, 0xc0, !PT ;  /* 0x0000ff0079ff7812 */ /* 0x000fe2000786c0ff */
        /* <DEDUP_REMOVED lines=9> */
[----:B------:R-:W-:-:S02]  /*5a50*/  FSEL R46, R34, RZ, P5 ;  /* 0x000000ff222e7208 */ /* 0x000fc40002800000 */
[C---:B------:R-:W-:Y:S02]  /*5a60*/  LOP3.LUT P3, RZ, R120.reuse, 0xff, RZ, 0xc0, !PT ;  /* 0x000000ff78ff7812 */ /* 0x040fe4000786c0ff */
        /* <DEDUP_REMOVED lines=11> */
[----:B------:R-:W-:Y:S01]  /*5b20*/  F2FP.F16.F32.PACK_AB R40, R47, R40 ;  /* 0x000000282f28723e */ /* 0x000fe200000000ff */
[----:B------:R-:W-:Y:S06]  /*5b30*/  BRA `(.L_x_477) ;  /* 0x0000000000d47947 */ /* 0x000fec0003800000 */
.L_x_481:
[--C-:B------:R-:W-:Y:S01]  /*5b40*/  FFMA.FTZ R103, R103, UR17, R105.reuse ;  /* 0x0000001167677c23 */ /* 0x100fe20008010069 */
[--C-:B------:R-:W-:Y:S01]  /*5b50*/  FFMA.FTZ R102, R102, UR17, R105.reuse ;  /* 0x0000001166667c23 */ /* 0x100fe20008010069 */
[--C-:B------:R-:W-:Y:S01]  /*5b60*/  FFMA.FTZ R101, R101, UR17, R105.reuse ;  /* 0x0000001165657c23 */ /* 0x100fe20008010069 */
[----:B0-----:R-:W-:Y:S01]  /*5b70*/  FFMA.FTZ R40, R99, UR17, R105 ;  /* 0x0000001163287c23 */ /* 0x001fe20008010069 */
[----:B------:R-:W-:Y:S01]  /*5b80*/  FADD.FTZ R103, R94, -R103 ;  /* 0x800000675e677221 */ /* 0x000fe20000010000 */
[----:B------:R-:W-:Y:S01]  /*5b90*/  FADD.FTZ R102, R97, -R102 ;  /* 0x8000006661667221 */ /* 0x000fe20000010000 */
[----:B------:R-:W-:Y:S01]  /*5ba0*/  FFMA.FTZ R100, R100, UR17, R105 ;  /* 0x0000001164647c23 */ /* 0x000fe20008010069 */
[----:B------:R-:W-:Y:S01]  /*5bb0*/  FADD.FTZ R101, R92, -R101 ;  /* 0x800000655c657221 */ /* 0x000fe20000010000 */
[----:B------:R-:W-:Y:S01]  /*5bc0*/  FMUL.FTZ R103, R103, UR16 ;  /* 0x0000001067677c20 */ /* 0x000fe20008410000 */
[----:B------:R-:W-:Y:S01]  /*5bd0*/  FMUL.FTZ R102, R102, UR16 ;  /* 0x0000001066667c20 */ /* 0x000fe20008410000 */
[--C-:B------:R-:W-:Y:S01]  /*5be0*/  FFMA.FTZ R98, R98, UR17, R105.reuse ;  /* 0x0000001162627c23 */ /* 0x100fe20008010069 */
        /* <DEDUP_REMOVED lines=9> */
[C---:B------:R-:W-:Y:S01]  /*5c80*/  LOP3.LUT P5, RZ, R121.reuse, 0xff0000, RZ, 0xc0, !PT ;  /* 0x00ff000079ff7812 */ /* 0x040fe200078ac0ff */
        /* <DEDUP_REMOVED lines=31> */
[----:B------:R-:W-:-:S07]  /*5e80*/  F2FP.F16.F32.PACK_AB R40, R47, R0 ;  /* 0x000000002f28723e */ /* 0x000fce00000000ff */
.L_x_477:
        /* <DEDUP_REMOVED lines=42> */
.L_x_463:
        /* <DEDUP_REMOVED lines=17> */
.L_x_483:
        /* <DEDUP_REMOVED lines=12> */
.L_x_2803:


//--------------------- .text._ZN10layer_norm31ln_parallel_residual_bwd_kernelINS_13Kernel_traitsIf13__nv_bfloat16S2_S2_fjLj4096ELj1ELj1ELj8ELj16ENS_18Kernel_traits_baseILj4096EfS2_S2_S2_fjLj256EEEEELb0ELb0ELb0EEEvNS_9BwdParamsE --------------------------
	.section	.text._ZN10layer_norm31ln_parallel_residual_bwd_kernelINS_13Kernel_traitsIf13__nv_bfloat16S2_S2_fjLj4096ELj1ELj1ELj8ELj16ENS_18Kernel_traits_baseILj4096EfS2_S2_S2_fjLj256EEEEELb0ELb0ELb0EEEvNS_9BwdParamsE,"ax",@progbits
	.align	128
        .global         _ZN10layer_norm31ln_parallel_residual_bwd_kernelINS_13Kernel_traitsIf13__nv_bfloat16S2_S2_fjLj4096ELj1ELj1ELj8ELj16ENS_18Kernel_traits_baseILj4096EfS2_S2_S2_fjLj256EEEEELb0ELb0ELb0EEEvNS_9BwdParamsE
        .type           _ZN10layer_norm31ln_parallel_residual_bwd_kernelINS_13Kernel_traitsIf13__nv_bfloat16S2_S2_fjLj4096ELj1ELj1ELj8ELj16ENS_18Kernel_traits_baseILj4096EfS2_S2_S2_fjLj256EEEEELb0ELb0ELb0EEEvNS_9BwdParamsE,@function
        .size           _ZN10layer_norm31ln_parallel_residual_bwd_kernelINS_13Kernel_traitsIf13__nv_bfloat16S2_S2_fjLj4096ELj1ELj1ELj8ELj16ENS_18Kernel_traits_baseILj4096EfS2_S2_S2_fjLj256EEEEELb0ELb0ELb0EEEvNS_9BwdParamsE,(.L_x_2804 - _ZN10layer_norm31ln_parallel_residual_bwd_kernelINS_13Kernel_traitsIf13__nv_bfloat16S2_S2_fjLj4096ELj1ELj1ELj8ELj16ENS_18Kernel_traits_baseILj4096EfS2_S2_S2_fjLj256EEEEELb0ELb0ELb0EEEvNS_9BwdParamsE)
        .other          _ZN10layer_norm31ln_parallel_residual_bwd_kernelINS_13Kernel_traitsIf13__nv_bfloat16S2_S2_fjLj4096ELj1ELj1ELj8ELj16ENS_18Kernel_traits_baseILj4096EfS2_S2_S2_fjLj256EEEEELb0ELb0ELb0EEEvNS_9BwdParamsE,@"STO_CUDA_ENTRY STV_DEFAULT"
_ZN10layer_norm31ln_parallel_residual_bwd_kernelINS_13Kernel_traitsIf13__nv_bfloat16S2_S2_fjLj4096ELj1ELj1ELj8ELj16ENS_18Kernel_traits_baseILj4096EfS2_S2_S2_fjLj256EEEEELb0ELb0ELb0EEEvNS_9BwdParamsE:
.text._ZN10layer_norm31ln_parallel_residual_bwd_kernelINS_13Kernel_traitsIf13__nv_bfloat16S2_S2_fjLj4096ELj1ELj1ELj8ELj16ENS_18Kernel_traits_baseILj4096EfS2_S2_S2_fjLj256EEEEELb0ELb0ELb0EEEvNS_9BwdParamsE:
        /* <DEDUP_REMOVED lines=25> */
[----:B------:R1:W5:Y:S04]  /*0190*/  @P2 LDG.E.128 R92, desc[UR12][R6.64+0x10] ;  /* 0x0000100c065c2981 */ /* 0x000368000c1e1d00 */
[----:B------:R1:W5:Y:S04]  /*01a0*/  @P1 LDG.E.128 R88, desc[UR12][R8.64] ;  /* 0x0000000c08581981 */ /* 0x000368000c1e1d00 */
[----:B------:R1:W5:Y:S04]  /*01b0*/  @P1 LDG.E.128 R84, desc[UR12][R8.64+0x10] ;  /* 0x0000100c08541981 */ /* 0x000368000c1e1d00 */
        /* <DEDUP_REMOVED lines=78> */
.L_x_511:
        /* <DEDUP_REMOVED lines=29> */
[----:B------:R-:W0:Y:S02]  /*0870*/  @P0 LDC.64 R132, c[0x0][0x438] ;  /* 0x00010e00ff840b82 */ /* 0x000e240000000a00 */
[----:B0-----:R-:W-:-:S05]  /*0880*/  @P0 IMAD.WIDE.U32 R132, R128, 0x10, R132 ;  /* 0x0000001080840825 */ /* 0x001fca00078e0084 */
[----:B------:R0:W5:Y:S01]  /*0890*/  @P0 LDG.E.128 R8, desc[UR12][R132.64] ;  /* 0x0000000c84080981 */ /* 0x000162000c1e1d00 */
[----:B------:R-:W-:Y:S02]  /*08a0*/  IADD3 R161, PT, PT, R128, 0x100, RZ ;  /* 0x0000010080a17810 */ /* 0x000fe40007ffe0ff */
[----:B---3--:R-:W-:-:S05]  /*08b0*/  SHF.L.U32 R130, R116, 0x10, RZ ;  /* 0x0000001074827819 */ /* 0x008fca00000006ff */
[----:B------:R-:W-:Y:S01]  /*08c0*/  FADD.FTZ R3, -R157, R130 ;  /* 0x000000829d037221 */ /* 0x000fe20000010100 */
[----:B------:R-:W-:-:S03]  /*08d0*/  SHF.L.U32 R135, R120, 0x10, RZ ;  /* 0x0000001078877819 */ /* 0x000fc600000006ff */
[----:B-----5:R-:W-:Y:S01]  /*08e0*/  FMUL.FTZ R3, R152, R3 ;  /* 0x0000000398037220 */ /* 0x020fe20000410000 */
[----:B------:R-:W-:Y:S01]  /*08f0*/  SHF.L.U32 R134, R117, 0x10, RZ ;  /* 0x0000001075867819 */ /* 0x000fe200000006ff */
[-C--:B------:R-:W-:Y:S01]  /*0900*/  FMUL.FTZ R137, R96, R135.reuse ;  /* 0x0000008760897220 */ /* 0x080fe20000410000 */
[----:B------:R-:W-:Y:S01]  /*0910*/  FADD.FTZ R24, R24, R135 ;  /* 0x0000008718187221 */ /* 0x000fe20000010000 */
[----:B----4-:R-:W-:Y:S01]  /*0920*/  SHF.L.U32 R131, R124, 0x10, RZ ;  /* 0x000000107c837819 */ /* 0x010fe200000006ff */
[----:B------:R-:W-:Y:S01]  /*0930*/  FFMA.FTZ R40, R3, R135, R40 ;  /* 0x0000008703287223 */ /* 0x000fe20000010028 */
[----:B------:R-:W-:-:S03]  /*0940*/  SHF.L.U32 R135, R121, 0x10, RZ ;  /* 0x0000001079877819 */ /* 0x000fc600000006ff */
[----:B------:R-:W-:Y:S01]  /*0950*/  FADD.FTZ R56, R56, R131 ;  /* 0x0000008338387221 */ /* 0x000fe20000010000 */
[-C--:B------:R-:W-:Y:S01]  /*0960*/  FFMA.FTZ R72, R3, R131.reuse, R72 ;  /* 0x0000008303487223 */ /* 0x080fe20000010048 */
[----:B------:R-:W-:Y:S01]  /*0970*/  FFMA.FTZ R130, R104, R131, R137 ;  /* 0x0000008368827223 */ /* 0x000fe20000010089 */
[----:B------:R-:W-:Y:S01]  /*0980*/  FADD.FTZ R131, -R157, R134 ;  /* 0x000000869d837221 */ /* 0x000fe20000010100 */
[----:B0-----:R-:W-:Y:S01]  /*0990*/  SHF.L.U32 R133, R125, 0x10, RZ ;  /* 0x000000107d857819 */ /* 0x001fe200000006ff */
[----:B------:R-:W-:Y:S01]  /*09a0*/  FMUL.FTZ R137, R98, R135 ;  /* 0x0000008762897220 */ /* 0x000fe20000410000 */
[----:B------:R-:W-:Y:S01]  /*09b0*/  SHF.L.U32 R134, R118, 0x10, RZ ;  /* 0x0000001076867819 */ /* 0x000fe200000006ff */
[----:B------:R-:W-:Y:S02]  /*09c0*/  FMUL.FTZ R131, R152, R131 ;  /* 0x0000008398837220 */ /* 0x000fe40000410000 */
[-C--:B------:R-:W-:Y:S01]  /*09d0*/  FFMA.FTZ R132, R106, R133.reuse, R137 ;  /* 0x000000856a847223 */ /* 0x080fe20000010089 */
[----:B------:R-:W-:Y:S01]  /*09e0*/  SHF.L.U32 R137, R122, 0x10, RZ ;  /* 0x000000107a897819 */ /* 0x000fe200000006ff */
[----:B------:R-:W-:Y:S01]  /*09f0*/  FADD.FTZ R58, R58, R133 ;  /* 0x000000853a3a7221 */ /* 0x000fe20000010000 */
[----:B------:R-:W-:Y:S01]  /*0a00*/  FFMA.FTZ R74, R131, R133, R74 ;  /* 0x00000085834a7223 */ /* 0x000fe2000001004a */
[----:B------:R-:W-:Y:S01]  /*0a10*/  FADD.FTZ R133, -R157, R134 ;  /* 0x000000869d857221 */ /* 0x000fe20000010100 */
[----:B------:R-:W-:Y:S01]  /*0a20*/  FADD.FTZ R26, R26, R135 ;  /* 0x000000871a1a7221 */ /* 0x000fe20000010000 */
[----:B------:R-:W-:Y:S01]  /*0a30*/  FFMA.FTZ R42, R131, R135, R42 ;  /* 0x00000087832a7223 */ /* 0x000fe2000001002a */
[----:B------:R-:W-:Y:S01]  /*0a40*/  SHF.L.U32 R135, R126, 0x10, RZ ;  /* 0x000000107e877819 */ /* 0x000fe200000006ff */
[----:B------:R-:W-:Y:S01]  /*0a50*/  FMUL.FTZ R155, R92, R137 ;  /* 0x000000895c9b7220 */ /* 0x000fe20000410000 */
[----:B------:R-:W-:Y:S01]  /*0a60*/  FMUL.FTZ R133, R152, R133 ;  /* 0x0000008598857220 */ /* 0x000fe20000410000 */
[----:B------:R-:W-:-:S02]  /*0a70*/  SHF.L.U32 R136, R119, 0x10, RZ ;  /* 0x0000001077887819 */ /* 0x000fc400000006ff */
[-C--:B------:R-:W-:Y:S01]  /*0a80*/  FFMA.FTZ R134, R100, R135.reuse, R155 ;  /* 0x0000008764867223 */ /* 0x080fe2000001009b */
[----:B------:R-:W-:Y:S01]  /*0a90*/  FADD.FTZ R52, R52, R135 ;  /* 0x0000008734347221 */ /* 0x000fe20000010000 */
[----:B------:R-:W-:Y:S01]  /*0aa0*/  FFMA.FTZ R68, R133, R135, R68 ;  /* 0x0000008785447223 */ /* 0x000fe20000010044 */
[----:B------:R-:W-:Y:S01]  /*0ab0*/  SHF.L.U32 R155, R123, 0x10, RZ ;  /* 0x000000107b9b7819 */ /* 0x000fe200000006ff */
[----:B------:R-:W-:Y:S01]  /*0ac0*/  FADD.FTZ R135, -R157, R136 ;  /* 0x000000889d877221 */ /* 0x000fe20000010100 */
[----:B------:R-:W-:Y:S01]  /*0ad0*/  PRMT R116, R116, 0x7632, R116 ;  /* 0x0000763274747816 */ /* 0x000fe20000000074 */
[----:B------:R-:W-:Y:S01]  /*0ae0*/  FADD.FTZ R20, R20, R137 ;  /* 0x0000008914147221 */ /* 0x000fe20000010000 */
[----:B------:R-:W-:Y:S01]  /*0af0*/  FFMA.FTZ R36, R133, R137, R36 ;  /* 0x0000008985247223 */ /* 0x000fe20000010024 */
[----:B------:R-:W-:Y:S01]  /*0b00*/  SHF.L.U32 R137, R127, 0x10, RZ ;  /* 0x000000107f897819 */ /* 0x000fe200000006ff */
[----:B------:R-:W-:Y:S01]  /*0b10*/  FMUL.FTZ R135, R152, R135 ;  /* 0x0000008798877220 */ /* 0x000fe20000410000 */
[----:B------:R-:W-:Y:S01]  /*0b20*/  FMUL.FTZ R159, R94, R155 ;  /* 0x0000009b5e9f7220 */ /* 0x000fe20000410000 */
[----:B------:R-:W-:-:S02]  /*0b30*/  PRMT R120, R120, 0x7632, R120 ;  /* 0x0000763278787816 */ /* 0x000fc40000000078 */
[----:B------:R-:W-:Y:S01]  /*0b40*/  SHF.L.U32 R116, R116, 0x10, RZ ;  /* 0x0000001074747819 */ /* 0x000fe200000006ff */
[----:B------:R-:W-:Y:S01]  /*0b50*/  FADD.FTZ R54, R54, R137 ;  /* 0x0000008936367221 */ /* 0x000fe20000010000 */
[-C--:B------:R-:W-:Y:S01]  /*0b60*/  FFMA.FTZ R70, R135, R137.reuse, R70 ;  /* 0x0000008987467223 */ /* 0x080fe20000010046 */
[----:B------:R-:W-:Y:S01]  /*0b70*/  FFMA.FTZ R136, R102, R137, R159 ;  /* 0x0000008966887223 */ /* 0x000fe2000001009f */
[----:B------:R-:W-:Y:S01]  /*0b80*/  PRMT R124, R124, 0x7632, R124 ;  /* 0x000076327c7c7816 */ /* 0x000fe2000000007c */
[----:B------:R-:W-:Y:S01]  /*0b90*/  FADD.FTZ R137, -R157, R116 ;  /* 0x000000749d897221 */ /* 0x000fe20000010100 */
[----:B------:R-:W-:Y:S02]  /*0ba0*/  SHF.L.U32 R120, R120, 0x10, RZ ;  /* 0x0000001078787819 */ /* 0x000fe400000006ff */
        /* <DEDUP_REMOVED lines=12> */
[----:B------:R-:W-:Y:S01]  /*0c70*/  PRMT R125, R125, 0x7632, R125 ;  /* 0x000076327d7d7816 */ /* 0x000fe2000000007d */
[----:B------:R-:W-:Y:S01]  /*0c80*/  FADD.FTZ R117, -R157, R116 ;  /* 0x000000749d757221 */ /* 0x000fe20000010100 */
[----:B------:R-:W-:-:S02]  /*0c90*/  SHF.L.U32 R120, R121, 0x10, RZ ;  /* 0x0000001079787819 */ /* 0x000fc400000006ff */
[----:B------:R-:W-:Y:S02]  /*0ca0*/  PRMT R122, R122, 0x7632, R122 ;  /* 0x000076327a7a7816 */ /* 0x000fe4000000007a */
[----:B------:R-:W-:Y:S01]  /*0cb0*/  SHF.L.U32 R118, R118, 0x10, RZ ;  /* 0x0000001076767819 */ /* 0x000fe200000006ff */
[----:B------:R-:W-:Y:S01]  /*0cc0*/  FMUL.FTZ R156, R152, R117 ;  /* 0x00000075989c7220 */ /* 0x000fe20000410000 */
[----:B------:R-:W-:Y:S01]  /*0cd0*/  SHF.L.U32 R116, R125, 0x10, RZ ;  /* 0x000000107d747819 */ /* 0x000fe200000006ff */
[----:B------:R-:W-:Y:S01]  /*0ce0*/  FMUL.FTZ R158, R99, R120 ;  /* 0x00000078639e7220 */ /* 0x000fe20000410000 */
[----:B------:R-:W-:Y:S01]  /*0cf0*/  PRMT R126, R126, 0x7632, R126 ;  /* 0x000076327e7e7816 */ /* 0x000fe2000000007e */
[----:B------:R-:W-:Y:S01]  /*0d00*/  FADD.FTZ R117, -R157, R118 ;  /* 0x000000769d757221 */ /* 0x000fe20000010100 */
[----:B------:R-:W-:Y:S01]  /*0d10*/  SHF.L.U32 R122, R122, 0x10, RZ ;  /* 0x000000107a7a7819 */ /* 0x000fe200000006ff */
[----:B------:R-:W-:Y:S01]  /*0d20*/  FADD.FTZ R59, R59, R116 ;  /* 0x000000743b3b7221 */ /* 0x000fe20000010000 */
[-C--:B------:R-:W-:Y:S01]  /*0d30*/  FFMA.FTZ R75, R156, R116.reuse, R75 ;  /* 0x000000749c4b7223 */ /* 0x080fe2000001004b */
[----:B------:R-:W-:Y:S01]  /*0d40*/  FFMA.FTZ R125, R107, R116, R158 ;  /* 0x000000746b7d7223 */ /* 0x000fe2000001009e */
[----:B------:R-:W-:Y:S01]  /*0d50*/  SHF.L.U32 R116, R126, 0x10, RZ ;  /* 0x000000107e747819 */ /* 0x000fe200000006ff */
[----:B------:R-:W-:Y:S01]  /*0d60*/  FMUL.FTZ R126, R152, R117 ;  /* 0x00000075987e7220 */ /* 0x000fe20000410000 */
[----:B------:R-:W-:Y:S01]  /*0d70*/  FMUL.FTZ R118, R93, R122 ;  /* 0x0000007a5d767220 */ /* 0x000fe20000410000 */
[----:B------:R-:W-:Y:S01]  /*0d80*/  PRMT R119, R119, 0x7632, R119 ;  /* 0x0000763277777816 */ /* 0x000fe20000000077 */
[----:B------:R-:W-:Y:S01]  /*0d90*/  FADD.FTZ R22, R22, R155 ;  /* 0x0000009b16167221 */ /* 0x000fe20000010000 */
[----:B------:R-:W-:Y:S01]  /*0da0*/  FFMA.FTZ R38, R135, R155, R38 ;  /* 0x0000009b87267223 */ /* 0x000fe20000010026 */
[----:B------:R-:W-:Y:S01]  /*0db0*/  FADD.FTZ R53, R53, R116 ;  /* 0x0000007435357221 */ /* 0x000fe20000010000 */
[-C--:B------:R-:W-:Y:S01]  /*0dc0*/  FFMA.FTZ R69, R126, R116.reuse, R69 ;  /* 0x000000747e457223 */ /* 0x080fe20000010045 */
[----:B------:R-:W-:Y:S01]  /*0dd0*/  FFMA.FTZ R155, R101, R116, R118 ;  /* 0x00000074659b7223 */ /* 0x000fe20000010076 */
[----:B------:R-:W-:-:S02]  /*0de0*/  PRMT R123, R123, 0x7632, R123 ;  /* 0x000076327b7b7816 */ /* 0x000fc4000000007b */
[----:B------:R-:W-:Y:S02]  /*0df0*/  SHF.L.U32 R116, R119, 0x10, RZ ;  /* 0x0000001077747819 */ /* 0x000fe400000006ff */
[----:B------:R-:W-:Y:S02]  /*0e00*/  PRMT R127, R127, 0x7632, R127 ;  /* 0x000076327f7f7816 */ /* 0x000fe4000000007f */
[----:B------:R-:W-:Y:S01]  /*0e10*/  SHF.L.U32 R118, R123, 0x10, RZ ;  /* 0x000000107b767819 */ /* 0x000fe200000006ff */
[----:B------:R-:W-:Y:S01]  /*0e20*/  FADD.FTZ R117, -R157, R116 ;  /* 0x000000749d757221 */ /* 0x000fe20000010100 */
[----:B------:R-:W-:Y:S01]  /*0e30*/  FADD.FTZ R27, R27, R120 ;  /* 0x000000781b1b7221 */ /* 0x000fe20000010000 */
[----:B------:R-:W-:Y:S01]  /*0e40*/  FFMA.FTZ R43, R156, R120, R43 ;  /* 0x000000789c2b7223 */ /* 0x000fe2000001002b */
[----:B------:R-:W-:Y:S01]  /*0e50*/  SHF.L.U32 R116, R127, 0x10, RZ ;  /* 0x000000107f747819 */ /* 0x000fe200000006ff */
[----:B------:R-:W-:Y:S01]  /*0e60*/  FMUL.FTZ R158, R152, R117 ;  /* 0x00000075989e7220 */ /* 0x000fe20000410000 */
[----:B------:R-:W-:Y:S01]  /*0e70*/  FMUL.FTZ R120, R95, R118 ;  /* 0x000000765f787220 */ /* 0x000fe20000410000 */
[----:B------:R-:W-:-:S02]  /*0e80*/  FFMA.FTZ R117, R3, R130, RZ ;  /* 0x0000008203757223 */ /* 0x000fc400000100ff */
[----:B------:R-:W-:Y:S01]  /*0e90*/  FADD.FTZ R55, R55, R116 ;  /* 0x0000007437377221 */ /* 0x000fe20000010000 */
[-C--:B------:R-:W-:Y:S01]  /*0ea0*/  FFMA.FTZ R71, R158, R116.reuse, R71 ;  /* 0x000000749e477223 */ /* 0x080fe20000010047 */
        /* <DEDUP_REMOVED lines=20> */
.L_x_486:
[----:B--23--:R-:W-:Y:S05]  /*0ff0*/  BSYNC.RECONVERGENT B0 ;  /* 0x0000000000007941 */ /* 0x00cfea0003800200 */
.L_x_485:
        /* <DEDUP_REMOVED lines=16> */
[C---:B---3--:R-:W-:Y:S02]  /*1100*/  PRMT R144, R140.reuse, 0x7632, R144 ;  /* 0x000076328c907816 */ /* 0x048fe40000000090 */
[----:B------:R-:W-:Y:S02]  /*1110*/  SHF.L.U32 R140, R140, 0x10, RZ ;  /* 0x000000108c8c7819 */ /* 0x000fe400000006ff */
[C---:B------:R-:W-:Y:S02]  /*1120*/  PRMT R145, R141.reuse, 0x7632, R145 ;  /* 0x000076328d917816 */ /* 0x040fe40000000091 */
[----:B------:R-:W-:Y:S01]  /*1130*/  SHF.L.U32 R146, R141, 0x10, RZ ;  /* 0x000000108d927819 */ /* 0x000fe200000006ff */
[----:B------:R-:W-:Y:S01]  /*1140*/  FADD.FTZ R141, -R157, R140 ;  /* 0x0000008c9d8d7221 */ /* 0x000fe20000010100 */
[----:B0-----:R-:W-:Y:S02]  /*1150*/  SHF.L.U32 R138, R145, 0x10, RZ ;  /* 0x00000010918a7819 */ /* 0x001fe400000006ff */
[----:B----4-:R-:W-:Y:S01]  /*1160*/  SHF.L.U32 R145, R116, 0x10, RZ ;  /* 0x0000001074917819 */ /* 0x010fe200000006ff */
[----:B-----5:R-:W-:Y:S01]  /*1170*/  FMUL.FTZ R139, R152, R141 ;  /* 0x0000008d988b7220 */ /* 0x020fe20000410000 */
[----:B------:R-:W-:-:S02]  /*1180*/  PRMT R148, R143, 0x7632, R148 ;  /* 0x000076328f947816 */ /* 0x000fc40000000094 */
[----:B------:R-:W-:Y:S01]  /*1190*/  SHF.L.U32 R150, R143, 0x10, RZ ;  /* 0x000000108f967819 */ /* 0x000fe200000006ff */
[-C--:B------:R-:W-:Y:S01]  /*11a0*/  FMUL.FTZ R141, R80, R145.reuse ;  /* 0x00000091508d7220 */ /* 0x080fe20000410000 */
[----:B--2---:R-:W-:Y:S01]  /*11b0*/  SHF.L.U32 R143, R120, 0x10, RZ ;  /* 0x00000010788f7819 */ /* 0x004fe200000006ff */
[----:B------:R-:W-:Y:S01]  /*11c0*/  FADD.FTZ R16, R16, R145 ;  /* 0x0000009110107221 */ /* 0x000fe20000010000 */
[----:B------:R-:W-:Y:S01]  /*11d0*/  PRMT R147, R142, 0x7632, R147 ;  /* 0x000076328e937816 */ /* 0x000fe20000000093 */
[----:B------:R-:W-:Y:S01]  /*11e0*/  FFMA.FTZ R32, R139, R145, R32 ;  /* 0x000000918b207223 */ /* 0x000fe20000010020 */
[----:B------:R-:W-:Y:S01]  /*11f0*/  FADD.FTZ R149, -R157, R146 ;  /* 0x000000929d957221 */ /* 0x000fe20000010100 */
[----:B------:R-:W-:Y:S01]  /*1200*/  SHF.L.U32 R145, R117, 0x10, RZ ;  /* 0x0000001075917819 */ /* 0x000fe200000006ff */
[----:B------:R-:W-:Y:S01]  /*1210*/  FADD.FTZ R151, -R157, R138 ;  /* 0x0000008a9d977221 */ /* 0x000fe20000010100 */
[----:B------:R-:W-:Y:S01]  /*1220*/  SHF.L.U32 R140, R147, 0x10, RZ ;  /* 0x00000010938c7819 */ /* 0x000fe200000006ff */
[----:B------:R-:W-:Y:S01]  /*1230*/  FADD.FTZ R48, R48, R143 ;  /* 0x0000008f30307221 */ /* 0x000fe20000010000 */
[-C--:B------:R-:W-:Y:S01]  /*1240*/  FFMA.FTZ R64, R139, R143.reuse, R64 ;  /* 0x0000008f8b407223 */ /* 0x080fe20000010040 */
[----:B------:R-:W-:Y:S01]  /*1250*/  FFMA.FTZ R138, R88, R143, R141 ;  /* 0x0000008f588a7223 */ /* 0x000fe2000001008d */
[----:B------:R-:W-:Y:S01]  /*1260*/  SHF.L.U32 R143, R121, 0x10, RZ ;  /* 0x00000010798f7819 */ /* 0x000fe200000006ff */
[----:B------:R-:W-:Y:S01]  /*1270*/  FMUL.FTZ R141, R152, R149 ;  /* 0x00000095988d7220 */ /* 0x000fe20000410000 */
[----:B------:R-:W-:Y:S01]  /*1280*/  SHF.L.U32 R142, R142, 0x10, RZ ;  /* 0x000000108e8e7819 */ /* 0x000fe200000006ff */
[----:B------:R-:W-:Y:S01]  /*1290*/  FMUL.FTZ R149, R82, R145 ;  /* 0x0000009152957220 */ /* 0x000fe20000410000 */
[----:B------:R-:W-:Y:S01]  /*12a0*/  SHF.L.U32 R144, R144, 0x10, RZ ;  /* 0x0000001090907819 */ /* 0x000fe200000006ff */
[C---:B------:R-:W-:Y:S01]  /*12b0*/  FADD.FTZ R161, -R157.reuse, R140 ;  /* 0x0000008c9da17221 */ /* 0x040fe20000010100 */
[----:B------:R-:W-:Y:S01]  /*12c0*/  PRMT R116, R116, 0x7632, R116 ;  /* 0x0000763274747816 */ /* 0x000fe20000000074 */
[----:B------:R-:W-:Y:S01]  /*12d0*/  FFMA.FTZ R140, R90, R143, R149 ;  /* 0x0000008f5a8c7223 */ /* 0x000fe20000010095 */
[----:B------:R-:W-:Y:S01]  /*12e0*/  FADD.FTZ R153, -R157, R142 ;  /* 0x0000008e9d997221 */ /* 0x000fe20000010100 */
[----:B------:R-:W-:-:S02]  /*12f0*/  SHF.L.U32 R148, R148, 0x10, RZ ;  /* 0x0000001094947819 */ /* 0x000fc400000006ff */
[----:B------:R-:W-:Y:S01]  /*1300*/  SHF.L.U32 R149, R118, 0x10, RZ ;  /* 0x0000001076957819 */ /* 0x000fe200000006ff */
[----:B------:R-:W-:Y:S01]  /*1310*/  FADD.FTZ R147, -R157, R144 ;  /* 0x000000909d937221 */ /* 0x000fe20000010100 */
[----:B------:R-:W-:Y:S02]  /*1320*/  PRMT R120, R120, 0x7632, R120 ;  /* 0x0000763278787816 */ /* 0x000fe40000000078 */
[----:B------:R-:W-:Y:S01]  /*1330*/  SHF.L.U32 R116, R116, 0x10, RZ ;  /* 0x0000001074747819 */ /* 0x000fe200000006ff */
[----:B------:R-:W-:Y:S01]  /*1340*/  FADD.FTZ R50, R50, R143 ;  /* 0x0000008f32327221 */ /* 0x000fe20000010000 */
[C---:B------:R-:W-:Y:S01]  /*1350*/  FFMA.FTZ R66, R141.reuse, R143, R66 ;  /* 0x0000008f8d427223 */ /* 0x040fe20000010042 */
[----:B------:R-:W-:Y:S01]  /*1360*/  FADD.FTZ R18, R18, R145 ;  /* 0x0000009112127221 */ /* 0x000fe20000010000 */
[----:B------:R-:W-:Y:S01]  /*1370*/  FFMA.FTZ R34, R141, R145, R34 ;  /* 0x000000918d227223 */ /* 0x000fe20000010022 */
[----:B------:R-:W-:Y:S01]  /*1380*/  SHF.L.U32 R145, R122, 0x10, RZ ;  /* 0x000000107a917819 */ /* 0x000fe200000006ff */
[----:B------:R-:W-:Y:S01]  /*1390*/  FMUL.FTZ R143, R152, R153 ;  /* 0x00000099988f7220 */ /* 0x000fe20000410000 */
[----:B------:R-:W-:Y:S01]  /*13a0*/  FADD.FTZ R165, -R157, R148 ;  /* 0x000000949da57221 */ /* 0x000fe20000010100 */
[----:B------:R-:W-:Y:S01]  /*13b0*/  FMUL.FTZ R153, R76, R149 ;  /* 0x000000954c997220 */ /* 0x000fe20000410000 */
[----:B------:R-:W-:Y:S01]  /*13c0*/  SHF.L.U32 R120, R120, 0x10, RZ ;  /* 0x0000001078787819 */ /* 0x000fe200000006ff */
[----:B------:R-:W-:Y:S01]  /*13d0*/  FMUL.FTZ R146, R152, R147 ;  /* 0x0000009398927220 */ /* 0x000fe20000410000 */
[----:B------:R-:W-:Y:S01]  /*13e0*/  FMUL.FTZ R148, R81, R116 ;  /* 0x0000007451947220 */ /* 0x000fe20000410000 */
[----:B------:R-:W-:Y:S01]  /*13f0*/  PRMT R117, R117, 0x7632, R117 ;  /* 0x0000763275757816 */ /* 0x000fe20000000075 */
[----:B------:R-:W-:Y:S01]  /*1400*/  FFMA.FTZ R142, R84, R145, R153 ;  /* 0x00000091548e7223 */ /* 0x000fe20000010099 */
[----:B------:R-:W-:Y:S01]  /*1410*/  SHF.L.U32 R153, R119, 0x10, RZ ;  /* 0x0000001077997819 */ /* 0x000fe200000006ff */
[----:B------:R-:W-:Y:S01]  /*1420*/  FADD.FTZ R49, R49, R120 ;  /* 0x0000007831317221 */ /* 0x000fe20000010000 */
[-C--:B------:R-:W-:Y:S01]  /*1430*/  FFMA.FTZ R65, R146, R120.reuse, R65 ;  /* 0x0000007892417223 */ /* 0x080fe20000010041 */
[----:B------:R-:W-:Y:S01]  /*1440*/  FFMA.FTZ R147, R89, R120, R148 ;  /* 0x0000007859937223 */ /* 0x000fe20000010094 */
[----:B------:R-:W-:Y:S01]  /*1450*/  FADD.FTZ R163, -R157, R150 ;  /* 0x000000969da37221 */ /* 0x000fe20000010100 */
[----:B------:R-:W-:-:S02]  /*1460*/  PRMT R121, R121, 0x7632, R121 ;  /* 0x0000763279797816 */ /* 0x000fc40000000079 */
[----:B------:R-:W-:Y:S01]  /*1470*/  SHF.L.U32 R120, R117, 0x10, RZ ;  /* 0x0000001075787819 */ /* 0x000fe200000006ff */
[----:B------:R-:W-:Y:S01]  /*1480*/  FADD.FTZ R12, R12, R149 ;  /* 0x000000950c0c7221 */ /* 0x000fe20000010000 */
[C---:B------:R-:W-:Y:S01]  /*1490*/  FFMA.FTZ R28, R143.reuse, R149, R28 ;  /* 0x000000958f1c7223 */ /* 0x040fe2000001001c */
[----:B------:R-:W-:Y:S01]  /*14a0*/  FADD.FTZ R44, R44, R145 ;  /* 0x000000912c2c7221 */ /* 0x000fe20000010000 */
[----:B------:R-:W-:Y:S01]  /*14b0*/  FFMA.FTZ R60, R143, R145, R60 ;  /* 0x000000918f3c7223 */ /* 0x000fe2000001003c */
[----:B------:R-:W-:Y:S01]  /*14c0*/  SHF.L.U32 R149, R123, 0x10, RZ ;  /* 0x000000107b957819 */ /* 0x000fe200000006ff */
[----:B------:R-:W-:Y:S01]  /*14d0*/  FADD.FTZ R17, R17, R116 ;  /* 0x0000007411117221 */ /* 0x000fe20000010000 */
[----:B------:R-:W-:Y:S01]  /*14e0*/  FFMA.FTZ R33, R146, R116, R33 ;  /* 0x0000007492217223 */ /* 0x000fe20000010021 */
[----:B------:R-:W-:Y:S01]  /*14f0*/  FMUL.FTZ R145, R152, R163 ;  /* 0x000000a398917220 */ /* 0x000fe20000410000 */
[----:B------:R-:W-:Y:S01]  /*1500*/  FMUL.FTZ R157, R78, R153 ;  /* 0x000000994e9d7220 */ /* 0x000fe20000410000 */
[----:B------:R-:W-:Y:S01]  /*1510*/  SHF.L.U32 R116, R121, 0x10, RZ ;  /* 0x0000001079747819 */ /* 0x000fe200000006ff */
[----:B------:R-:W-:Y:S01]  /*1520*/  FMUL.FTZ R150, R83, R120 ;  /* 0x0000007853967220 */ /* 0x000fe20000410000 */
[----:B------:R-:W-:Y:S01]  /*1530*/  PRMT R118, R118, 0x7632, R118 ;  /* 0x0000763276767816 */ /* 0x000fe20000000076 */
[----:B------:R-:W-:Y:S01]  /*1540*/  FADD.FTZ R46, R46, R149 ;  /* 0x000000952e2e7221 */ /* 0x000fe20000010000 */
[-C--:B------:R-:W-:Y:S01]  /*1550*/  FFMA.FTZ R62, R145, R149.reuse, R62 ;  /* 0x00000095913e7223 */ /* 0x080fe2000001003e */
[----:B------:R-:W-:Y:S01]  /*1560*/  FFMA.FTZ R144, R86, R149, R157 ;  /* 0x0000009556907223 */ /* 0x000fe2000001009d */
[----:B------:R-:W-:Y:S01]  /*1570*/  FMUL.FTZ R148, R152, R151 ;  /* 0x0000009798947220 */ /* 0x000fe20000410000 */
[----:B------:R-:W-:Y:S01]  /*1580*/  FFMA.FTZ R149, R91, R116, R150 ;  /* 0x000000745b957223 */ /* 0x000fe20000010096 */
[----:B------:R-:W-:Y:S01]  /*1590*/  PRMT R122, R122, 0x7632, R122 ;  /* 0x000076327a7a7816 */ /* 0x000fe2000000007a */
[----:B------:R-:W-:Y:S01]  /*15a0*/  FMUL.FTZ R150, R152, R161 ;  /* 0x000000a198967220 */ /* 0x000fe20000410000 */
[----:B------:R-:W-:-:S02]  /*15b0*/  SHF.L.U32 R118, R118, 0x10, RZ ;  /* 0x0000001076767819 */ /* 0x000fc400000006ff */
[----:B------:R-:W-:Y:S01]  /*15c0*/  PRMT R119, R119, 0x7632, R119 ;  /* 0x0000763277777816 */ /* 0x000fe20000000077 */
[----:B------:R-:W-:Y:S01]  /*15d0*/  FADD.FTZ R51, R51, R116 ;  /* 0x0000007433337221 */ /* 0x000fe20000010000 */
[----:B------:R-:W-:Y:S01]  /*15e0*/  FFMA.FTZ R67, R148, R116, R67 ;  /* 0x0000007494437223 */ /* 0x000fe20000010043 */
[----:B------:R-:W-:Y:S01]  /*15f0*/  SHF.L.U32 R122, R122, 0x10, RZ ;  /* 0x000000107a7a7819 */ /* 0x000fe200000006ff */
[-C--:B------:R-:W-:Y:S01]  /*1600*/  FMUL.FTZ R116, R77, R118.reuse ;  /* 0x000000764d747220 */ /* 0x080fe20000410000 */
[----:B------:R-:W-:Y:S01]  /*1610*/  FADD.FTZ R13, R13, R118 ;  /* 0x000000760d0d7221 */ /* 0x000fe20000010000 */
[----:B------:R-:W-:Y:S01]  /*1620*/  FFMA.FTZ R29, R150, R118, R29 ;  /* 0x00000076961d7223 */ /* 0x000fe2000001001d */
[----:B------:R-:W-:Y:S02]  /*1630*/  PRMT R123, R123, 0x7632, R123 ;  /* 0x000076327b7b7816 */ /* 0x000fe4000000007b */
[----:B------:R-:W-:Y:S01]  /*1640*/  SHF.L.U32 R118, R119, 0x10, RZ ;  /* 0x0000001077767819 */ /* 0x000fe200000006ff */
[----:B------:R-:W-:Y:S01]  /*1650*/  FFMA.FTZ R151, R85, R122, R116 ;  /* 0x0000007a55977223 */ /* 0x000fe20000010074 */
[----:B------:R-:W-:Y:S01]  /*1660*/  FADD.FTZ R19, R19, R120 ;  /* 0x0000007813137221 */ /* 0x000fe20000010000 */
[----:B------:R-:W-:Y:S01]  /*1670*/  FFMA.FTZ R35, R148, R120, R35 ;  /* 0x0000007894237223 */ /* 0x000fe20000010023 */
[----:B------:R-:W-:Y:S01]  /*1680*/  SHF.L.U32 R116, R123, 0x10, RZ ;  /* 0x000000107b747819 */ /* 0x000fe200000006ff */
[----:B------:R-:W-:Y:S01]  /*1690*/  FMUL.FTZ R154, R152, R165 ;  /* 0x000000a5989a7220 */ /* 0x000fe20000410000 */
[----:B------:R-:W-:Y:S01]  /*16a0*/  FMUL.FTZ R120, R79, R118 ;  /* 0x000000764f787220 */ /* 0x000fe20000410000 */
[----:B------:R-:W-:Y:S01]  /*16b0*/  FADD.FTZ R14, R14, R153 ;  /* 0x000000990e0e7221 */ /* 0x000fe20000010000 */
[----:B------:R-:W-:Y:S01]  /*16c0*/  FFMA.FTZ R30, R145, R153, R30 ;  /* 0x00000099911e7223 */ /* 0x000fe2000001001e */
[----:B------:R-:W-:Y:S01]  /*16d0*/  FADD.FTZ R47, R47, R116 ;  /* 0x000000742f2f7221 */ /* 0x000fe20000010000 */
[-C--:B------:R-:W-:Y:S01]  /*16e0*/  FFMA.FTZ R63, R154, R116.reuse, R63 ;  /* 0x000000749a3f7223 */ /* 0x080fe2000001003f */
[----:B------:R-:W-:Y:S01]  /*16f0*/  FFMA.FTZ R153, R87, R116, R120 ;  /* 0x0000007457997223 */ /* 0x000fe20000010078 */
[----:B------:R-:W-:Y:S01]  /*1700*/  FADD.FTZ R116, R159, R138 ;  /* 0x0000008a9f747221 */ /* 0x000fe20000010000 */
[----:B------:R-:W-:-:S03]  /*1710*/  FFMA.FTZ R117, R139, R138, R160 ;  /* 0x0000008a8b757223 */ /* 0x000fc600000100a0 */
        /* <DEDUP_REMOVED lines=18> */
.L_x_488:
[----:B------:R-:W-:Y:S05]  /*1840*/  BSYNC.RECONVERGENT B0 ;  /* 0x0000000000007941 */ /* 0x000fea0003800200 */
.L_x_487:
        /* <DEDUP_REMOVED lines=32> */
.L_x_490:
[----:B------:R-:W-:Y:S05]  /*1a50*/  BSYNC.RECONVERGENT B0 ;  /* 0x0000000000007941 */ /* 0x000fea0003800200 */
.L_x_489:
        /* <DEDUP_REMOVED lines=78> */
[----:B------:R-:W-:-:S03]  /*1f40*/  FMUL.FTZ R122, R152, R159 ;  /* 0x0000009f987a7220 */ /* 0x000fc60000410000 */
[----:B------:R-:W-:Y:S02]  /*1f50*/  F2FP.BF16.F32.PACK_AB R117, R118, R117 ;  /* 0x000000757675723e */ /* 0x000fe400000010ff */
[----:B------:R-:W-:Y:S02]  /*1f60*/  F2FP.BF16.F32.PACK_AB R118, R122, R123 ;  /* 0x0000007b7a76723e */ /* 0x000fe400000010ff */
[----:B------:R-:W-:Y:S01]  /*1f70*/  F2FP.BF16.F32.PACK_AB R119, R160, R119 ;  /* 0x00000077a077723e */ /* 0x000fe200000010ff */
[----:B------:R-:W-:Y:S06]  /*1f80*/  BRA `(.L_x_496) ;  /* 0x0000001000a07947 */ /* 0x000fec0003800000 */
.L_x_495:
        /* <DEDUP_REMOVED lines=8> */
[C---:B-----5:R-:W-:Y:S01]  /*2010*/  FMUL.FTZ R109, R152.reuse, R109 ;  /* 0x0000006d986d7220 */ /* 0x060fe20000410000 */
[----:B------:R-:W-:Y:S01]  /*2020*/  FMUL.FTZ R108, R152, R111 ;  /* 0x0000006f986c7220 */ /* 0x000fe20000410000 */
[----:B------:R-:W-:Y:S01]  /*2030*/  FADD.FTZ R159, R134, -R159 ;  /* 0x8000009f869f7221 */ /* 0x000fe20000010000 */
[----:B------:R-:W-:Y:S01]  /*2040*/  FADD.FTZ R161, R155, -R110 ;  /* 0x8000006e9ba17221 */ /* 0x000fe20000010000 */
[----:B------:R-:W-:-:S02]  /*2050*/  FMUL.FTZ R117, R152, R117 ;  /* 0x0000007598757220 */ /* 0x000fc40000410000 */
[----:B------:R-:W-:Y:S01]  /*2060*/  F2FP.BF16.F32.PACK_AB R119, R108, R109 ;  /* 0x0000006d6c77723e */ /* 0x000fe200000010ff */
[-CC-:B------:R-:W-:Y:S01]  /*2070*/  FFMA.FTZ R108, R124, R120.reuse, R121.reuse ;  /* 0x000000787c6c7223 */ /* 0x180fe20000010079 */
[-CC-:B------:R-:W-:Y:S01]  /*2080*/  FFMA.FTZ R109, R3, R120.reuse, R121.reuse ;  /* 0x00000078036d7223 */ /* 0x180fe20000010079 */
[C---:B------:R-:W-:Y:S01]  /*2090*/  FMUL.FTZ R118, R152.reuse, R159 ;  /* 0x0000009f98767220 */ /* 0x040fe20000410000 */
[----:B------:R-:W-:Y:S01]  /*20a0*/  FMUL.FTZ R161, R152, R161 ;  /* 0x000000a198a17220 */ /* 0x000fe20000410000 */
[----:B------:R-:W-:Y:S01]  /*20b0*/  FADD.FTZ R111, R137, -R108 ;  /* 0x8000006c896f7221 */ /* 0x000fe20000010000 */
[----:B------:R-:W-:Y:S01]  /*20c0*/  FFMA.FTZ R108, R156, R120, R121 ;  /* 0x000000789c6c7223 */ /* 0x000fe20000010079 */
[----:B------:R-:W-:Y:S02]  /*20d0*/  FADD.FTZ R109, R130, -R109 ;  /* 0x8000006d826d7221 */ /* 0x000fe40000010000 */
[C---:B------:R-:W-:Y:S01]  /*20e0*/  FMUL.FTZ R116, R152.reuse, R111 ;  /* 0x0000006f98747220 */ /* 0x040fe20000410000 */
[----:B------:R-:W-:Y:S01]  /*20f0*/  FADD.FTZ R123, R125, -R108 ;  /* 0x8000006c7d7b7221 */ /* 0x000fe20000010000 */
[----:B------:R-:W-:Y:S01]  /*2100*/  FMUL.FTZ R109, R152, R109 ;  /* 0x0000006d986d7220 */ /* 0x000fe20000410000 */
[----:B------:R-:W-:-:S02]  /*2110*/  F2FP.BF16.F32.PACK_AB R118, R161, R118 ;  /* 0x00000076a176723e */ /* 0x000fc400000010ff */
[----:B------:R-:W-:Y:S01]  /*2120*/  FMUL.FTZ R108, R152, R123 ;  /* 0x0000007b986c7220 */ /* 0x000fe20000410000 */
[----:B------:R-:W-:Y:S02]  /*2130*/  MOV R111, R119 ;  /* 0x00000077006f7202 */ /* 0x000fe40000000f00 */
[----:B------:R-:W-:Y:S02]  /*2140*/  F2FP.BF16.F32.PACK_AB R116, R116, R109 ;  /* 0x0000006d7474723e */ /* 0x000fe400000010ff */
[----:B------:R-:W-:Y:S02]  /*2150*/  F2FP.BF16.F32.PACK_AB R117, R108, R117 ;  /* 0x000000756c75723e */ /* 0x000fe400000010ff */
[----:B------:R-:W-:Y:S02]  /*2160*/  MOV R110, R118 ;  /* 0x00000076006e7202 */ /* 0x000fe40000000f00 */
[----:B------:R-:W-:Y:S02]  /*2170*/  MOV R109, R117 ;  /* 0x00000075006d7202 */ /* 0x000fe40000000f00 */
[----:B------:R-:W-:Y:S01]  /*2180*/  MOV R108, R116 ;  /* 0x00000074006c7202 */ /* 0x000fe20000000f00 */
[----:B------:R-:W-:Y:S06]  /*2190*/  BRA `(.L_x_496) ;  /* 0x00000010001c7947 */ /* 0x000fec0003800000 */
.L_x_494:
        /* <DEDUP_REMOVED lines=36> */
.L_x_497:
        /* <DEDUP_REMOVED lines=8> */
[C---:B-----5:R-:W-:Y:S01]  /*2460*/  FMUL.FTZ R119, R152.reuse, R109 ;  /* 0x0000006d98777220 */ /* 0x060fe20000410000 */
[----:B------:R-:W-:Y:S01]  /*2470*/  FMUL.FTZ R110, R152, R111 ;  /* 0x0000006f986e7220 */ /* 0x000fe20000410000 */
[----:B------:R-:W-:Y:S01]  /*2480*/  FADD.FTZ R111, R137, -R108 ;  /* 0x8000006c896f7221 */ /* 0x000fe20000010000 */
[-CC-:B------:R-:W-:Y:S01]  /*2490*/  FFMA.FTZ R108, R126, R120.reuse, R121.reuse ;  /* 0x000000787e6c7223 */ /* 0x180fe20000010079 */
[-C--:B------:R-:W-:Y:S01]  /*24a0*/  FFMA.FTZ R109, R3, R120.reuse, R121 ;  /* 0x00000078036d7223 */ /* 0x080fe20000010079 */
[----:B------:R-:W-:Y:S01]  /*24b0*/  FADD.FTZ R113, R132, -R113 ;  /* 0x8000007184717221 */ /* 0x000fe20000010000 */
[----:B------:R-:W-:Y:S01]  /*24c0*/  F2FP.BF16.F32.PACK_AB R119, R110, R119 ;  /* 0x000000776e77723e */ /* 0x000fe200000010ff */
[----:B------:R-:W-:Y:S01]  /*24d0*/  FFMA.FTZ R110, R156, R120, R121 ;  /* 0x000000789c6e7223 */ /* 0x000fe20000010079 */
[----:B------:R-:W-:Y:S01]  /*24e0*/  FADD.FTZ R123, R155, -R108 ;  /* 0x8000006c9b7b7221 */ /* 0x000fe20000010000 */
[----:B------:R-:W-:Y:S01]  /*24f0*/  FADD.FTZ R109, R130, -R109 ;  /* 0x8000006d826d7221 */ /* 0x000fe20000010000 */
[C---:B------:R-:W-:Y:S01]  /*2500*/  FMUL.FTZ R117, R152.reuse, R117 ;  /* 0x0000007598757220 */ /* 0x040fe20000410000 */
[----:B------:R-:W-:Y:S01]  /*2510*/  FADD.FTZ R115, R125, -R110 ;  /* 0x8000006e7d737221 */ /* 0x000fe20000010000 */
[C---:B------:R-:W-:Y:S01]  /*2520*/  FMUL.FTZ R118, R152.reuse, R123 ;  /* 0x0000007b98767220 */ /* 0x040fe20000410000 */
[C---:B------:R-:W-:Y:S01]  /*2530*/  FMUL.FTZ R109, R152.reuse, R109 ;  /* 0x0000006d986d7220 */ /* 0x040fe20000410000 */
[C---:B------:R-:W-:Y:S01]  /*2540*/  FMUL.FTZ R113, R152.reuse, R113 ;  /* 0x0000007198717220 */ /* 0x040fe20000410000 */
[C---:B------:R-:W-:Y:S01]  /*2550*/  FMUL.FTZ R108, R152.reuse, R115 ;  /* 0x00000073986c7220 */ /* 0x040fe20000410000 */
[----:B------:R-:W-:Y:S01]  /*2560*/  FMUL.FTZ R116, R152, R111 ;  /* 0x0000006f98747220 */ /* 0x000fe20000410000 */
[----:B------:R-:W-:-:S02]  /*2570*/  F2FP.BF16.F32.PACK_AB R118, R118, R117 ;  /* 0x000000757676723e */ /* 0x000fc400000010ff */
[----:B------:R-:W-:Y:S02]  /*2580*/  MOV R111, R119 ;  /* 0x00000077006f7202 */ /* 0x000fe40000000f00 */
        /* <DEDUP_REMOVED lines=10> */
.L_x_493:
        /* <DEDUP_REMOVED lines=9> */
[-CC-:B------:R-:W-:Y:S01]  /*26c0*/  FFMA.FTZ R118, R158, R120.reuse, R121.reuse ;  /* 0x000000789e767223 */ /* 0x180fe20000010079 */
[-CC-:B------:R-:W-:Y:S02]  /*26d0*/  FFMA.FTZ R164, R124, R120.reuse, R121.reuse ;  /* 0x000000787ca47223 */ /* 0x180fe40000010079 */
[----:B------:R-:W-:Y:S01]  /*26e0*/  SHF.L.U32 R117, R116, 0x10, RZ ;  /* 0x0000001074757819 */ /* 0x000fe200000006ff */
[----:B------:R-:W-:Y:S01]  /*26f0*/  FADD.FTZ R118, R127, -R118 ;  /* 0x800000767f767221 */ /* 0x000fe20000010000 */
[----:B------:R-:W-:Y:S01]  /*2700*/  FFMA.FTZ R116, R126, R120, R121 ;  /* 0x000000787e747223 */ /* 0x000fe20000010079 */
[----:B------:R-:W-:Y:S02]  /*2710*/  FADD.FTZ R123, R137, -R164 ;  /* 0x800000a4897b7221 */ /* 0x000fe40000010000 */
[--C-:B-----5:R-:W-:Y:S01]  /*2720*/  FFMA.FTZ R163, R152, R118, R117.reuse ;  /* 0x0000007698a37223 */ /* 0x120fe20000010075 */
[--C-:B------:R-:W-:Y:S01]  /*2730*/  FADD.FTZ R161, R155, -R116.reuse ;  /* 0x800000749ba17221 */ /* 0x100fe20000010000 */
[----:B------:R-:W-:Y:S01]  /*2740*/  PRMT R117, R10, 0x7632, R117 ;  /* 0x000076320a757816 */ /* 0x000fe20000000075 */
[----:B------:R-:W-:Y:S01]  /*2750*/  FFMA.FTZ R118, R156, R120, R121 ;  /* 0x000000789c767223 */ /* 0x000fe20000010079 */
[----:B------:R-:W-:-:S02]  /*2760*/  PRMT R116, R9, 0x7632, R116 ;  /* 0x0000763209747816 */ /* 0x000fc40000000074 */
[----:B------:R-:W-:Y:S01]  /*2770*/  SHF.L.U32 R119, R117, 0x10, RZ ;  /* 0x0000001075777819 */ /* 0x000fe200000006ff */
[----:B------:R-:W-:Y:S01]  /*2780*/  FADD.FTZ R118, R125, -R118 ;  /* 0x800000767d767221 */ /* 0x000fe20000010000 */
[----:B------:R-:W-:-:S03]  /*2790*/  SHF.L.U32 R117, R116, 0x10, RZ ;  /* 0x0000001074757819 */ /* 0x000fc600000006ff */
[C---:B------:R-:W-:Y:S01]  /*27a0*/  FFMA.FTZ R161, R152.reuse, R161, R119 ;  /* 0x000000a198a17223 */ /* 0x040fe20000010077 */
[----:B------:R-:W-:Y:S01]  /*27b0*/  FFMA.FTZ R119, R133, R120, R121 ;  /* 0x0000007885777223 */ /* 0x000fe20000010079 */
[----:B------:R-:W-:Y:S01]  /*27c0*/  FFMA.FTZ R160, R152, R118, R117 ;  /* 0x0000007698a07223 */ /* 0x000fe20000010075 */
[----:B------:R-:W-:Y:S02]  /*27d0*/  FFMA.FTZ R117, R135, R120, R121 ;  /* 0x0000007887757223 */ /* 0x000fe40000010079 */
[----:B------:R-:W-:Y:S01]  /*27e0*/  FADD.FTZ R118, R134, -R119 ;  /* 0x8000007786767221 */ /* 0x000fe20000010000 */
[----:B------:R-:W-:Y:S01]  /*27f0*/  SHF.L.U32 R119, R10, 0x10, RZ ;  /* 0x000000100a777819 */ /* 0x000fe200000006ff */
[----:B------:R-:W-:Y:S01]  /*2800*/  FADD.FTZ R162, R136, -R117 ;  /* 0x8000007588a27221 */ /* 0x000fe20000010000 */
[----:B------:R-:W-:-:S03]  /*2810*/  SHF.L.U32 R117, R11, 0x10, RZ ;  /* 0x000000100b757819 */ /* 0x000fc600000006ff */
[C---:B------:R-:W-:Y:S02]  /*2820*/  FFMA.FTZ R118, R152.reuse, R118, R119 ;  /* 0x0000007698767223 */ /* 0x040fe40000010077 */
[----:B------:R-:W-:Y:S01]  /*2830*/  FFMA.FTZ R162, R152, R162, R117 ;  /* 0x000000a298a27223 */ /* 0x000fe20000010075 */
[----:B------:R-:W-:Y:S02]  /*2840*/  FFMA.FTZ R117, R131, R120, R121 ;  /* 0x0000007883757223 */ /* 0x000fe40000010079 */
[----:B------:R-:W-:Y:S02]  /*2850*/  F2FP.BF16.F32.PACK_AB R118, R161, R118 ;  /* 0x00000076a176723e */ /* 0x000fe400000010ff */
[----:B------:R-:W-:Y:S01]  /*2860*/  FADD.FTZ R116, R132, -R117 ;  /* 0x8000007584747221 */ /* 0x000fe20000010000 */
[----:B------:R-:W-:Y:S02]  /*2870*/  SHF.L.U32 R117, R9, 0x10, RZ ;  /* 0x0000001009757819 */ /* 0x000fe400000006ff */
[----:B------:R-:W-:-:S03]  /*2880*/  F2FP.BF16.F32.PACK_AB R119, R163, R162 ;  /* 0x000000a2a377723e */ /* 0x000fc600000010ff */
[----:B------:R-:W-:Y:S01]  /*2890*/  FFMA.FTZ R159, R152, R116, R117 ;  /* 0x00000074989f7223 */ /* 0x000fe20000010075 */
[----:B------:R-:W-:Y:S01]  /*28a0*/  FFMA.FTZ R117, R3, R120, R121 ;  /* 0x0000007803757223 */ /* 0x000fe20000010079 */
[----:B------:R-:W-:-:S03]  /*28b0*/  PRMT R116, R8, 0x7632, R116 ;  /* 0x0000763208747816 */ /* 0x000fc60000000074 */
[----:B------:R-:W-:Y:S01]  /*28c0*/  FADD.FTZ R122, R130, -R117 ;  /* 0x80000075827a7221 */ /* 0x000fe20000010000 */
[----:B------:R-:W-:-:S05]  /*28d0*/  SHF.L.U32 R117, R8, 0x10, RZ ;  /* 0x0000001008757819 */ /* 0x000fca00000006ff */
[----:B------:R-:W-:Y:S01]  /*28e0*/  FFMA.FTZ R122, R152, R122, R117 ;  /* 0x0000007a987a7223 */ /* 0x000fe20000010075 */
[----:B------:R-:W-:-:S05]  /*28f0*/  SHF.L.U32 R117, R116, 0x10, RZ ;  /* 0x0000001074757819 */ /* 0x000fca00000006ff */
[----:B------:R-:W-:Y:S01]  /*2900*/  FFMA.FTZ R123, R152, R123, R117 ;  /* 0x0000007b987b7223 */ /* 0x000fe20000010075 */
[----:B------:R-:W-:-:S04]  /*2910*/  F2FP.BF16.F32.PACK_AB R117, R160, R159 ;  /* 0x0000009fa075723e */ /* 0x000fc800000010ff */
[----:B------:R-:W-:Y:S01]  /*2920*/  F2FP.BF16.F32.PACK_AB R116, R123, R122 ;  /* 0x0000007a7b74723e */ /* 0x000fe200000010ff */
[----:B------:R-:W-:Y:S06]  /*2930*/  BRA `(.L_x_496) ;  /* 0x0000000800347947 */ /* 0x000fec0003800000 */
.L_x_499:
[-CC-:B------:R-:W-:Y:S01]  /*2940*/  FFMA.FTZ R108, R124, R120.reuse, R121.reuse ;  /* 0x000000787c6c7223 */ /* 0x180fe20000010079 */
[----:B------:R-:W-:Y:S01]  /*2950*/  PRMT R110, R9, 0x7632, R110 ;  /* 0x00007632096e7816 */ /* 0x000fe2000000006e */
[-CC-:B------:R-:W-:Y:S01]  /*2960*/  FFMA.FTZ R116, R156, R120.reuse, R121.reuse ;  /* 0x000000789c747223 */ /* 0x180fe20000010079 */
[-CC-:B------:R-:W-:Y:S01]  /*2970*/  FFMA.FTZ R118, R158, R120.reuse, R121.reuse ;  /* 0x000000789e767223 */ /* 0x180fe20000010079 */
[--C-:B------:R-:W-:Y:S01]  /*2980*/  FADD.FTZ R109, R137, -R108.reuse ;  /* 0x8000006c896d7221 */ /* 0x100fe20000010000 */
[----:B------:R-:W-:Y:S01]  /*2990*/  PRMT R108, R8, 0x7632, R108 ;  /* 0x00007632086c7816 */ /* 0x000fe2000000006c */
[----:B------:R-:W-:Y:S01]  /*29a0*/  FADD.FTZ R117, R125, -R116 ;  /* 0x800000747d757221 */ /* 0x000fe20000010000 */
[----:B------:R-:W-:Y:S01]  /*29b0*/  SHF.L.U32 R110, R110, 0x10, RZ ;  /* 0x000000106e6e7819 */ /* 0x000fe200000006ff */
[----:B------:R-:W-:Y:S01]  /*29c0*/  FADD.FTZ R119, R127, -R118 ;  /* 0x800000767f777221 */ /* 0x000fe20000010000 */
[----:B------:R-:W-:Y:S01]  /*29d0*/  SHF.L.U32 R111, R108, 0x10, RZ ;  /* 0x000000106c6f7819 */ /* 0x000fe200000006ff */
[----:B------:R-:W-:Y:S01]  /*29e0*/  FFMA.FTZ R108, R126, R120, R121 ;  /* 0x000000787e6c7223 */ /* 0x000fe20000010079 */
[----:B------:R-:W-:Y:S01]  /*29f0*/  PRMT R116, R11, 0x7632, R116 ;  /* 0x000076320b747816 */ /* 0x000fe20000000074 */
[----:B-----5:R-:W-:-:S02]  /*2a00*/  FFMA.FTZ R110, R152, R117, R110 ;  /* 0x00000075986e7223 */ /* 0x020fc4000001006e */
[----:B------:R-:W-:Y:S01]  /*2a10*/  FFMA.FTZ R111, R152, R109, R111 ;  /* 0x0000006d986f7223 */ /* 0x000fe2000001006f */
[--C-:B------:R-:W-:Y:S01]  /*2a20*/  FADD.FTZ R109, R155, -R108.reuse ;  /* 0x8000006c9b6d7221 */ /* 0x100fe20000010000 */
[----:B------:R-:W-:Y:S02]  /*2a30*/  PRMT R108, R10, 0x7632, R108 ;  /* 0x000076320a6c7816 */ /* 0x000fe4000000006c */
[----:B------:R-:W-:Y:S02]  /*2a40*/  SHF.L.U32 R116, R116, 0x10, RZ ;  /* 0x0000001074747819 */ /* 0x000fe400000006ff */
[----:B------:R-:W-:Y:S02]  /*2a50*/  SHF.L.U32 R117, R108, 0x10, RZ ;  /* 0x000000106c757819 */ /* 0x000fe400000006ff */
[----:B------:R-:W-:Y:S01]  /*2a60*/  SHF.L.U32 R108, R11, 0x10, RZ ;  /* 0x000000100b6c7819 */ /* 0x000fe200000006ff */
[C---:B------:R-:W-:Y:S02]  /*2a70*/  FFMA.FTZ R159, R152.reuse, R119, R116 ;  /* 0x00000077989f7223 */ /* 0x040fe40000010074 */
[----:B------:R-:W-:Y:S01]  /*2a80*/  FFMA.FTZ R123, R152, R109, R117 ;  /* 0x0000006d987b7223 */ /* 0x000fe20000010075 */
[-CC-:B------:R-:W-:Y:S01]  /*2a90*/  FFMA.FTZ R117, R135, R120.reuse, R121.reuse ;  /* 0x0000007887757223 */ /* 0x180fe20000010079 */
[----:B------:R-:W-:-:S03]  /*2aa0*/  FFMA.FTZ R109, R133, R120, R121 ;  /* 0x00000078856d7223 */ /* 0x000fc60000010079 */
[----:B------:R-:W-:Y:S01]  /*2ab0*/  FADD.FTZ R119, R136, -R117 ;  /* 0x8000007588777221 */ /* 0x000fe20000010000 */
[----:B------:R-:W-:Y:S01]  /*2ac0*/  SHF.L.U32 R117, R10, 0x10, RZ ;  /* 0x000000100a757819 */ /* 0x000fe200000006ff */
[----:B------:R-:W-:Y:S02]  /*2ad0*/  FADD.FTZ R109, R134, -R109 ;  /* 0x8000006d866d7221 */ /* 0x000fe40000010000 */
[C---:B------:R-:W-:Y:S01]  /*2ae0*/  FFMA.FTZ R116, R152.reuse, R119, R108 ;  /* 0x0000007798747223 */ /* 0x040fe2000001006c */
[----:B------:R-:W-:Y:S01]  /*2af0*/  SHF.L.U32 R119, R9, 0x10, RZ ;  /* 0x0000001009777819 */ /* 0x000fe200000006ff */
[----:B------:R-:W-:Y:S01]  /*2b00*/  FFMA.FTZ R118, R152, R109, R117 ;  /* 0x0000006d98767223 */ /* 0x000fe20000010075 */
[-CC-:B------:R-:W-:Y:S01]  /*2b10*/  FFMA.FTZ R109, R3, R120.reuse, R121.reuse ;  /* 0x00000078036d7223 */ /* 0x180fe20000010079 */
[----:B------:R-:W-:Y:S01]  /*2b20*/  FFMA.FTZ R117, R131, R120, R121 ;  /* 0x0000007883757223 */ /* 0x000fe20000010079 */
[----:B------:R-:W-:Y:S02]  /*2b30*/  SHF.L.U32 R108, R8, 0x10, RZ ;  /* 0x00000010086c7819 */ /* 0x000fe400000006ff */
[----:B------:R-:W-:Y:S01]  /*2b40*/  FADD.FTZ R109, R130, -R109 ;  /* 0x8000006d826d7221 */ /* 0x000fe20000010000 */
[----:B------:R-:W-:Y:S01]  /*2b50*/  FADD.FTZ R117, R132, -R117 ;  /* 0x8000007584757221 */ /* 0x000fe20000010000 */
[----:B------:R-:W-:-:S02]  /*2b60*/  F2FP.BF16.F32.PACK_AB R118, R123, R118 ;  /* 0x000000767b76723e */ /* 0x000fc400000010ff */
[C---:B------:R-:W-:Y:S01]  /*2b70*/  FFMA.FTZ R108, R152.reuse, R109, R108 ;  /* 0x0000006d986c7223 */ /* 0x040fe2000001006c */
[----:B------:R-:W-:Y:S01]  /*2b80*/  FFMA.FTZ R117, R152, R117, R119 ;  /* 0x0000007598757223 */ /* 0x000fe20000010077 */
        /* <DEDUP_REMOVED lines=8> */
.L_x_498:
[----:B------:R-:W-:-:S04]  /*2c10*/  UISETP.NE.U32.AND UP0, UPT, UR6, URZ, UPT ;  /* 0x000000ff0600728c */ /* 0x000fc8000bf05070 */
[----:B------:R-:W-:-:S09]  /*2c20*/  UISETP.NE.AND.EX UP0, UPT, UR7, URZ, UPT, UP0 ;  /* 0x000000ff0700728c */ /* 0x000fd2000bf05300 */
[----:B------:R-:W-:Y:S05]  /*2c30*/  BRA.U UP0, `(.L_x_500) ;  /* 0x0000000100b47547 */ /* 0x000fea000b800000 */
        /* <DEDUP_REMOVED lines=45> */
.L_x_500:
        /* <DEDUP_REMOVED lines=8> */
[----:B------:R-:W-:Y:S01]  /*2f90*/  PRMT R108, R10, 0x7632, R108 ;  /* 0x000076320a6c7816 */ /* 0x000fe2000000006c */
[-C--:B------:R-:W-:Y:S01]  /*2fa0*/  FFMA.FTZ R110, R126, R120.reuse, R121 ;  /* 0x000000787e6e7223 */ /* 0x080fe20000010079 */
[C---:B-----5:R-:W-:Y:S01]  /*2fb0*/  FFMA.FTZ R112, R152.reuse, R113, R112 ;  /* 0x0000007198707223 */ /* 0x060fe20000010070 */
[----:B------:R-:W-:Y:S01]  /*2fc0*/  FFMA.FTZ R111, R152, R109, R111 ;  /* 0x0000006d986f7223 */ /* 0x000fe2000001006f */
[----:B------:R-:W-:Y:S01]  /*2fd0*/  PRMT R114, R11, 0x7632, R114 ;  /* 0x000076320b727816 */ /* 0x000fe20000000072 */
[-C--:B------:R-:W-:Y:S01]  /*2fe0*/  FFMA.FTZ R116, R158, R120.reuse, R121 ;  /* 0x000000789e747223 */ /* 0x080fe20000010079 */
[----:B------:R-:W-:Y:S01]  /*2ff0*/  SHF.L.U32 R113, R108, 0x10, RZ ;  /* 0x000000106c717819 */ /* 0x000fe200000006ff */
[----:B------:R-:W-:Y:S01]  /*3000*/  FADD.FTZ R109, R155, -R110 ;  /* 0x8000006e9b6d7221 */ /* 0x000fe20000010000 */
[----:B------:R-:W-:Y:S01]  /*3010*/  SHF.L.U32 R114, R114, 0x10, RZ ;  /* 0x0000001072727819 */ /* 0x000fe200000006ff */
[----:B------:R-:W-:Y:S01]  /*3020*/  FADD.FTZ R115, R127, -R116 ;  /* 0x800000747f737221 */ /* 0x000fe20000010000 */
[----:B------:R-:W-:Y:S01]  /*3030*/  SHF.L.U32 R108, R11, 0x10, RZ ;  /* 0x000000100b6c7819 */ /* 0x000fe200000006ff */
[C---:B------:R-:W-:Y:S01]  /*3040*/  FFMA.FTZ R117, R152.reuse, R109, R113 ;  /* 0x0000006d98757223 */ /* 0x040fe20000010071 */
[-CC-:B------:R-:W-:Y:S01]  /*3050*/  FFMA.FTZ R113, R135, R120.reuse, R121.reuse ;  /* 0x0000007887717223 */ /* 0x180fe20000010079 */
[----:B------:R-:W-:Y:S01]  /*3060*/  FFMA.FTZ R109, R133, R120, R121 ;  /* 0x00000078856d7223 */ /* 0x000fe20000010079 */
[----:B------:R-:W-:-:S02]  /*3070*/  FFMA.FTZ R114, R152, R115, R114 ;  /* 0x0000007398727223 */ /* 0x000fc40000010072 */
        /* <DEDUP_REMOVED lines=24> */
[----:B------:R-:W-:-:S07]  /*3200*/  MOV R112, R116 ;  /* 0x0000007400707202 */ /* 0x000fce0000000f00 */
.L_x_496:
        /* <DEDUP_REMOVED lines=14> */
.L_x_492:
[----:B------:R-:W-:Y:S05]  /*32f0*/  BSYNC.RECONVERGENT B0 ;  /* 0x0000000000007941 */ /* 0x000fea0003800200 */
.L_x_491:
        /* <DEDUP_REMOVED lines=19> */
[----:B------:R-:W-:Y:S01]  /*3430*/  PRMT R108, R6, 0x7632, R108 ;  /* 0x00007632066c7816 */ /* 0x000fe2000000006c */
[-CC-:B------:R-:W-:Y:S01]  /*3440*/  FFMA.FTZ R113, R141, R120.reuse, R121.reuse ;  /* 0x000000788d717223 */ /* 0x180fe20000010079 */
[-CC-:B------:R-:W-:Y:S01]  /*3450*/  FFMA.FTZ R117, R143, R120.reuse, R121.reuse ;  /* 0x000000788f757223 */ /* 0x180fe20000010079 */
[-CC-:B------:R-:W-:Y:S01]  /*3460*/  FFMA.FTZ R112, R150, R120.reuse, R121.reuse ;  /* 0x0000007896707223 */ /* 0x180fe20000010079 */
[-CC-:B------:R-:W-:Y:S01]  /*3470*/  FFMA.FTZ R116, R154, R120.reuse, R121.reuse ;  /* 0x000000789a747223 */ /* 0x180fe20000010079 */
[----:B------:R-:W-:Y:S01]  /*3480*/  FFMA.FTZ R121, R145, R120, R121 ;  /* 0x0000007891797223 */ /* 0x000fe20000010079 */
[----:B-----5:R-:W-:Y:S01]  /*3490*/  FFMA.FTZ R115, R152, R111, R115 ;  /* 0x0000006f98737223 */ /* 0x020fe20000010073 */
[----:B------:R-:W-:Y:S01]  /*34a0*/  SHF.L.U32 R119, R108, 0x10, RZ ;  /* 0x000000106c777819 */ /* 0x000fe200000006ff */
[----:B------:R-:W-:Y:S01]  /*34b0*/  FADD.FTZ R111, R151, -R112 ;  /* 0x80000070976f7221 */ /* 0x000fe20000010000 */
[C---:B------:R-:W-:Y:S01]  /*34c0*/  SHF.L.U32 R108, R7.reuse, 0x10, RZ ;  /* 0x00000010076c7819 */ /* 0x040fe200000006ff */
[----:B------:R-:W-:Y:S01]  /*34d0*/  FADD.FTZ R121, R144, -R121 ;  /* 0x8000007990797221 */ /* 0x000fe20000010000 */
[----:B------:R-:W-:Y:S01]  /*34e0*/  PRMT R114, R7, 0x7632, R114 ;  /* 0x0000763207727816 */ /* 0x000fe20000000072 */
[----:B------:R-:W-:Y:S01]  /*34f0*/  FFMA.FTZ R118, R152, R111, R119 ;  /* 0x0000006f98767223 */ /* 0x000fe20000010077 */
[----:B------:R-:W-:Y:S01]  /*3500*/  SHF.L.U32 R111, R4, 0x10, RZ ;  /* 0x00000010046f7819 */ /* 0x000fe200000006ff */
[--C-:B------:R-:W-:Y:S01]  /*3510*/  FFMA.FTZ R121, R152, R121, R108.reuse ;  /* 0x0000007998797223 */ /* 0x100fe2000001006c */
[----:B------:R-:W-:Y:S01]  /*3520*/  FADD.FTZ R109, R138, -R109 ;  /* 0x8000006d8a6d7221 */ /* 0x000fe20000010000 */
[----:B------:R-:W-:Y:S01]  /*3530*/  PRMT R108, R4, 0x7632, R108 ;  /* 0x00007632046c7816 */ /* 0x000fe2000000006c */
[----:B------:R-:W-:Y:S01]  /*3540*/  FADD.FTZ R117, R142, -R117 ;  /* 0x800000758e757221 */ /* 0x000fe20000010000 */
[----:B------:R-:W-:Y:S01]  /*3550*/  SHF.L.U32 R119, R6, 0x10, RZ ;  /* 0x0000001006777819 */ /* 0x000fe200000006ff */
[----:B------:R-:W-:Y:S01]  /*3560*/  FFMA.FTZ R109, R152, R109, R111 ;  /* 0x0000006d986d7223 */ /* 0x000fe2000001006f */
[----:B------:R-:W-:Y:S01]  /*3570*/  SHF.L.U32 R114, R114, 0x10, RZ ;  /* 0x0000001072727819 */ /* 0x000fe200000006ff */
[----:B------:R-:W-:Y:S01]  /*3580*/  FADD.FTZ R123, R153, -R116 ;  /* 0x80000074997b7221 */ /* 0x000fe20000010000 */
[----:B------:R-:W-:Y:S01]  /*3590*/  SHF.L.U32 R108, R108, 0x10, RZ ;  /* 0x000000106c6c7819 */ /* 0x000fe200000006ff */
[----:B------:R-:W-:Y:S01]  /*35a0*/  FADD.FTZ R113, R140, -R113 ;  /* 0x800000718c717221 */ /* 0x000fe20000010000 */
[----:B------:R-:W-:Y:S01]  /*35b0*/  SHF.L.U32 R112, R5, 0x10, RZ ;  /* 0x0000001005707819 */ /* 0x000fe200000006ff */
[----:B------:R-:W-:Y:S01]  /*35c0*/  FADD.FTZ R111, R147, -R110 ;  /* 0x8000006e936f7221 */ /* 0x000fe20000010000 */
[C---:B------:R-:W-:Y:S01]  /*35d0*/  FFMA.FTZ R117, R152.reuse, R117, R119 ;  /* 0x0000007598757223 */ /* 0x040fe20000010077 */
[----:B------:R-:W-:-:S02]  /*35e0*/  FFMA.FTZ R114, R152, R123, R114 ;  /* 0x0000007b98727223 */ /* 0x000fc40000010072 */
[C---:B------:R-:W-:Y:S01]  /*35f0*/  FFMA.FTZ R112, R152.reuse, R113, R112 ;  /* 0x0000007198707223 */ /* 0x040fe20000010070 */
[----:B------:R-:W-:Y:S01]  /*3600*/  FFMA.FTZ R108, R152, R111, R108 ;  /* 0x0000006f986c7223 */ /* 0x000fe2000001006c */
[----:B------:R-:W-:Y:S02]  /*3610*/  F2FP.BF16.F32.PACK_AB R118, R118, R117 ;  /* 0x000000757676723e */ /* 0x000fe400000010ff */
[----:B------:R-:W-:Y:S02]  /*3620*/  F2FP.BF16.F32.PACK_AB R119, R114, R121 ;  /* 0x000000797277723e */ /* 0x000fe400000010ff */
        /* <DEDUP_REMOVED lines=8> */
[----:B------:R-:W-:-:S02]  /*36b0*/  MOV R113, R117 ;  /* 0x0000007500717202 */ /* 0x000fc40000000f00 */
[----:B------:R-:W-:Y:S01]  /*36c0*/  MOV R112, R116 ;  /* 0x0000007400707202 */ /* 0x000fe20000000f00 */
[----:B------:R-:W-:Y:S06]  /*36d0*/  BRA `(.L_x_506) ;  /* 0x0000001000587947 */ /* 0x000fec0003800000 */
.L_x_505:
        /* <DEDUP_REMOVED lines=45> */
.L_x_504:
        /* <DEDUP_REMOVED lines=49> */
.L_x_507:
[-CC-:B------:R-:W-:Y:S01]  /*3cc0*/  FFMA.FTZ R118, R154, R120.reuse, R121.reuse ;  /* 0x000000789a767223 */ /* 0x180fe20000010079 */
[----:B------:R-:W-:Y:S01]  /*3cd0*/  PRMT R116, R7, 0x7632, R116 ;  /* 0x0000763207747816 */ /* 0x000fe20000000074 */
[-CC-:B------:R-:W-:Y:S01]  /*3ce0*/  FFMA.FTZ R163, R145, R120.reuse, R121.reuse ;  /* 0x0000007891a37223 */ /* 0x180fe20000010079 */
[-CC-:B------:R-:W-:Y:S01]  /*3cf0*/  FFMA.FTZ R159, R143, R120.reuse, R121.reuse ;  /* 0x000000788f9f7223 */ /* 0x180fe20000010079 */
[----:B------:R-:W-:Y:S01]  /*3d00*/  FADD.FTZ R123, R153, -R118 ;  /* 0x80000076997b7221 */ /* 0x000fe20000010000 */
[----:B------:R-:W-:Y:S01]  /*3d10*/  SHF.L.U32 R161, R116, 0x10, RZ ;  /* 0x0000001074a17819 */ /* 0x000fe200000006ff */
[-CC-:B------:R-:W-:Y:S01]  /*3d20*/  FFMA.FTZ R122, R150, R120.reuse, R121.reuse ;  /* 0x00000078967a7223 */ /* 0x180fe20000010079 */
[-CC-:B------:R-:W-:Y:S01]  /*3d30*/  FFMA.FTZ R119, R141, R120.reuse, R121.reuse ;  /* 0x000000788d777223 */ /* 0x180fe20000010079 */
[-CC-:B------:R-:W-:Y:S01]  /*3d40*/  FFMA.FTZ R118, R148, R120.reuse, R121.reuse ;  /* 0x0000007894767223 */ /* 0x180fe20000010079 */
[-CC-:B------:R-:W-:Y:S01]  /*3d50*/  FFMA.FTZ R117, R139, R120.reuse, R121.reuse ;  /* 0x000000788b757223 */ /* 0x180fe20000010079 */
[--C-:B------:R-:W-:Y:S01]  /*3d60*/  FFMA.FTZ R120, R146, R120, R121.reuse ;  /* 0x0000007892787223 */ /* 0x100fe20000010079 */
[----:B------:R-:W-:Y:S01]  /*3d70*/  PRMT R121, R6, 0x7632, R121 ;  /* 0x0000763206797816 */ /* 0x000fe20000000079 */
[----:B-----5:R-:W-:Y:S01]  /*3d80*/  FFMA.FTZ R162, R152, R123, R161 ;  /* 0x0000007b98a27223 */ /* 0x020fe200000100a1 */
[----:B------:R-:W-:Y:S01]  /*3d90*/  PRMT R116, R5, 0x7632, R116 ;  /* 0x0000763205747816 */ /* 0x000fe20000000074 */
[----:B------:R-:W-:Y:S01]  /*3da0*/  FADD.FTZ R123, R151, -R122 ;  /* 0x8000007a977b7221 */ /* 0x000fe20000010000 */
[----:B------:R-:W-:Y:S01]  /*3db0*/  SHF.L.U32 R161, R121, 0x10, RZ ;  /* 0x0000001079a17819 */ /* 0x000fe200000006ff */
[----:B------:R-:W-:Y:S01]  /*3dc0*/  FADD.FTZ R121, R149, -R118 ;  /* 0x8000007695797221 */ /* 0x000fe20000010000 */
[----:B------:R-:W-:Y:S01]  /*3dd0*/  SHF.L.U32 R116, R116, 0x10, RZ ;  /* 0x0000001074747819 */ /* 0x000fe200000006ff */
[----:B------:R-:W-:Y:S01]  /*3de0*/  FADD.FTZ R163, R144, -R163 ;  /* 0x800000a390a37221 */ /* 0x000fe20000010000 */
[----:B------:R-:W-:Y:S01]  /*3df0*/  FADD.FTZ R119, R140, -R119 ;  /* 0x800000778c777221 */ /* 0x000fe20000010000 */
[----:B------:R-:W-:Y:S01]  /*3e00*/  FFMA.FTZ R160, R152, R123, R161 ;  /* 0x0000007b98a07223 */ /* 0x000fe200000100a1 */
[----:B------:R-:W-:Y:S01]  /*3e10*/  FADD.FTZ R159, R142, -R159 ;  /* 0x8000009f8e9f7221 */ /* 0x000fe20000010000 */
[----:B------:R-:W-:Y:S01]  /*3e20*/  FFMA.FTZ R123, R152, R121, R116 ;  /* 0x00000079987b7223 */ /* 0x000fe20000010074 */
[----:B------:R-:W-:Y:S01]  /*3e30*/  SHF.L.U32 R116, R7, 0x10, RZ ;  /* 0x0000001007747819 */ /* 0x000fe200000006ff */
[----:B------:R-:W-:Y:S01]  /*3e40*/  FADD.FTZ R117, R138, -R117 ;  /* 0x800000758a757221 */ /* 0x000fe20000010000 */
[----:B------:R-:W-:-:S03]  /*3e50*/  SHF.L.U32 R121, R6, 0x10, RZ ;  /* 0x0000001006797819 */ /* 0x000fc600000006ff */
[C---:B------:R-:W-:Y:S01]  /*3e60*/  FFMA.FTZ R163, R152.reuse, R163, R116 ;  /* 0x000000a398a37223 */ /* 0x040fe20000010074 */
[----:B------:R-:W-:Y:S01]  /*3e70*/  SHF.L.U32 R116, R5, 0x10, RZ ;  /* 0x0000001005747819 */ /* 0x000fe200000006ff */
[----:B------:R-:W-:Y:S01]  /*3e80*/  FFMA.FTZ R159, R152, R159, R121 ;  /* 0x0000009f989f7223 */ /* 0x000fe20000010079 */
[----:B------:R-:W-:-:S03]  /*3e90*/  FADD.FTZ R121, R147, -R120 ;  /* 0x8000007893797221 */ /* 0x000fc60000010000 */
[--C-:B------:R-:W-:Y:S01]  /*3ea0*/  FFMA.FTZ R122, R152, R119, R116.reuse ;  /* 0x00000077987a7223 */ /* 0x100fe20000010074 */
[C---:B------:R-:W-:Y:S02]  /*3eb0*/  PRMT R116, R4.reuse, 0x7632, R116 ;  /* 0x0000763204747816 */ /* 0x040fe40000000074 */
[----:B------:R-:W-:Y:S02]  /*3ec0*/  SHF.L.U32 R119, R4, 0x10, RZ ;  /* 0x0000001004777819 */ /* 0x000fe400000006ff */
[----:B------:R-:W-:-:S03]  /*3ed0*/  SHF.L.U32 R118, R116, 0x10, RZ ;  /* 0x0000001074767819 */ /* 0x000fc600000006ff */
[----:B------:R-:W-:Y:S01]  /*3ee0*/  FFMA.FTZ R116, R152, R117, R119 ;  /* 0x0000007598747223 */ /* 0x000fe20000010077 */
[----:B------:R-:W-:Y:S01]  /*3ef0*/  F2FP.BF16.F32.PACK_AB R119, R162, R163 ;  /* 0x000000a3a277723e */ /* 0x000fe200000010ff */
[----:B------:R-:W-:Y:S01]  /*3f00*/  FFMA.FTZ R121, R152, R121, R118 ;  /* 0x0000007998797223 */ /* 0x000fe20000010076 */
[----:B------:R-:W-:Y:S02]  /*3f10*/  F2FP.BF16.F32.PACK_AB R118, R160, R159 ;  /* 0x0000009fa076723e */ /* 0x000fe400000010ff */
[----:B------:R-:W-:Y:S02]  /*3f20*/  F2FP.BF16.F32.PACK_AB R117, R123, R122 ;  /* 0x0000007a7b75723e */ /* 0x000fe400000010ff */
[----:B------:R-:W-:Y:S01]  /*3f30*/  F2FP.BF16.F32.PACK_AB R116, R121, R116 ;  /* 0x000000747974723e */ /* 0x000fe200000010ff */
[----:B------:R-:W-:Y:S06]  /*3f40*/  BRA `(.L_x_506) ;  /* 0x00000008003c7947 */ /* 0x000fec0003800000 */
.L_x_503:
        /* <DEDUP_REMOVED lines=45> */
.L_x_509:
        /* <DEDUP_REMOVED lines=33> */
.L_x_508:
        /* <DEDUP_REMOVED lines=37> */
.L_x_510:
        /* <DEDUP_REMOVED lines=28> */
.L_x_506:
        /* <DEDUP_REMOVED lines=9> */
.L_x_502:
[----:B------:R-:W-:Y:S05]  /*48d0*/  BSYNC.RECONVERGENT B0 ;  /* 0x0000000000007941 */ /* 0x000fea0003800200 */
.L_x_501:
[----:B------:R-:W-:Y:S01]  /*48e0*/  UPLOP3.LUT UP1, UPT, UPT, UPT, UP1, 0x40, 0x4 ;  /* 0x000000000004789c */ /* 0x000fe20003f2e810 */
[----:B------:R-:W-:Y:S10]  /*48f0*/  @!P4 BRA `(.L_x_511) ;  /* 0xffffffbc0068c947 */ /* 0x000ff4000383ffff */
.L_x_484:
        /* <DEDUP_REMOVED lines=22> */
.L_x_513:
[----:B------:R-:W-:Y:S05]  /*4a60*/  BSYNC.RECONVERGENT B0 ;  /* 0x0000000000007941 */ /* 0x000fea0003800200 */
.L_x_512:
        /* <DEDUP_REMOVED lines=18> */
.L_x_514:
        /* <DEDUP_REMOVED lines=15> */
.L_x_2804:


//--------------------- .text._ZN10layer_norm31ln_parallel_residual_bwd_kernelINS_13Kernel_traitsIf13__nv_bfloat16S2_S2_fjLj4096ELj1ELj1ELj8ELj16ENS_18Kernel_traits_baseILj4096EfS2_S2_S2_fjLj256EEEEELb0ELb0ELb1EEEvNS_9BwdParamsE --------------------------
	.section	.text._ZN10layer_norm31ln_parallel_residual_bwd_kernelINS_13Kernel_traitsIf13__nv_bfloat16S2_S2_fjLj4096ELj1ELj1ELj8ELj16ENS_18Kernel_traits_baseILj4096EfS2_S2_S2_fjLj256EEEEELb0ELb0ELb1EEEvNS_9BwdParamsE,"ax",@progbits
	.align	128
        .global         _ZN10layer_norm31ln_parallel_residual_bwd_kernelINS_13Kernel_traitsIf13__nv_bfloat16S2_S2_fjLj4096ELj1ELj1ELj8ELj16ENS_18Kernel_traits_baseILj4096EfS2_S2_S2_fjLj256EEEEELb0ELb0ELb1EEEvNS_9BwdParamsE
        .type           _ZN10layer_norm31ln_parallel_residual_bwd_kernelINS_13Kernel_traitsIf13__nv_bfloat16S2_S2_fjLj4096ELj1ELj1ELj8ELj16ENS_18Kernel_traits_baseILj4096EfS2_S2_S2_fjLj256EEEEELb0ELb0ELb1EEEvNS_9BwdParamsE,@function
        .size           _ZN10layer_norm31ln_parallel_residual_bwd_kernelINS_13Kernel_traitsIf13__nv_bfloat16S2_S2_fjLj4096ELj1ELj1ELj8ELj16ENS_18Kernel_traits_baseILj4096EfS2_S2_S2_fjLj256EEEEELb0ELb0ELb1EEEvNS_9BwdParamsE,(.L_x_2805 - _ZN10layer_norm31ln_parallel_residual_bwd_kernelINS_13Kernel_traitsIf13__nv_bfloat16S2_S2_fjLj4096ELj1ELj1ELj8ELj16ENS_18Kernel_traits_baseILj4096EfS2_S2_S2_fjLj256EEEEELb0ELb0ELb1EEEvNS_9BwdParamsE)
        .other          _ZN10layer_norm31ln_parallel_residual_bwd_kernelINS_13Kernel_traitsIf13__nv_bfloat16S2_S2_fjLj4096ELj1ELj1ELj8ELj16ENS_18Kernel_traits_baseILj4096EfS2_S2_S2_fjLj256EEEEELb0ELb0ELb1EEEvNS_9BwdParamsE,@"STO_CUDA_ENTRY STV_DEFAULT"
_ZN10layer_norm31ln_parallel_residual_bwd_kernelINS_13Kernel_traitsIf13__nv_bfloat16S2_S2_fjLj4096ELj1ELj1ELj8ELj16ENS_18Kernel_traits_baseILj4096EfS2_S2_S2_fjLj256EEEEELb0ELb0ELb1EEEvNS_9BwdParamsE:
.text._ZN10layer_norm31ln_parallel_residual_bwd_kernelINS_13Kernel_traitsIf13__nv_bfloat16S2_S2_fjLj4096ELj1ELj1ELj8ELj16ENS_18Kernel_traits_baseILj4096EfS2_S2_S2_fjLj256EEEEELb0ELb0ELb1EEEvNS_9BwdParamsE:
        /* <DEDUP_REMOVED lines=61> */
[----:B0-----:R0:W5:Y:S01]  /*03d0*/  LDG.E.128 R32, desc[UR10][R2.64] ;  /* 0x0000000a02207981 */ /* 0x001162000c1e1d00 */
[----:B------:R-:W-:-:S02]  /*03e0*/  CS2R R98, SRZ ;  /* 0x0000000000627805 */ /* 0x000fc4000001ff00 */
[----:B------:R-:W-:Y:S01]  /*03f0*/  CS2R R96, SRZ ;  /* 0x0000000000607805 */ /* 0x000fe2000001ff00 */
[----:B--2---:R-:W-:Y:S01]  /*0400*/  IMAD.WIDE.U32 R36, R56, 0x20, R36 ;  /* 0x0000002038247825 */ /* 0x004fe200078e0024 */
[----:B------:R0:W5:Y:S01]  /*0410*/  LDG.E.128 R28, desc[UR10][R2.64+0x10] ;  /* 0x0000100a021c7981 */ /* 0x000162000c1e1d00 */
[----:B------:R-:W-:Y:S02]  /*0420*/  CS2R R100, SRZ ;  /* 0x0000000000647805 */ /* 0x000fe4000001ff00 */
[----:B------:R-:W-:Y:S02]  /*0430*/  CS2R R94, SRZ ;  /* 0x00000000005e7805 */ /* 0x000fe4000001ff00 */
[----:B------:R-:W-:Y:S01]  /*0440*/  CS2R R102, SRZ ;  /* 0x0000000000667805 */ /* 0x000fe2000001ff00 */
[----:B------:R0:W5:Y:S01]  /*0450*/  LDG.E.128 R24, desc[UR10][R2.64+0x2000] ;  /* 0x0020000a02187981 */ /* 0x000162000c1e1d00 */
[----:B------:R-:W-:Y:S02]  /*0460*/  CS2R R106, SRZ ;  /* 0x00000000006a7805 */ /* 0x000fe4000001ff00 */
[----:B------:R-:W-:-:S02]  /*0470*/  CS2R R114, SRZ ;  /* 0x0000000000727805 */ /* 0x000fc4000001ff00 */
[----:B------:R-:W-:Y:S01]  /*0480*/  CS2R R118, SRZ ;  /* 0x0000000000767805 */ /* 0x000fe2000001ff00 */
        /* <DEDUP_REMOVED lines=9> */
[----:B------:R-:W-:Y:S01]  /*0520*/  UPLOP3.LUT UP1, UPT, UPT, UPT, UPT, 0x40, 0x4 ;  /* 0x000000000004789c */ /* 0x000fe20003f2e870 */
[----:B------:R-:W1:Y:S02]  /*0530*/  LDCU UR13, c[0x0][0x388] ;  /* 0x00007100ff0d77ac */ /* 0x000e640008000800 */
[----:B------:R0:W5:Y:S01]  /*0540*/  LDG.E.128 R8, desc[UR10][R36.64+0x2000] ;  /* 0x0020000a24087981 */ /* 0x000162000c1e1d00 */
[----:B------:R-:W2:Y:S03]  /*0550*/  LDCU.U8 UR12, c[0x0][0x410] ;  /* 0x00008200ff0c77ac */ /* 0x000ea60008000000 */
[----:B------:R0:W5:Y:S01]  /*0560*/  LDG.E.128 R4, desc[UR10][R36.64+0x2010] ;  /* 0x0020100a24047981 */ /* 0x000162000c1e1d00 */
[----:B------:R-:W-:Y:S01]  /*0570*/  MOV R141, RZ ;  /* 0x000000ff008d7202 */ /* 0x000fe20000000f00 */
[----:B------:R-:W3:Y:S01]  /*0580*/  LDCU UR16, c[0x0][0x400] ;  /* 0x00008000ff1077ac */ /* 0x000ee20008000800 */
[----:B------:R-:W4:Y:S01]  /*0590*/  LDCU.64 UR6, c[0x0][0x470] ;  /* 0x00008e00ff0677ac */ /* 0x000f220008000a00 */
[----:B------:R-:W0:Y:S01]  /*05a0*/  LDCU.64 UR8, c[0x0][0x478] ;  /* 0x00008f00ff0877ac */ /* 0x000e220008000a00 */
[----:B------:R-:W0:Y:S03]  /*05b0*/  LDCU.64 UR14, c[0x0][0x438] ;  /* 0x00008700ff0e77ac */ /* 0x000e260008000a00 */
.L_x_534:
[----:B0-----:R-:W0:Y:S01]  /*05c0*/  LDC.64 R2, c[0x0][0x3c0] ;  /* 0x0000f000ff027b82 */ /* 0x001e220000000a00 */
[----:B-1----:R-:W-:-:S05]  /*05d0*/  IMAD R0, R138, UR13, RZ ;  /* 0x0000000d8a007c24 */ /* 0x002fca000f8e02ff */
[----:B------:R-:W-:Y:S02]  /*05e0*/  SHF.R.S32.HI R49, RZ, 0x1f, R0 ;  /* 0x0000001fff317819 */ /* 0x000fe40000011400 */
[----:B------:R-:W1:Y:S02]  /*05f0*/  LDC.64 R60, c[0x0][0x3a8] ;  /* 0x0000ea00ff3c7b82 */ /* 0x000e640000000a00 */
[----:B------:R-:W-:-:S04]  /*0600*/  LEA.HI R49, R49, R0, RZ, 0x3 ;  /* 0x0000000031317211 */ /* 0x000fc800078f18ff */
[----:B------:R-:W-:Y:S02]  /*0610*/  LEA.HI.SX32 R140, R49, R56, 0x1d ;  /* 0x00000038318c7211 */ /* 0x000fe400078feaff */
[----:B------:R-:W2:Y:S08]  /*0620*/  LDC.64 R144, c[0x0][0x3c8] ;  /* 0x0000f200ff907b82 */ /* 0x000eb00000000a00 */
[----:B------:R-:W3:Y:S01]  /*0630*/  LDC.64 R64, c[0x0][0x430] ;  /* 0x00010c00ff407b82 */ /* 0x000ee20000000a00 */
[----:B0-----:R-:W-:-:S06]  /*0640*/  IMAD.WIDE R2, R138, 0x4, R2 ;  /* 0x000000048a027825 */ /* 0x001fcc00078e0202 */
[----:B------:R-:W4:Y:S01]  /*0650*/  LDG.E R2, desc[UR10][R2.64] ;  /* 0x0000000a02027981 */ /* 0x000f22000c1e1900 */
[----:B------:R-:W0:Y:S01]  /*0660*/  LDC.64 R68, c[0x0][0x428] ;  /* 0x00010a00ff447b82 */ /* 0x000e220000000a00 */
[----:B-1----:R-:W-:-:S06]  /*0670*/  IMAD.WIDE.U32 R48, R140, 0x10, R60 ;  /* 0x000000108c307825 */ /* 0x002fcc00078e003c */
[----:B------:R-:W4:Y:S01]  /*0680*/  LDG.E.128 R48, desc[UR10][R48.64] ;  /* 0x0000000a30307981 */ /* 0x000f22000c1e1d00 */
[----:B--2---:R-:W-:-:S05]  /*0690*/  IMAD.WIDE R144, R138, 0x4, R144 ;  /* 0x000000048a907825 */ /* 0x004fca00078e0290 */
[----:B------:R-:W2:Y:S01]  /*06a0*/  LDG.E R143, desc[UR10][R144.64] ;  /* 0x0000000a908f7981 */ /* 0x000ea2000c1e1900 */
[----:B---3--:R-:W-:-:S06]  /*06b0*/  IMAD.WIDE.U32 R52, R140, 0x10, R64 ;  /* 0x000000108c347825 */ /* 0x008fcc00078e0040 */
[----:B------:R-:W3:Y:S01]  /*06c0*/  LDG.E.128 R52, desc[UR10][R52.64] ;  /* 0x0000000a34347981 */ /* 0x000ee2000c1e1d00 */
[----:B0-----:R-:W-:-:S06]  /*06d0*/  IMAD.WIDE.U32 R56, R140, 0x10, R68 ;  /* 0x000000108c387825 */ /* 0x001fcc00078e0044 */
[----:B------:R-:W3:Y:S01]  /*06e0*/  LDG.E.128 R56, desc[UR10][R56.64] ;  /* 0x0000000a38387981 */ /* 0x000ee2000c1e1d00 */
        /* <DEDUP_REMOVED lines=11> */
[----:B------:R-:W-:Y:S02]  /*07a0*/  SHF.L.U32 R2, R49, 0x10, RZ ;  /* 0x0000001031027819 */ /* 0x000fe400000006ff */
[----:B------:R-:W-:-:S03]  /*07b0*/  SHF.L.U32 R0, R48, 0x10, RZ ;  /* 0x0000001030007819 */ /* 0x000fc600000006ff */
[----:B------:R-:W-:-:S04]  /*07c0*/  FADD.FTZ R2, -R157, R2 ;  /* 0x000000029d027221 */ /* 0x000fc80000010100 */
[----:B--2---:R-:W-:Y:S01]  /*07d0*/  FMUL.FTZ R144, R143, R2 ;  /* 0x000000028f907220 */ /* 0x004fe20000410000 */
[----:B------:R-:W-:Y:S01]  /*07e0*/  SHF.L.U32 R2, R50, 0x10, RZ ;  /* 0x0000001032027819 */ /* 0x000fe200000006ff */
[----:B------:R-:W-:-:S04]  /*07f0*/  FADD.FTZ R0, -R157, R0 ;  /* 0x000000009d007221 */ /* 0x000fc80000010100 */
[----:B------:R-:W-:Y:S01]  /*0800*/  FADD.FTZ R2, -R157, R2 ;  /* 0x000000029d027221 */ /* 0x000fe20000010100 */
[----:B---3--:R-:W-:Y:S01]  /*0810*/  SHF.L.U32 R3, R52, 0x10, RZ ;  /* 0x0000001034037819 */ /* 0x008fe200000006ff */
[C---:B------:R-:W-:Y:S02]  /*0820*/  FMUL.FTZ R0, R143.reuse, R0 ;  /* 0x000000008f007220 */ /* 0x040fe40000410000 */
[----:B------:R-:W-:Y:S01]  /*0830*/  FMUL.FTZ R146, R143, R2 ;  /* 0x000000028f927220 */ /* 0x000fe20000410000 */
[----:B------:R-:W-:Y:S01]  /*0840*/  SHF.L.U32 R2, R51, 0x10, RZ ;  /* 0x0000001033027819 */ /* 0x000fe200000006ff */
[-C--:B-----5:R-:W-:Y:S01]  /*0850*/  FMUL.FTZ R147, R16, R3.reuse ;  /* 0x0000000310937220 */ /* 0x0a0fe20000410000 */
[----:B------:R-:W-:Y:S01]  /*0860*/  SHF.L.U32 R145, R56, 0x10, RZ ;  /* 0x0000001038917819 */ /* 0x000fe200000006ff */
[----:B------:R-:W-:Y:S01]  /*0870*/  FADD.FTZ R136, R3, R136 ;  /* 0x0000008803887221 */ /* 0x000fe20000010000 */
[----:B------:R-:W-:Y:S01]  /*0880*/  SHF.L.U32 R151, R53, 0x10, RZ ;  /* 0x0000001035977819 */ /* 0x000fe200000006ff */
[----:B------:R-:W-:Y:S01]  /*0890*/  FFMA.FTZ R137, R0, R3, R137 ;  /* 0x0000000300897223 */ /* 0x000fe20000010089 */
[----:B------:R-:W-:Y:S01]  /*08a0*/  SHF.L.U32 R3, R54, 0x10, RZ ;  /* 0x0000001036037819 */ /* 0x000fe200000006ff */
[----:B------:R-:W-:Y:S01]  /*08b0*/  FADD.FTZ R139, R145, R139 ;  /* 0x0000008b918b7221 */ /* 0x000fe20000010000 */
[-C--:B------:R-:W-:Y:S01]  /*08c0*/  FFMA.FTZ R141, R0, R145.reuse, R141 ;  /* 0x00000091008d7223 */ /* 0x080fe2000001008d */
[----:B------:R-:W-:Y:S01]  /*08d0*/  FFMA.FTZ R145, R32, R145, R147 ;  /* 0x0000009120917223 */ /* 0x000fe20000010093 */
[----:B------:R-:W-:Y:S01]  /*08e0*/  FADD.FTZ R2, -R157, R2 ;  /* 0x000000029d027221 */ /* 0x000fe20000010100 */
[----:B------:R-:W-:Y:S01]  /*08f0*/  SHF.L.U32 R149, R57, 0x10, RZ ;  /* 0x0000001039957819 */ /* 0x000fe200000006ff */
[-C--:B------:R-:W-:Y:S01]  /*0900*/  FMUL.FTZ R147, R18, R151.reuse ;  /* 0x0000009712937220 */ /* 0x080fe20000410000 */
[----:B------:R-:W-:Y:S01]  /*0910*/  FADD.FTZ R128, R151, R128 ;  /* 0x0000008097807221 */ /* 0x000fe20000010000 */
[----:B------:R-:W-:Y:S01]  /*0920*/  FFMA.FTZ R129, R144, R151, R129 ;  /* 0x0000009790817223 */ /* 0x000fe20000010081 */
[----:B------:R-:W-:Y:S01]  /*0930*/  PRMT R49, R49, 0x7632, R49 ;  /* 0x0000763231317816 */ /* 0x000fe20000000031 */
[-C--:B------:R-:W-:Y:S01]  /*0940*/  FMUL.FTZ R151, R12, R3.reuse ;  /* 0x000000030c977220 */ /* 0x080fe20000410000 */
[----:B------:R-:W-:Y:S01]  /*0950*/  FADD.FTZ R120, R3, R120 ;  /* 0x0000007803787221 */ /* 0x000fe20000010000 */
[----:B------:R-:W-:Y:S01]  /*0960*/  FFMA.FTZ R121, R146, R3, R121 ;  /* 0x0000000392797223 */ /* 0x000fe20000010079 */
[----:B------:R-:W-:Y:S01]  /*0970*/  SHF.L.U32 R3, R55, 0x10, RZ ;  /* 0x0000001037037819 */ /* 0x000fe200000006ff */
[----:B------:R-:W-:Y:S01]  /*0980*/  FMUL.FTZ R148, R143, R2 ;  /* 0x000000028f947220 */ /* 0x000fe20000410000 */
[----:B------:R-:W-:Y:S01]  /*0990*/  SHF.L.U32 R49, R49, 0x10, RZ ;  /* 0x0000001031317819 */ /* 0x000fe200000006ff */
[----:B------:R-:W-:Y:S01]  /*09a0*/  FADD.FTZ R130, R149, R130 ;  /* 0x0000008295827221 */ /* 0x000fe20000010000 */
[-C--:B------:R-:W-:Y:S01]  /*09b0*/  FFMA.FTZ R131, R144, R149.reuse, R131 ;  /* 0x0000009590837223 */ /* 0x080fe20000010083 */
[----:B------:R-:W-:Y:S01]  /*09c0*/  FFMA.FTZ R147, R34, R149, R147 ;  /* 0x0000009522937223 */ /* 0x000fe20000010093 */
[----:B------:R-:W-:Y:S01]  /*09d0*/  PRMT R53, R53, 0x7632, R53 ;  /* 0x0000763235357816 */ /* 0x000fe20000000035 */
[-C--:B------:R-:W-:Y:S01]  /*09e0*/  FMUL.FTZ R153, R14, R3.reuse ;  /* 0x000000030e997220 */ /* 0x080fe20000410000 */
[----:B------:R-:W-:Y:S01]  /*09f0*/  SHF.L.U32 R149, R58, 0x10, RZ ;  /* 0x000000103a957819 */ /* 0x000fe200000006ff */
[----:B------:R-:W-:Y:S01]  /*0a00*/  FADD.FTZ R112, R3, R112 ;  /* 0x0000007003707221 */ /* 0x000fe20000010000 */
[----:B------:R-:W-:Y:S01]  /*0a10*/  PRMT R48, R48, 0x7632, R48 ;  /* 0x0000763230307816 */ /* 0x000fe20000000030 */
[----:B------:R-:W-:Y:S01]  /*0a20*/  FFMA.FTZ R113, R148, R3, R113 ;  /* 0x0000000394717223 */ /* 0x000fe20000010071 */
[----:B------:R-:W-:-:S02]  /*0a30*/  PRMT R50, R50, 0x7632, R50 ;  /* 0x0000763232327816 */ /* 0x000fc40000000032 */
[----:B------:R-:W-:Y:S02]  /*0a40*/  PRMT R57, R57, 0x7632, R57 ;  /* 0x0000763239397816 */ /* 0x000fe40000000039 */
[----:B------:R-:W-:Y:S01]  /*0a50*/  PRMT R3, R58, 0x7632, R3 ;  /* 0x000076323a037816 */ /* 0x000fe20000000003 */
[----:B------:R-:W-:Y:S01]  /*0a60*/  FADD.FTZ R58, -R157, R49 ;  /* 0x000000319d3a7221 */ /* 0x000fe20000010100 */
[----:B------:R-:W-:Y:S01]  /*0a70*/  SHF.L.U32 R53, R53, 0x10, RZ ;  /* 0x0000001035357819 */ /* 0x000fe200000006ff */
[----:B------:R-:W-:Y:S01]  /*0a80*/  FADD.FTZ R122, R149, R122 ;  /* 0x0000007a957a7221 */ /* 0x000fe20000010000 */
[----:B------:R-:W-:Y:S01]  /*0a90*/  SHF.L.U32 R48, R48, 0x10, RZ ;  /* 0x0000001030307819 */ /* 0x000fe200000006ff */
[-C--:B------:R-:W-:Y:S01]  /*0aa0*/  FFMA.FTZ R123, R146, R149.reuse, R123 ;  /* 0x00000095927b7223 */ /* 0x080fe2000001007b */
[----:B------:R-:W-:Y:S01]  /*0ab0*/  PRMT R54, R54, 0x7632, R54 ;  /* 0x0000763236367816 */ /* 0x000fe20000000036 */
[----:B------:R-:W-:Y:S01]  /*0ac0*/  FFMA.FTZ R149, R28, R149, R151 ;  /* 0x000000951c957223 */ /* 0x000fe20000010097 */
[----:B------:R-:W-:Y:S01]  /*0ad0*/  SHF.L.U32 R50, R50, 0x10, RZ ;  /* 0x0000001032327819 */ /* 0x000fe200000006ff */
[----:B------:R-:W-:Y:S01]  /*0ae0*/  FMUL.FTZ R58, R143, R58 ;  /* 0x0000003a8f3a7220 */ /* 0x000fe20000410000 */
[----:B------:R-:W-:Y:S01]  /*0af0*/  SHF.L.U32 R57, R57, 0x10, RZ ;  /* 0x0000001039397819 */ /* 0x000fe200000006ff */
[----:B------:R-:W-:Y:S01]  /*0b00*/  FMUL.FTZ R2, R19, R53 ;  /* 0x0000003513027220 */ /* 0x000fe20000410000 */
[----:B------:R-:W-:Y:S01]  /*0b10*/  SHF.L.U32 R151, R59, 0x10, RZ ;  /* 0x000000103b977819 */ /* 0x000fe200000006ff */
[C---:B------:R-:W-:Y:S01]  /*0b20*/  FADD.FTZ R48, -R157.reuse, R48 ;  /* 0x000000309d307221 */ /* 0x040fe20000010100 */
[----:B------:R-:W-:Y:S01]  /*0b30*/  SHF.L.U32 R54, R54, 0x10, RZ ;  /* 0x0000001036367819 */ /* 0x000fe200000006ff */
[----:B------:R-:W-:Y:S01]  /*0b40*/  FADD.FTZ R50, -R157, R50 ;  /* 0x000000329d327221 */ /* 0x000fe20000010100 */
[----:B------:R-:W-:Y:S01]  /*0b50*/  FADD.FTZ R126, R57, R126 ;  /* 0x0000007e397e7221 */ /* 0x000fe20000010000 */
[----:B------:R-:W-:Y:S01]  /*0b60*/  FFMA.FTZ R127, R58, R57, R127 ;  /* 0x000000393a7f7223 */ /* 0x000fe2000001007f */
[----:B------:R-:W-:Y:S01]  /*0b70*/  FADD.FTZ R115, R151, R115 ;  /* 0x0000007397737221 */ /* 0x000fe20000010000 */
[----:B------:R-:W-:Y:S01]  /*0b80*/  FFMA.FTZ R114, R148, R151, R114 ;  /* 0x0000009794727223 */ /* 0x000fe20000010072 */
[----:B------:R-:W-:Y:S01]  /*0b90*/  FFMA.FTZ R57, R35, R57, R2 ;  /* 0x0000003923397223 */ /* 0x000fe20000010002 */
[----:B------:R-:W-:Y:S01]  /*0ba0*/  FFMA.FTZ R151, R30, R151, R153 ;  /* 0x000000971e977223 */ /* 0x000fe20000010099 */
[----:B------:R-:W-:Y:S01]  /*0bb0*/  SHF.L.U32 R3, R3, 0x10, RZ ;  /* 0x0000001003037819 */ /* 0x000fe200000006ff */
[----:B------:R-:W-:Y:S01]  /*0bc0*/  FMUL.FTZ R2, R13, R54 ;  /* 0x000000360d027220 */ /* 0x000fe20000410000 */
[C---:B------:R-:W-:Y:S01]  /*0bd0*/  FMUL.FTZ R153, R143.reuse, R48 ;  /* 0x000000308f997220 */ /* 0x040fe20000410000 */
[----:B------:R-:W-:Y:S01]  /*0be0*/  FMUL.FTZ R152, R143, R50 ;  /* 0x000000328f987220 */ /* 0x000fe20000410000 */
[----:B------:R-:W0:Y:S01]  /*0bf0*/  @P1 LDC.64 R48, c[0x0][0x438] ;  /* 0x00010e00ff301b82 */ /* 0x000e220000000a00 */
[----:B------:R-:W-:Y:S01]  /*0c00*/  FADD.FTZ R118, R3, R118 ;  /* 0x0000007603767221 */ /* 0x000fe20000010000 */
[-C--:B------:R-:W-:Y:S01]  /*0c10*/  FFMA.FTZ R155, R29, R3.reuse, R2 ;  /* 0x000000031d9b7223 */ /* 0x080fe20000010002 */
[----:B------:R-:W-:Y:S01]  /*0c20*/  FFMA.FTZ R119, R152, R3, R119 ;  /* 0x0000000398777223 */ /* 0x000fe20000010077 */
[----:B------:R-:W-:-:S02]  /*0c30*/  PRMT R52, R52, 0x7632, R52 ;  /* 0x0000763234347816 */ /* 0x000fc40000000034 */
[----:B------:R-:W-:Y:S02]  /*0c40*/  PRMT R51, R51, 0x7632, R51 ;  /* 0x0000763233337816 */ /* 0x000fe40000000033 */
[----:B------:R-:W1:Y:S01]  /*0c50*/  @P1 LDC.64 R2, c[0x0][0x438] ;  /* 0x00010e00ff021b82 */ /* 0x000e620000000a00 */
[----:B------:R-:W-:Y:S02]  /*0c60*/  SHF.L.U32 R52, R52, 0x10, RZ ;  /* 0x0000001034347819 */ /* 0x000fe400000006ff */
[----:B------:R-:W-:Y:S02]  /*0c70*/  SHF.L.U32 R51, R51, 0x10, RZ ;  /* 0x0000001033337819 */ /* 0x000fe400000006ff */
[----:B------:R-:W-:Y:S01]  /*0c80*/  PRMT R55, R55, 0x7632, R55 ;  /* 0x0000763237377816 */ /* 0x000fe20000000037 */
[-C--:B------:R-:W-:Y:S01]  /*0c90*/  FMUL.FTZ R150, R17, R52.reuse ;  /* 0x0000003411967220 */ /* 0x080fe20000410000 */
[----:B------:R-:W-:Y:S01]  /*0ca0*/  FADD.FTZ R133, R52, R133 ;  /* 0x0000008534857221 */ /* 0x000fe20000010000 */
[----:B------:R-:W-:Y:S01]  /*0cb0*/  FFMA.FTZ R132, R153, R52, R132 ;  /* 0x0000003499847223 */ /* 0x000fe20000010084 */
[----:B------:R-:W-:Y:S01]  /*0cc0*/  PRMT R59, R59, 0x7632, R59 ;  /* 0x000076323b3b7816 */ /* 0x000fe2000000003b */
[----:B------:R-:W-:Y:S01]  /*0cd0*/  FADD.FTZ R50, -R157, R51 ;  /* 0x000000339d327221 */ /* 0x000fe20000010100 */
[----:B------:R-:W-:-:S02]  /*0ce0*/  SHF.L.U32 R52, R55, 0x10, RZ ;  /* 0x0000001037347819 */ /* 0x000fc400000006ff */
[----:B------:R-:W-:Y:S01]  /*0cf0*/  SHF.L.U32 R154, R59, 0x10, RZ ;  /* 0x000000103b9a7819 */ /* 0x000fe200000006ff */
[----:B------:R-:W-:Y:S02]  /*0d00*/  FMUL.FTZ R59, R143, R50 ;  /* 0x000000328f3b7220 */ /* 0x000fe40000410000 */
[----:B------:R-:W-:Y:S01]  /*0d10*/  FMUL.FTZ R50, R15, R52 ;  /* 0x000000340f327220 */ /* 0x000fe20000410000 */
[----:B------:R-:W-:Y:S01]  /*0d20*/  FADD.FTZ R124, R53, R124 ;  /* 0x0000007c357c7221 */ /* 0x000fe20000010000 */
[----:B------:R-:W-:Y:S01]  /*0d30*/  FADD.FTZ R107, R154, R107 ;  /* 0x0000006b9a6b7221 */ /* 0x000fe20000010000 */
[-C--:B------:R-:W-:Y:S01]  /*0d40*/  FFMA.FTZ R106, R59, R154.reuse, R106 ;  /* 0x0000009a3b6a7223 */ /* 0x080fe2000001006a */
[----:B------:R-:W-:Y:S01]  /*0d50*/  FFMA.FTZ R125, R58, R53, R125 ;  /* 0x000000353a7d7223 */ /* 0x000fe2000001007d */
[----:B------:R-:W-:Y:S01]  /*0d60*/  FFMA.FTZ R154, R31, R154, R50 ;  /* 0x0000009a1f9a7223 */ /* 0x000fe20000010032 */
[----:B0-----:R-:W-:Y:S01]  /*0d70*/  @P1 IMAD.WIDE.U32 R48, R140, 0x10, R48 ;  /* 0x000000108c301825 */ /* 0x001fe200078e0030 */
[----:B------:R-:W-:-:S02]  /*0d80*/  PRMT R50, R60, 0x7632, R50 ;  /* 0x000076323c327816 */ /* 0x000fc40000000032 */
[----:B------:R-:W-:Y:S02]  /*0d90*/  PRMT R51, R61, 0x7632, R51 ;  /* 0x000076323d337816 */ /* 0x000fe40000000033 */
[----:B------:R-:W-:Y:S01]  /*0da0*/  PRMT R53, R63, 0x7632, R53 ;  /* 0x000076323f357816 */ /* 0x000fe20000000035 */
[----:B-1----:R-:W-:Y:S01]  /*0db0*/  @P1 IMAD.WIDE.U32 R2, R142, 0x10, R2 ;  /* 0x000000108e021825 */ /* 0x002fe200078e0002 */
[----:B------:R-:W-:Y:S01]  /*0dc0*/  SHF.L.U32 R60, R60, 0x10, RZ ;  /* 0x000000103c3c7819 */ /* 0x000fe200000006ff */
[----:B------:R0:W5:Y:S01]  /*0dd0*/  @P1 LDG.E.128 R108, desc[UR10][R48.64] ;  /* 0x0000000a306c1981 */ /* 0x000162000c1e1d00 */
[----:B------:R-:W-:Y:S01]  /*0de0*/  SHF.L.U32 R61, R61, 0x10, RZ ;  /* 0x000000103d3d7819 */ /* 0x000fe200000006ff */
[----:B------:R-:W-:Y:S01]  /*0df0*/  FADD.FTZ R105, R52, R105 ;  /* 0x0000006934697221 */ /* 0x000fe20000010000 */
[----:B------:R-:W-:Y:S01]  /*0e00*/  SHF.L.U32 R51, R51, 0x10, RZ ;  /* 0x0000001033337819 */ /* 0x000fe200000006ff */
[----:B------:R-:W-:Y:S01]  /*0e10*/  FFMA.FTZ R104, R59, R52, R104 ;  /* 0x000000343b687223 */ /* 0x000fe20000010068 */
[----:B------:R-:W-:Y:S01]  /*0e20*/  SHF.L.U32 R53, R53, 0x10, RZ ;  /* 0x0000001035357819 */ /* 0x000fe200000006ff */
[----:B------:R-:W-:Y:S01]  /*0e30*/  FADD.FTZ R60, -R157, R60 ;  /* 0x0000003c9d3c7221 */ /* 0x000fe20000010100 */
[----:B------:R-:W-:Y:S01]  /*0e40*/  PRMT R52, R62, 0x7632, R52 ;  /* 0x000076323e347816 */ /* 0x000fe20000000034 */
[----:B------:R1:W5:Y:S01]  /*0e50*/  @P1 LDG.E.128 R36, desc[UR10][R2.64] ;  /* 0x0000000a02241981 */ /* 0x000362000c1e1d00 */
[----:B0-----:R-:W-:-:S02]  /*0e60*/  SHF.L.U32 R49, R64, 0x10, RZ ;  /* 0x0000001040317819 */ /* 0x001fc400000006ff */
[----:B------:R-:W-:Y:S01]  /*0e70*/  SHF.L.U32 R62, R62, 0x10, RZ ;  /* 0x000000103e3e7819 */ /* 0x000fe200000006ff */
[----:B------:R-:W-:Y:S01]  /*0e80*/  FADD.FTZ R158, -R157, R51 ;  /* 0x000000339d9e7221 */ /* 0x000fe20000010100 */
[----:B------:R-:W-:Y:S01]  /*0e90*/  SHF.L.U32 R63, R63, 0x10, RZ ;  /* 0x000000103f3f7819 */ /* 0x000fe200000006ff */
[----:B------:R-:W-:Y:S01]  /*0ea0*/  FADD.FTZ R160, -R157, R53 ;  /* 0x000000359da07221 */ /* 0x000fe20000010100 */
[----:B------:R-:W-:Y:S01]  /*0eb0*/  FMUL.FTZ R51, R8, R49 ;  /* 0x0000003108337220 */ /* 0x000fe20000410000 */
[----:B------:R-:W-:Y:S01]  /*0ec0*/  SHF.L.U32 R53, R65, 0x10, RZ ;  /* 0x0000001041357819 */ /* 0x000fe200000006ff */
[----:B-1----:R-:W-:Y:S01]  /*0ed0*/  FADD.FTZ R2, -R157, R61 ;  /* 0x0000003d9d027221 */ /* 0x002fe20000010100 */
[----:B------:R-:W-:Y:S01]  /*0ee0*/  SHF.L.U32 R3, R68, 0x10, RZ ;  /* 0x0000001044037819 */ /* 0x000fe200000006ff */
[----:B------:R-:W-:Y:S01]  /*0ef0*/  FMUL.FTZ R61, R143, R60 ;  /* 0x0000003c8f3d7220 */ /* 0x000fe20000410000 */
[----:B------:R-:W-:Y:S01]  /*0f00*/  FADD.FTZ R116, R54, R116 ;  /* 0x0000007436747221 */ /* 0x000fe20000010000 */
[----:B------:R-:W-:Y:S01]  /*0f10*/  FFMA.FTZ R117, R152, R54, R117 ;  /* 0x0000003698757223 */ /* 0x000fe20000010075 */
[C---:B------:R-:W-:Y:S01]  /*0f20*/  FADD.FTZ R48, -R157.reuse, R62 ;  /* 0x0000003e9d307221 */ /* 0x040fe20000010100 */
[----:B------:R-:W-:Y:S01]  /*0f30*/  SHF.L.U32 R50, R50, 0x10, RZ ;  /* 0x0000001032327819 */ /* 0x000fe200000006ff */
[----:B------:R-:W-:Y:S01]  /*0f40*/  FADD.FTZ R54, -R157, R63 ;  /* 0x0000003f9d367221 */ /* 0x000fe20000010100 */
[----:B------:R-:W-:Y:S01]  /*0f50*/  SHF.L.U32 R52, R52, 0x10, RZ ;  /* 0x0000001034347819 */ /* 0x000fe200000006ff */
[----:B------:R-:W-:Y:S01]  /*0f60*/  FADD.FTZ R102, R3, R102 ;  /* 0x0000006603667221 */ /* 0x000fe20000010000 */
[----:B------:R-:W-:Y:S01]  /*0f70*/  SHF.L.U32 R62, R69, 0x10, RZ ;  /* 0x00000010453e7819 */ /* 0x000fe200000006ff */
[-C--:B------:R-:W-:Y:S01]  /*0f80*/  FFMA.FTZ R96, R61, R3.reuse, R96 ;  /* 0x000000033d607223 */ /* 0x080fe20000010060 */
[----:B------:R-:W-:Y:S01]  /*0f90*/  FFMA.FTZ R60, R24, R3, R51 ;  /* 0x00000003183c7223 */ /* 0x000fe20000010033 */
[----:B------:R-:W-:Y:S01]  /*0fa0*/  FMUL.FTZ R63, R143, R2 ;  /* 0x000000028f3f7220 */ /* 0x000fe20000410000 */
[----:B------:R-:W-:Y:S01]  /*0fb0*/  FMUL.FTZ R3, R10, R53 ;  /* 0x000000350a037220 */ /* 0x000fe20000410000 */
[----:B------:R-:W-:Y:S01]  /*0fc0*/  SHF.L.U32 R55, R66, 0x10, RZ ;  /* 0x0000001042377819 */ /* 0x000fe200000006ff */
[C---:B------:R-:W-:Y:S01]  /*0fd0*/  FADD.FTZ R50, -R157.reuse, R50 ;  /* 0x000000329d327221 */ /* 0x040fe20000010100 */
[----:B------:R-:W-:Y:S01]  /*0fe0*/  FADD.FTZ R52, -R157, R52 ;  /* 0x000000349d347221 */ /* 0x000fe20000010100 */
[----:B------:R-:W-:Y:S01]  /*0ff0*/  FADD.FTZ R101, R62, R101 ;  /* 0x000000653e657221 */ /* 0x000fe20000010000 */
[-C--:B------:R-:W-:Y:S01]  /*1000*/  FFMA.FTZ R94, R63, R62.reuse, R94 ;  /* 0x0000003e3f5e7223 */ /* 0x080fe2000001005e */
[----:B------:R-:W-:Y:S01]  /*1010*/  SHF.L.U32 R156, R70, 0x10, RZ ;  /* 0x00000010469c7819 */ /* 0x000fe200000006ff */
[----:B------:R-:W-:Y:S01]  /*1020*/  FFMA.FTZ R62, R26, R62, R3 ;  /* 0x0000003e1a3e7223 */ /* 0x000fe20000010003 */
[----:B------:R-:W-:Y:S01]  /*1030*/  FMUL.FTZ R157, R143, R48 ;  /* 0x000000308f9d7220 */ /* 0x000fe20000410000 */
[----:B------:R-:W-:Y:S01]  /*1040*/  FMUL.FTZ R3, R4, R55 ;  /* 0x0000003704037220 */ /* 0x000fe20000410000 */
[----:B------:R-:W-:Y:S01]  /*1050*/  SHF.L.U32 R163, R67, 0x10, RZ ;  /* 0x0000001043a37819 */ /* 0x000fe200000006ff */
[----:B------:R-:W-:Y:S01]  /*1060*/  FADD.FTZ R99, R156, R99 ;  /* 0x000000639c637221 */ /* 0x000fe20000010000 */
[----:B------:R-:W-:Y:S01]  /*1070*/  PRMT R56, R56, 0x7632, R56 ;  /* 0x0000763238387816 */ /* 0x000fe20000000038 */
[-C--:B------:R-:W-:Y:S01]  /*1080*/  FFMA.FTZ R92, R157, R156.reuse, R92 ;  /* 0x0000009c9d5c7223 */ /* 0x080fe2000001005c */
[----:B------:R-:W-:Y:S01]  /*1090*/  FFMA.FTZ R156, R20, R156, R3 ;  /* 0x0000009c149c7223 */ /* 0x000fe20000010003 */
[----:B------:R-:W-:Y:S01]  /*10a0*/  SHF.L.U32 R3, R71, 0x10, RZ ;  /* 0x0000001047037819 */ /* 0x000fe200000006ff */
[----:B------:R-:W-:Y:S01]  /*10b0*/  FMUL.FTZ R159, R143, R54 ;  /* 0x000000368f9f7220 */ /* 0x000fe20000410000 */
[----:B------:R-:W-:Y:S01]  /*10c0*/  SHF.L.U32 R56, R56, 0x10, RZ ;  /* 0x0000001038387819 */ /* 0x000fe200000006ff */
[----:B------:R-:W-:Y:S01]  /*10d0*/  FMUL.FTZ R51, R6, R163 ;  /* 0x000000a306337220 */ /* 0x000fe20000410000 */
[----:B------:R-:W-:Y:S01]  /*10e0*/  PRMT R2, R64, 0x7632, R2 ;  /* 0x0000763240027816 */ /* 0x000fe20000000002 */
[----:B------:R-:W-:Y:S01]  /*10f0*/  FADD.FTZ R98, R3, R98 ;  /* 0x0000006203627221 */ /* 0x000fe20000010000 */
[-C--:B------:R-:W-:Y:S01]  /*1100*/  FFMA.FTZ R90, R159, R3.reuse, R90 ;  /* 0x000000039f5a7223 */ /* 0x080fe2000001005a */
[----:B------:R-:W-:Y:S01]  /*1110*/  FFMA.FTZ R64, R22, R3, R51 ;  /* 0x0000000316407223 */ /* 0x000fe20000010033 */
[----:B------:R-:W-:Y:S01]  /*1120*/  FFMA.FTZ R150, R33, R56, R150 ;  /* 0x0000003821967223 */ /* 0x000fe20000010096 */
[----:B------:R-:W-:Y:S01]  /*1130*/  FADD.FTZ R3, RZ, R145 ;  /* 0x00000091ff037221 */ /* 0x000fe20000010000 */
[----:B------:R-:W-:-:S03]  /*1140*/  SHF.L.U32 R162, R2, 0x10, RZ ;  /* 0x0000001002a27819 */ /* 0x000fc600000006ff */
[----:B------:R-:W-:-:S04]  /*1150*/  FADD.FTZ R2, R150, R3 ;  /* 0x0000000396027221 */ /* 0x000fc80000010000 */
[----:B------:R-:W-:-:S04]  /*1160*/  FADD.FTZ R2, R147, R2 ;  /* 0x0000000293027221 */ /* 0x000fc80000010000 */
[----:B------:R-:W-:-:S04]  /*1170*/  FADD.FTZ R2, R57, R2 ;  /* 0x0000000239027221 */ /* 0x000fc80000010000 */
[----:B------:R-:W-:-:S04]  /*1180*/  FADD.FTZ R2, R149, R2 ;  /* 0x0000000295027221 */ /* 0x000fc80000010000 */
[----:B------:R-:W-:Y:S01]  /*1190*/  FADD.FTZ R2, R155, R2 ;  /* 0x000000029b027221 */ /* 0x000fe20000010000 */
[----:B------:R-:W-:-:S03]  /*11a0*/  PRMT R68, R68, 0x7632, R68 ;  /* 0x0000763244447816 */ /* 0x000fc60000000044 */
[----:B------:R-:W-:Y:S01]  /*11b0*/  FADD.FTZ R3, R151, R2 ;  /* 0x0000000297037221 */ /* 0x000fe20000010000 */
[----:B------:R-:W-:Y:S01]  /*11c0*/  FFMA.FTZ R2, R0, R145, RZ ;  /* 0x0000009100027223 */ /* 0x000fe200000100ff */
[----:B------:R-:W-:Y:S01]  /*11d0*/  SHF.L.U32 R48, R68, 0x10, RZ ;  /* 0x0000001044307819 */ /* 0x000fe200000006ff */
[----:B------:R-:W-:Y:S02]  /*11e0*/  FMUL.FTZ R68, R143, R50 ;  /* 0x000000328f447220 */ /* 0x000fe40000410000 */
[----:B------:R-:W-:Y:S01]  /*11f0*/  FFMA.FTZ R51, R153, R150, R2 ;  /* 0x0000009699337223 */ /* 0x000fe20000010002 */
[----:B------:R-:W-:Y:S01]  /*1200*/  PRMT R65, R65, 0x7632, R65 ;  /* 0x0000763241417816 */ /* 0x000fe20000000041 */
[----:B------:R-:W-:Y:S01]  /*1210*/  FMUL.FTZ R50, R9, R162 ;  /* 0x000000a209327220 */ /* 0x000fe20000410000 */
[----:B------:R-:W-:Y:S01]  /*1220*/  FADD.FTZ R3, R154, R3 ;  /* 0x000000039a037221 */ /* 0x000fe20000010000 */
[----:B------:R-:W-:Y:S01]  /*1230*/  FFMA.FTZ R51, R144, R147, R51 ;  /* 0x0000009390337223 */ /* 0x000fe20000010033 */
[----:B------:R-:W-:Y:S01]  /*1240*/  PRMT R69, R69, 0x7632, R69 ;  /* 0x0000763245457816 */ /* 0x000fe20000000045 */
[-C--:B------:R-:W-:Y:S01]  /*1250*/  FFMA.FTZ R161, R25, R48.reuse, R50 ;  /* 0x0000003019a17223 */ /* 0x080fe20000010032 */
[----:B------:R-:W-:Y:S01]  /*1260*/  SHF.L.U32 R164, R65, 0x10, RZ ;  /* 0x0000001041a47819 */ /* 0x000fe200000006ff */
[----:B------:R-:W-:Y:S01]  /*1270*/  FADD.FTZ R2, R60, R3 ;  /* 0x000000033c027221 */ /* 0x000fe20000010000 */
[----:B------:R-:W-:Y:S01]  /*1280*/  FFMA.FTZ R51, R58, R57, R51 ;  /* 0x000000393a337223 */ /* 0x000fe20000010033 */
[----:B------:R-:W-:Y:S01]  /*1290*/  FADD.FTZ R95, R48, R95 ;  /* 0x0000005f305f7221 */ /* 0x000fe20000010000 */
[----:B------:R-:W-:Y:S01]  /*12a0*/  FFMA.FTZ R103, R68, R48, R103 ;  /* 0x0000003044677223 */ /* 0x000fe20000010067 */
[----:B------:R-:W-:Y:S01]  /*12b0*/  SHF.L.U32 R69, R69, 0x10, RZ ;  /* 0x0000001045457819 */ /* 0x000fe200000006ff */
[----:B------:R-:W-:Y:S01]  /*12c0*/  FMUL.FTZ R48, R11, R164 ;  /* 0x000000a40b307220 */ /* 0x000fe20000410000 */
[----:B------:R-:W-:Y:S01]  /*12d0*/  PRMT R66, R66, 0x7632, R66 ;  /* 0x0000763242427816 */ /* 0x000fe20000000042 */
[----:B------:R-:W-:Y:S01]  /*12e0*/  FADD.FTZ R3, R2, R161 ;  /* 0x000000a102037221 */ /* 0x000fe20000010000 */
[----:B------:R-:W-:Y:S01]  /*12f0*/  FFMA.FTZ R51, R146, R149, R51 ;  /* 0x0000009592337223 */ /* 0x000fe20000010033 */
[----:B------:R-:W-:Y:S01]  /*1300*/  PRMT R70, R70, 0x7632, R70 ;  /* 0x0000763246467816 */ /* 0x000fe20000000046 */
[----:B------:R-:W-:Y:S01]  /*1310*/  FFMA.FTZ R65, R27, R69, R48 ;  /* 0x000000451b417223 */ /* 0x000fe20000010030 */
[----:B------:R-:W-:Y:S01]  /*1320*/  SHF.L.U32 R166, R66, 0x10, RZ ;  /* 0x0000001042a67819 */ /* 0x000fe200000006ff */
[----:B------:R-:W-:Y:S01]  /*1330*/  FADD.FTZ R2, R3, R62 ;  /* 0x0000003e03027221 */ /* 0x000fe20000010000 */
[----:B------:R-:W-:Y:S01]  /*1340*/  FFMA.FTZ R51, R152, R155, R51 ;  /* 0x0000009b98337223 */ /* 0x000fe20000010033 */
[----:B------:R-:W-:-:S02]  /*1350*/  SHF.L.U32 R48, R70, 0x10, RZ ;  /* 0x0000001046307819 */ /* 0x000fc400000006ff */
[----:B------:R-:W-:Y:S01]  /*1360*/  FADD.FTZ R3, R2, R65 ;  /* 0x0000004102037221 */ /* 0x000fe20000010000 */
[----:B------:R-:W-:Y:S01]  /*1370*/  FMUL.FTZ R66, R5, R166 ;  /* 0x000000a605427220 */ /* 0x000fe20000410000 */
[----:B------:R-:W-:Y:S02]  /*1380*/  FFMA.FTZ R2, R148, R151, R51 ;  /* 0x0000009794027223 */ /* 0x000fe40000010033 */
[----:B------:R-:W-:Y:S01]  /*1390*/  FADD.FTZ R3, R3, R156 ;  /* 0x0000009c03037221 */ /* 0x000fe20000010000 */
[----:B------:R-:W-:Y:S01]  /*13a0*/  FFMA.FTZ R66, R21, R48, R66 ;  /* 0x0000003015427223 */ /* 0x000fe20000010042 */
[----:B------:R-:W-:-:S03]  /*13b0*/  FFMA.FTZ R2, R59, R154, R2 ;  /* 0x0000009a3b027223 */ /* 0x000fc60000010002 */
[----:B------:R-:W-:Y:S01]  /*13c0*/  FADD.FTZ R51, R3, R66 ;  /* 0x0000004203337221 */ /* 0x000fe20000010000 */
[----:B------:R-:W-:-:S04]  /*13d0*/  FFMA.FTZ R3, R61, R60, R2 ;  /* 0x0000003c3d037223 */ /* 0x000fc80000010002 */
[----:B------:R-:W-:Y:S01]  /*13e0*/  FFMA.FTZ R2, R68, R161, R3 ;  /* 0x000000a144027223 */ /* 0x000fe20000010003 */
[----:B------:R-:W-:Y:S01]  /*13f0*/  FMUL.FTZ R158, R143, R158 ;  /* 0x0000009e8f9e7220 */ /* 0x000fe20000410000 */
[----:B------:R-:W-:Y:S02]  /*1400*/  PRMT R67, R67, 0x7632, R67 ;  /* 0x0000763243437816 */ /* 0x000fe40000000043 */
[----:B------:R-:W-:Y:S01]  /*1410*/  FFMA.FTZ R3, R63, R62, R2 ;  /* 0x0000003e3f037223 */ /* 0x000fe20000010002 */
[----:B------:R-:W-:-:S03]  /*1420*/  PRMT R71, R71, 0x7632, R71 ;  /* 0x0000763247477816 */ /* 0x000fc60000000047 */
[----:B------:R-:W-:Y:S01]  /*1430*/  FFMA.FTZ R2, R158, R65, R3 ;  /* 0x000000419e027223 */ /* 0x000fe20000010003 */
[----:B------:R-:W-:Y:S01]  /*1440*/  SHF.L.U32 R168, R67, 0x10, RZ ;  /* 0x0000001043a87819 */ /* 0x000fe200000006ff */
[----:B------:R-:W-:Y:S02]  /*1450*/  FMUL.FTZ R70, R143, R52 ;  /* 0x000000348f467220 */ /* 0x000fe40000410000 */
[----:B------:R-:W-:Y:S01]  /*1460*/  FFMA.FTZ R3, R157, R156, R2 ;  /* 0x0000009c9d037223 */ /* 0x000fe20000010002 */
[----:B------:R-:W-:Y:S01]  /*1470*/  SHF.L.U32 R71, R71, 0x10, RZ ;  /* 0x0000001047477819 */ /* 0x000fe200000006ff */
[----:B------:R-:W-:Y:S02]  /*1480*/  FMUL.FTZ R50, R7, R168 ;  /* 0x000000a807327220 */ /* 0x000fe40000410000 */
[----:B------:R-:W-:Y:S01]  /*1490*/  FFMA.FTZ R2, R70, R66, R3 ;  /* 0x0000004246027223 */ /* 0x000fe20000010003 */
[----:B------:R-:W-:Y:S01]  /*14a0*/  FMUL.FTZ R160, R143, R160 ;  /* 0x000000a08fa07220 */ /* 0x000fe20000410000 */
[----:B------:R-:W-:Y:S01]  /*14b0*/  FFMA.FTZ R67, R23, R71, R50 ;  /* 0x0000004717437223 */ /* 0x000fe20000010032 */
[----:B------:R-:W-:Y:S01]  /*14c0*/  FADD.FTZ R50, R51, R64 ;  /* 0x0000004033327221 */ /* 0x000fe20000010000 */
[----:B------:R-:W-:-:S03]  /*14d0*/  FFMA.FTZ R3, R159, R64, R2 ;  /* 0x000000409f037223 */ /* 0x000fc60000010002 */
[----:B------:R-:W-:Y:S01]  /*14e0*/  FADD.FTZ R50, R50, R67 ;  /* 0x0000004332327221 */ /* 0x000fe20000010000 */
[----:B------:R-:W-:-:S04]  /*14f0*/  FFMA.FTZ R3, R160, R67, R3 ;  /* 0x00000043a0037223 */ /* 0x000fc80000010003 */
[----:B------:R-:W0:Y:S04]  /*1500*/  SHFL.DOWN PT, R51, R50, 0x10, 0x1f ;  /* 0x0a001f0032337f89 */ /* 0x000e2800000e0000 */
[----:B------:R-:W1:Y:S01]  /*1510*/  SHFL.DOWN PT, R2, R3, 0x10, 0x1f ;  /* 0x0a001f0003027f89 */ /* 0x000e6200000e0000 */
[----:B------:R-:W-:Y:S01]  /*1520*/  FADD.FTZ R100, R69, R100 ;  /* 0x0000006445647221 */ /* 0x000fe20000010000 */
[----:B------:R-:W-:Y:S01]  /*1530*/  FFMA.FTZ R93, R158, R69, R93 ;  /* 0x000000459e5d7223 */ /* 0x000fe2000001005d */
        /* <DEDUP_REMOVED lines=10> */
[----:B------:R-:W-:Y:S01]  /*15e0*/  FADD.FTZ R135, R56, R135 ;  /* 0x0000008738877221 */ /* 0x000fe20000010000 */
[----:B------:R-:W-:Y:S02]  /*15f0*/  FFMA.FTZ R134, R153, R56, R134 ;  /* 0x0000003899867223 */ /* 0x000fe40000010086 */
[----:B------:R-:W2:Y:S01]  /*1600*/  S2R R56, SR_TID.X ;  /* 0x0000000000387919 */ /* 0x000ea20000002100 */
        /* <DEDUP_REMOVED lines=10> */
[----:B--2---:R-:W-:Y:S01]  /*16b0*/  LOP3.LUT P2, RZ, R56, 0x1f, RZ, 0xc0, !PT ;  /* 0x0000001f38ff7812 */ /* 0x004fe2000784c0ff */
[----:B------:R-:W-:Y:S01]  /*16c0*/  BSSY.RECONVERGENT B0, `(.L_x_516) ;  /* 0x000000c000007945 */ /* 0x000fe20003800200 */
[----:B0-----:R-:W-:Y:S01]  /*16d0*/  FADD.FTZ R2, R52, R71 ;  /* 0x0000004734027221 */ /* 0x001fe20000010000 */
[----:B-1----:R-:W-:-:S10]  /*16e0*/  FADD.FTZ R3, R51, R48 ;  /* 0x0000003033037221 */ /* 0x002fd40000010000 */
        /* <DEDUP_REMOVED lines=9> */
.L_x_517:
[----:B------:R-:W-:Y:S05]  /*1780*/  BSYNC.RECONVERGENT B0 ;  /* 0x0000000000007941 */ /* 0x000fea0003800200 */
.L_x_516:
        /* <DEDUP_REMOVED lines=94> */
.L_x_520:
        /* <DEDUP_REMOVED lines=33> */
.L_x_519:
        /* <DEDUP_REMOVED lines=36> */
.L_x_522:
        /* <DEDUP_REMOVED lines=37> */
.L_x_518:
        /* <DEDUP_REMOVED lines=11> */
[----:B-----5:R-:W-:Y:S01]  /*24c0*/  SHF.L.U32 R2, R111, 0x10, RZ ;  /* 0x000000106f027819 */ /* 0x020fe200000006ff */
[--C-:B------:R-:W-:Y:S01]  /*24d0*/  FADD.FTZ R145, R145, -R0.reuse ;  /* 0x8000000091917221 */ /* 0x100fe20000010000 */
[----:B------:R-:W-:Y:S01]  /*24e0*/  PRMT R0, R111, 0x7632, R0 ;  /* 0x000076326f007816 */ /* 0x000fe20000000000 */
[----:B------:R-:W-:Y:S01]  /*24f0*/  FADD.FTZ R51, R151, -R148 ;  /* 0x8000009497337221 */ /* 0x000fe20000010000 */
[-C--:B------:R-:W-:Y:S01]  /*2500*/  FFMA.FTZ R59, R59, R53.reuse, R52 ;  /* 0x000000353b3b7223 */ /* 0x080fe20000010034 */
[----:B------:R-:W-:Y:S01]  /*2510*/  FADD.FTZ R149, R149, -R146 ;  /* 0x8000009295957221 */ /* 0x000fe20000010000 */
[----:B------:R-:W-:Y:S01]  /*2520*/  SHF.L.U32 R48, R0, 0x10, RZ ;  /* 0x0000001000307819 */ /* 0x000fe200000006ff */
[----:B------:R-:W-:Y:S01]  /*2530*/  FFMA.FTZ R144, R144, R53, R52 ;  /* 0x0000003590907223 */ /* 0x000fe20000010034 */
[----:B------:R-:W-:Y:S01]  /*2540*/  SHF.L.U32 R0, R110, 0x10, RZ ;  /* 0x000000106e007819 */ /* 0x000fe200000006ff */
[----:B------:R-:W-:Y:S01]  /*2550*/  FADD.FTZ R59, R154, -R59 ;  /* 0x8000003b9a3b7221 */ /* 0x000fe20000010000 */
[----:B------:R-:W-:Y:S01]  /*2560*/  FFMA.FTZ R51, R143, R51, R2 ;  /* 0x000000338f337223 */ /* 0x000fe20000010002 */
[----:B------:R-:W-:Y:S01]  /*2570*/  FFMA.FTZ R58, R58, R53, R52 ;  /* 0x000000353a3a7223 */ /* 0x000fe20000010034 */
[----:B------:R-:W-:Y:S01]  /*2580*/  PRMT R2, R109, 0x7632, R2 ;  /* 0x000076326d027816 */ /* 0x000fe20000000002 */
[----:B------:R-:W-:Y:S01]  /*2590*/  FFMA.FTZ R54, R143, R149, R0 ;  /* 0x000000958f367223 */ /* 0x000fe20000010000 */
[----:B------:R-:W-:Y:S01]  /*25a0*/  PRMT R3, R110, 0x7632, R3 ;  /* 0x000076326e037816 */ /* 0x000fe20000000003 */
[-C--:B------:R-:W-:Y:S01]  /*25b0*/  FFMA.FTZ R153, R153, R53.reuse, R52 ;  /* 0x0000003599997223 */ /* 0x080fe20000010034 */
[----:B------:R-:W-:Y:S01]  /*25c0*/  PRMT R0, R108, 0x7632, R0 ;  /* 0x000076326c007816 */ /* 0x000fe20000000000 */
[----:B------:R-:W-:Y:S01]  /*25d0*/  FADD.FTZ R147, R147, -R144 ;  /* 0x8000009093937221 */ /* 0x000fe20000010000 */
[----:B------:R-:W-:Y:S01]  /*25e0*/  FFMA.FTZ R152, R152, R53, R52 ;  /* 0x0000003598987223 */ /* 0x000fe20000010034 */
[----:B------:R-:W-:Y:S01]  /*25f0*/  FFMA.FTZ R144, R143, R59, R48 ;  /* 0x0000003b8f907223 */ /* 0x000fe20000010030 */
[----:B------:R-:W-:Y:S01]  /*2600*/  FADD.FTZ R49, R57, -R58 ;  /* 0x8000003a39317221 */ /* 0x000fe20000010000 */
[----:B------:R-:W-:Y:S01]  /*2610*/  SHF.L.U32 R48, R109, 0x10, RZ ;  /* 0x000000106d307819 */ /* 0x000fe200000006ff */
[----:B------:R-:W-:Y:S01]  /*2620*/  FADD.FTZ R153, R150, -R153 ;  /* 0x8000009996997221 */ /* 0x000fe20000010000 */
[----:B------:R-:W-:Y:S01]  /*2630*/  SHF.L.U32 R50, R2, 0x10, RZ ;  /* 0x0000001002327819 */ /* 0x000fe200000006ff */
[----:B------:R-:W-:Y:S01]  /*2640*/  FADD.FTZ R55, R155, -R152 ;  /* 0x800000989b377221 */ /* 0x000fe20000010000 */
[----:B------:R-:W-:Y:S01]  /*2650*/  SHF.L.U32 R58, R3, 0x10, RZ ;  /* 0x00000010033a7819 */ /* 0x000fe200000006ff */
[C---:B------:R-:W-:Y:S01]  /*2660*/  FFMA.FTZ R48, R143.reuse, R147, R48 ;  /* 0x000000938f307223 */ /* 0x040fe20000010030 */
[----:B------:R-:W-:Y:S01]  /*2670*/  SHF.L.U32 R2, R108, 0x10, RZ ;  /* 0x000000106c027819 */ /* 0x000fe200000006ff */
[C---:B------:R-:W-:Y:S01]  /*2680*/  FFMA.FTZ R49, R143.reuse, R49, R50 ;  /* 0x000000318f317223 */ /* 0x040fe20000010032 */
[----:B------:R-:W-:Y:S01]  /*2690*/  SHF.L.U32 R0, R0, 0x10, RZ ;  /* 0x0000001000007819 */ /* 0x000fe200000006ff */
[C---:B------:R-:W-:Y:S01]  /*26a0*/  FFMA.FTZ R55, R143.reuse, R55, R58 ;  /* 0x000000378f377223 */ /* 0x040fe2000001003a */
[----:B------:R-:W-:Y:S01]  /*26b0*/  F2FP.BF16.F32.PACK_AB R51, R144, R51 ;  /* 0x000000339033723e */ /* 0x000fe200000010ff */
[----:B------:R-:W-:Y:S01]  /*26c0*/  FFMA.FTZ R2, R143, R145, R2 ;  /* 0x000000918f027223 */ /* 0x000fe20000010002 */
[----:B------:R-:W-:Y:S01]  /*26d0*/  F2FP.BF16.F32.PACK_AB R49, R49, R48 ;  /* 0x000000303131723e */ /* 0x000fe200000010ff */
[----:B------:R-:W-:Y:S01]  /*26e0*/  FFMA.FTZ R3, R143, R153, R0 ;  /* 0x000000998f037223 */ /* 0x000fe20000010000 */
[----:B------:R-:W-:-:S04]  /*26f0*/  F2FP.BF16.F32.PACK_AB R50, R55, R54 ;  /* 0x000000363732723e */ /* 0x000fc800000010ff */
[----:B------:R-:W-:Y:S01]  /*2700*/  F2FP.BF16.F32.PACK_AB R48, R3, R2 ;  /* 0x000000020330723e */ /* 0x000fe200000010ff */
[----:B------:R-:W-:Y:S06]  /*2710*/  BRA `(.L_x_521) ;  /* 0x0000000800347947 */ /* 0x000fec0003800000 */
.L_x_524:
[-CC-:B------:R-:W-:Y:S01]  /*2720*/  FFMA.FTZ R146, R146, R53.reuse, R52.reuse ;  /* 0x0000003592927223 */ /* 0x180fe20000010034 */
[-CC-:B------:R-:W-:Y:S01]  /*2730*/  FFMA.FTZ R144, R144, R53.reuse, R52.reuse ;  /* 0x0000003590907223 */ /* 0x180fe20000010034 */
[-C--:B------:R-:W-:Y:S01]  /*2740*/  FFMA.FTZ R0, R0, R53.reuse, R52 ;  /* 0x0000003500007223 */ /* 0x080fe20000010034 */
[----:B-----5:R-:W-:Y:S01]  /*2750*/  SHF.L.U32 R41, R110, 0x10, RZ ;  /* 0x000000106e297819 */ /* 0x020fe200000006ff */
[----:B------:R-:W-:Y:S01]  /*2760*/  FADD.FTZ R146, R149, -R146 ;  /* 0x8000009295927221 */ /* 0x000fe20000010000 */
[----:B------:R-:W-:Y:S01]  /*2770*/  SHF.L.U32 R3, R109, 0x10, RZ ;  /* 0x000000106d037819 */ /* 0x000fe200000006ff */
[----:B------:R-:W-:Y:S01]  /*2780*/  FADD.FTZ R144, R147, -R144 ;  /* 0x8000009093907221 */ /* 0x000fe20000010000 */
[C---:B------:R-:W-:Y:S01]  /*2790*/  SHF.L.U32 R2, R108.reuse, 0x10, RZ ;  /* 0x000000106c027819 */ /* 0x040fe200000006ff */
[----:B------:R-:W-:Y:S01]  /*27a0*/  FADD.FTZ R0, R145, -R0 ;  /* 0x8000000091007221 */ /* 0x000fe20000010000 */
[C---:B------:R-:W-:Y:S01]  /*27b0*/  FFMA.FTZ R50, R143.reuse, R146, R41 ;  /* 0x000000928f327223 */ /* 0x040fe20000010029 */
[----:B------:R-:W-:Y:S01]  /*27c0*/  FFMA.FTZ R49, R143, R144, R3 ;  /* 0x000000908f317223 */ /* 0x000fe20000010003 */
[----:B------:R-:W-:Y:S01]  /*27d0*/  PRMT R41, R111, 0x7632, R41 ;  /* 0x000076326f297816 */ /* 0x000fe20000000029 */
[----:B------:R-:W-:Y:S01]  /*27e0*/  FFMA.FTZ R2, R143, R0, R2 ;  /* 0x000000008f027223 */ /* 0x000fe20000010002 */
[----:B------:R-:W-:Y:S01]  /*27f0*/  PRMT R3, R109, 0x7632, R3 ;  /* 0x000076326d037816 */ /* 0x000fe20000000003 */
[-C--:B------:R-:W-:Y:S01]  /*2800*/  FFMA.FTZ R153, R153, R53.reuse, R52 ;  /* 0x0000003599997223 */ /* 0x080fe20000010034 */
[----:B------:R-:W-:Y:S01]  /*2810*/  PRMT R0, R108, 0x7632, R0 ;  /* 0x000076326c007816 */ /* 0x000fe20000000000 */
[-C--:B------:R-:W-:Y:S01]  /*2820*/  FFMA.FTZ R58, R58, R53.reuse, R52 ;  /* 0x000000353a3a7223 */ /* 0x080fe20000010034 */
[----:B------:R-:W-:Y:S01]  /*2830*/  PRMT R40, R110, 0x7632, R40 ;  /* 0x000076326e287816 */ /* 0x000fe20000000028 */
[-CC-:B------:R-:W-:Y:S01]  /*2840*/  FFMA.FTZ R152, R152, R53.reuse, R52.reuse ;  /* 0x0000003598987223 */ /* 0x180fe20000010034 */
        /* <DEDUP_REMOVED lines=26> */
.L_x_523:
        /* <DEDUP_REMOVED lines=48> */
.L_x_525:
        /* <DEDUP_REMOVED lines=48> */
.L_x_521:
        /* <DEDUP_REMOVED lines=18> */
[-CC-:B------:R-:W-:Y:S01]  /*3110*/  FFMA.FTZ R61, R61, R53.reuse, R52.reuse ;  /* 0x000000353d3d7223 */ /* 0x180fe20000010034 */
[----:B-----5:R-:W-:Y:S01]  /*3120*/  SHF.L.U32 R0, R36, 0x10, RZ ;  /* 0x0000001024007819 */ /* 0x020fe200000006ff */
[----:B------:R-:W-:Y:S01]  /*3130*/  FADD.FTZ R66, R66, -R41 ;  /* 0x8000002942427221 */ /* 0x000fe20000010000 */
[----:B------:R-:W-:Y:S01]  /*3140*/  SHF.L.U32 R41, R37, 0x10, RZ ;  /* 0x0000001025297819 */ /* 0x000fe200000006ff */
[----:B------:R-:W-:Y:S01]  /*3150*/  FADD.FTZ R62, R62, -R63 ;  /* 0x8000003f3e3e7221 */ /* 0x000fe20000010000 */
[-C--:B------:R-:W-:Y:S01]  /*3160*/  FFMA.FTZ R157, R157, R53.reuse, R52 ;  /* 0x000000359d9d7223 */ /* 0x080fe20000010034 */
[----:B------:R-:W-:Y:S01]  /*3170*/  FADD.FTZ R60, R60, -R61 ;  /* 0x8000003d3c3c7221 */ /* 0x000fe20000010000 */
[----:B------:R-:W-:Y:S01]  /*3180*/  SHF.L.U32 R43, R38, 0x10, RZ ;  /* 0x00000010262b7819 */ /* 0x000fe200000006ff */
[C---:B------:R-:W-:Y:S01]  /*3190*/  FFMA.FTZ R49, R143.reuse, R62, R41 ;  /* 0x0000003e8f317223 */ /* 0x040fe20000010029 */
[----:B------:R-:W-:Y:S01]  /*31a0*/  FADD.FTZ R156, R156, -R157 ;  /* 0x8000009d9c9c7221 */ /* 0x000fe20000010000 */
[----:B------:R-:W-:Y:S01]  /*31b0*/  FFMA.FTZ R48, R143, R60, R0 ;  /* 0x0000003c8f307223 */ /* 0x000fe20000010000 */
[----:B------:R-:W-:Y:S01]  /*31c0*/  PRMT R41, R38, 0x7632, R41 ;  /* 0x0000763226297816 */ /* 0x000fe20000000029 */
[-CC-:B------:R-:W-:Y:S01]  /*31d0*/  FFMA.FTZ R68, R68, R53.reuse, R52.reuse ;  /* 0x0000003544447223 */ /* 0x180fe20000010034 */
[-CC-:B------:R-:W-:Y:S01]  /*31e0*/  FFMA.FTZ R158, R158, R53.reuse, R52.reuse ;  /* 0x000000359e9e7223 */ /* 0x180fe20000010034 */
[-C--:B------:R-:W-:Y:S01]  /*31f0*/  FFMA.FTZ R159, R159, R53.reuse, R52 ;  /* 0x000000359f9f7223 */ /* 0x080fe20000010034 */
[----:B------:R-:W-:Y:S01]  /*3200*/  PRMT R42, R39, 0x7632, R42 ;  /* 0x00007632272a7816 */ /* 0x000fe2000000002a */
[----:B------:R-:W-:Y:S01]  /*3210*/  FFMA.FTZ R52, R160, R53, R52 ;  /* 0x00000035a0347223 */ /* 0x000fe20000010034 */
[----:B------:R-:W-:Y:S01]  /*3220*/  PRMT R0, R36, 0x7632, R0 ;  /* 0x0000763224007816 */ /* 0x000fe20000000000 */
        /* <DEDUP_REMOVED lines=13> */
[C---:B------:R-:W-:Y:S01]  /*3300*/  FFMA.FTZ R47, R143.reuse, R64, R47 ;  /* 0x000000408f2f7223 */ /* 0x040fe2000001002f */
[----:B------:R-:W-:Y:S01]  /*3310*/  FFMA.FTZ R158, R143, R158, R43 ;  /* 0x0000009e8f9e7223 */ /* 0x000fe2000001002b */
        /* <DEDUP_REMOVED lines=14> */
.L_x_528:
        /* <DEDUP_REMOVED lines=45> */
.L_x_527:
        /* <DEDUP_REMOVED lines=46> */
.L_x_530:
[-CC-:B------:R-:W-:Y:S01]  /*39b0*/  FFMA.FTZ R61, R61, R53.reuse, R52.reuse ;  /* 0x000000353d3d7223 */ /* 0x180fe20000010034 */
[-CC-:B------:R-:W-:Y:S01]  /*39c0*/  FFMA.FTZ R68, R68, R53.reuse, R52.reuse ;  /* 0x0000003544447223 */ /* 0x180fe20000010034 */
[-CC-:B------:R-:W-:Y:S01]  /*39d0*/  FFMA.FTZ R63, R63, R53.reuse, R52.reuse ;  /* 0x000000353f3f7223 */ /* 0x180fe20000010034 */
[-CC-:B------:R-:W-:Y:S01]  /*39e0*/  FFMA.FTZ R158, R158, R53.reuse, R52.reuse ;  /* 0x000000359e9e7223 */ /* 0x180fe20000010034 */
[-CC-:B------:R-:W-:Y:S01]  /*39f0*/  FFMA.FTZ R157, R157, R53.reuse, R52.reuse ;  /* 0x000000359d9d7223 */ /* 0x180fe20000010034 */
[-CC-:B0-----:R-:W-:Y:S01]  /*3a00*/  FFMA.FTZ R49, R70, R53.reuse, R52.reuse ;  /* 0x0000003546317223 */ /* 0x181fe20000010034 */
[-C--:B------:R-:W-:Y:S01]  /*3a10*/  FFMA.FTZ R159, R159, R53.reuse, R52 ;  /* 0x000000359f9f7223 */ /* 0x080fe20000010034 */
[C---:B-----5:R-:W-:Y:S01]  /*3a20*/  PRMT R0, R39.reuse, 0x7632, R0 ;  /* 0x0000763227007816 */ /* 0x060fe20000000000 */
[----:B------:R-:W-:Y:S01]  /*3a30*/  FFMA.FTZ R52, R160, R53, R52 ;  /* 0x00000035a0347223 */ /* 0x000fe20000010034 */
[----:B------:R-:W-:Y:S01]  /*3a40*/  SHF.L.U32 R53, R39, 0x10, RZ ;  /* 0x0000001027357819 */ /* 0x000fe200000006ff */
[----:B------:R-:W-:Y:S01]  /*3a50*/  FADD.FTZ R66, R66, -R49 ;  /* 0x8000003142427221 */ /* 0x000fe20000010000 */
[----:B------:R-:W-:Y:S01]  /*3a60*/  SHF.L.U32 R0, R0, 0x10, RZ ;  /* 0x0000001000007819 */ /* 0x000fe200000006ff */
[----:B------:R-:W-:Y:S01]  /*3a70*/  FADD.FTZ R52, R67, -R52 ;  /* 0x8000003443347221 */ /* 0x000fe20000010000 */
[----:B------:R-:W-:Y:S01]  /*3a80*/  FADD.FTZ R64, R64, -R159 ;  /* 0x8000009f40407221 */ /* 0x000fe20000010000 */
[----:B------:R-:W-:Y:S01]  /*3a90*/  SHF.L.U32 R51, R38, 0x10, RZ ;  /* 0x0000001026337819 */ /* 0x000fe200000006ff */
[----:B------:R-:W-:Y:S01]  /*3aa0*/  FADD.FTZ R156, R156, -R157 ;  /* 0x8000009d9c9c7221 */ /* 0x000fe20000010000 */
[----:B------:R-:W-:Y:S01]  /*3ab0*/  PRMT R49, R38, 0x7632, R49 ;  /* 0x0000763226317816 */ /* 0x000fe20000000031 */
[----:B------:R-:W-:Y:S01]  /*3ac0*/  FFMA.FTZ R59, R143, R52, R0 ;  /* 0x000000348f3b7223 */ /* 0x000fe20000010000 */
[----:B------:R-:W-:Y:S01]  /*3ad0*/  PRMT R48, R37, 0x7632, R48 ;  /* 0x0000763225307816 */ /* 0x000fe20000000030 */
        /* <DEDUP_REMOVED lines=22> */
.L_x_526:
[----:B------:R-:W-:Y:S05]  /*3c40*/  @!P0 BRA `(.L_x_531) ;  /* 0x00000004001c8947 */ /* 0x000fea0003800000 */
[----:B------:R-:W-:Y:S05]  /*3c50*/  @!P2 BRA `(.L_x_532) ;  /* 0x000000000094a947 */ /* 0x000fea0003800000 */
[-CC-:B------:R-:W-:Y:S01]  /*3c60*/  FFMA.FTZ R61, R61, R53.reuse, R52.reuse ;  /* 0x000000353d3d7223 */ /* 0x180fe20000010034 */
[-CC-:B------:R-:W-:Y:S01]  /*3c70*/  FFMA.FTZ R68, R68, R53.reuse, R52.reuse ;  /* 0x0000003544447223 */ /* 0x180fe20000010034 */
[-CC-:B------:R-:W-:Y:S01]  /*3c80*/  FFMA.FTZ R63, R63, R53.reuse, R52.reuse ;  /* 0x000000353f3f7223 */ /* 0x180fe20000010034 */
[-CC-:B------:R-:W-:Y:S01]  /*3c90*/  FFMA.FTZ R158, R158, R53.reuse, R52.reuse ;  /* 0x000000359e9e7223 */ /* 0x180fe20000010034 */
[-CC-:B------:R-:W-:Y:S01]  /*3ca0*/  FFMA.FTZ R157, R157, R53.reuse, R52.reuse ;  /* 0x000000359d9d7223 */ /* 0x180fe20000010034 */
[-CC-:B0-----:R-:W-:Y:S01]  /*3cb0*/  FFMA.FTZ R41, R70, R53.reuse, R52.reuse ;  /* 0x0000003546297223 */ /* 0x181fe20000010034 */
        /* <DEDUP_REMOVED lines=31> */
.L_x_532:
        /* <DEDUP_REMOVED lines=33> */
.L_x_531:
        /* <DEDUP_REMOVED lines=34> */
.L_x_533:
        /* <DEDUP_REMOVED lines=28> */
.L_x_529:
        /* <DEDUP_REMOVED lines=67> */
[----:B------:R-:W-:-:S07]  /*48d0*/  MOV R79, R73 ;  /* 0x00000049004f7202 */ /* 0x000fce0000000f00 */
.L_x_515:
[----:B------:R-:W1:Y:S08]  /*48e0*/  S2UR UR4, SR_CTAID.X ;  /* 0x00000000000479c3 */ /* 0x000e700000002500 */
[----:B-----5:R-:W1:Y:S08]  /*48f0*/  LDC R39, c[0x0][0x388] ;  /* 0x0000e200ff277b82 */ /* 0x020e700000000800 */
        /* <DEDUP_REMOVED lines=27> */
.L_x_535:
        /* <DEDUP_REMOVED lines=13> */
.L_x_2805:


//--------------------- .text._ZN10layer_norm31ln_parallel_residual_bwd_kernelINS_13Kernel_traitsIf13__nv_bfloat16S2_S2_fjLj4096ELj1ELj1ELj8ELj16ENS_18Kernel_traits_baseILj4096EfS2_S2_S2_fjLj256EEEEELb0ELb1ELb0EEEvNS_9BwdParamsE --------------------------
	.section	.text._ZN10layer_norm31ln_parallel_residual_bwd_kernelINS_13Kernel_traitsIf13__nv_bfloat16S2_S2_fjLj4096ELj1ELj1ELj8ELj16ENS_18Kernel_traits_baseILj4096EfS2_S2_S2_fjLj256EEEEELb0ELb1ELb0EEEvNS_9BwdParamsE,"ax",@progbits
	.align	128
        .global         _ZN10layer_norm31ln_parallel_residual_bwd_kernelINS_13Kernel_traitsIf13__nv_bfloat16S2_S2_fjLj4096ELj1ELj1ELj8ELj16ENS_18Kernel_traits_baseILj4096EfS2_S2_S2_fjLj256EEEEELb0ELb1ELb0EEEvNS_9BwdParamsE
        .type           _ZN10layer_norm31ln_parallel_residual_bwd_kernelINS_13Kernel_traitsIf13__nv_bfloat16S2_S2_fjLj4096ELj1ELj1ELj8ELj16ENS_18Kernel_traits_baseILj4096EfS2_S2_S2_fjLj256EEEEELb0ELb1ELb0EEEvNS_9BwdParamsE,@function
        .size           _ZN10layer_norm31ln_parallel_residual_bwd_kernelINS_13Kernel_traitsIf13__nv_bfloat16S2_S2_fjLj4096ELj1ELj1ELj8ELj16ENS_18Kernel_traits_baseILj4096EfS2_S2_S2_fjLj256EEEEELb0ELb1ELb0EEEvNS_9BwdParamsE,(.L_x_2806 - _ZN10layer_norm31ln_parallel_residual_bwd_kernelINS_13Kernel_traitsIf13__nv_bfloat16S2_S2_fjLj4096ELj1ELj1ELj8ELj16ENS_18Kernel_traits_baseILj4096EfS2_S2_S2_fjLj256EEEEELb0ELb1ELb0EEEvNS_9BwdParamsE)
        .other          _ZN10layer_norm31ln_parallel_residual_bwd_kernelINS_13Kernel_traitsIf13__nv_bfloat16S2_S2_fjLj4096ELj1ELj1ELj8ELj16ENS_18Kernel_traits_baseILj4096EfS2_S2_S2_fjLj256EEEEELb0ELb1ELb0EEEvNS_9BwdParamsE,@"STO_CUDA_ENTRY STV_DEFAULT"
_ZN10layer_norm31ln_parallel_residual_bwd_kernelINS_13Kernel_traitsIf13__nv_bfloat16S2_S2_fjLj4096ELj1ELj1ELj8ELj16ENS_18Kernel_traits_baseILj4096EfS2_S2_S2_fjLj256EEEEELb0ELb1ELb0EEEvNS_9BwdParamsE:
.text._ZN10layer_norm31ln_parallel_residual_bwd_kernelINS_13Kernel_traitsIf13__nv_bfloat16S2_S2_fjLj4096ELj1ELj1ELj8ELj16ENS_18Kernel_traits_baseILj4096EfS2_S2_S2_fjLj256EEEEELb0ELb1ELb0EEEvNS_9BwdParamsE:
        /* <DEDUP_REMOVED lines=19> */
[----:B---3--:R-:W-:-:S03]  /*0130*/  @P3 IMAD.WIDE.U32 R4, R7, 0x20, R4 ;  /* 0x0000002007043825 */ /* 0x008fc600078e0004 */
[----:B------:R1:W5:Y:S04]  /*0140*/  @P4 LDG.E.128 R60, desc[UR18][R2.64+0x10] ;  /* 0x00001012023c4981 */ /* 0x000368000c1e1d00 */
[----:B------:R1:W5:Y:S04]  /*0150*/  @P3 LDG.E.128 R56, desc[UR18][R4.64] ;  /* 0x0000001204383981 */ /* 0x000368000c1e1d00 */
[----:B------:R1:W5:Y:S01]  /*0160*/  @P3 LDG.E.128 R52, desc[UR18][R4.64+0x10] ;  /* 0x0000101204343981 */ /* 0x000362000c1e1d00 */
[----:B0-----:R-:W-:Y:S01]  /*0170*/  UISETP.GE.AND UP0, UPT, UR9, UR4, UPT ;  /* 0x000000040900728c */ /* 0x001fe2000bf06270 */
        /* <DEDUP_REMOVED lines=38> */
[----:B------:R-:W1:Y:S01]  /*03e0*/  LDCU.U8 UR27, c[0x0][0x410] ;  /* 0x00008200ff1b77ac */ /* 0x000e620008000000 */
[----:B------:R-:W2:Y:S01]  /*03f0*/  LDCU UR26, c[0x0][0x400] ;  /* 0x00008000ff1a77ac */ /* 0x000ea20008000800 */
[----:B------:R-:W3:Y:S01]  /*0400*/  LDCU.64 UR16, c[0x0][0x470] ;  /* 0x00008e00ff1077ac */ /* 0x000ee20008000a00 */
[----:B------:R-:W4:Y:S01]  /*0410*/  LDCU.64 UR24, c[0x0][0x438] ;  /* 0x00008700ff1877ac */ /* 0x000f220008000a00 */
[----:B------:R-:W0:Y:S01]  /*0420*/  LDCU.64 UR10, c[0x0][0x478] ;  /* 0x00008f00ff0a77ac */ /* 0x000e220008000a00 */
[----:B------:R-:W0:Y:S01]  /*0430*/  LDCU.128 UR12, c[0x0][0x3c0] ;  /* 0x00007800ff0c77ac */ /* 0x000e220008000c00 */
[----:B------:R-:W0:Y:S06]  /*0440*/  LDCU.64 UR22, c[0x0][0x380] ;  /* 0x00007000ff1677ac */ /* 0x000e2c0008000a00 */
.L_x_563:
[----:B0-----:R-:W-:Y:S02]  /*0450*/  UIMAD.WIDE UR20, UR9, 0x4, UR14 ;  /* 0x00000004091478a5 */ /* 0x001fe4000f8e020e */
[----:B------:R-:W-:-:S04]  /*0460*/  UIMAD.WIDE UR4, UR9, 0x4, UR12 ;  /* 0x00000004090478a5 */ /* 0x000fc8000f8e020c */
[----:B---3--:R-:W-:Y:S02]  /*0470*/  MOV R76, UR20 ;  /* 0x00000014004c7c02 */ /* 0x008fe40008000f00 */
[----:B------:R-:W-:Y:S02]  /*0480*/  MOV R77, UR21 ;  /* 0x00000015004d7c02 */ /* 0x000fe40008000f00 */
[----:B------:R-:W-:Y:S02]  /*0490*/  MOV R78, UR4 ;  /* 0x00000004004e7c02 */ /* 0x000fe40008000f00 */
[----:B------:R-:W-:Y:S01]  /*04a0*/  MOV R79, UR5 ;  /* 0x00000005004f7c02 */ /* 0x000fe20008000f00 */
[----:B------:R0:W2:Y:S04]  /*04b0*/  LDG.E R76, desc[UR18][R76.64] ;  /* 0x000000124c4c7981 */ /* 0x0000a8000c1e1900 */
[----:B------:R-:W3:Y:S01]  /*04c0*/  LDG.E R78, desc[UR18][R78.64] ;  /* 0x000000124e4e7981 */ /* 0x000ee2000c1e1900 */
[----:B------:R-:W-:Y:S01]  /*04d0*/  UIMAD UR4, UR9, UR6, URZ ;  /* 0x00000006090472a4 */ /* 0x000fe2000f8e02ff */
[----:B------:R-:W-:Y:S01]  /*04e0*/  BSSY.RECONVERGENT B0, `(.L_x_537) ;  /* 0x0000068000007945 */ /* 0x000fe20003800200 */
[----:B------:R-:W-:-:S02]  /*04f0*/  ISETP.GE.U32.AND P3, PT, R0, 0x200, PT ;  /* 0x000002000000780c */ /* 0x000fc40003f66070 */
[----:B------:R-:W-:-:S04]  /*0500*/  USHF.R.S32.HI UR5, URZ, 0x1f, UR4 ;  /* 0x0000001fff057899 */ /* 0x000fc80008011404 */
[----:B------:R-:W-:-:S06]  /*0510*/  ULEA.HI UR5, UR5, UR4, URZ, 0x3 ;  /* 0x0000000405057291 */ /* 0x000fcc000f8f18ff */
[----:B------:R-:W-:-:S04]  /*0520*/  MOV R81, UR5 ;  /* 0x0000000500517c02 */ /* 0x000fc80008000f00 */
[----:B------:R-:W-:Y:S01]  /*0530*/  LEA.HI.SX32 R2, R81, R114, 0x1d ;  /* 0x0000007251027211 */ /* 0x000fe200078feaff */
[----:B------:R-:W-:-:S03]  /*0540*/  HFMA2 R81, -RZ, RZ, 0, 0 ;  /* 0x00000000ff517431 */ /* 0x000fc600000001ff */
[----:B0-----:R-:W-:Y:S02]  /*0550*/  MOV R77, R2 ;  /* 0x00000002004d7202 */ /* 0x001fe40000000f00 */
[----:B--2---:R-:W-:Y:S02]  /*0560*/  R2UR UR20, R76 ;  /* 0x000000004c1472ca */ /* 0x004fe400000e0000 */
[----:B------:R-:W-:Y:S02]  /*0570*/  MOV R76, RZ ;  /* 0x000000ff004c7202 */ /* 0x000fe40000000f00 */
[----:B---3--:R-:W-:Y:S01]  /*0580*/  FSEL R84, R78, RZ, !P2 ;  /* 0x000000ff4e547208 */ /* 0x008fe20005000000 */
[----:B------:R-:W-:Y:S10]  /*0590*/  @!P4 BRA `(.L_x_538) ;  /* 0x000000040070c947 */ /* 0x000ff40003800000 */
        /* <DEDUP_REMOVED lines=8> */
[----:B------:R-:W0:Y:S02]  /*0620*/  @P0 LDC.64 R86, c[0x0][0x438] ;  /* 0x00010e00ff560b82 */ /* 0x000e240000000a00 */
[----:B0-----:R-:W-:-:S05]  /*0630*/  @P0 IMAD.WIDE.U32 R86, R2, 0x10, R86 ;  /* 0x0000001002560825 */ /* 0x001fca00078e0056 */
[----:B------:R0:W5:Y:S01]  /*0640*/  @P0 LDG.E.128 R16, desc[UR18][R86.64] ;  /* 0x0000001256100981 */ /* 0x000162000c1e1d00 */
[C---:B---3--:R-:W-:Y:S02]  /*0650*/  PRMT R85, R76.reuse, 0x7632, R85 ;  /* 0x000076324c557816 */ /* 0x048fe40000000055 */
[----:B------:R-:W-:Y:S02]  /*0660*/  SHF.L.U32 R89, R76, 0x10, RZ ;  /* 0x000000104c597819 */ /* 0x000fe400000006ff */
[----:B------:R-:W-:Y:S02]  /*0670*/  PRMT R88, R77, 0x7632, R88 ;  /* 0x000076324d587816 */ /* 0x000fe40000000058 */
[----:B------:R-:W-:Y:S01]  /*0680*/  SHF.L.U32 R85, R85, 0x10, RZ ;  /* 0x0000001055557819 */ /* 0x000fe200000006ff */
[----:B------:R-:W-:Y:S01]  /*0690*/  FADD.FTZ R89, -R84, R89 ;  /* 0x0000005954597221 */ /* 0x000fe20000010100 */
[----:B------:R-:W-:Y:S02]  /*06a0*/  SHF.L.U32 R77, R77, 0x10, RZ ;  /* 0x000000104d4d7819 */ /* 0x000fe400000006ff */
[C---:B--2---:R-:W-:Y:S01]  /*06b0*/  PRMT R76, R80.reuse, 0x7632, R76 ;  /* 0x00007632504c7816 */ /* 0x044fe2000000004c */
[----:B------:R-:W-:Y:S01]  /*06c0*/  FMUL.FTZ R115, R89, UR20 ;  /* 0x0000001459737c20 */ /* 0x000fe20008410000 */
[----:B------:R-:W-:Y:S01]  /*06d0*/  SHF.L.U32 R113, R80, 0x10, RZ ;  /* 0x0000001050717819 */ /* 0x000fe200000006ff */
[C---:B------:R-:W-:Y:S01]  /*06e0*/  FADD.FTZ R85, -R84.reuse, R85 ;  /* 0x0000005554557221 */ /* 0x040fe20000010100 */
[----:B------:R-:W-:Y:S01]  /*06f0*/  FADD.FTZ R111, -R84, R77 ;  /* 0x0000004d546f7221 */ /* 0x000fe20000010100 */
[----:B------:R-:W-:-:S02]  /*0700*/  PRMT R90, R78, 0x7632, R90 ;  /* 0x000076324e5a7816 */ /* 0x000fc4000000005a */
[----:B------:R-:W-:Y:S01]  /*0710*/  SHF.L.U32 R91, R78, 0x10, RZ ;  /* 0x000000104e5b7819 */ /* 0x000fe200000006ff */
[----:B------:R-:W-:Y:S01]  /*0720*/  FADD.FTZ R32, R32, R113 ;  /* 0x0000007120207221 */ /* 0x000fe20000010000 */
[----:B------:R-:W-:Y:S01]  /*0730*/  PRMT R98, R79, 0x7632, R98 ;  /* 0x000076324f627816 */ /* 0x000fe20000000062 */
[-C--:B------:R-:W-:Y:S01]  /*0740*/  FFMA.FTZ R48, R115, R113.reuse, R48 ;  /* 0x0000007173307223 */ /* 0x080fe20000010030 */
[----:B------:R-:W-:Y:S01]  /*0750*/  SHF.L.U32 R101, R79, 0x10, RZ ;  /* 0x000000104f657819 */ /* 0x000fe200000006ff */
[----:B------:R-:W-:Y:S01]  /*0760*/  FMUL.FTZ R112, R85, UR20 ;  /* 0x0000001455707c20 */ /* 0x000fe20008410000 */
[----:B------:R-:W-:Y:S01]  /*0770*/  PRMT R78, R81, 0x7632, R78 ;  /* 0x00007632514e7816 */ /* 0x000fe2000000004e */
[----:B-----5:R-:W-:Y:S01]  /*0780*/  FMUL.FTZ R113, R64, R113 ;  /* 0x0000007140717220 */ /* 0x020fe20000410000 */
[----:B------:R-:W-:Y:S01]  /*0790*/  SHF.L.U32 R79, R88, 0x10, RZ ;  /* 0x00000010584f7819 */ /* 0x000fe200000006ff */
[----:B------:R-:W-:Y:S01]  /*07a0*/  FMUL.FTZ R111, R111, UR20 ;  /* 0x000000146f6f7c20 */ /* 0x000fe20008410000 */
[----:B------:R-:W-:Y:S01]  /*07b0*/  SHF.L.U32 R110, R76, 0x10, RZ ;  /* 0x000000104c6e7819 */ /* 0x000fe200000006ff */
[C---:B------:R-:W-:Y:S01]  /*07c0*/  FADD.FTZ R91, -R84.reuse, R91 ;  /* 0x0000005b545b7221 */ /* 0x040fe20000010100 */
[----:B------:R-:W-:Y:S01]  /*07d0*/  SHF.L.U32 R81, R81, 0x10, RZ ;  /* 0x0000001051517819 */ /* 0x000fe200000006ff */
[----:B------:R-:W-:Y:S01]  /*07e0*/  FADD.FTZ R104, -R84, R79 ;  /* 0x0000004f54687221 */ /* 0x000fe20000010100 */
[----:B------:R-:W-:Y:S01]  /*07f0*/  FADD.FTZ R79, RZ, R113 ;  /* 0x00000071ff4f7221 */ /* 0x000fe20000010000 */
[----:B------:R-:W-:Y:S01]  /*0800*/  FADD.FTZ R33, R33, R110 ;  /* 0x0000006e21217221 */ /* 0x000fe20000010000 */
[-C--:B------:R-:W-:Y:S01]  /*0810*/  FFMA.FTZ R49, R112, R110.reuse, R49 ;  /* 0x0000006e70317223 */ /* 0x080fe20000010031 */
[----:B------:R-:W-:Y:S01]  /*0820*/  FADD.FTZ R34, R34, R81 ;  /* 0x0000005122227221 */ /* 0x000fe20000010000 */
[-C--:B------:R-:W-:Y:S01]  /*0830*/  FFMA.FTZ R50, R111, R81.reuse, R50 ;  /* 0x000000516f327223 */ /* 0x080fe20000010032 */
[----:B------:R-:W-:Y:S01]  /*0840*/  FMUL.FTZ R108, R66, R81 ;  /* 0x00000051426c7220 */ /* 0x000fe20000410000 */
[----:B------:R-:W-:Y:S01]  /*0850*/  FMUL.FTZ R110, R65, R110 ;  /* 0x0000006e416e7220 */ /* 0x000fe20000410000 */
[----:B------:R-:W-:Y:S01]  /*0860*/  FFMA.FTZ R81, R115, R113, RZ ;  /* 0x0000007173517223 */ /* 0x000fe200000100ff */
[----:B------:R-:W-:Y:S01]  /*0870*/  SHF.L.U32 R80, R78, 0x10, RZ ;  /* 0x000000104e507819 */ /* 0x000fe200000006ff */
[----:B------:R-:W-:Y:S01]  /*0880*/  FMUL.FTZ R104, R104, UR20 ;  /* 0x0000001468687c20 */ /* 0x000fe20008410000 */
[----:B------:R-:W-:Y:S01]  /*0890*/  FADD.FTZ R79, R79, R110 ;  /* 0x0000006e4f4f7221 */ /* 0x000fe20000010000 */
[----:B------:R-:W-:Y:S01]  /*08a0*/  FFMA.FTZ R78, R112, R110, R81 ;  /* 0x0000006e704e7223 */ /* 0x000fe20000010051 */
[C---:B0-----:R-:W-:Y:S01]  /*08b0*/  PRMT R86, R82.reuse, 0x7632, R86 ;  /* 0x0000763252567816 */ /* 0x041fe20000000056 */
[----:B------:R-:W-:Y:S01]  /*08c0*/  FADD.FTZ R35, R35, R80 ;  /* 0x0000005023237221 */ /* 0x000fe20000010000 */
[----:B------:R-:W-:Y:S01]  /*08d0*/  SHF.L.U32 R87, R82, 0x10, RZ ;  /* 0x0000001052577819 */ /* 0x000fe200000006ff */
[-C--:B------:R-:W-:Y:S01]  /*08e0*/  FFMA.FTZ R51, R104, R80.reuse, R51 ;  /* 0x0000005068337223 */ /* 0x080fe20000010033 */
[----:B------:R-:W-:Y:S01]  /*08f0*/  PRMT R82, R83, 0x7632, R82 ;  /* 0x0000763253527816 */ /* 0x000fe20000000052 */
[----:B------:R-:W-:Y:S01]  /*0900*/  FMUL.FTZ R103, R67, R80 ;  /* 0x0000005043677220 */ /* 0x000fe20000410000 */
[----:B------:R-:W-:Y:S01]  /*0910*/  SHF.L.U32 R105, R83, 0x10, RZ ;  /* 0x0000001053697819 */ /* 0x000fe200000006ff */
[----:B------:R-:W-:Y:S01]  /*0920*/  FADD.FTZ R80, R79, R108 ;  /* 0x0000006c4f507221 */ /* 0x000fe20000010000 */
[----:B------:R-:W-:Y:S01]  /*0930*/  SHF.L.U32 R83, R90, 0x10, RZ ;  /* 0x000000105a537819 */ /* 0x000fe200000006ff */
[----:B------:R-:W-:Y:S01]  /*0940*/  FFMA.FTZ R79, R111, R108, R78 ;  /* 0x0000006c6f4f7223 */ /* 0x000fe2000001004e */
[----:B------:R-:W-:Y:S01]  /*0950*/  FADD.FTZ R101, -R84, R101 ;  /* 0x0000006554657221 */ /* 0x000fe20000010100 */
[----:B------:R-:W-:Y:S01]  /*0960*/  SHF.L.U32 R86, R86, 0x10, RZ ;  /* 0x0000001056567819 */ /* 0x000fe200000006ff */
[----:B------:R-:W-:Y:S01]  /*0970*/  FMUL.FTZ R109, R91, UR20 ;  /* 0x000000145b6d7c20 */ /* 0x000fe20008410000 */
[----:B------:R-:W-:Y:S01]  /*0980*/  FMUL.FTZ R106, R60, R87 ;  /* 0x000000573c6a7220 */ /* 0x000fe20000410000 */
[----:B------:R-:W-:Y:S01]  /*0990*/  FADD.FTZ R83, -R84, R83 ;  /* 0x0000005354537221 */ /* 0x000fe20000010100 */
[----:B------:R-:W-:Y:S01]  /*09a0*/  FADD.FTZ R81, R80, R103 ;  /* 0x0000006750517221 */ /* 0x000fe20000010000 */
[----:B------:R-:W-:Y:S01]  /*09b0*/  FFMA.FTZ R78, R104, R103, R79 ;  /* 0x00000067684e7223 */ /* 0x000fe2000001004f */
[----:B------:R-:W-:Y:S01]  /*09c0*/  SHF.L.U32 R77, R98, 0x10, RZ ;  /* 0x00000010624d7819 */ /* 0x000fe200000006ff */
[----:B------:R-:W-:Y:S01]  /*09d0*/  FMUL.FTZ R107, R101, UR20 ;  /* 0x00000014656b7c20 */ /* 0x000fe20008410000 */
[----:B------:R-:W-:Y:S01]  /*09e0*/  FMUL.FTZ R102, R83, UR20 ;  /* 0x0000001453667c20 */ /* 0x000fe20008410000 */
[----:B------:R-:W-:Y:S01]  /*09f0*/  FMUL.FTZ R100, R61, R86 ;  /* 0x000000563d647220 */ /* 0x000fe20000410000 */
[----:B------:R-:W-:Y:S01]  /*0a00*/  FADD.FTZ R81, R81, R106 ;  /* 0x0000006a51517221 */ /* 0x000fe20000010000 */
[----:B------:R-:W-:Y:S01]  /*0a10*/  FFMA.FTZ R79, R109, R106, R78 ;  /* 0x0000006a6d4f7223 */ /* 0x000fe2000001004e */
[----:B------:R-:W-:Y:S01]  /*0a20*/  SHF.L.U32 R76, R82, 0x10, RZ ;  /* 0x00000010524c7819 */ /* 0x000fe200000006ff */
[----:B------:R-:W-:Y:S01]  /*0a30*/  FADD.FTZ R30, R30, R105 ;  /* 0x000000691e1e7221 */ /* 0x000fe20000010000 */
[-C--:B------:R-:W-:Y:S01]  /*0a40*/  FFMA.FTZ R46, R107, R105.reuse, R46 ;  /* 0x000000696b2e7223 */ /* 0x080fe2000001002e */
[----:B------:R-:W-:Y:S01]  /*0a50*/  FADD.FTZ R77, -R84, R77 ;  /* 0x0000004d544d7221 */ /* 0x000fe20000010100 */
[----:B------:R-:W-:Y:S01]  /*0a60*/  FMUL.FTZ R105, R62, R105 ;  /* 0x000000693e697220 */ /* 0x000fe20000410000 */
[----:B------:R-:W-:Y:S01]  /*0a70*/  FADD.FTZ R78, R81, R100 ;  /* 0x00000064514e7221 */ /* 0x000fe20000010000 */
[----:B------:R-:W-:Y:S01]  /*0a80*/  FFMA.FTZ R80, R102, R100, R79 ;  /* 0x0000006466507223 */ /* 0x000fe2000001004f */
[----:B------:R-:W-:Y:S01]  /*0a90*/  FMUL.FTZ R98, R77, UR20 ;  /* 0x000000144d627c20 */ /* 0x000fe20008410000 */
[-C--:B------:R-:W-:Y:S01]  /*0aa0*/  FMUL.FTZ R101, R63, R76.reuse ;  /* 0x0000004c3f657220 */ /* 0x080fe20000410000 */
        /* <DEDUP_REMOVED lines=11> */
.L_x_538:
[----:B-1--4-:R-:W-:Y:S05]  /*0b60*/  BSYNC.RECONVERGENT B0 ;  /* 0x0000000000007941 */ /* 0x012fea0003800200 */
.L_x_537:
        /* <DEDUP_REMOVED lines=10> */
[----:B------:R-:W0:Y:S02]  /*0c10*/  @P0 LDC.64 R78, c[0x0][0x438] ;  /* 0x00010e00ff4e0b82 */ /* 0x000e240000000a00 */
[----:B0-----:R-:W-:-:S05]  /*0c20*/  @P0 IMAD.WIDE.U32 R78, R77, 0x10, R78 ;  /* 0x000000104d4e0825 */ /* 0x001fca00078e004e */
[----:B------:R0:W5:Y:S01]  /*0c30*/  @P0 LDG.E.128 R12, desc[UR18][R78.64] ;  /* 0x000000124e0c0981 */ /* 0x000162000c1e1d00 */
[C---:B--2---:R-:W-:Y:S02]  /*0c40*/  PRMT R80, R9.reuse, 0x7632, R80 ;  /* 0x0000763209507816 */ /* 0x044fe40000000050 */
[----:B------:R-:W-:Y:S02]  /*0c50*/  SHF.L.U32 R9, R9, 0x10, RZ ;  /* 0x0000001009097819 */ /* 0x000fe400000006ff */
[C---:B------:R-:W-:Y:S02]  /*0c60*/  PRMT R3, R8.reuse, 0x7632, R3 ;  /* 0x0000763208037816 */ /* 0x040fe40000000003 */
[----:B------:R-:W-:Y:S01]  /*0c70*/  SHF.L.U32 R77, R8, 0x10, RZ ;  /* 0x00000010084d7819 */ /* 0x000fe200000006ff */
[----:B------:R-:W-:Y:S01]  /*0c80*/  FADD.FTZ R99, -R84, R9 ;  /* 0x0000000954637221 */ /* 0x000fe20000010100 */
[C---:B------:R-:W-:Y:S02]  /*0c90*/  PRMT R8, R10.reuse, 0x7632, R8 ;  /* 0x000076320a087816 */ /* 0x040fe40000000008 */
[----:B------:R-:W-:Y:S01]  /*0ca0*/  SHF.L.U32 R83, R10, 0x10, RZ ;  /* 0x000000100a537819 */ /* 0x000fe200000006ff */
[C---:B------:R-:W-:Y:S01]  /*0cb0*/  FADD.FTZ R77, -R84.reuse, R77 ;  /* 0x0000004d544d7221 */ /* 0x040fe20000010100 */
[----:B------:R-:W-:Y:S01]  /*0cc0*/  PRMT R10, R11, 0x7632, R10 ;  /* 0x000076320b0a7816 */ /* 0x000fe2000000000a */
[----:B------:R-:W-:Y:S01]  /*0cd0*/  FMUL.FTZ R99, R99, UR20 ;  /* 0x0000001463637c20 */ /* 0x000fe20008410000 */
[----:B------:R-:W-:Y:S01]  /*0ce0*/  SHF.L.U32 R85, R11, 0x10, RZ ;  /* 0x000000100b557819 */ /* 0x000fe200000006ff */
[----:B------:R-:W-:Y:S01]  /*0cf0*/  FADD.FTZ R83, -R84, R83 ;  /* 0x0000005354537221 */ /* 0x000fe20000010100 */
[----:B------:R-:W-:-:S02]  /*0d00*/  SHF.L.U32 R9, R80, 0x10, RZ ;  /* 0x0000001050097819 */ /* 0x000fc400000006ff */
[----:B------:R-:W-:Y:S01]  /*0d10*/  SHF.L.U32 R11, R8, 0x10, RZ ;  /* 0x00000010080b7819 */ /* 0x000fe200000006ff */
[----:B------:R-:W-:Y:S01]  /*0d20*/  FADD.FTZ R93, -R84, R85 ;  /* 0x00000055545d7221 */ /* 0x000fe20000010100 */
[----:B------:R-:W-:Y:S01]  /*0d30*/  SHF.L.U32 R3, R3, 0x10, RZ ;  /* 0x0000001003037819 */ /* 0x000fe200000006ff */
[----:B------:R-:W-:Y:S01]  /*0d40*/  FMUL.FTZ R97, R83, UR20 ;  /* 0x0000001453617c20 */ /* 0x000fe20008410000 */
[----:B0-----:R-:W-:Y:S01]  /*0d50*/  SHF.L.U32 R79, R10, 0x10, RZ ;  /* 0x000000100a4f7819 */ /* 0x001fe200000006ff */
[C---:B------:R-:W-:Y:S01]  /*0d60*/  FADD.FTZ R10, -R84.reuse, R9 ;  /* 0x00000009540a7221 */ /* 0x040fe20000010100 */
[----:B------:R-:W-:Y:S01]  /*0d70*/  FADD.FTZ R8, -R84, R11 ;  /* 0x0000000b54087221 */ /* 0x000fe20000010100 */
[----:B---3--:R-:W-:Y:S01]  /*0d80*/  PRMT R9, R4, 0x7632, R9 ;  /* 0x0000763204097816 */ /* 0x008fe20000000009 */
[----:B------:R-:W-:Y:S01]  /*0d90*/  FADD.FTZ R92, -R84, R3 ;  /* 0x00000003545c7221 */ /* 0x000fe20000010100 */
[----:B------:R-:W-:Y:S01]  /*0da0*/  SHF.L.U32 R11, R4, 0x10, RZ ;  /* 0x00000010040b7819 */ /* 0x000fe200000006ff */
[--C-:B------:R-:W-:Y:S01]  /*0db0*/  FADD.FTZ R84, -R84, R79.reuse ;  /* 0x0000004f54547221 */ /* 0x100fe20000010100 */
[C---:B------:R-:W-:Y:S01]  /*0dc0*/  PRMT R79, R6.reuse, 0x7632, R79 ;  /* 0x00007632064f7816 */ /* 0x040fe2000000004f */
[----:B------:R-:W-:Y:S01]  /*0dd0*/  FMUL.FTZ R3, R77, UR20 ;  /* 0x000000144d037c20 */ /* 0x000fe20008410000 */
[----:B------:R-:W-:Y:S01]  /*0de0*/  SHF.L.U32 R85, R6, 0x10, RZ ;  /* 0x0000001006557819 */ /* 0x000fe200000006ff */
[-C--:B-----5:R-:W-:Y:S01]  /*0df0*/  FMUL.FTZ R96, R56, R11.reuse ;  /* 0x0000000b38607220 */ /* 0x0a0fe20000410000 */
[----:B------:R-:W-:Y:S01]  /*0e00*/  PRMT R4, R5, 0x7632, R4 ;  /* 0x0000763205047816 */ /* 0x000fe20000000004 */
[----:B------:R-:W-:Y:S01]  /*0e10*/  FADD.FTZ R24, R24, R11 ;  /* 0x0000000b18187221 */ /* 0x000fe20000010000 */
[----:B------:R-:W-:Y:S01]  /*0e20*/  SHF.L.U32 R6, R9, 0x10, RZ ;  /* 0x0000001009067819 */ /* 0x000fe200000006ff */
[----:B------:R-:W-:Y:S01]  /*0e30*/  FFMA.FTZ R40, R3, R11, R40 ;  /* 0x0000000b03287223 */ /* 0x000fe20000010028 */
[----:B------:R-:W-:Y:S01]  /*0e40*/  SHF.L.U32 R95, R5, 0x10, RZ ;  /* 0x00000010055f7819 */ /* 0x000fe200000006ff */
[----:B------:R-:W-:Y:S01]  /*0e50*/  FMUL.FTZ R92, R92, UR20 ;  /* 0x000000145c5c7c20 */ /* 0x000fe20008410000 */
[----:B------:R-:W-:Y:S01]  /*0e60*/  SHF.L.U32 R78, R4, 0x10, RZ ;  /* 0x00000010044e7819 */ /* 0x000fe200000006ff */
[----:B------:R-:W-:Y:S01]  /*0e70*/  FADD.FTZ R4, R81, R96 ;  /* 0x0000006051047221 */ /* 0x000fe20000010000 */
[----:B------:R-:W-:Y:S01]  /*0e80*/  PRMT R82, R7, 0x7632, R82 ;  /* 0x0000763207527816 */ /* 0x000fe20000000052 */
[----:B------:R-:W-:Y:S01]  /*0e90*/  FMUL.FTZ R11, R57, R6 ;  /* 0x00000006390b7220 */ /* 0x000fe20000410000 */
[----:B------:R-:W-:Y:S01]  /*0ea0*/  SHF.L.U32 R5, R7, 0x10, RZ ;  /* 0x0000001007057819 */ /* 0x000fe200000006ff */
[----:B------:R-:W-:Y:S01]  /*0eb0*/  FFMA.FTZ R7, R3, R96, R76 ;  /* 0x0000006003077223 */ /* 0x000fe2000001004c */
[----:B------:R-:W-:Y:S01]  /*0ec0*/  FADD.FTZ R26, R26, R95 ;  /* 0x0000005f1a1a7221 */ /* 0x000fe20000010000 */
[-C--:B------:R-:W-:Y:S01]  /*0ed0*/  FFMA.FTZ R42, R99, R95.reuse, R42 ;  /* 0x0000005f632a7223 */ /* 0x080fe2000001002a */
        /* <DEDUP_REMOVED lines=9> */
[----:B------:R-:W-:Y:S01]  /*0f70*/  SHF.L.U32 R80, R79, 0x10, RZ ;  /* 0x000000104f507819 */ /* 0x000fe200000006ff */
[----:B------:R-:W-:Y:S01]  /*0f80*/  FMUL.FTZ R94, R52, R85 ;  /* 0x00000055345e7220 */ /* 0x000fe20000410000 */
[----:B------:R-:W-:Y:S01]  /*0f90*/  FADD.FTZ R77, R4, R9 ;  /* 0x00000009044d7221 */ /* 0x000fe20000010000 */
[----:B------:R-:W-:Y:S01]  /*0fa0*/  FFMA.FTZ R4, R10, R9, R7 ;  /* 0x000000090a047223 */ /* 0x000fe20000010007 */
[----:B------:R-:W-:Y:S01]  /*0fb0*/  FMUL.FTZ R8, R8, UR20 ;  /* 0x0000001408087c20 */ /* 0x000fe20008410000 */
[----:B------:R-:W-:Y:S01]  /*0fc0*/  FMUL.FTZ R7, R53, R80 ;  /* 0x0000005035077220 */ /* 0x000fe20000410000 */
[----:B------:R-:W-:Y:S01]  /*0fd0*/  FADD.FTZ R76, R77, R94 ;  /* 0x0000005e4d4c7221 */ /* 0x000fe20000010000 */
[----:B------:R-:W-:Y:S01]  /*0fe0*/  FFMA.FTZ R77, R97, R94, R4 ;  /* 0x0000005e614d7223 */ /* 0x000fe20000010004 */
[----:B------:R-:W-:Y:S01]  /*0ff0*/  SHF.L.U32 R82, R82, 0x10, RZ ;  /* 0x0000001052527819 */ /* 0x000fe200000006ff */
[----:B------:R-:W-:Y:S01]  /*1000*/  FMUL.FTZ R93, R93, UR20 ;  /* 0x000000145d5d7c20 */ /* 0x000fe20008410000 */
[----:B------:R-:W-:Y:S01]  /*1010*/  FADD.FTZ R79, R76, R7 ;  /* 0x000000074c4f7221 */ /* 0x000fe20000010000 */
[----:B------:R-:W-:Y:S01]  /*1020*/  FMUL.FTZ R6, R54, R5 ;  /* 0x0000000536067220 */ /* 0x000fe20000410000 */
[----:B------:R-:W-:Y:S01]  /*1030*/  FFMA.FTZ R76, R8, R7, R77 ;  /* 0x00000007084c7223 */ /* 0x000fe2000001004d */
[----:B------:R-:W-:Y:S01]  /*1040*/  FADD.FTZ R22, R22, R5 ;  /* 0x0000000516167221 */ /* 0x000fe20000010000 */
[----:B------:R-:W-:Y:S01]  /*1050*/  FADD.FTZ R27, R27, R78 ;  /* 0x0000004e1b1b7221 */ /* 0x000fe20000010000 */
[----:B------:R-:W-:Y:S01]  /*1060*/  FFMA.FTZ R43, R10, R78, R43 ;  /* 0x0000004e0a2b7223 */ /* 0x000fe2000001002b */
        /* <DEDUP_REMOVED lines=13> */
.L_x_540:
[----:B------:R-:W-:Y:S05]  /*1140*/  BSYNC.RECONVERGENT B0 ;  /* 0x0000000000007941 */ /* 0x000fea0003800200 */
.L_x_539:
        /* <DEDUP_REMOVED lines=32> */
.L_x_542:
[----:B------:R-:W-:Y:S05]  /*1350*/  BSYNC.RECONVERGENT B0 ;  /* 0x0000000000007941 */ /* 0x000fea0003800200 */
.L_x_541:
        /* <DEDUP_REMOVED lines=84> */
.L_x_547:
        /* <DEDUP_REMOVED lines=33> */
.L_x_546:
        /* <DEDUP_REMOVED lines=38> */
.L_x_549:
        /* <DEDUP_REMOVED lines=37> */
.L_x_545:
        /* <DEDUP_REMOVED lines=10> */
[----:B------:R-:W-:Y:S01]  /*2000*/  FFMA.FTZ R80, R107, UR21, R86 ;  /* 0x000000156b507c23 */ /* 0x000fe20008010056 */
[----:B------:R-:W-:Y:S01]  /*2010*/  PRMT R78, R19, 0x7632, R78 ;  /* 0x00007632134e7816 */ /* 0x000fe2000000004e */
[--C-:B------:R-:W-:Y:S01]  /*2020*/  FFMA.FTZ R84, R98, UR21, R86.reuse ;  /* 0x0000001562547c23 */ /* 0x100fe20008010056 */
        /* <DEDUP_REMOVED lines=11> */
[--C-:B------:R-:W-:Y:S01]  /*20e0*/  FFMA.FTZ R76, R85, UR20, R80.reuse ;  /* 0x00000014554c7c23 */ /* 0x100fe20008010050 */
[----:B------:R-:W-:Y:S01]  /*20f0*/  FFMA.FTZ R84, R84, UR20, R77 ;  /* 0x0000001454547c23 */ /* 0x000fe2000801004d */
[----:B------:R-:W-:Y:S01]  /*2100*/  PRMT R80, R17, 0x7632, R80 ;  /* 0x0000763211507816 */ /* 0x000fe20000000050 */
[----:B------:R-:W-:Y:S01]  /*2110*/  FFMA.FTZ R79, R82, UR20, R79 ;  /* 0x00000014524f7c23 */ /* 0x000fe2000801004f */
[----:B------:R-:W-:Y:S01]  /*2120*/  FFMA.FTZ R85, R83, UR20, R78 ;  /* 0x0000001453557c23 */ /* 0x000fe2000801004e */
[--C-:B------:R-:W-:Y:S01]  /*2130*/  FFMA.FTZ R87, R111, UR21, R86.reuse ;  /* 0x000000156f577c23 */ /* 0x100fe20008010056 */
[--C-:B------:R-:W-:Y:S01]  /*2140*/  FFMA.FTZ R88, R104, UR21, R86.reuse ;  /* 0x0000001568587c23 */ /* 0x100fe20008010056 */
[----:B------:R-:W-:Y:S01]  /*2150*/  PRMT R77, R16, 0x7632, R77 ;  /* 0x00007632104d7816 */ /* 0x000fe2000000004d */
        /* <DEDUP_REMOVED lines=19> */
.L_x_551:
[--C-:B------:R-:W-:Y:S01]  /*2290*/  FFMA.FTZ R71, R111, UR21, R86.reuse ;  /* 0x000000156f477c23 */ /* 0x100fe20008010056 */
        /* <DEDUP_REMOVED lines=11> */
[--C-:B------:R-:W-:Y:S01]  /*2350*/  FFMA.FTZ R77, R71, UR20, R70.reuse ;  /* 0x00000014474d7c23 */ /* 0x100fe20008010046 */
[----:B------:R-:W-:Y:S01]  /*2360*/  FFMA.FTZ R80, R78, UR20, R79 ;  /* 0x000000144e507c23 */ /* 0x000fe2000801004f */
[----:B------:R-:W-:Y:S01]  /*2370*/  PRMT R70, R17, 0x7632, R70 ;  /* 0x0000763211467816 */ /* 0x000fe20000000046 */
[----:B------:R-:W-:Y:S01]  /*2380*/  FFMA.FTZ R76, R68, UR20, R69 ;  /* 0x00000014444c7c23 */ /* 0x000fe20008010045 */
[----:B------:R-:W-:Y:S01]  /*2390*/  FFMA.FTZ R83, R81, UR20, R82 ;  /* 0x0000001451537c23 */ /* 0x000fe20008010052 */
[----:B------:R-:W-:Y:S01]  /*23a0*/  PRMT R79, R18, 0x7632, R79 ;  /* 0x00007632124f7816 */ /* 0x000fe2000000004f */
[----:B------:R-:W-:Y:S01]  /*23b0*/  FFMA.FTZ R81, R102, UR21, R86 ;  /* 0x0000001566517c23 */ /* 0x000fe20008010056 */
[----:B------:R-:W-:Y:S01]  /*23c0*/  PRMT R68, R16, 0x7632, R68 ;  /* 0x0000763210447816 */ /* 0x000fe20000000044 */
[----:B------:R-:W-:Y:S01]  /*23d0*/  FFMA.FTZ R69, R112, UR21, R86 ;  /* 0x0000001570457c23 */ /* 0x000fe20008010056 */
        /* <DEDUP_REMOVED lines=24> */
.L_x_550:
        /* <DEDUP_REMOVED lines=50> */
.L_x_552:
        /* <DEDUP_REMOVED lines=48> */
.L_x_548:
        /* <DEDUP_REMOVED lines=14> */
.L_x_544:
[----:B------:R-:W-:Y:S05]  /*2c60*/  BSYNC.RECONVERGENT B0 ;  /* 0x0000000000007941 */ /* 0x000fea0003800200 */
.L_x_543:
        /* <DEDUP_REMOVED lines=62> */
.L_x_557:
[--C-:B0-----:R-:W-:Y:S01]  /*3050*/  FFMA.FTZ R75, R97, UR21, R86.reuse ;  /* 0x00000015614b7c23 */ /* 0x101fe20008010056 */
[--C-:B------:R-:W-:Y:S01]  /*3060*/  FFMA.FTZ R79, R93, UR21, R86.reuse ;  /* 0x000000155d4f7c23 */ /* 0x100fe20008010056 */
[--C-:B------:R-:W-:Y:S01]  /*3070*/  FFMA.FTZ R72, R99, UR21, R86.reuse ;  /* 0x0000001563487c23 */ /* 0x100fe20008010056 */
[----:B------:R-:W-:Y:S01]  /*3080*/  SHF.L.U32 R74, R14, 0x10, RZ ;  /* 0x000000100e4a7819 */ /* 0x000fe200000006ff */
        /* <DEDUP_REMOVED lines=41> */
.L_x_556:
[----:B0-----:R-:W0:Y:S02]  /*3320*/  LDC.64 R76, c[0x0][0x470] ;  /* 0x00011c00ff4c7b82 */ /* 0x001e240000000a00 */
[----:B0-----:R-:W-:-:S04]  /*3330*/  ISETP.NE.U32.AND P1, PT, R76, RZ, PT ;  /* 0x000000ff4c00720c */ /* 0x001fc80003f25070 */
[----:B------:R-:W-:-:S13]  /*3340*/  ISETP.NE.AND.EX P1, PT, R77, RZ, PT, P1 ;  /* 0x000000ff4d00720c */ /* 0x000fda0003f25310 */
[----:B------:R-:W-:Y:S05]  /*3350*/  @!P1 BRA `(.L_x_559) ;  /* 0x0000000000b49947 */ /* 0x000fea0003800000 */
[--C-:B------:R-:W-:Y:S01]  /*3360*/  FFMA.FTZ R71, R97, UR21, R86.reuse ;  /* 0x0000001561477c23 */ /* 0x100fe20008010056 */
        /* <DEDUP_REMOVED lines=44> */
.L_x_559:
        /* <DEDUP_REMOVED lines=19> */
[--C-:B------:R-:W-:Y:S01]  /*3760*/  FFMA.FTZ R82, R99, UR21, R86.reuse ;  /* 0x0000001563527c23 */ /* 0x100fe20008010056 */
[--C-:B------:R-:W-:Y:S01]  /*3770*/  FFMA.FTZ R84, R10, UR21, R86.reuse ;  /* 0x000000150a547c23 */ /* 0x100fe20008010056 */
        /* <DEDUP_REMOVED lines=20> */
.L_x_555:
        /* <DEDUP_REMOVED lines=45> */
.L_x_561:
        /* <DEDUP_REMOVED lines=33> */
.L_x_560:
        /* <DEDUP_REMOVED lines=37> */
.L_x_562:
        /* <DEDUP_REMOVED lines=28> */
.L_x_558:
        /* <DEDUP_REMOVED lines=9> */
.L_x_554:
[----:B------:R-:W-:Y:S05]  /*4240*/  BSYNC.RECONVERGENT B0 ;  /* 0x0000000000007941 */ /* 0x000fea0003800200 */
.L_x_553:
[----:B------:R-:W-:Y:S01]  /*4250*/  UPLOP3.LUT UP1, UPT, UPT, UPT, UP1, 0x40, 0x4 ;  /* 0x000000000004789c */ /* 0x000fe20003f2e810 */
[----:B------:R-:W-:Y:S10]  /*4260*/  BRA.U !UP2, `(.L_x_563) ;  /* 0xffffffc10a787547 */ /* 0x000ff4000b83ffff */
.L_x_536:
        /* <DEDUP_REMOVED lines=23> */
.L_x_564:
        /* <DEDUP_REMOVED lines=10> */
.L_x_2806:


//--------------------- .text._ZN10layer_norm31ln_parallel_residual_bwd_kernelINS_13Kernel_traitsIf13__nv_bfloat16S2_S2_fjLj4096ELj1ELj1ELj8ELj16ENS_18Kernel_traits_baseILj4096EfS2_S2_S2_fjLj256EEEEELb0ELb1ELb1EEEvNS_9BwdParamsE --------------------------
	.section	.text._ZN10layer_norm31ln_parallel_residual_bwd_kernelINS_13Kernel_traitsIf13__nv_bfloat16S2_S2_fjLj4096ELj1ELj1ELj8ELj16ENS_18Kernel_traits_baseILj4096EfS2_S2_S2_fjLj256EEEEELb0ELb1ELb1EEEvNS_9BwdParamsE,"ax",@progbits
	.align	128
        .global         _ZN10layer_norm31ln_parallel_residual_bwd_kernelINS_13Kernel_traitsIf13__nv_bfloat16S2_S2_fjLj4096ELj1ELj1ELj8ELj16ENS_18Kernel_traits_baseILj4096EfS2_S2_S2_fjLj256EEEEELb0ELb1ELb1EEEvNS_9BwdParamsE
        .type           _ZN10layer_norm31ln_parallel_residual_bwd_kernelINS_13Kernel_traitsIf13__nv_bfloat16S2_S2_fjLj4096ELj1ELj1ELj8ELj16ENS_18Kernel_traits_baseILj4096EfS2_S2_S2_fjLj256EEEEELb0ELb1ELb1EEEvNS_9BwdParamsE,@function
        .size           _ZN10layer_norm31ln_parallel_residual_bwd_kernelINS_13Kernel_traitsIf13__nv_bfloat16S2_S2_fjLj4096ELj1ELj1ELj8ELj16ENS_18Kernel_traits_baseILj4096EfS2_S2_S2_fjLj256EEEEELb0ELb1ELb1EEEvNS_9BwdParamsE,(.L_x_2807 - _ZN10layer_norm31ln_parallel_residual_bwd_kernelINS_13Kernel_traitsIf13__nv_bfloat16S2_S2_fjLj4096ELj1ELj1ELj8ELj16ENS_18Kernel_traits_baseILj4096EfS2_S2_S2_fjLj256EEEEELb0ELb1ELb1EEEvNS_9BwdParamsE)
        .other          _ZN10layer_norm31ln_parallel_residual_bwd_kernelINS_13Kernel_traitsIf13__nv_bfloat16S2_S2_fjLj4096ELj1ELj1ELj8ELj16ENS_18Kernel_traits_baseILj4096EfS2_S2_S2_fjLj256EEEEELb0ELb1ELb1EEEvNS_9BwdParamsE,@"STO_CUDA_ENTRY STV_DEFAULT"
_ZN10layer_norm31ln_parallel_residual_bwd_kernelINS_13Kernel_traitsIf13__nv_bfloat16S2_S2_fjLj4096ELj1ELj1ELj8ELj16ENS_18Kernel_traits_baseILj4096EfS2_S2_S2_fjLj256EEEEELb0ELb1ELb1EEEvNS_9BwdParamsE:
.text._ZN10layer_norm31ln_parallel_residual_bwd_kernelINS_13Kernel_traitsIf13__nv_bfloat16S2_S2_fjLj4096ELj1ELj1ELj8ELj16ENS_18Kernel_traits_baseILj4096EfS2_S2_S2_fjLj256EEEEELb0ELb1ELb1EEEvNS_9BwdParamsE:
        /* <DEDUP_REMOVED lines=39> */
[----:B-1----:R-:W-:Y:S01]  /*0270*/  UISETP.NE.U32.AND UP0, UPT, UR6, URZ, UPT ;  /* 0x000000ff0600728c */ /* 0x002fe2000bf05070 */
[----:B------:R-:W-:Y:S02]  /*0280*/  CS2R R8, SRZ ;  /* 0x0000000000087805 */ /* 0x000fe4000001ff00 */
[----:B------:R-:W-:Y:S01]  /*0290*/  CS2R R6, SRZ ;  /* 0x0000000000067805 */ /* 0x000fe2000001ff00 */
[----:B------:R-:W-:Y:S01]  /*02a0*/  UPLOP3.LUT UP1, UPT, UPT, UPT, UPT, 0x40, 0x4 ;  /* 0x000000000004789c */ /* 0x000fe20003f2e870 */
[----:B0-----:R-:W-:Y:S01]  /*02b0*/  IMAD.WIDE.U32 R2, R64, 0x20, R2 ;  /* 0x0000002040027825 */ /* 0x001fe200078e0002 */
[----:B------:R-:W-:Y:S02]  /*02c0*/  UISETP.NE.AND.EX UP0, UPT, UR7, URZ, UPT, UP0 ;  /* 0x000000ff0700728c */ /* 0x000fe4000bf05300 */
[----:B---3--:R-:W-:Y:S01]  /*02d0*/  UISETP.NE.AND UP2, UPT, UR5, URZ, UPT ;  /* 0x000000ff0500728c */ /* 0x008fe2000bf45270 */
[----:B------:R-:W-:Y:S01]  /*02e0*/  CS2R R4, SRZ ;  /* 0x0000000000047805 */ /* 0x000fe2000001ff00 */
[----:B--2---:R-:W5:Y:S01]  /*02f0*/  LDG.E.128 R24, desc[UR12][R2.64] ;  /* 0x0000000c02187981 */ /* 0x004f62000c1e1d00 */
[----:B------:R-:W-:Y:S01]  /*0300*/  MOV R83, RZ ;  /* 0x000000ff00537202 */ /* 0x000fe20000000f00 */
[----:B------:R-:W0:Y:S01]  /*0310*/  LDCU UR11, c[0x0][0x388] ;  /* 0x00007100ff0b77ac */ /* 0x000e220008000800 */
[----:B------:R-:W-:Y:S01]  /*0320*/  PLOP3.LUT P0, PT, PT, PT, UP0, 0x80, 0x8 ;  /* 0x000000000008781c */ /* 0x000fe20003f0f008 */
[----:B------:R-:W5:Y:S01]  /*0330*/  LDG.E.128 R28, desc[UR12][R2.64+0x10] ;  /* 0x0000100c021c7981 */ /* 0x000f62000c1e1d00 */
[----:B------:R-:W-:Y:S01]  /*0340*/  PLOP3.LUT P3, PT, PT, PT, UP2, 0x80, 0x8 ;  /* 0x000000000008781c */ /* 0x000fe20003f6f028 */
[----:B------:R-:W1:Y:S02]  /*0350*/  LDCU UR14, c[0x0][0x400] ;  /* 0x00008000ff0e77ac */ /* 0x000e640008000800 */
[----:B------:R-:W5:Y:S01]  /*0360*/  LDG.E.128 R32, desc[UR12][R2.64+0x2000] ;  /* 0x0020000c02207981 */ /* 0x000f62000c1e1d00 */
[----:B------:R-:W2:Y:S03]  /*0370*/  LDCU.64 UR6, c[0x0][0x470] ;  /* 0x00008e00ff0677ac */ /* 0x000ea60008000a00 */
[----:B------:R3:W5:Y:S01]  /*0380*/  LDG.E.128 R36, desc[UR12][R2.64+0x2010] ;  /* 0x0020100c02247981 */ /* 0x000762000c1e1d00 */
[----:B------:R-:W4:Y:S01]  /*0390*/  LDCU.64 UR8, c[0x0][0x478] ;  /* 0x00008f00ff0877ac */ /* 0x000f220008000a00 */
[----:B0--3--:R-:W-:-:S07]  /*03a0*/  CS2R R2, SRZ ;  /* 0x0000000000027805 */ /* 0x009fce000001ff00 */
.L_x_584:
[----:B0-----:R-:W0:Y:S01]  /*03b0*/  LDC.64 R60, c[0x0][0x3a8] ;  /* 0x0000ea00ff3c7b82 */ /* 0x001e220000000a00 */
[----:B------:R-:W-:-:S05]  /*03c0*/  IMAD R0, R82, UR11, RZ ;  /* 0x0000000b52007c24 */ /* 0x000fca000f8e02ff */
[----:B------:R-:W-:Y:S02]  /*03d0*/  SHF.R.S32.HI R53, RZ, 0x1f, R0 ;  /* 0x0000001fff357819 */ /* 0x000fe40000011400 */
[----:B------:R-:W3:Y:S02]  /*03e0*/  LDC.64 R66, c[0x0][0x428] ;  /* 0x00010a00ff427b82 */ /* 0x000ee40000000a00 */
[----:B------:R-:W-:-:S04]  /*03f0*/  LEA.HI R53, R53, R0, RZ, 0x3 ;  /* 0x0000000035357211 */ /* 0x000fc800078f18ff */
[----:B------:R-:W-:Y:S02]  /*0400*/  LEA.HI.SX32 R85, R53, R64, 0x1d ;  /* 0x0000004035557211 */ /* 0x000fe400078feaff */
[----:B------:R-:W1:Y:S02]  /*0410*/  LDC.64 R92, c[0x0][0x3c0] ;  /* 0x0000f000ff5c7b82 */ /* 0x000e640000000a00 */
[C---:B------:R-:W-:Y:S01]  /*0420*/  IADD3 R81, PT, PT, R85.reuse, 0x100, RZ ;  /* 0x0000010055517810 */ /* 0x040fe20007ffe0ff */
[----:B0-----:R-:W-:-:S05]  /*0430*/  IMAD.WIDE.U32 R52, R85, 0x10, R60 ;  /* 0x0000001055347825 */ /* 0x001fca00078e003c */
[----:B------:R-:W0:Y:S01]  /*0440*/  LDC.64 R94, c[0x0][0x3c8] ;  /* 0x0000f200ff5e7b82 */ /* 0x000e220000000a00 */
[----:B------:R-:W-:Y:S01]  /*0450*/  IMAD.WIDE.U32 R60, R81, 0x10, R60 ;  /* 0x00000010513c7825 */ /* 0x000fe200078e003c */
[----:B------:R-:W2:Y:S03]  /*0460*/  LDG.E.128 R52, desc[UR12][R52.64] ;  /* 0x0000000c34347981 */ /* 0x000ea6000c1e1d00 */
[----:B---3--:R-:W-:-:S03]  /*0470*/  IMAD.WIDE.U32 R56, R85, 0x10, R66 ;  /* 0x0000001055387825 */ /* 0x008fc600078e0042 */
[----:B------:R-:W3:Y:S01]  /*0480*/  @P0 LDC.64 R90, c[0x0][0x438] ;  /* 0x00010e00ff5a0b82 */ /* 0x000ee20000000a00 */
[----:B------:R-:W4:Y:S04]  /*0490*/  LDG.E.128 R60, desc[UR12][R60.64] ;  /* 0x0000000c3c3c7981 */ /* 0x000f28000c1e1d00 */
[----:B------:R-:W4:Y:S01]  /*04a0*/  LDG.E.128 R56, desc[UR12][R56.64] ;  /* 0x0000000c38387981 */ /* 0x000f22000c1e1d00 */
[----:B-1----:R-:W-:Y:S02]  /*04b0*/  IMAD.WIDE R92, R82, 0x4, R92 ;  /* 0x00000004525c7825 */ /* 0x002fe400078e025c */
[----:B------:R-:W1:Y:S04]  /*04c0*/  LDC.64 R88, c[0x0][0x380] ;  /* 0x0000e000ff587b82 */ /* 0x000e680000000a00 */
[----:B------:R-:W4:Y:S01]  /*04d0*/  LDG.E R92, desc[UR12][R92.64] ;  /* 0x0000000c5c5c7981 */ /* 0x000f22000c1e1900 */
[----:B------:R-:W-:-:S03]  /*04e0*/  IMAD.WIDE.U32 R66, R81, 0x10, R66 ;  /* 0x0000001051427825 */ /* 0x000fc600078e0042 */
[----:B------:R-:W1:Y:S03]  /*04f0*/  LDC.64 R86, c[0x0][0x438] ;  /* 0x00010e00ff567b82 */ /* 0x000e660000000a00 */
[----:B------:R-:W4:Y:S01]  /*0500*/  LDG.E.128 R64, desc[UR12][R66.64] ;  /* 0x0000000c42407981 */ /* 0x000f22000c1e1d00 */
[----:B0-----:R-:W-:-:S05]  /*0510*/  IMAD.WIDE R94, R82, 0x4, R94 ;  /* 0x00000004525e7825 */ /* 0x001fca00078e025e */
[----:B------:R-:W4:Y:S01]  /*0520*/  LDG.E R84, desc[UR12][R94.64] ;  /* 0x0000000c5e547981 */ /* 0x000f22000c1e1900 */
[----:B---3--:R-:W-:Y:S01]  /*0530*/  @P0 IMAD.WIDE.U32 R90, R85, 0x10, R90 ;  /* 0x00000010555a0825 */ /* 0x008fe200078e005a */
[----:B-1----:R-:W-:-:S04]  /*0540*/  IADD3 R82, PT, PT, R82, R88, RZ ;  /* 0x0000005852527210 */ /* 0x002fc80007ffe0ff */
[----:B-----5:R0:W5:Y:S01]  /*0550*/  @P0 LDG.E.128 R20, desc[UR12][R90.64] ;  /* 0x0000000c5a140981 */ /* 0x020162000c1e1d00 */
[----:B------:R-:W-:Y:S02]  /*0560*/  ISETP.GE.AND P4, PT, R82, R89, PT ;  /* 0x000000595200720c */ /* 0x000fe40003f86270 */
[----:B------:R-:W-:-:S04]  /*0570*/  ISETP.NE.U32.AND P0, PT, R86, RZ, PT ;  /* 0x000000ff5600720c */ /* 0x000fc80003f05070 */
[----:B------:R-:W-:Y:S01]  /*0580*/  ISETP.NE.AND.EX P0, PT, R87, RZ, PT, P0 ;  /* 0x000000ff5700720c */ /* 0x000fe20003f05300 */
[----:B------:R-:W-:Y:S01]  /*0590*/  BSSY.RECONVERGENT B0, `(.L_x_566) ;  /* 0x00000a6000007945 */ /* 0x000fe20003800200 */
[C---:B--2---:R-:W-:Y:S02]  /*05a0*/  PRMT R89, R52.reuse, 0x7632, R89 ;  /* 0x0000763234597816 */ /* 0x044fe40000000059 */
[----:B------:R-:W-:Y:S02]  /*05b0*/  SHF.L.U32 R52, R52, 0x10, RZ ;  /* 0x0000001034347819 */ /* 0x000fe400000006ff */
[----:B------:R-:W-:Y:S02]  /*05c0*/  SHF.L.U32 R98, R54, 0x10, RZ ;  /* 0x0000001036627819 */ /* 0x000fe400000006ff */
[C---:B----4-:R-:W-:Y:S02]  /*05d0*/  PRMT R0, R59.reuse, 0x7632, R0 ;  /* 0x000076323b007816 */ /* 0x050fe40000000000 */
[----:B------:R-:W-:-:S02]  /*05e0*/  SHF.L.U32 R123, R59, 0x10, RZ ;  /* 0x000000103b7b7819 */ /* 0x000fc400000006ff */
[C---:B------:R-:W-:Y:S02]  /*05f0*/  PRMT R125, R58.reuse, 0x7632, R125 ;  /* 0x000076323a7d7816 */ /* 0x040fe4000000007d */
[----:B------:R-:W-:Y:S02]  /*0600*/  SHF.L.U32 R121, R58, 0x10, RZ ;  /* 0x000000103a797819 */ /* 0x000fe400000006ff */
[----:B------:R-:W-:Y:S02]  /*0610*/  FSEL R59, R92, RZ, !P3 ;  /* 0x000000ff5c3b7208 */ /* 0x000fe40005800000 */
[C---:B------:R-:W-:Y:S02]  /*0620*/  PRMT R58, R60.reuse, 0x7632, R58 ;  /* 0x000076323c3a7816 */ /* 0x040fe4000000003a */
[----:B------:R-:W-:Y:S02]  /*0630*/  SHF.L.U32 R60, R60, 0x10, RZ ;  /* 0x000000103c3c7819 */ /* 0x000fe400000006ff */
[----:B0-----:R-:W-:-:S02]  /*0640*/  PRMT R90, R61, 0x7632, R90 ;  /* 0x000076323d5a7816 */ /* 0x001fc4000000005a */
[----:B------:R-:W-:Y:S02]  /*0650*/  SHF.L.U32 R92, R61, 0x10, RZ ;  /* 0x000000103d5c7819 */ /* 0x000fe400000006ff */
[----:B------:R-:W-:Y:S02]  /*0660*/  PRMT R93, R53, 0x7632, R93 ;  /* 0x00007632355d7816 */ /* 0x000fe4000000005d */
[----:B------:R-:W-:Y:S02]  /*0670*/  PRMT R94, R54, 0x7632, R94 ;  /* 0x00007632365e7816 */ /* 0x000fe4000000005e */
[----:B------:R-:W-:Y:S02]  /*0680*/  PRMT R95, R55, 0x7632, R95 ;  /* 0x00007632375f7816 */ /* 0x000fe4000000005f */
[----:B------:R-:W-:Y:S01]  /*0690*/  PRMT R61, R62, 0x7632, R61 ;  /* 0x000076323e3d7816 */ /* 0x000fe2000000003d */
[----:B------:R-:W-:Y:S01]  /*06a0*/  FADD.FTZ R109, -R59, R52 ;  /* 0x000000343b6d7221 */ /* 0x000fe20000010100 */
[----:B------:R-:W-:Y:S01]  /*06b0*/  PRMT R99, R63, 0x7632, R99 ;  /* 0x000076323f637816 */ /* 0x000fe20000000063 */
[----:B------:R-:W-:Y:S01]  /*06c0*/  FADD.FTZ R52, -R59, R98 ;  /* 0x000000623b347221 */ /* 0x000fe20000010100 */
[----:B------:R-:W-:Y:S01]  /*06d0*/  SHF.L.U32 R96, R53, 0x10, RZ ;  /* 0x0000001035607819 */ /* 0x000fe200000006ff */
[----:B------:R-:W-:Y:S01]  /*06e0*/  FADD.FTZ R91, -R59, R60 ;  /* 0x0000003c3b5b7221 */ /* 0x000fe20000010100 */
        /* <DEDUP_REMOVED lines=10> */
[----:B------:R-:W-:Y:S01]  /*0790*/  SHF.L.U32 R60, R99, 0x10, RZ ;  /* 0x00000010633c7819 */ /* 0x000fe200000006ff */
[C---:B------:R-:W-:Y:S01]  /*07a0*/  FADD.FTZ R111, -R59.reuse, R96 ;  /* 0x000000603b6f7221 */ /* 0x040fe20000010100 */
[C---:B------:R-:W-:Y:S02]  /*07b0*/  PRMT R88, R56.reuse, 0x7632, R88 ;  /* 0x0000763238587816 */ /* 0x040fe40000000058 */
[----:B------:R-:W-:Y:S01]  /*07c0*/  SHF.L.U32 R53, R56, 0x10, RZ ;  /* 0x0000001038357819 */ /* 0x000fe200000006ff */
[----:B------:R-:W-:Y:S01]  /*07d0*/  FADD.FTZ R107, -R59, R100 ;  /* 0x000000643b6b7221 */ /* 0x000fe20000010100 */
[----:B------:R-:W-:Y:S01]  /*07e0*/  PRMT R54, R57, 0x7632, R54 ;  /* 0x0000763239367816 */ /* 0x000fe20000000036 */
[----:B------:R-:W-:Y:S01]  /*07f0*/  FADD.FTZ R108, -R59, R108 ;  /* 0x0000006c3b6c7221 */ /* 0x000fe20000010100 */
[----:B------:R-:W-:Y:S01]  /*0800*/  SHF.L.U32 R55, R57, 0x10, RZ ;  /* 0x0000001039377819 */ /* 0x000fe200000006ff */
[C---:B------:R-:W-:Y:S01]  /*0810*/  FADD.FTZ R106, -R59.reuse, R106 ;  /* 0x0000006a3b6a7221 */ /* 0x040fe20000010100 */
[----:B------:R-:W0:Y:S01]  /*0820*/  @P0 LDC.64 R56, c[0x0][0x438] ;  /* 0x00010e00ff380b82 */ /* 0x000e220000000a00 */
        /* <DEDUP_REMOVED lines=9> */
[----:B------:R-:W-:Y:S01]  /*08c0*/  SHF.L.U32 R60, R88, 0x10, RZ ;  /* 0x00000010583c7819 */ /* 0x000fe200000006ff */
[----:B------:R-:W-:Y:S01]  /*08d0*/  FMUL.FTZ R101, R24, R53 ;  /* 0x0000003518657220 */ /* 0x000fe20000410000 */
[----:B------:R-:W-:-:S03]  /*08e0*/  SHF.L.U32 R62, R54, 0x10, RZ ;  /* 0x00000010363e7819 */ /* 0x000fc600000006ff */
[----:B------:R-:W-:Y:S01]  /*08f0*/  FMUL.FTZ R104, R25, R60 ;  /* 0x0000003c19687220 */ /* 0x000fe20000410000 */
[----:B------:R-:W-:Y:S01]  /*0900*/  FADD.FTZ R63, RZ, R101 ;  /* 0x00000065ff3f7221 */ /* 0x000fe20000010000 */
[----:B------:R-:W-:-:S03]  /*0910*/  FMUL.FTZ R102, R26, R55 ;  /* 0x000000371a667220 */ /* 0x000fc60000410000 */
[----:B------:R-:W-:Y:S01]  /*0920*/  FADD.FTZ R63, R104, R63 ;  /* 0x0000003f683f7221 */ /* 0x000fe20000010000 */
[----:B------:R-:W-:-:S03]  /*0930*/  FMUL.FTZ R113, R27, R62 ;  /* 0x0000003e1b717220 */ /* 0x000fc60000410000 */
[----:B------:R-:W-:Y:S01]  /*0940*/  FADD.FTZ R54, R102, R63 ;  /* 0x0000003f66367221 */ /* 0x000fe20000010000 */
[C---:B------:R-:W-:Y:S01]  /*0950*/  PRMT R117, R65.reuse, 0x7632, R117 ;  /* 0x0000763241757816 */ /* 0x040fe20000000075 */
[----:B------:R-:W-:Y:S01]  /*0960*/  FMUL.FTZ R116, R28, R121 ;  /* 0x000000791c747220 */ /* 0x000fe20000410000 */
[----:B------:R-:W-:Y:S01]  /*0970*/  SHF.L.U32 R103, R65, 0x10, RZ ;  /* 0x0000001041677819 */ /* 0x000fe200000006ff */
[----:B------:R-:W-:Y:S01]  /*0980*/  FADD.FTZ R65, R113, R54 ;  /* 0x0000003671417221 */ /* 0x000fe20000010000 */
[----:B------:R-:W-:Y:S01]  /*0990*/  SHF.L.U32 R125, R125, 0x10, RZ ;  /* 0x000000107d7d7819 */ /* 0x000fe200000006ff */
[----:B0-----:R-:W-:-:S04]  /*09a0*/  @P0 IMAD.WIDE.U32 R56, R81, 0x10, R56 ;  /* 0x0000001051380825 */ /* 0x001fc800078e0038 */
[----:B------:R-:W-:Y:S01]  /*09b0*/  FADD.FTZ R65, R116, R65 ;  /* 0x0000004174417221 */ /* 0x000fe20000010000 */
[----:B------:R-:W-:Y:S01]  /*09c0*/  FMUL.FTZ R112, R29, R125 ;  /* 0x0000007d1d707220 */ /* 0x000fe20000410000 */
[----:B------:R-:W-:Y:S01]  /*09d0*/  SHF.L.U32 R63, R0, 0x10, RZ ;  /* 0x00000010003f7819 */ /* 0x000fe200000006ff */
[----:B------:R-:W-:Y:S01]  /*09e0*/  FMUL.FTZ R0, R84, R109 ;  /* 0x0000006d54007220 */ /* 0x000fe20000410000 */
[----:B------:R-:W-:Y:S01]  /*09f0*/  FMUL.FTZ R114, R30, R123 ;  /* 0x0000007b1e727220 */ /* 0x000fe20000410000 */
[----:B------:R-:W-:Y:S01]  /*0a00*/  FADD.FTZ R65, R112, R65 ;  /* 0x0000004170417221 */ /* 0x000fe20000010000 */
[----:B------:R0:W5:Y:S01]  /*0a10*/  @P0 LDG.E.128 R48, desc[UR12][R56.64] ;  /* 0x0000000c38300981 */ /* 0x000162000c1e1d00 */
[----:B------:R-:W-:Y:S01]  /*0a20*/  FMUL.FTZ R110, R84, R111 ;  /* 0x0000006f546e7220 */ /* 0x000fe20000410000 */
[----:B------:R-:W-:Y:S01]  /*0a30*/  PRMT R119, R64, 0x7632, R119 ;  /* 0x0000763240777816 */ /* 0x000fe20000000077 */
[----:B------:R-:W-:Y:S01]  /*0a40*/  FMUL.FTZ R111, R84, R52 ;  /* 0x00000034546f7220 */ /* 0x000fe20000410000 */
[----:B------:R-:W-:Y:S01]  /*0a50*/  SHF.L.U32 R61, R64, 0x10, RZ ;  /* 0x00000010403d7819 */ /* 0x000fe200000006ff */
[----:B------:R-:W-:Y:S01]  /*0a60*/  FMUL.FTZ R108, R84, R108 ;  /* 0x0000006c546c7220 */ /* 0x000fe20000410000 */
[----:B------:R-:W-:Y:S01]  /*0a70*/  FMUL.FTZ R109, R31, R63 ;  /* 0x0000003f1f6d7220 */ /* 0x000fe20000410000 */
[----:B------:R-:W-:Y:S01]  /*0a80*/  FADD.FTZ R52, R114, R65 ;  /* 0x0000004172347221 */ /* 0x000fe20000010000 */
[----:B0-----:R-:W-:Y:S01]  /*0a90*/  FFMA.FTZ R57, R0, R101, RZ ;  /* 0x0000006500397223 */ /* 0x001fe200000100ff */
[----:B------:R-:W-:Y:S01]  /*0aa0*/  SHF.L.U32 R119, R119, 0x10, RZ ;  /* 0x0000001077777819 */ /* 0x000fe200000006ff */
[----:B------:R-:W-:Y:S01]  /*0ab0*/  FMUL.FTZ R65, R32, R61 ;  /* 0x0000003d20417220 */ /* 0x000fe20000410000 */
[----:B------:R-:W-:Y:S01]  /*0ac0*/  FADD.FTZ R52, R109, R52 ;  /* 0x000000346d347221 */ /* 0x000fe20000010000 */
[----:B------:R-:W-:Y:S01]  /*0ad0*/  FFMA.FTZ R57, R108, R104, R57 ;  /* 0x000000686c397223 */ /* 0x000fe20000010039 */
[C---:B------:R-:W-:Y:S01]  /*0ae0*/  PRMT R120, R67.reuse, 0x7632, R120 ;  /* 0x0000763243787816 */ /* 0x040fe20000000078 */
[----:B------:R-:W-:Y:S01]  /*0af0*/  FMUL.FTZ R106, R84, R106 ;  /* 0x0000006a546a7220 */ /* 0x000fe20000410000 */
[----:B------:R-:W-:Y:S01]  /*0b00*/  SHF.L.U32 R115, R67, 0x10, RZ ;  /* 0x0000001043737819 */ /* 0x000fe200000006ff */
[----:B------:R-:W-:Y:S01]  /*0b10*/  FFMA.FTZ R67, R110, R102, R57 ;  /* 0x000000666e437223 */ /* 0x000fe20000010039 */
[C---:B------:R-:W-:Y:S01]  /*0b20*/  PRMT R124, R66.reuse, 0x7632, R124 ;  /* 0x00007632427c7816 */ /* 0x040fe2000000007c */
[----:B------:R-:W-:Y:S01]  /*0b30*/  FADD.FTZ R57, R65, R52 ;  /* 0x0000003441397221 */ /* 0x000fe20000010000 */
[----:B------:R-:W-:Y:S01]  /*0b40*/  SHF.L.U32 R105, R66, 0x10, RZ ;  /* 0x0000001042697819 */ /* 0x000fe200000006ff */
[----:B------:R-:W-:Y:S01]  /*0b50*/  FMUL.FTZ R66, R33, R119 ;  /* 0x0000007721427220 */ /* 0x000fe20000410000 */
[----:B------:R-:W-:Y:S01]  /*0b60*/  SHF.L.U32 R117, R117, 0x10, RZ ;  /* 0x0000001075757819 */ /* 0x000fe200000006ff */
[----:B------:R-:W-:Y:S01]  /*0b70*/  FFMA.FTZ R52, R106, R113, R67 ;  /* 0x000000716a347223 */ /* 0x000fe20000010043 */
[----:B------:R-:W-:Y:S01]  /*0b80*/  FMUL.FTZ R67, R34, R103 ;  /* 0x0000006722437220 */ /* 0x000fe20000410000 */
[----:B------:R-:W-:Y:S01]  /*0b90*/  FADD.FTZ R54, R57, R66 ;  /* 0x0000004239367221 */ /* 0x000fe20000010000 */
[----:B------:R-:W-:Y:S01]  /*0ba0*/  FMUL.FTZ R118, R84, R89 ;  /* 0x0000005954767220 */ /* 0x000fe20000410000 */
[----:B------:R-:W-:Y:S01]  /*0bb0*/  FFMA.FTZ R57, R111, R116, R52 ;  /* 0x000000746f397223 */ /* 0x000fe20000010034 */
[----:B------:R-:W-:Y:S01]  /*0bc0*/  FMUL.FTZ R88, R35, R117 ;  /* 0x0000007523587220 */ /* 0x000fe20000410000 */
[----:B------:R-:W-:Y:S01]  /*0bd0*/  FADD.FTZ R89, R54, R67 ;  /* 0x0000004336597221 */ /* 0x000fe20000010000 */
        /* <DEDUP_REMOVED lines=50> */
[----:B------:R-:W2:Y:S01]  /*0f00*/  S2R R64, SR_TID.X ;  /* 0x0000000000407919 */ /* 0x000ea20000002100 */
[----:B0-----:R-:W-:Y:S01]  /*0f10*/  FADD.FTZ R59, R58, R59 ;  /* 0x0000003b3a3b7221 */ /* 0x001fe20000010000 */
[----:B-1----:R-:W-:-:S04]  /*0f20*/  FADD.FTZ R52, R54, R53 ;  /* 0x0000003536347221 */ /* 0x002fc80000010000 */
[----:B------:R-:W0:Y:S01]  /*0f30*/  SHFL.DOWN PT, R53, R59, 0x1, 0x1f ;  /* 0x08201f003b357f89 */ /* 0x000e2200000e0000 */
[----:B--2---:R-:W-:Y:S01]  /*0f40*/  LOP3.LUT P1, RZ, R64, 0x1f, RZ, 0xc0, !PT ;  /* 0x0000001f40ff7812 */ /* 0x004fe2000782c0ff */
[----:B0-----:R-:W-:-:S12]  /*0f50*/  FADD.FTZ R53, R59, R53 ;  /* 0x000000353b357221 */ /* 0x001fd80000010000 */
        /* <DEDUP_REMOVED lines=9> */
.L_x_567:
[----:B------:R-:W-:Y:S05]  /*0ff0*/  BSYNC.RECONVERGENT B0 ;  /* 0x0000000000007941 */ /* 0x000fea0003800200 */
.L_x_566:
[----:B------:R-:W1:Y:S08]  /*1000*/  S2UR UR5, SR_CgaCtaId ;  /* 0x00000000000579c3 */ /* 0x000e700000008800 */
[----:B------:R-:W-:Y:S01]  /*1010*/  BAR.SYNC.DEFER_BLOCKING 0x0 ;  /* 0x0000000000007b1d */ /* 0x000fe20000010000 */
[----:B------:R-:W-:Y:S01]  /*1020*/  FADD.FTZ R76, R55, R76 ;  /* 0x0000004c374c7221 */ /* 0x000fe20000010000 */
[----:B------:R-:W-:Y:S01]  /*1030*/  FFMA.FTZ R77, R110, R55, R77 ;  /* 0x000000376e4d7223 */ /* 0x000fe2000001004d */
[----:B------:R-:W-:Y:S01]  /*1040*/  FADD.FTZ R17, R63, R17 ;  /* 0x000000113f117221 */ /* 0x000fe20000010000 */
[----:B------:R-:W-:Y:S01]  /*1050*/  FFMA.FTZ R5, R122, R63, R5 ;  /* 0x0000003f7a057223 */ /* 0x000fe20000010005 */
[----:B------:R-:W-:Y:S01]  /*1060*/  ISETP.NE.U32.AND P1, PT, R86, RZ, PT ;  /* 0x000000ff5600720c */ /* 0x000fe20003f25070 */
[----:B------:R-:W-:Y:S01]  /*1070*/  UMOV UR4, 0x400 ;  /* 0x0000040000047882 */ /* 0x000fe20000000000 */
[----:B------:R-:W-:Y:S01]  /*1080*/  FADD.FTZ R78, R60, R78 ;  /* 0x0000004e3c4e7221 */ /* 0x000fe20000010000 */
[----:B------:R-:W-:Y:S01]  /*1090*/  FFMA.FTZ R79, R108, R60, R79 ;  /* 0x0000003c6c4f7223 */ /* 0x000fe2000001004f */
        /* <DEDUP_REMOVED lines=97> */
.L_x_570:
        /* <DEDUP_REMOVED lines=33> */
.L_x_569:
        /* <DEDUP_REMOVED lines=36> */
.L_x_572:
        /* <DEDUP_REMOVED lines=37> */
.L_x_568:
        /* <DEDUP_REMOVED lines=49> */
.L_x_574:
        /* <DEDUP_REMOVED lines=45> */
.L_x_573:
        /* <DEDUP_REMOVED lines=48> */
.L_x_575:
        /* <DEDUP_REMOVED lines=48> */
.L_x_571:
        /* <DEDUP_REMOVED lines=65> */
.L_x_578:
        /* <DEDUP_REMOVED lines=45> */
.L_x_577:
        /* <DEDUP_REMOVED lines=46> */
.L_x_580:
        /* <DEDUP_REMOVED lines=41> */
.L_x_576:
        /* <DEDUP_REMOVED lines=39> */
.L_x_582:
        /* <DEDUP_REMOVED lines=33> */
.L_x_581:
        /* <DEDUP_REMOVED lines=34> */
.L_x_583:
        /* <DEDUP_REMOVED lines=28> */
.L_x_579:
        /* <DEDUP_REMOVED lines=18> */
[----:B-----5:R-:W-:Y:S02]  /*3f00*/  MOV R20, R83 ;  /* 0x0000005300147202 */ /* 0x020fe40000000f00 */
        /* <DEDUP_REMOVED lines=15> */
[----:B0-----:R-:W-:Y:S02]  /*4000*/  MOV R40, R10 ;  /* 0x0000000a00287202 */ /* 0x001fe40000000f00 */
[----:B------:R-:W-:Y:S02]  /*4010*/  MOV R16, R70 ;  /* 0x0000004600107202 */ /* 0x000fe40000000f00 */
[----:B------:R-:W-:Y:S02]  /*4020*/  MOV R41, R11 ;  /* 0x0000000b00297202 */ /* 0x000fe40000000f00 */
[----:B------:R-:W-:Y:S02]  /*4030*/  MOV R17, R71 ;  /* 0x0000004700117202 */ /* 0x000fe40000000f00 */
[----:B------:R-:W-:Y:S02]  /*4040*/  MOV R42, R12 ;  /* 0x0000000c002a7202 */ /* 0x000fe40000000f00 */
[----:B------:R-:W-:-:S02]  /*4050*/  MOV R18, R72 ;  /* 0x0000004800127202 */ /* 0x000fc40000000f00 */
[----:B------:R-:W-:Y:S02]  /*4060*/  MOV R43, R13 ;  /* 0x0000000d002b7202 */ /* 0x000fe40000000f00 */
[----:B------:R-:W-:-:S07]  /*4070*/  MOV R19, R73 ;  /* 0x0000004900137202 */ /* 0x000fce0000000f00 */
.L_x_565:
        /* <DEDUP_REMOVED lines=17> */
.L_x_585:
        /* <DEDUP_REMOVED lines=15> */
.L_x_2807:


//--------------------- .text._ZN10layer_norm31ln_parallel_residual_bwd_kernelINS_13Kernel_traitsIf13__nv_bfloat16S2_S2_fjLj4096ELj1ELj1ELj8ELj16ENS_18Kernel_traits_baseILj4096EfS2_S2_S2_fjLj256EEEEELb1ELb0ELb0EEEvNS_9BwdParamsE --------------------------
	.section	.text._ZN10layer_norm31ln_parallel_residual_bwd_kernelINS_13Kernel_traitsIf13__nv_bfloat16S2_S2_fjLj4096ELj1ELj1ELj8ELj16ENS_18Kernel_traits_baseILj4096EfS2_S2_S2_fjLj256EEEEELb1ELb0ELb0EEEvNS_9BwdParamsE,"ax",@progbits
	.align	128
        .global         _ZN10layer_norm31ln_parallel_residual_bwd_kernelINS_13Kernel_traitsIf13__nv_bfloat16S2_S2_fjLj4096ELj1ELj1ELj8ELj16ENS_18Kernel_traits_baseILj4096EfS2_S2_S2_fjLj256EEEEELb1ELb0ELb0EEEvNS_9BwdParamsE
        .type           _ZN10layer_norm31ln_parallel_residual_bwd_kernelINS_13Kernel_traitsIf13__nv_bfloat16S2_S2_fjLj4096ELj1ELj1ELj8ELj16ENS_18Kernel_traits_baseILj4096EfS2_S2_S2_fjLj256EEEEELb1ELb0ELb0EEEvNS_9BwdParamsE,@function
        .size           _ZN10layer_norm31ln_parallel_residual_bwd_kernelINS_13Kernel_traitsIf13__nv_bfloat16S2_S2_fjLj4096ELj1ELj1ELj8ELj16ENS_18Kernel_traits_baseILj4096EfS2_S2_S2_fjLj256EEEEELb1ELb0ELb0EEEvNS_9BwdParamsE,(.L_x_2808 - _ZN10layer_norm31ln_parallel_residual_bwd_kernelINS_13Kernel_traitsIf13__nv_bfloat16S2_S2_fjLj4096ELj1ELj1ELj8ELj16ENS_18Kernel_traits_baseILj4096EfS2_S2_S2_fjLj256EEEEELb1ELb0ELb0EEEvNS_9BwdParamsE)
        .other          _ZN10layer_norm31ln_parallel_residual_bwd_kernelINS_13Kernel_traitsIf13__nv_bfloat16S2_S2_fjLj4096ELj1ELj1ELj8ELj16ENS_18Kernel_traits_baseILj4096EfS2_S2_S2_fjLj256EEEEELb1ELb0ELb0EEEvNS_9BwdParamsE,@"STO_CUDA_ENTRY STV_DEFAULT"
_ZN10layer_norm31ln_parallel_residual_bwd_kernelINS_13Kernel_traitsIf13__nv_bfloat16S2_S2_fjLj4096ELj1ELj1ELj8ELj16ENS_18Kernel_traits_baseILj4096EfS2_S2_S2_fjLj256EEEEELb1ELb0ELb0EEEvNS_9BwdParamsE:
.text._ZN10layer_norm31ln_parallel_residual_bwd_kernelINS_13Kernel_traitsIf13__nv_bfloat16S2_S2_fjLj4096ELj1ELj1ELj8ELj16ENS_18Kernel_traits_baseILj4096EfS2_S2_S2_fjLj256EEEEELb1ELb0ELb0EEEvNS_9BwdParamsE:
        /* <DEDUP_REMOVED lines=25> */
[----:B------:R2:W5:Y:S04]  /*0190*/  @P2 LDG.E.128 R96, desc[UR6][R8.64] ;  /* 0x0000000608602981 */ /* 0x000568000c1e1d00 */
[----:B------:R2:W5:Y:S04]  /*01a0*/  @P2 LDG.E.128 R92, desc[UR6][R8.64+0x10] ;  /* 0x00001006085c2981 */ /* 0x000568000c1e1d00 */
[----:B------:R2:W5:Y:S04]  /*01b0*/  @P1 LDG.E.128 R88, desc[UR6][R2.64] ;  /* 0x0000000602581981 */ /* 0x000568000c1e1d00 */
        /* <DEDUP_REMOVED lines=38> */
[----:B------:R-:W-:Y:S01]  /*0420*/  PLOP3.LUT P3, PT, PT, PT, PT, 0x8, 0x80 ;  /* 0x000000000080781c */ /* 0x000fe20003f6e170 */
[----:B------:R-:W-:Y:S01]  /*0430*/  IMAD.U32 R139, RZ, RZ, UR8 ;  /* 0x00000008ff8b7e24 */ /* 0x000fe2000f8e00ff */
        /* <DEDUP_REMOVED lines=15> */
[----:B0-----:R-:W-:Y:S01]  /*0530*/  UISETP.NE.AND UP0, UPT, UR9, URZ, UPT ;  /* 0x000000ff0900728c */ /* 0x001fe2000bf05270 */
        /* <DEDUP_REMOVED lines=24> */
.L_x_611:
        /* <DEDUP_REMOVED lines=10> */
[----:B------:R-:W-:Y:S02]  /*0760*/  ISETP.GE.U32.AND P2, PT, R135, 0x200, PT ;  /* 0x000002008700780c */ /* 0x000fe40003f46070 */
[----:B------:R-:W-:Y:S02]  /*0770*/  MOV R131, RZ ;  /* 0x000000ff00837202 */ /* 0x000fe40000000f00 */
        /* <DEDUP_REMOVED lines=18> */
[----:B------:R-:W-:-:S04]  /*08a0*/  ISETP.NE.U32.AND P0, PT, RZ, UR14, PT ;  /* 0x0000000eff007c0c */ /* 0x000fc8000bf05070 */
[----:B------:R-:W-:Y:S02]  /*08b0*/  ISETP.NE.AND.EX P0, PT, RZ, UR15, PT, P0 ;  /* 0x0000000fff007c0c */ /* 0x000fe4000bf05300 */
[----:B----4-:R-:W-:-:S04]  /*08c0*/  ISETP.NE.U32.AND P1, PT, RZ, UR10, PT ;  /* 0x0000000aff007c0c */ /* 0x010fc8000bf25070 */
[----:B------:R-:W-:-:S07]  /*08d0*/  ISETP.NE.AND.EX P1, PT, RZ, UR11, PT, P1 ;  /* 0x0000000bff007c0c */ /* 0x000fce000bf25310 */
[----:B------:R-:W0:Y:S08]  /*08e0*/  @P0 LDC.64 R130, c[0x0][0x438] ;  /* 0x00010e00ff820b82 */ /* 0x000e300000000a00 */
[----:B------:R-:W1:Y:S01]  /*08f0*/  @P1 LDC.64 R158, c[0x0][0x3b8] ;  /* 0x0000ee00ff9e1b82 */ /* 0x000e620000000a00 */
[----:B0-----:R-:W-:-:S05]  /*0900*/  @P0 IMAD.WIDE.U32 R130, R138, 0x10, R130 ;  /* 0x000000108a820825 */ /* 0x001fca00078e0082 */
[----:B------:R0:W5:Y:S01]  /*0910*/  @P0 LDG.E.128 R8, desc[UR6][R130.64] ;  /* 0x0000000682080981 */ /* 0x000162000c1e1d00 */
[----:B-1----:R-:W-:-:S05]  /*0920*/  @P1 IMAD.WIDE.U32 R158, R138, 0x8, R158 ;  /* 0x000000088a9e1825 */ /* 0x002fca00078e009e */
[----:B------:R1:W5:Y:S01]  /*0930*/  @P1 LDG.E.64 R172, desc[UR6][R158.64] ;  /* 0x000000069eac1981 */ /* 0x000362000c1e1b00 */
[----:B---3--:R-:W-:Y:S02]  /*0940*/  SHF.L.U32 R157, R116, 0x10, RZ ;  /* 0x00000010749d7819 */ /* 0x008fe400000006ff */
[C---:B------:R-:W-:Y:S02]  /*0950*/  PRMT R170, R119.reuse, 0x7632, R170 ;  /* 0x0000763277aa7816 */ /* 0x040fe400000000aa */
[----:B------:R-:W-:Y:S01]  /*0960*/  SHF.L.U32 R167, R119, 0x10, RZ ;  /* 0x0000001077a77819 */ /* 0x000fe200000006ff */
[----:B------:R-:W-:Y:S01]  /*0970*/  FADD.FTZ R157, -R128, R157 ;  /* 0x0000009d809d7221 */ /* 0x000fe20000010100 */
[----:B------:R-:W-:Y:S01]  /*0980*/  PRMT R129, R116, 0x7632, R129 ;  /* 0x0000763274817816 */ /* 0x000fe20000000081 */
[----:B------:R-:W-:Y:S01]  /*0990*/  IMAD.U32 R119, R124, 0x10000, RZ ;  /* 0x000100007c777824 */ /* 0x000fe200078e00ff */
[C---:B------:R-:W-:Y:S02]  /*09a0*/  PRMT R164, R117.reuse, 0x7632, R164 ;  /* 0x0000763275a47816 */ /* 0x040fe400000000a4 */
[----:B------:R-:W-:Y:S01]  /*09b0*/  SHF.L.U32 R161, R117, 0x10, RZ ;  /* 0x0000001075a17819 */ /* 0x000fe200000006ff */
[----:B-----5:R-:W-:Y:S01]  /*09c0*/  FMUL.FTZ R157, R140, R157 ;  /* 0x0000009d8c9d7220 */ /* 0x020fe20000410000 */
[----:B------:R-:W-:-:S02]  /*09d0*/  SHF.L.U32 R177, R126, 0x10, RZ ;  /* 0x000000107eb17819 */ /* 0x000fc400000006ff */
[C---:B--2---:R-:W-:Y:S01]  /*09e0*/  PRMT R116, R120.reuse, 0x7632, R116 ;  /* 0x0000763278747816 */ /* 0x044fe20000000074 */
[C---:B0-----:R-:W-:Y:S01]  /*09f0*/  IMAD.U32 R131, R121.reuse, 0x10000, RZ ;  /* 0x0001000079837824 */ /* 0x041fe200078e00ff */
[----:B------:R-:W-:Y:S02]  /*0a00*/  SHF.L.U32 R117, R120, 0x10, RZ ;  /* 0x0000001078757819 */ /* 0x000fe400000006ff */
[----:B------:R-:W-:Y:S01]  /*0a10*/  PRMT R120, R121, 0x7632, R120 ;  /* 0x0000763279787816 */ /* 0x000fe20000000078 */
[----:B------:R-:W-:Y:S01]  /*0a20*/  FMUL.FTZ R121, R80, R119 ;  /* 0x0000007750797220 */ /* 0x000fe20000410000 */
[----:B------:R-:W-:Y:S01]  /*0a30*/  SHF.L.U32 R165, R122, 0x10, RZ ;  /* 0x000000107aa57819 */ /* 0x000fe200000006ff */
[----:B------:R-:W-:Y:S01]  /*0a40*/  FADD.FTZ R56, R56, R117 ;  /* 0x0000007538387221 */ /* 0x000fe20000010000 */
[-C--:B------:R-:W-:Y:S01]  /*0a50*/  FFMA.FTZ R72, R157, R117.reuse, R72 ;  /* 0x000000759d487223 */ /* 0x080fe20000010048 */
[----:B------:R-:W-:Y:S01]  /*0a60*/  FFMA.FTZ R0, R88, R117, R121 ;  /* 0x0000007558007223 */ /* 0x000fe20000010079 */
[----:B------:R-:W-:Y:S01]  /*0a70*/  FMUL.FTZ R117, R76, R177 ;  /* 0x000000b14c757220 */ /* 0x000fe20000410000 */
[----:B------:R-:W-:-:S02]  /*0a80*/  PRMT R130, R122, 0x7632, R130 ;  /* 0x000076327a827816 */ /* 0x000fc40000000082 */
[----:B------:R-:W-:Y:S01]  /*0a90*/  PRMT R122, R125, 0x7632, R122 ;  /* 0x000076327d7a7816 */ /* 0x000fe2000000007a */
[----:B------:R-:W-:Y:S01]  /*0aa0*/  FFMA.FTZ R160, R84, R165, R117 ;  /* 0x000000a554a07223 */ /* 0x000fe20000010075 */
[----:B------:R-:W-:Y:S01]  /*0ab0*/  SHF.L.U32 R117, R164, 0x10, RZ ;  /* 0x00000010a4757819 */ /* 0x000fe200000006ff */
[C---:B------:R-:W-:Y:S01]  /*0ac0*/  IMAD.U32 R163, R118.reuse, 0x10000, RZ ;  /* 0x0001000076a37824 */ /* 0x040fe200078e00ff */
[----:B------:R-:W-:Y:S02]  /*0ad0*/  PRMT R168, R118, 0x7632, R168 ;  /* 0x0000763276a87816 */ /* 0x000fe400000000a8 */
[----:B------:R-:W-:Y:S01]  /*0ae0*/  PRMT R118, R124, 0x7632, R118 ;  /* 0x000076327c767816 */ /* 0x000fe20000000076 */
[----:B------:R-:W-:Y:S01]  /*0af0*/  FADD.FTZ R117, -R128, R117 ;  /* 0x0000007580757221 */ /* 0x000fe20000010100 */
[----:B------:R-:W-:Y:S02]  /*0b00*/  SHF.L.U32 R124, R122, 0x10, RZ ;  /* 0x000000107a7c7819 */ /* 0x000fe400000006ff */
[----:B------:R-:W-:Y:S01]  /*0b10*/  SHF.L.U32 R129, R129, 0x10, RZ ;  /* 0x0000001081817819 */ /* 0x000fe200000006ff */
[----:B-1----:R-:W-:Y:S01]  /*0b20*/  FADD.FTZ R159, -R128, R161 ;  /* 0x000000a1809f7221 */ /* 0x002fe20000010100 */
[----:B------:R-:W-:Y:S01]  /*0b30*/  PRMT R169, R126, 0x7632, R169 ;  /* 0x000076327ea97816 */ /* 0x000fe200000000a9 */
[----:B------:R-:W-:Y:S01]  /*0b40*/  FADD.FTZ R161, -R128, R163 ;  /* 0x000000a380a17221 */ /* 0x000fe20000010100 */
[----:B------:R-:W-:Y:S01]  /*0b50*/  PRMT R176, R127, 0x7632, R176 ;  /* 0x000076327fb07816 */ /* 0x000fe200000000b0 */
[----:B------:R-:W-:Y:S01]  /*0b60*/  IMAD.U32 R122, R120, 0x10000, RZ ;  /* 0x00010000787a7824 */ /* 0x000fe200078e00ff */
[----:B------:R-:W-:Y:S01]  /*0b70*/  SHF.L.U32 R118, R118, 0x10, RZ ;  /* 0x0000001076767819 */ /* 0x000fe200000006ff */
[----:B------:R-:W-:Y:S01]  /*0b80*/  FMUL.FTZ R126, R83, R124 ;  /* 0x0000007c537e7220 */ /* 0x000fe20000410000 */
[----:B------:R-:W-:Y:S01]  /*0b90*/  FMUL.FTZ R166, R140, R117 ;  /* 0x000000758ca67220 */ /* 0x000fe20000410000 */
[----:B------:R-:W-:-:S02]  /*0ba0*/  IMAD.U32 R127, R127, 0x10000, RZ ;  /* 0x000100007f7f7824 */ /* 0x000fc400078e00ff */
[C---:B------:R-:W-:Y:S01]  /*0bb0*/  FADD.FTZ R129, -R128.reuse, R129 ;  /* 0x0000008180817221 */ /* 0x040fe20000010100 */
[----:B------:R-:W-:Y:S01]  /*0bc0*/  FADD.FTZ R163, -R128, R167 ;  /* 0x000000a780a37221 */ /* 0x000fe20000010100 */
[----:B------:R-:W-:Y:S01]  /*0bd0*/  SHF.L.U32 R179, R123, 0x10, RZ ;  /* 0x000000107bb37819 */ /* 0x000fe200000006ff */
[----:B------:R-:W-:Y:S01]  /*0be0*/  FMUL.FTZ R161, R140, R161 ;  /* 0x000000a18ca17220 */ /* 0x000fe20000410000 */
[----:B------:R-:W-:Y:S01]  /*0bf0*/  FADD.FTZ R59, R59, R122 ;  /* 0x0000007a3b3b7221 */ /* 0x000fe20000010000 */
[-C--:B------:R-:W-:Y:S01]  /*0c00*/  FFMA.FTZ R167, R91, R122.reuse, R126 ;  /* 0x0000007a5ba77223 */ /* 0x080fe2000001007e */
[----:B------:R-:W-:Y:S01]  /*0c10*/  FFMA.FTZ R75, R166, R122, R75 ;  /* 0x0000007aa64b7223 */ /* 0x000fe2000001004b */
[----:B------:R-:W-:Y:S01]  /*0c20*/  FMUL.FTZ R121, R78, R127 ;  /* 0x0000007f4e797220 */ /* 0x000fe20000410000 */
[----:B------:R-:W-:Y:S02]  /*0c30*/  IMAD.U32 R116, R116, 0x10000, RZ ;  /* 0x0001000074747824 */ /* 0x000fe400078e00ff */
[----:B------:R-:W-:Y:S01]  /*0c40*/  FMUL.FTZ R120, R81, R118 ;  /* 0x0000007651787220 */ /* 0x000fe20000410000 */
[----:B------:R-:W-:Y:S01]  /*0c50*/  FMUL.FTZ R164, R140, R129 ;  /* 0x000000818ca47220 */ /* 0x000fe20000410000 */
[----:B------:R-:W-:-:S02]  /*0c60*/  SHF.L.U32 R122, R169, 0x10, RZ ;  /* 0x00000010a97a7819 */ /* 0x000fc400000006ff */
[----:B------:R-:W-:Y:S01]  /*0c70*/  SHF.L.U32 R117, R168, 0x10, RZ ;  /* 0x00000010a8757819 */ /* 0x000fe200000006ff */
[----:B------:R-:W-:Y:S01]  /*0c80*/  FADD.FTZ R52, R52, R165 ;  /* 0x000000a534347221 */ /* 0x000fe20000010000 */
[----:B------:R-:W-:Y:S01]  /*0c90*/  FFMA.FTZ R68, R161, R165, R68 ;  /* 0x000000a5a1447223 */ /* 0x000fe20000010044 */
[----:B------:R-:W-:Y:S01]  /*0ca0*/  FFMA.FTZ R162, R86, R179, R121 ;  /* 0x000000b356a27223 */ /* 0x000fe20000010079 */
[----:B------:R-:W-:Y:S01]  /*0cb0*/  FADD.FTZ R57, R57, R116 ;  /* 0x0000007439397221 */ /* 0x000fe20000010000 */
[-C--:B------:R-:W-:Y:S01]  /*0cc0*/  FFMA.FTZ R165, R89, R116.reuse, R120 ;  /* 0x0000007459a57223 */ /* 0x080fe20000010078 */
[----:B------:R-:W-:Y:S01]  /*0cd0*/  FFMA.FTZ R73, R164, R116, R73 ;  /* 0x00000074a4497223 */ /* 0x000fe20000010049 */
[----:B------:R-:W-:Y:S01]  /*0ce0*/  SHF.L.U32 R121, R170, 0x10, RZ ;  /* 0x00000010aa797819 */ /* 0x000fe200000006ff */
[----:B------:R-:W-:Y:S02]  /*0cf0*/  IMAD.U32 R130, R130, 0x10000, RZ ;  /* 0x0001000082827824 */ /* 0x000fe400078e00ff */
[----:B------:R-:W-:Y:S01]  /*0d00*/  FMUL.FTZ R116, R77, R122 ;  /* 0x0000007a4d747220 */ /* 0x000fe20000410000 */
[----:B------:R-:W-:Y:S01]  /*0d10*/  SHF.L.U32 R125, R125, 0x10, RZ ;  /* 0x000000107d7d7819 */ /* 0x000fe200000006ff */
[----:B------:R-:W-:Y:S01]  /*0d20*/  FADD.FTZ R117, -R128, R117 ;  /* 0x0000007580757221 */ /* 0x000fe20000010100 */
[----:B------:R-:W-:Y:S01]  /*0d30*/  PRMT R171, R123, 0x7632, R171 ;  /* 0x000076327bab7816 */ /* 0x000fe200000000ab */
[----:B------:R-:W-:Y:S01]  /*0d40*/  FFMA.FTZ R169, R85, R130, R116 ;  /* 0x0000008255a97223 */ /* 0x000fe20000010074 */
[----:B------:R-:W-:Y:S01]  /*0d50*/  SHF.L.U32 R176, R176, 0x10, RZ ;  /* 0x00000010b0b07819 */ /* 0x000fe200000006ff */
[----:B------:R-:W-:Y:S01]  /*0d60*/  FADD.FTZ R121, -R128, R121 ;  /* 0x0000007980797221 */ /* 0x000fe20000010100 */
[----:B------:R-:W-:Y:S01]  /*0d70*/  FMUL.FTZ R168, R140, R117 ;  /* 0x000000758ca87220 */ /* 0x000fe20000410000 */
[----:B------:R-:W-:Y:S01]  /*0d80*/  FADD.FTZ R116, RZ, R0 ;  /* 0x00000000ff747221 */ /* 0x000fe20000010000 */
[----:B------:R-:W-:Y:S01]  /*0d90*/  FMUL.FTZ R123, R82, R125 ;  /* 0x0000007d527b7220 */ /* 0x000fe20000410000 */
[C---:B------:R-:W-:Y:S01]  /*0da0*/  FFMA.FTZ R117, R157.reuse, R0, RZ ;  /* 0x000000009d757223 */ /* 0x040fe200000100ff */
[----:B------:R-:W-:Y:S01]  /*0db0*/  FADD.FTZ R24, R24, R119 ;  /* 0x0000007718187221 */ /* 0x000fe20000010000 */
[----:B------:R-:W-:Y:S01]  /*0dc0*/  FFMA.FTZ R40, R157, R119, R40 ;  /* 0x000000779d287223 */ /* 0x000fe20000010028 */
[----:B------:R-:W-:-:S02]  /*0dd0*/  IMAD.U32 R120, R171, 0x10000, RZ ;  /* 0x00010000ab787824 */ /* 0x000fc400078e00ff */
[----:B------:R-:W-:Y:S01]  /*0de0*/  FMUL.FTZ R126, R79, R176 ;  /* 0x000000b04f7e7220 */ /* 0x000fe20000410000 */
[----:B------:R-:W-:Y:S01]  /*0df0*/  FMUL.FTZ R170, R140, R121 ;  /* 0x000000798caa7220 */ /* 0x000fe20000410000 */
[----:B------:R-:W-:Y:S01]  /*0e00*/  FADD.FTZ R119, R116, R165 ;  /* 0x000000a574777221 */ /* 0x000fe20000010000 */
[----:B------:R-:W-:Y:S01]  /*0e10*/  FMUL.FTZ R159, R140, R159 ;  /* 0x0000009f8c9f7220 */ /* 0x000fe20000410000 */
[----:B------:R-:W-:Y:S01]  /*0e20*/  FFMA.FTZ R158, R90, R131, R123 ;  /* 0x000000835a9e7223 */ /* 0x000fe2000001007b */
        /* <DEDUP_REMOVED lines=11> */
[----:B------:R-:W-:Y:S01]  /*0ee0*/  FFMA.FTZ R117, R161, R160, R116 ;  /* 0x000000a0a1757223 */ /* 0x000fe20000010074 */
[----:B------:R-:W-:Y:S02]  /*0ef0*/  FMUL.FTZ R163, R140, R163 ;  /* 0x000000a38ca37220 */ /* 0x000fe40000410000 */
        /* <DEDUP_REMOVED lines=25> */
.L_x_588:
[----:B----4-:R-:W-:Y:S05]  /*1090*/  BSYNC.RECONVERGENT B0 ;  /* 0x0000000000007941 */ /* 0x010fea0003800200 */
.L_x_587:
        /* <DEDUP_REMOVED lines=20> */
[----:B0-----:R-:W-:-:S05]  /*11e0*/  @P0 IMAD.WIDE.U32 R142, R177, 0x10, R142 ;  /* 0x00000010b18e0825 */ /* 0x001fca00078e008e */
[----:B------:R0:W5:Y:S01]  /*11f0*/  @P0 LDG.E.128 R4, desc[UR6][R142.64] ;  /* 0x000000068e040981 */ /* 0x000162000c1e1d00 */
[----:B-1----:R-:W-:-:S05]  /*1200*/  @P1 IMAD.WIDE.U32 R144, R177, 0x8, R144 ;  /* 0x00000008b1901825 */ /* 0x002fca00078e0090 */
[----:B------:R1:W5:Y:S01]  /*1210*/  @P1 LDG.E.64 R174, desc[UR6][R144.64] ;  /* 0x0000000690ae1981 */ /* 0x000362000c1e1b00 */
[C---:B---3--:R-:W-:Y:S01]  /*1220*/  PRMT R130, R116.reuse, 0x7632, R130 ;  /* 0x0000763274827816 */ /* 0x048fe20000000082 */
[C---:B------:R-:W-:Y:S01]  /*1230*/  IMAD.U32 R147, R117.reuse, 0x10000, RZ ;  /* 0x0001000075937824 */ /* 0x040fe200078e00ff */
[----:B------:R-:W-:Y:S02]  /*1240*/  SHF.L.U32 R141, R116, 0x10, RZ ;  /* 0x00000010748d7819 */ /* 0x000fe400000006ff */
[C---:B------:R-:W-:Y:S02]  /*1250*/  PRMT R146, R118.reuse, 0x7632, R146 ;  /* 0x0000763276927816 */ /* 0x040fe40000000092 */
[----:B------:R-:W-:Y:S02]  /*1260*/  SHF.L.U32 R149, R118, 0x10, RZ ;  /* 0x0000001076957819 */ /* 0x000fe400000006ff */
[----:B------:R-:W-:Y:S02]  /*1270*/  PRMT R116, R117, 0x7632, R116 ;  /* 0x0000763275747816 */ /* 0x000fe40000000074 */
[C---:B------:R-:W-:Y:S01]  /*1280*/  PRMT R118, R119.reuse, 0x7632, R118 ;  /* 0x0000763277767816 */ /* 0x040fe20000000076 */
[----:B0-----:R-:W-:Y:S01]  /*1290*/  FADD.FTZ R143, -R128, R147 ;  /* 0x00000093808f7221 */ /* 0x001fe20000010100 */
[----:B------:R-:W-:Y:S01]  /*12a0*/  SHF.L.U32 R151, R119, 0x10, RZ ;  /* 0x0000001077977819 */ /* 0x000fe200000006ff */
[----:B------:R-:W-:Y:S01]  /*12b0*/  IMAD.U32 R117, R130, 0x10000, RZ ;  /* 0x0001000082757824 */ /* 0x000fe200078e00ff */
[----:B------:R-:W-:Y:S01]  /*12c0*/  SHF.L.U32 R119, R116, 0x10, RZ ;  /* 0x0000001074777819 */ /* 0x000fe200000006ff */
[----:B------:R-:W-:Y:S01]  /*12d0*/  IMAD.U32 R177, R118, 0x10000, RZ ;  /* 0x0001000076b17824 */ /* 0x000fe200078e00ff */
[----:B------:R-:W-:-:S02]  /*12e0*/  SHF.L.U32 R147, R146, 0x10, RZ ;  /* 0x0000001092937819 */ /* 0x000fc400000006ff */
[----:B----4-:R-:W-:Y:S01]  /*12f0*/  PRMT R118, R120, 0x7632, R118 ;  /* 0x0000763278767816 */ /* 0x010fe20000000076 */
[C---:B-1----:R-:W-:Y:S01]  /*1300*/  FADD.FTZ R145, -R128.reuse, R149 ;  /* 0x0000009580917221 */ /* 0x042fe20000010100 */
[C---:B------:R-:W-:Y:S01]  /*1310*/  FADD.FTZ R155, -R128.reuse, R151 ;  /* 0x00000097809b7221 */ /* 0x040fe20000010100 */
[C---:B------:R-:W-:Y:S01]  /*1320*/  FADD.FTZ R141, -R128.reuse, R141 ;  /* 0x0000008d808d7221 */ /* 0x040fe20000010100 */
[C---:B------:R-:W-:Y:S01]  /*1330*/  FADD.FTZ R149, -R128.reuse, R117 ;  /* 0x0000007580957221 */ /* 0x040fe20000010100 */
[C---:B------:R-:W-:Y:S01]  /*1340*/  FADD.FTZ R151, -R128.reuse, R119 ;  /* 0x0000007780977221 */ /* 0x040fe20000010100 */
[C---:B------:R-:W-:Y:S01]  /*1350*/  FADD.FTZ R153, -R128.reuse, R147 ;  /* 0x0000009380997221 */ /* 0x040fe20000010100 */
[----:B------:R-:W-:Y:S01]  /*1360*/  FADD.FTZ R181, -R128, R177 ;  /* 0x000000b180b57221 */ /* 0x000fe20000010100 */
[----:B--2---:R-:W-:Y:S01]  /*1370*/  PRMT R116, R124, 0x7632, R116 ;  /* 0x000076327c747816 */ /* 0x004fe20000000074 */
[C---:B------:R-:W-:Y:S01]  /*1380*/  IMAD.U32 R147, R126.reuse, 0x10000, RZ ;  /* 0x000100007e937824 */ /* 0x040fe200078e00ff */
[----:B------:R-:W-:Y:S01]  /*1390*/  PRMT R128, R126, 0x7632, R128 ;  /* 0x000076327e807816 */ /* 0x000fe20000000080 */
[----:B------:R-:W-:Y:S01]  /*13a0*/  IMAD.U32 R118, R118, 0x10000, RZ ;  /* 0x0001000076767824 */ /* 0x000fe200078e00ff */
[----:B------:R-:W-:Y:S01]  /*13b0*/  PRMT R126, R121, 0x7632, R126 ;  /* 0x00007632797e7816 */ /* 0x000fe2000000007e */
[----:B-----5:R-:W-:Y:S01]  /*13c0*/  FMUL.FTZ R150, R140, R149 ;  /* 0x000000958c967220 */ /* 0x020fe20000410000 */
[----:B------:R-:W-:-:S02]  /*13d0*/  SHF.L.U32 R117, R124, 0x10, RZ ;  /* 0x000000107c757819 */ /* 0x000fc400000006ff */
[----:B------:R-:W-:Y:S01]  /*13e0*/  SHF.L.U32 R119, R120, 0x10, RZ ;  /* 0x0000001078777819 */ /* 0x000fe200000006ff */
[----:B------:R-:W-:Y:S01]  /*13f0*/  FMUL.FTZ R120, R97, R118 ;  /* 0x0000007661787220 */ /* 0x000fe20000410000 */
[----:B------:R-:W-:Y:S02]  /*1400*/  SHF.L.U32 R116, R116, 0x10, RZ ;  /* 0x0000001074747819 */ /* 0x000fe400000006ff */
[----:B------:R-:W-:Y:S02]  /*1410*/  PRMT R124, R125, 0x7632, R124 ;  /* 0x000076327d7c7816 */ /* 0x000fe4000000007c */
[----:B------:R-:W-:Y:S02]  /*1420*/  SHF.L.U32 R126, R126, 0x10, RZ ;  /* 0x000000107e7e7819 */ /* 0x000fe400000006ff */
[----:B------:R-:W-:Y:S02]  /*1430*/  PRMT R130, R122, 0x7632, R130 ;  /* 0x000076327a827816 */ /* 0x000fe40000000082 */
[----:B------:R-:W-:-:S02]  /*1440*/  PRMT R154, R127, 0x7632, R154 ;  /* 0x000076327f9a7816 */ /* 0x000fc4000000009a */
[----:B------:R-:W-:Y:S01]  /*1450*/  SHF.L.U32 R179, R127, 0x10, RZ ;  /* 0x000000107fb37819 */ /* 0x000fe200000006ff */
[----:B------:R-:W-:Y:S02]  /*1460*/  IMAD.U32 R127, R121, 0x10000, RZ ;  /* 0x00010000797f7824 */ /* 0x000fe400078e00ff */
[----:B------:R-:W-:Y:S01]  /*1470*/  FMUL.FTZ R121, R96, R119 ;  /* 0x0000007760797220 */ /* 0x000fe20000410000 */
[----:B------:R-:W-:Y:S01]  /*1480*/  FMUL.FTZ R141, R140, R141 ;  /* 0x0000008d8c8d7220 */ /* 0x000fe20000410000 */
[----:B------:R-:W-:Y:S01]  /*1490*/  FADD.FTZ R49, R49, R116 ;  /* 0x0000007431317221 */ /* 0x000fe20000010000 */
[-C--:B------:R-:W-:Y:S01]  /*14a0*/  FFMA.FTZ R149, R105, R116.reuse, R120 ;  /* 0x0000007469957223 */ /* 0x080fe20000010078 */
[----:B------:R-:W-:Y:S01]  /*14b0*/  FFMA.FTZ R65, R150, R116, R65 ;  /* 0x0000007496417223 */ /* 0x000fe20000010041 */
[----:B------:R-:W-:Y:S01]  /*14c0*/  IMAD.U32 R124, R124, 0x10000, RZ ;  /* 0x000100007c7c7824 */ /* 0x000fe200078e00ff */
[----:B------:R-:W-:Y:S01]  /*14d0*/  SHF.L.U32 R130, R130, 0x10, RZ ;  /* 0x0000001082827819 */ /* 0x000fe200000006ff */
[----:B------:R-:W-:Y:S01]  /*14e0*/  FMUL.FTZ R116, R99, R126 ;  /* 0x0000007e63747220 */ /* 0x000fe20000410000 */
[----:B------:R-:W-:Y:S01]  /*14f0*/  SHF.L.U32 R177, R122, 0x10, RZ ;  /* 0x000000107ab17819 */ /* 0x000fe200000006ff */
[----:B------:R-:W-:Y:S01]  /*1500*/  FADD.FTZ R48, R48, R117 ;  /* 0x0000007530307221 */ /* 0x000fe20000010000 */
[----:B------:R-:W-:Y:S01]  /*1510*/  SHF.L.U32 R125, R125, 0x10, RZ ;  /* 0x000000107d7d7819 */ /* 0x000fe200000006ff */
[-C--:B------:R-:W-:Y:S01]  /*1520*/  FFMA.FTZ R142, R104, R117.reuse, R121 ;  /* 0x00000075688e7223 */ /* 0x080fe20000010079 */
[----:B------:R-:W-:Y:S01]  /*1530*/  PRMT R122, R123, 0x7632, R122 ;  /* 0x000076327b7a7816 */ /* 0x000fe2000000007a */
[----:B------:R-:W-:Y:S01]  /*1540*/  FFMA.FTZ R64, R141, R117, R64 ;  /* 0x000000758d407223 */ /* 0x000fe20000010040 */
[----:B------:R-:W-:Y:S01]  /*1550*/  FMUL.FTZ R152, R140, R151 ;  /* 0x000000978c987220 */ /* 0x000fe20000410000 */
[----:B------:R-:W-:Y:S01]  /*1560*/  SHF.L.U32 R123, R123, 0x10, RZ ;  /* 0x000000107b7b7819 */ /* 0x000fe200000006ff */
[----:B------:R-:W-:Y:S01]  /*1570*/  FMUL.FTZ R117, R98, R127 ;  /* 0x0000007f62757220 */ /* 0x000fe20000410000 */
[----:B------:R-:W-:Y:S01]  /*1580*/  FFMA.FTZ R151, R107, R124, R116 ;  /* 0x0000007c6b977223 */ /* 0x000fe20000010074 */
[----:B------:R-:W-:-:S02]  /*1590*/  IMAD.U32 R128, R128, 0x10000, RZ ;  /* 0x0001000080807824 */ /* 0x000fc400078e00ff */
[----:B------:R-:W-:Y:S01]  /*15a0*/  FMUL.FTZ R116, R93, R130 ;  /* 0x000000825d747220 */ /* 0x000fe20000410000 */
[----:B------:R-:W-:Y:S01]  /*15b0*/  SHF.L.U32 R120, R154, 0x10, RZ ;  /* 0x000000109a787819 */ /* 0x000fe200000006ff */
[----:B------:R-:W-:Y:S01]  /*15c0*/  FFMA.FTZ R144, R106, R125, R117 ;  /* 0x0000007d6a907223 */ /* 0x000fe20000010075 */
[----:B------:R-:W-:Y:S01]  /*15d0*/  SHF.L.U32 R122, R122, 0x10, RZ ;  /* 0x000000107a7a7819 */ /* 0x000fe200000006ff */
[----:B------:R-:W-:Y:S01]  /*15e0*/  FMUL.FTZ R154, R140, R153 ;  /* 0x000000998c9a7220 */ /* 0x000fe20000410000 */
[----:B------:R-:W-:Y:S01]  /*15f0*/  FMUL.FTZ R117, R94, R123 ;  /* 0x0000007b5e757220 */ /* 0x000fe20000410000 */
[----:B------:R-:W-:Y:S01]  /*1600*/  FFMA.FTZ R153, R101, R128, R116 ;  /* 0x0000008065997223 */ /* 0x000fe20000010074 */
[----:B------:R-:W-:Y:S01]  /*1610*/  FADD.FTZ R116, R129, R142 ;  /* 0x0000008e81747221 */ /* 0x000fe20000010000 */
[----:B------:R-:W-:Y:S01]  /*1620*/  FMUL.FTZ R121, R92, R177 ;  /* 0x000000b15c797220 */ /* 0x000fe20000410000 */
[----:B------:R-:W-:Y:S01]  /*1630*/  FMUL.FTZ R145, R140, R145 ;  /* 0x000000918c917220 */ /* 0x000fe20000410000 */
[----:B------:R-:W-:Y:S01]  /*1640*/  FFMA.FTZ R131, R141, R142, R131 ;  /* 0x0000008e8d837223 */ /* 0x000fe20000010083 */
[----:B------:R-:W-:Y:S01]  /*1650*/  FADD.FTZ R51, R51, R124 ;  /* 0x0000007c33337221 */ /* 0x000fe20000010000 */
[----:B------:R-:W-:Y:S01]  /*1660*/  FFMA.FTZ R67, R152, R124, R67 ;  /* 0x0000007c98437223 */ /* 0x000fe20000010043 */
[----:B------:R-:W-:Y:S01]  /*1670*/  FFMA.FTZ R148, R102, R179, R117 ;  /* 0x000000b366947223 */ /* 0x000fe20000010075 */
[----:B------:R-:W-:Y:S01]  /*1680*/  FMUL.FTZ R124, R95, R122 ;  /* 0x0000007a5f7c7220 */ /* 0x000fe20000410000 */
[----:B------:R-:W-:Y:S01]  /*1690*/  FMUL.FTZ R156, R140, R181 ;  /* 0x000000b58c9c7220 */ /* 0x000fe20000410000 */
[----:B------:R-:W-:Y:S01]  /*16a0*/  FADD.FTZ R117, R116, R149 ;  /* 0x0000009574757221 */ /* 0x000fe20000010000 */
[----:B------:R-:W-:Y:S01]  /*16b0*/  FMUL.FTZ R143, R140, R143 ;  /* 0x0000008f8c8f7220 */ /* 0x000fe20000410000 */
[----:B------:R-:W-:Y:S01]  /*16c0*/  FADD.FTZ R44, R44, R147 ;  /* 0x000000932c2c7221 */ /* 0x000fe20000010000 */
[-C--:B------:R-:W-:Y:S01]  /*16d0*/  FFMA.FTZ R146, R100, R147.reuse, R121 ;  /* 0x0000009364927223 */ /* 0x080fe20000010079 */
[----:B------:R-:W-:Y:S01]  /*16e0*/  FFMA.FTZ R60, R145, R147, R60 ;  /* 0x00000093913c7223 */ /* 0x000fe2000001003c */
[----:B------:R-:W-:Y:S01]  /*16f0*/  FFMA.FTZ R116, R150, R149, R131 ;  /* 0x0000009596747223 */ /* 0x000fe20000010083 */
[----:B------:R-:W-:Y:S01]  /*1700*/  FMUL.FTZ R147, R140, R155 ;  /* 0x0000009b8c937220 */ /* 0x000fe20000410000 */
[----:B------:R-:W-:Y:S01]  /*1710*/  FADD.FTZ R47, R47, R120 ;  /* 0x000000782f2f7221 */ /* 0x000fe20000010000 */
[-C--:B------:R-:W-:Y:S01]  /*1720*/  FFMA.FTZ R155, R103, R120.reuse, R124 ;  /* 0x00000078679b7223 */ /* 0x080fe2000001007c */
        /* <DEDUP_REMOVED lines=35> */
.L_x_590:
[----:B------:R-:W-:Y:S05]  /*1960*/  BSYNC.RECONVERGENT B0 ;  /* 0x0000000000007941 */ /* 0x000fea0003800200 */
.L_x_589:
        /* <DEDUP_REMOVED lines=24> */
[C---:B------:R-:W-:Y:S02]  /*1af0*/  @!P3 IADD3 R124, PT, PT, R128.reuse, 0x4020, RZ ;  /* 0x00004020807cb810 */ /* 0x040fe40007ffe0ff */
[C---:B------:R-:W-:Y:S01]  /*1b00*/  IADD3 R129, PT, PT, R128.reuse, 0x4070, RZ ;  /* 0x0000407080817810 */ /* 0x040fe20007ffe0ff */
[----:B------:R-:W-:Y:S01]  /*1b10*/  @!P1 IMAD.MOV.U32 R117, RZ, RZ, R119 ;  /* 0x000000ffff759224 */ /* 0x000fe200078e0077 */
[C---:B------:R-:W-:Y:S01]  /*1b20*/  @!P0 IADD3 R117, PT, PT, R128.reuse, 0x4000, RZ ;  /* 0x0000400080758810 */ /* 0x040fe20007ffe0ff */
[C---:B------:R-:W-:Y:S02]  /*1b30*/  @!P3 VIADD R119, R128.reuse, 0x4000 ;  /* 0x000040008077b836 */ /* 0x040fe40000000000 */
[----:B------:R-:W-:Y:S01]  /*1b40*/  @!P3 VIADD R129, R128, 0x4030 ;  /* 0x000040308081b836 */ /* 0x000fe20000000000 */
[----:B------:R-:W-:Y:S01]  /*1b50*/  @!P1 LEA R176, R137, R117, 0x3 ;  /* 0x0000007589b09211 */ /* 0x000fe200078e18ff */
[----:B0-----:R-:W-:Y:S01]  /*1b60*/  FADD.FTZ R121, R120, R121 ;  /* 0x0000007978797221 */ /* 0x001fe20000010000 */
[----:B------:R-:W-:-:S02]  /*1b70*/  IADD3 R120, PT, PT, R128, 0x4050, RZ ;  /* 0x0000405080787810 */ /* 0x000fc40007ffe0ff */
[----:B------:R-:W-:Y:S01]  /*1b80*/  @!P3 IADD3 R120, PT, PT, R128, 0x4010, RZ ;  /* 0x000040108078b810 */ /* 0x000fe20007ffe0ff */
[----:B-1----:R-:W-:Y:S01]  /*1b90*/  FADD.FTZ R123, R122, R123 ;  /* 0x0000007b7a7b7221 */ /* 0x002fe20000010000 */
[----:B------:R-:W0:Y:S04]  /*1ba0*/  SHFL.DOWN PT, R116, R121, 0x1, 0x1f ;  /* 0x08201f0079747f89 */ /* 0x000e2800000e0000 */
[----:B------:R-:W1:Y:S01]  /*1bb0*/  SHFL.DOWN PT, R118, R123, 0x1, 0x1f ;  /* 0x08201f007b767f89 */ /* 0x000e6200000e0000 */
[----:B0-----:R-:W-:Y:S01]  /*1bc0*/  FADD.FTZ R178, R121, R116 ;  /* 0x0000007479b27221 */ /* 0x001fe20000010000 */
        /* <DEDUP_REMOVED lines=10> */
[----:B------:R-:W-:-:S04]  /*1c70*/  ISETP.GE.AND P0, PT, R139, R179, PT ;  /* 0x000000b38b00720c */ /* 0x000fc80003f06270 */
[----:B------:R-:W-:Y:S01]  /*1c80*/  P2R R176, PR, RZ, 0x1 ;  /* 0x00000001ffb07803 */ /* 0x000fe20000000000 */
[----:B-1----:R-:W-:Y:S01]  /*1c90*/  FADD.FTZ R177, RZ, R116 ;  /* 0x00000074ffb17221 */ /* 0x002fe20000010000 */
[--C-:B------:R-:W-:Y:S01]  /*1ca0*/  FADD.FTZ R116, RZ, R117.reuse ;  /* 0x00000075ff747221 */ /* 0x100fe20000010000 */
[----:B------:R-:W-:Y:S02]  /*1cb0*/  PRMT R117, R11, 0x7632, R117 ;  /* 0x000076320b757816 */ /* 0x000fe40000000075 */
[----:B------:R-:W-:Y:S01]  /*1cc0*/  FADD.FTZ R177, R118, R177 ;  /* 0x000000b176b17221 */ /* 0x000fe20000010000 */
[----:B------:R-:W-:Y:S01]  /*1cd0*/  FADD.FTZ R116, R119, R116 ;  /* 0x0000007477747221 */ /* 0x000fe20000010000 */
[----:B------:R-:W-:Y:S02]  /*1ce0*/  PRMT R118, R10, 0x7632, R118 ;  /* 0x000076320a767816 */ /* 0x000fe40000000076 */
[----:B--2---:R-:W-:Y:S01]  /*1cf0*/  FADD.FTZ R177, R177, R120 ;  /* 0x00000078b1b17221 */ /* 0x004fe20000010000 */
[----:B------:R-:W-:Y:S01]  /*1d00*/  FADD.FTZ R116, R116, R121 ;  /* 0x0000007974747221 */ /* 0x000fe20000010000 */
[----:B------:R-:W-:-:S02]  /*1d10*/  PRMT R119, R9, 0x7632, R119 ;  /* 0x0000763209777816 */ /* 0x000fc40000000077 */
[----:B------:R-:W-:Y:S01]  /*1d20*/  FADD.FTZ R177, R122, R177 ;  /* 0x000000b17ab17221 */ /* 0x000fe20000010000 */
[----:B------:R-:W-:Y:S01]  /*1d30*/  FADD.FTZ R116, R123, R116 ;  /* 0x000000747b747221 */ /* 0x000fe20000010000 */
[----:B------:R-:W-:Y:S02]  /*1d40*/  PRMT R120, R7, 0x7632, R120 ;  /* 0x0000763207787816 */ /* 0x000fe40000000078 */
[----:B---3--:R-:W-:Y:S01]  /*1d50*/  FADD.FTZ R177, R177, R124 ;  /* 0x0000007cb1b17221 */ /* 0x008fe20000010000 */
[----:B------:R-:W-:Y:S01]  /*1d60*/  FADD.FTZ R116, R116, R125 ;  /* 0x0000007d74747221 */ /* 0x000fe20000010000 */
[----:B------:R-:W-:Y:S02]  /*1d70*/  PRMT R121, R6, 0x7632, R121 ;  /* 0x0000763206797816 */ /* 0x000fe40000000079 */
[----:B------:R-:W-:Y:S01]  /*1d80*/  FADD.FTZ R177, R126, R177 ;  /* 0x000000b17eb17221 */ /* 0x000fe20000010000 */
[----:B------:R-:W-:Y:S01]  /*1d90*/  FADD.FTZ R116, R127, R116 ;  /* 0x000000747f747221 */ /* 0x000fe20000010000 */
[----:B------:R-:W-:-:S02]  /*1da0*/  PRMT R126, R10, 0x7632, R126 ;  /* 0x000076320a7e7816 */ /* 0x000fc4000000007e */
[----:B0-----:R-:W-:Y:S01]  /*1db0*/  FADD.FTZ R177, R177, R128 ;  /* 0x00000080b1b17221 */ /* 0x001fe20000010000 */
[--C-:B------:R-:W-:Y:S01]  /*1dc0*/  FADD.FTZ R116, R116, R129.reuse ;  /* 0x0000008174747221 */ /* 0x100fe20000010000 */
[----:B------:R-:W-:Y:S02]  /*1dd0*/  PRMT R129, R11, 0x7632, R129 ;  /* 0x000076320b817816 */ /* 0x000fe40000000081 */
[----:B------:R-:W-:Y:S01]  /*1de0*/  FADD.FTZ R130, R130, R177 ;  /* 0x000000b182827221 */ /* 0x000fe20000010000 */
[--C-:B------:R-:W-:Y:S01]  /*1df0*/  FADD.FTZ R124, R131, R116.reuse ;  /* 0x00000074837c7221 */ /* 0x100fe20000010000 */
[----:B------:R-:W-:Y:S02]  /*1e00*/  PRMT R131, R9, 0x7632, R131 ;  /* 0x0000763209837816 */ /* 0x000fe40000000083 */
[----:B------:R-:W-:Y:S01]  /*1e10*/  FMUL.FTZ R125, R130, UR12 ;  /* 0x0000000c827d7c20 */ /* 0x000fe20008410000 */
[----:B------:R-:W-:Y:S01]  /*1e20*/  PRMT R177, R8, 0x7632, R177 ;  /* 0x0000763208b17816 */ /* 0x000fe200000000b1 */
[----:B------:R-:W-:Y:S01]  /*1e30*/  FMUL.FTZ R124, R124, UR12 ;  /* 0x0000000c7c7c7c20 */ /* 0x000fe20008410000 */
[----:B------:R-:W-:-:S02]  /*1e40*/  PRMT R116, R8, 0x7632, R116 ;  /* 0x0000763208747816 */ /* 0x000fc40000000074 */
        /* <DEDUP_REMOVED lines=16> */
[----:B------:R-:W-:Y:S01]  /*1f50*/  ISETP.GE.U32.AND P0, PT, R2, RZ, PT ;  /* 0x000000ff0200720c */ /* 0x000fe20003f06070 */
[----:B------:R-:W-:Y:S01]  /*1f60*/  FADD.FTZ R119, R162, -R119 ;  /* 0x80000077a2777221 */ /* 0x000fe20000010000 */
[----:B------:R-:W-:Y:S01]  /*1f70*/  FADD.FTZ R127, R171, -R116 ;  /* 0x80000074ab7f7221 */ /* 0x000fe20000010000 */
[----:B------:R-:W-:Y:S01]  /*1f80*/  FADD.FTZ R117, R160, -R117 ;  /* 0x80000075a0757221 */ /* 0x000fe20000010000 */
[C---:B------:R-:W-:Y:S01]  /*1f90*/  LOP3.LUT P5, RZ, R3.reuse, 0xff0000, RZ, 0xc0, !PT ;  /* 0x00ff000003ff7812 */ /* 0x040fe200078ac0ff */
        /* <DEDUP_REMOVED lines=10> */
[----:B------:R-:W-:Y:S02]  /*2040*/  LOP3.LUT P5, RZ, R3, 0xff, RZ, 0xc0, !PT ;  /* 0x000000ff03ff7812 */ /* 0x000fe400078ac0ff */
[----:B------:R-:W-:Y:S01]  /*2050*/  FSEL R177, R127, RZ, P0 ;  /* 0x000000ff7fb17208 */ /* 0x000fe20000000000 */
[----:B------:R-:W-:Y:S01]  /*2060*/  FADD.FTZ R127, R169, -R116 ;  /* 0x80000074a97f7221 */ /* 0x000fe20000010000 */
[----:B------:R-:W-:Y:S01]  /*2070*/  FSEL R128, R117, RZ, P5 ;  /* 0x000000ff75807208 */ /* 0x000fe20002800000 */
[-CC-:B------:R-:W-:Y:S01]  /*2080*/  FFMA.FTZ R117, R159, R124.reuse, R125.reuse ;  /* 0x0000007c9f757223 */ /* 0x180fe2000001007d */
[-C--:B------:R-:W-:Y:S01]  /*2090*/  FFMA.FTZ R116, R164, R124.reuse, R125 ;  /* 0x0000007ca4747223 */ /* 0x080fe2000001007d */
[----:B------:R-:W-:Y:S01]  /*20a0*/  FMUL.FTZ R126, R140, R127 ;  /* 0x0000007f8c7e7220 */ /* 0x000fe20000410000 */
[----:B------:R-:W-:Y:S01]  /*20b0*/  FADD.FTZ R127, R167, -R118 ;  /* 0x80000076a77f7221 */ /* 0x000fe20000010000 */
[----:B------:R-:W-:Y:S01]  /*20c0*/  FADD.FTZ R119, R158, -R117 ;  /* 0x800000759e777221 */ /* 0x000fe20000010000 */
[----:B------:R-:W-:Y:S01]  /*20d0*/  FFMA.FTZ R117, R157, R124, R125 ;  /* 0x0000007c9d757223 */ /* 0x000fe2000001007d */
[----:B------:R-:W-:Y:S01]  /*20e0*/  FMUL.FTZ R126, R126, UR13 ;  /* 0x0000000d7e7e7c20 */ /* 0x000fe20008410000 */
[----:B------:R-:W-:Y:S01]  /*20f0*/  LOP3.LUT P0, RZ, R3, 0xff00, RZ, 0xc0, !PT ;  /* 0x0000ff0003ff7812 */ /* 0x000fe2000780c0ff */
[C---:B------:R-:W-:Y:S01]  /*2100*/  FMUL.FTZ R118, R140.reuse, R119 ;  /* 0x000000778c767220 */ /* 0x040fe20000410000 */
[----:B------:R-:W-:Y:S01]  /*2110*/  FMUL.FTZ R127, R140, R127 ;  /* 0x0000007f8c7f7220 */ /* 0x000fe20000410000 */
        /* <DEDUP_REMOVED lines=13> */
[----:B------:R-:W-:-:S02]  /*21f0*/  LOP3.LUT P5, RZ, R2, 0xff00, RZ, 0xc0, !PT ;  /* 0x0000ff0002ff7812 */ /* 0x000fc400078ac0ff */
[----:B------:R-:W-:Y:S02]  /*2200*/  LOP3.LUT P0, RZ, R2, 0xff, RZ, 0xc0, !PT ;  /* 0x000000ff02ff7812 */ /* 0x000fe4000780c0ff */
[----:B------:R-:W-:Y:S02]  /*2210*/  FSEL R127, R119, RZ, P5 ;  /* 0x000000ff777f7208 */ /* 0x000fe40002800000 */
[----:B------:R-:W-:Y:S02]  /*2220*/  FSEL R116, R117, RZ, P0 ;  /* 0x000000ff75747208 */ /* 0x000fe40000000000 */
[----:B------:R-:W-:Y:S02]  /*2230*/  F2FP.BF16.F32.PACK_AB R119, R177, R130 ;  /* 0x00000082b177723e */ /* 0x000fe400000010ff */
[----:B------:R-:W-:Y:S02]  /*2240*/  F2FP.BF16.F32.PACK_AB R118, R131, R128 ;  /* 0x000000808376723e */ /* 0x000fe400000010ff */
[----:B------:R-:W-:-:S02]  /*2250*/  F2FP.BF16.F32.PACK_AB R117, R129, R126 ;  /* 0x0000007e8175723e */ /* 0x000fc400000010ff */
[----:B------:R-:W-:Y:S01]  /*2260*/  F2FP.BF16.F32.PACK_AB R116, R127, R116 ;  /* 0x000000747f74723e */ /* 0x000fe200000010ff */
[----:B------:R-:W-:Y:S06]  /*2270*/  BRA `(.L_x_596) ;  /* 0x0000002000247947 */ /* 0x000fec0003800000 */
.L_x_595:
[-CC-:B------:R-:W-:Y:S01]  /*2280*/  FFMA.FTZ R109, R163, R124.reuse, R125.reuse ;  /* 0x0000007ca36d7223 */ /* 0x180fe2000001007d */
[-C--:B------:R-:W-:Y:S01]  /*2290*/  FFMA.FTZ R108, R170, R124.reuse, R125 ;  /* 0x0000007caa6c7223 */ /* 0x080fe2000001007d */
[----:B------:R-:W-:Y:S02]  /*22a0*/  ISETP.GE.U32.AND P0, PT, R2, RZ, PT ;  /* 0x000000ff0200720c */ /* 0x000fe40003f06070 */
[----:B------:R-:W-:Y:S01]  /*22b0*/  FADD.FTZ R111, R162, -R109 ;  /* 0x8000006da26f7221 */ /* 0x000fe20000010000 */
[-C--:B------:R-:W-:Y:S01]  /*22c0*/  FFMA.FTZ R109, R161, R124.reuse, R125 ;  /* 0x0000007ca16d7223 */ /* 0x080fe2000001007d */
[----:B------:R-:W-:Y:S01]  /*22d0*/  FADD.FTZ R117, R171, -R108 ;  /* 0x8000006cab757221 */ /* 0x000fe20000010000 */
[C---:B------:R-:W-:Y:S01]  /*22e0*/  ISETP.GE.U32.AND.EX P0, PT, R3.reuse, 0x1000000, PT, P0 ;  /* 0x010000000300780c */ /* 0x040fe20003f06100 */
[----:B-----5:R-:W-:Y:S01]  /*22f0*/  FMUL.FTZ R111, R140, R111 ;  /* 0x0000006f8c6f7220 */ /* 0x020fe20000410000 */
[----:B------:R-:W-:Y:S01]  /*2300*/  FADD.FTZ R109, R160, -R109 ;  /* 0x8000006da06d7221 */ /* 0x000fe20000010000 */
[C---:B------:R-:W-:Y:S01]  /*2310*/  FMUL.FTZ R110, R140.reuse, R117 ;  /* 0x000000758c6e7220 */ /* 0x040fe20000410000 */
[----:B------:R-:W-:Y:S01]  /*2320*/  LOP3.LUT P5, RZ, R3, 0xff0000, RZ, 0xc0, !PT ;  /* 0x00ff000003ff7812 */ /* 0x000fe200078ac0ff */
[----:B------:R-:W-:Y:S01]  /*2330*/  FMUL.FTZ R108, R111, UR13 ;  /* 0x0000000d6f6c7c20 */ /* 0x000fe20008410000 */
[----:B------:R-:W-:Y:S01]  /*2340*/  FMUL.FTZ R116, R140, R109 ;  /* 0x0000006d8c747220 */ /* 0x000fe20000410000 */
[C---:B------:R-:W-:Y:S01]  /*2350*/  FMUL.FTZ R109, R110.reuse, UR13 ;  /* 0x0000000d6e6d7c20 */ /* 0x040fe20008410000 */
[----:B------:R-:W-:Y:S01]  /*2360*/  F2FP.BF16.F32.PACK_AB R111, R110, R111 ;  /* 0x0000006f6e6f723e */ /* 0x000fe200000010ff */
[-CC-:B------:R-:W-:Y:S01]  /*2370*/  FFMA.FTZ R110, R168, R124.reuse, R125.reuse ;  /* 0x0000007ca86e7223 */ /* 0x180fe2000001007d */
[----:B------:R-:W-:Y:S01]  /*2380*/  FSEL R177, R108, RZ, P5 ;  /* 0x000000ff6cb17208 */ /* 0x000fe20002800000 */
[----:B------:R-:W-:Y:S01]  /*2390*/  FMUL.FTZ R108, R116, UR13 ;  /* 0x0000000d746c7c20 */ /* 0x000fe20008410000 */
[----:B------:R-:W-:Y:S01]  /*23a0*/  FSEL R178, R109, RZ, P0 ;  /* 0x000000ff6db27208 */ /* 0x000fe20000000000 */
[----:B------:R-:W-:Y:S01]  /*23b0*/  FADD.FTZ R119, R169, -R110 ;  /* 0x8000006ea9777221 */ /* 0x000fe20000010000 */
[-CC-:B------:R-:W-:Y:S01]  /*23c0*/  FFMA.FTZ R109, R159, R124.reuse, R125.reuse ;  /* 0x0000007c9f6d7223 */ /* 0x180fe2000001007d */
[----:B------:R-:W-:Y:S01]  /*23d0*/  LOP3.LUT P5, RZ, R3, 0xff, RZ, 0xc0, !PT ;  /* 0x000000ff03ff7812 */ /* 0x000fe200078ac0ff */
[-C--:B------:R-:W-:Y:S01]  /*23e0*/  FFMA.FTZ R110, R166, R124.reuse, R125 ;  /* 0x0000007ca66e7223 */ /* 0x080fe2000001007d */
[----:B------:R-:W-:Y:S01]  /*23f0*/  FMUL.FTZ R129, R140, R119 ;  /* 0x000000778c817220 */ /* 0x000fe20000410000 */
[----:B------:R-:W-:Y:S01]  /*2400*/  FADD.FTZ R117, R158, -R109 ;  /* 0x8000006d9e757221 */ /* 0x000fe20000010000 */
[-CC-:B------:R-:W-:Y:S01]  /*2410*/  FFMA.FTZ R109, R157, R124.reuse, R125.reuse ;  /* 0x0000007c9d6d7223 */ /* 0x180fe2000001007d */
[----:B------:R-:W-:Y:S01]  /*2420*/  FSEL R130, R108, RZ, P5 ;  /* 0x000000ff6c827208 */ /* 0x000fe20002800000 */
        /* <DEDUP_REMOVED lines=31> */
.L_x_594:
[----:B------:R-:W-:-:S04]  /*2620*/  UISETP.NE.U32.AND UP0, UPT, UR4, URZ, UPT ;  /* 0x000000ff0400728c */ /* 0x000fc8000bf05070 */
[----:B------:R-:W-:-:S09]  /*2630*/  UISETP.NE.AND.EX UP0, UPT, UR5, URZ, UPT, UP0 ;  /* 0x000000ff0500728c */ /* 0x000fd2000bf05300 */
[----:B------:R-:W-:Y:S05]  /*2640*/  BRA.U UP0, `(.L_x_597) ;  /* 0x0000000100f87547 */ /* 0x000fea000b800000 */
[-CC-:B------:R-:W-:Y:S01]  /*2650*/  FFMA.FTZ R118, R170, R124.reuse, R125.reuse ;  /* 0x0000007caa767223 */ /* 0x180fe2000001007d */
[-CC-:B------:R-:W-:Y:S01]  /*2660*/  FFMA.FTZ R179, R161, R124.reuse, R125.reuse ;  /* 0x0000007ca1b37223 */ /* 0x180fe2000001007d */
[----:B------:R-:W-:Y:S01]  /*2670*/  SHF.L.U32 R119, R126, 0x10, RZ ;  /* 0x000000107e777819 */ /* 0x000fe200000006ff */
[-CC-:B------:R-:W-:Y:S01]  /*2680*/  FFMA.FTZ R181, R163, R124.reuse, R125.reuse ;  /* 0x0000007ca3b57223 */ /* 0x180fe2000001007d */
[----:B------:R-:W-:Y:S01]  /*2690*/  SHF.L.U32 R117, R10, 0x10, RZ ;  /* 0x000000100a757819 */ /* 0x000fe200000006ff */
[----:B------:R-:W-:Y:S01]  /*26a0*/  FFMA.FTZ R116, R168, R124, R125 ;  /* 0x0000007ca8747223 */ /* 0x000fe2000001007d */
[----:B------:R-:W-:Y:S01]  /*26b0*/  FADD.FTZ R126, R171, -R118 ;  /* 0x80000076ab7e7221 */ /* 0x000fe20000010000 */
[----:B------:R-:W-:Y:S01]  /*26c0*/  FADD.FTZ R118, R160, -R179 ;  /* 0x800000b3a0767221 */ /* 0x000fe20000010000 */
[----:B------:R-:W-:Y:S01]  /*26d0*/  SHF.L.U32 R127, R11, 0x10, RZ ;  /* 0x000000100b7f7819 */ /* 0x000fe200000006ff */
[----:B------:R-:W-:Y:S02]  /*26e0*/  IMAD.U32 R129, R129, 0x10000, RZ ;  /* 0x0001000081817824 */ /* 0x000fe400078e00ff */
[----:B------:R-:W-:Y:S01]  /*26f0*/  FADD.FTZ R128, R162, -R181 ;  /* 0x800000b5a2807221 */ /* 0x000fe20000010000 */
[----:B------:R-:W-:Y:S01]  /*2700*/  FADD.FTZ R116, R169, -R116 ;  /* 0x80000074a9747221 */ /* 0x000fe20000010000 */
[C---:B-----5:R-:W-:Y:S01]  /*2710*/  FFMA.FTZ R118, R140.reuse, R118, R117 ;  /* 0x000000768c767223 */ /* 0x060fe20000010075 */
[----:B------:R-:W-:Y:S01]  /*2720*/  FFMA.FTZ R117, R159, R124, R125 ;  /* 0x0000007c9f757223 */ /* 0x000fe2000001007d */
[C---:B------:R-:W-:Y:S01]  /*2730*/  FFMA.FTZ R128, R140.reuse, R128, R127 ;  /* 0x000000808c807223 */ /* 0x040fe2000001007f */
[C---:B------:R-:W-:Y:S01]  /*2740*/  FFMA.FTZ R129, R140.reuse, R126, R129 ;  /* 0x0000007e8c817223 */ /* 0x040fe20000010081 */
[----:B------:R-:W-:Y:S01]  /*2750*/  FFMA.FTZ R126, R140, R116, R119 ;  /* 0x000000748c7e7223 */ /* 0x000fe20000010077 */
[----:B------:R-:W-:Y:S01]  /*2760*/  ISETP.GE.U32.AND P0, PT, R2, RZ, PT ;  /* 0x000000ff0200720c */ /* 0x000fe20003f06070 */
[-C--:B------:R-:W-:Y:S01]  /*2770*/  FFMA.FTZ R130, R166, R124.reuse, R125 ;  /* 0x0000007ca6827223 */ /* 0x080fe2000001007d */
[----:B------:R-:W-:Y:S01]  /*2780*/  SHF.L.U32 R119, R9, 0x10, RZ ;  /* 0x0000001009777819 */ /* 0x000fe200000006ff */
[----:B------:R-:W-:Y:S01]  /*2790*/  FADD.FTZ R116, R158, -R117 ;  /* 0x800000759e747221 */ /* 0x000fe20000010000 */
[----:B------:R-:W-:Y:S01]  /*27a0*/  FMUL.FTZ R128, R128, UR13 ;  /* 0x0000000d80807c20 */ /* 0x000fe20008410000 */
[----:B------:R-:W-:Y:S01]  /*27b0*/  FMUL.FTZ R129, R129, UR13 ;  /* 0x0000000d81817c20 */ /* 0x000fe20008410000 */
[----:B------:R-:W-:Y:S01]  /*27c0*/  LOP3.LUT P5, RZ, R3, 0xff0000, RZ, 0xc0, !PT ;  /* 0x00ff000003ff7812 */ /* 0x000fe200078ac0ff */
[----:B------:R-:W-:Y:S01]  /*27d0*/  IMAD.U32 R127, R131, 0x10000, RZ ;  /* 0x00010000837f7824 */ /* 0x000fe200078e00ff */
[----:B------:R-:W-:Y:S01]  /*27e0*/  ISETP.GE.U32.AND.EX P0, PT, R3, 0x1000000, PT, P0 ;  /* 0x010000000300780c */ /* 0x000fe20003f06100 */
[----:B------:R-:W-:Y:S01]  /*27f0*/  FADD.FTZ R180, R167, -R130 ;  /* 0x80000082a7b47221 */ /* 0x000fe20000010000 */
[----:B------:R-:W-:Y:S01]  /*2800*/  FFMA.FTZ R131, R157, R124, R125 ;  /* 0x0000007c9d837223 */ /* 0x000fe2000001007d */
[----:B------:R-:W-:Y:S01]  /*2810*/  FFMA.FTZ R116, R140, R116, R119 ;  /* 0x000000748c747223 */ /* 0x000fe20000010077 */
[----:B------:R-:W-:Y:S01]  /*2820*/  FFMA.FTZ R178, R164, R124, R125 ;  /* 0x0000007ca4b27223 */ /* 0x000fe2000001007d */
[----:B------:R-:W-:Y:S01]  /*2830*/  IMAD.U32 R119, R177, 0x10000, RZ ;  /* 0x00010000b1777824 */ /* 0x000fe200078e00ff */
[----:B------:R-:W-:Y:S01]  /*2840*/  FSEL R128, R128, RZ, P5 ;  /* 0x000000ff80807208 */ /* 0x000fe20002800000 */
[----:B------:R-:W-:Y:S01]  /*2850*/  FMUL.FTZ R118, R118, UR13 ;  /* 0x0000000d76767c20 */ /* 0x000fe20008410000 */
[----:B------:R-:W-:Y:S01]  /*2860*/  FMUL.FTZ R126, R126, UR13 ;  /* 0x0000000d7e7e7c20 */ /* 0x000fe20008410000 */
[----:B------:R-:W-:Y:S01]  /*2870*/  FSEL R177, R129, RZ, P0 ;  /* 0x000000ff81b17208 */ /* 0x000fe20000000000 */
[----:B------:R-:W-:Y:S01]  /*2880*/  FFMA.FTZ R127, R140, R180, R127 ;  /* 0x000000b48c7f7223 */ /* 0x000fe2000001007f */
[----:B------:R-:W-:Y:S01]  /*2890*/  SHF.L.U32 R117, R8, 0x10, RZ ;  /* 0x0000001008757819 */ /* 0x000fe200000006ff */
[----:B------:R-:W-:Y:S01]  /*28a0*/  FADD.FTZ R130, R0, -R131 ;  /* 0x8000008300827221 */ /* 0x000fe20000010000 */
[----:B------:R-:W-:Y:S01]  /*28b0*/  LOP3.LUT P5, RZ, R3, 0xff, RZ, 0xc0, !PT ;  /* 0x000000ff03ff7812 */ /* 0x000fe200078ac0ff */
[----:B------:R-:W-:Y:S01]  /*28c0*/  FADD.FTZ R178, R165, -R178 ;  /* 0x800000b2a5b27221 */ /* 0x000fe20000010000 */
[----:B------:R-:W-:Y:S01]  /*28d0*/  LOP3.LUT P0, RZ, R3, 0xff00, RZ, 0xc0, !PT ;  /* 0x0000ff0003ff7812 */ /* 0x000fe2000780c0ff */
[----:B------:R-:W-:Y:S01]  /*28e0*/  FMUL.FTZ R116, R116, UR13 ;  /* 0x0000000d74747c20 */ /* 0x000fe20008410000 */
[----:B------:R-:W-:Y:S01]  /*28f0*/  FSEL R118, R118, RZ, P5 ;  /* 0x000000ff76767208 */ /* 0x000fe20002800000 */
[----:B------:R-:W-:Y:S01]  /*2900*/  FMUL.FTZ R127, R127, UR13 ;  /* 0x0000000d7f7f7c20 */ /* 0x000fe20008410000 */
[----:B------:R-:W-:Y:S01]  /*2910*/  FSEL R131, R126, RZ, P0 ;  /* 0x000000ff7e837208 */ /* 0x000fe20000000000 */
[C---:B------:R-:W-:Y:S01]  /*2920*/  FFMA.FTZ R117, R140.reuse, R130, R117 ;  /* 0x000000828c757223 */ /* 0x040fe20000010075 */
[----:B------:R-:W-:Y:S01]  /*2930*/  FFMA.FTZ R119, R140, R178, R119 ;  /* 0x000000b28c777223 */ /* 0x000fe20000010077 */
[----:B------:R-:W-:-:S02]  /*2940*/  LOP3.LUT P5, RZ, R2, 0xff0000, RZ, 0xc0, !PT ;  /* 0x00ff000002ff7812 */ /* 0x000fc400078ac0ff */
[----:B------:R-:W-:Y:S01]  /*2950*/  LOP3.LUT P0, RZ, R2, 0xff000000, RZ, 0xc0, !PT ;  /* 0xff00000002ff7812 */ /* 0x000fe2000780c0ff */
[----:B------:R-:W-:Y:S01]  /*2960*/  FMUL.FTZ R117, R117, UR13 ;  /* 0x0000000d75757c20 */ /* 0x000fe20008410000 */
[----:B------:R-:W-:Y:S01]  /*2970*/  FSEL R126, R116, RZ, P5 ;  /* 0x000000ff747e7208 */ /* 0x000fe20002800000 */
[----:B------:R-:W-:Y:S01]  /*2980*/  FMUL.FTZ R119, R119, UR13 ;  /* 0x0000000d77777c20 */ /* 0x000fe20008410000 */
[----:B------:R-:W-:Y:S02]  /*2990*/  FSEL R129, R127, RZ, P0 ;  /* 0x000000ff7f817208 */ /* 0x000fe40000000000 */
[C---:B------:R-:W-:Y:S02]  /*29a0*/  LOP3.LUT P5, RZ, R2.reuse, 0xff00, RZ, 0xc0, !PT ;  /* 0x0000ff0002ff7812 */ /* 0x040fe400078ac0ff */
[----:B------:R-:W-:Y:S02]  /*29b0*/  LOP3.LUT P0, RZ, R2, 0xff, RZ, 0xc0, !PT ;  /* 0x000000ff02ff7812 */ /* 0x000fe4000780c0ff */
[----:B------:R-:W-:-:S02]  /*29c0*/  FSEL R127, R119, RZ, P5 ;  /* 0x000000ff777f7208 */ /* 0x000fc40002800000 */
[----:B------:R-:W-:Y:S02]  /*29d0*/  FSEL R116, R117, RZ, P0 ;  /* 0x000000ff75747208 */ /* 0x000fe40000000000 */
[----:B------:R-:W-:Y:S02]  /*29e0*/  F2FP.BF16.F32.PACK_AB R119, R177, R128 ;  /* 0x00000080b177723e */ /* 0x000fe400000010ff */
[----:B------:R-:W-:Y:S02]  /*29f0*/  F2FP.BF16.F32.PACK_AB R118, R131, R118 ;  /* 0x000000768376723e */ /* 0x000fe400000010ff */
[----:B------:R-:W-:Y:S02]  /*2a00*/  F2FP.BF16.F32.PACK_AB R117, R129, R126 ;  /* 0x0000007e8175723e */ /* 0x000fe400000010ff */
[----:B------:R-:W-:Y:S01]  /*2a10*/  F2FP.BF16.F32.PACK_AB R116, R127, R116 ;  /* 0x000000747f74723e */ /* 0x000fe200000010ff */
[----:B------:R-:W-:Y:S06]  /*2a20*/  BRA `(.L_x_596) ;  /* 0x0000001800387947 */ /* 0x000fec0003800000 */
.L_x_597:
[-CC-:B------:R-:W-:Y:S01]  /*2a30*/  FFMA.FTZ R109, R163, R124.reuse, R125.reuse ;  /* 0x0000007ca36d7223 */ /* 0x180fe2000001007d */
[----:B------:R-:W-:Y:S01]  /*2a40*/  SHF.L.U32 R127, R11, 0x10, RZ ;  /* 0x000000100b7f7819 */ /* 0x000fe200000006ff */
[-C--:B------:R-:W-:Y:S01]  /*2a50*/  FFMA.FTZ R126, R170, R124.reuse, R125 ;  /* 0x0000007caa7e7223 */ /* 0x080fe2000001007d */
[----:B------:R-:W-:Y:S02]  /*2a60*/  IMAD.U32 R117, R117, 0x10000, RZ ;  /* 0x0001000075757824 */ /* 0x000fe400078e00ff */
[----:B------:R-:W-:Y:S01]  /*2a70*/  FADD.FTZ R111, R162, -R109 ;  /* 0x8000006da26f7221 */ /* 0x000fe20000010000 */
[----:B------:R-:W-:Y:S01]  /*2a80*/  SHF.L.U32 R109, R118, 0x10, RZ ;  /* 0x00000010766d7819 */ /* 0x000fe200000006ff */
[-C--:B------:R-:W-:Y:S01]  /*2a90*/  FFMA.FTZ R118, R168, R124.reuse, R125 ;  /* 0x0000007ca8767223 */ /* 0x080fe2000001007d */
[----:B------:R-:W-:Y:S01]  /*2aa0*/  SHF.L.U32 R108, R9, 0x10, RZ ;  /* 0x00000010096c7819 */ /* 0x000fe200000006ff */
[----:B-----5:R-:W-:Y:S01]  /*2ab0*/  FFMA.FTZ R128, R140, R111, R127 ;  /* 0x0000006f8c807223 */ /* 0x020fe2000001007f */
[-CC-:B------:R-:W-:Y:S01]  /*2ac0*/  FFMA.FTZ R127, R161, R124.reuse, R125.reuse ;  /* 0x0000007ca17f7223 */ /* 0x180fe2000001007d */
[----:B------:R-:W-:Y:S01]  /*2ad0*/  FFMA.FTZ R111, R159, R124, R125 ;  /* 0x0000007c9f6f7223 */ /* 0x000fe2000001007d */
[----:B------:R-:W-:Y:S01]  /*2ae0*/  FADD.FTZ R130, R171, -R126 ;  /* 0x8000007eab827221 */ /* 0x000fe20000010000 */
[----:B------:R-:W-:Y:S01]  /*2af0*/  SHF.L.U32 R110, R10, 0x10, RZ ;  /* 0x000000100a6e7819 */ /* 0x000fe200000006ff */
[----:B------:R-:W-:Y:S01]  /*2b00*/  FADD.FTZ R129, R160, -R127 ;  /* 0x8000007fa0817221 */ /* 0x000fe20000010000 */
[----:B------:R-:W-:Y:S01]  /*2b10*/  FADD.FTZ R127, R158, -R111 ;  /* 0x8000006f9e7f7221 */ /* 0x000fe20000010000 */
[----:B------:R-:W-:Y:S01]  /*2b20*/  FADD.FTZ R126, R169, -R118 ;  /* 0x80000076a97e7221 */ /* 0x000fe20000010000 */
[C---:B------:R-:W-:Y:S01]  /*2b30*/  FFMA.FTZ R111, R140.reuse, R130, R117 ;  /* 0x000000828c6f7223 */ /* 0x040fe20000010075 */
[C---:B------:R-:W-:Y:S01]  /*2b40*/  FFMA.FTZ R118, R140.reuse, R129, R110 ;  /* 0x000000818c767223 */ /* 0x040fe2000001006e */
[----:B------:R-:W-:Y:S01]  /*2b50*/  FFMA.FTZ R130, R140, R127, R108 ;  /* 0x0000007f8c827223 */ /* 0x000fe2000001006c */
[----:B------:R-:W-:Y:S01]  /*2b60*/  FFMA.FTZ R108, R166, R124, R125 ;  /* 0x0000007ca66c7223 */ /* 0x000fe2000001007d */
[----:B------:R-:W-:Y:S01]  /*2b70*/  FFMA.FTZ R117, R140, R126, R109 ;  /* 0x0000007e8c757223 */ /* 0x000fe2000001006d */
[----:B------:R-:W-:Y:S01]  /*2b80*/  FFMA.FTZ R127, R157, R124, R125 ;  /* 0x0000007c9d7f7223 */ /* 0x000fe2000001007d */
[----:B------:R-:W-:-:S02]  /*2b90*/  IMAD.U32 R109, R116, 0x10000, RZ ;  /* 0x00010000746d7824 */ /* 0x000fc400078e00ff */
[----:B------:R-:W-:Y:S01]  /*2ba0*/  FFMA.FTZ R110, R164, R124, R125 ;  /* 0x0000007ca46e7223 */ /* 0x000fe2000001007d */
[----:B------:R-:W-:Y:S01]  /*2bb0*/  FADD.FTZ R116, R167, -R108 ;  /* 0x8000006ca7747221 */ /* 0x000fe20000010000 */
[----:B------:R-:W-:Y:S01]  /*2bc0*/  SHF.L.U32 R108, R8, 0x10, RZ ;  /* 0x00000010086c7819 */ /* 0x000fe200000006ff */
[----:B------:R-:W-:Y:S01]  /*2bd0*/  FADD.FTZ R127, R0, -R127 ;  /* 0x8000007f007f7221 */ /* 0x000fe20000010000 */
[----:B------:R-:W-:Y:S01]  /*2be0*/  FADD.FTZ R110, R165, -R110 ;  /* 0x8000006ea56e7221 */ /* 0x000fe20000010000 */
[----:B------:R-:W-:Y:S02]  /*2bf0*/  ISETP.GE.U32.AND P0, PT, R2, RZ, PT ;  /* 0x000000ff0200720c */ /* 0x000fe40003f06070 */
[C---:B------:R-:W-:Y:S01]  /*2c00*/  FFMA.FTZ R127, R140.reuse, R127, R108 ;  /* 0x0000007f8c7f7223 */ /* 0x040fe2000001006c */
[----:B------:R-:W-:Y:S01]  /*2c10*/  FFMA.FTZ R108, R140, R110, R109 ;  /* 0x0000006e8c6c7223 */ /* 0x000fe2000001006d */
[----:B------:R-:W-:Y:S01]  /*2c20*/  FMUL.FTZ R109, R111, UR13 ;  /* 0x0000000d6f6d7c20 */ /* 0x000fe20008410000 */
[----:B------:R-:W-:-:S02]  /*2c30*/  ISETP.GE.U32.AND.EX P0, PT, R3, 0x1000000, PT, P0 ;  /* 0x010000000300780c */ /* 0x000fc40003f06100 */
[----:B------:R-:W-:Y:S01]  /*2c40*/  F2FP.BF16.F32.PACK_AB R111, R111, R128 ;  /* 0x000000806f6f723e */ /* 0x000fe200000010ff */
[----:B------:R-:W-:Y:S01]  /*2c50*/  FMUL.FTZ R128, R128, UR13 ;  /* 0x0000000d80807c20 */ /* 0x000fe20008410000 */
[----:B------:R-:W-:Y:S02]  /*2c60*/  SHF.L.U32 R119, R119, 0x10, RZ ;  /* 0x0000001077777819 */ /* 0x000fe400000006ff */
[----:B------:R-:W-:Y:S02]  /*2c70*/  LOP3.LUT P5, RZ, R3, 0xff0000, RZ, 0xc0, !PT ;  /* 0x00ff000003ff7812 */ /* 0x000fe400078ac0ff */
[----:B------:R-:W-:Y:S01]  /*2c80*/  FSEL R126, R109, RZ, P0 ;  /* 0x000000ff6d7e7208 */ /* 0x000fe20000000000 */
[----:B------:R-:W-:Y:S01]  /*2c90*/  FMUL.FTZ R109, R118, UR13 ;  /* 0x0000000d766d7c20 */ /* 0x000fe20008410000 */
[C---:B------:R-:W-:Y:S01]  /*2ca0*/  F2FP.BF16.F32.PACK_AB R110, R117.reuse, R118 ;  /* 0x00000076756e723e */ /* 0x040fe200000010ff */
[----:B------:R-:W-:Y:S01]  /*2cb0*/  FMUL.FTZ R117, R117, UR13 ;  /* 0x0000000d75757c20 */ /* 0x000fe20008410000 */
[C---:B------:R-:W-:Y:S01]  /*2cc0*/  LOP3.LUT P0, RZ, R3.reuse, 0xff, RZ, 0xc0, !PT ;  /* 0x000000ff03ff7812 */ /* 0x040fe2000780c0ff */
[----:B------:R-:W-:Y:S01]  /*2cd0*/  FFMA.FTZ R119, R140, R116, R119 ;  /* 0x000000748c777223 */ /* 0x000fe20000010077 */
[----:B------:R-:W-:Y:S01]  /*2ce0*/  FSEL R131, R128, RZ, P5 ;  /* 0x000000ff80837208 */ /* 0x000fe20002800000 */
[----:B------:R-:W-:Y:S01]  /*2cf0*/  FMUL.FTZ R116, R130, UR13 ;  /* 0x0000000d82747c20 */ /* 0x000fe20008410000 */
[----:B------:R-:W-:Y:S01]  /*2d00*/  LOP3.LUT P5, RZ, R3, 0xff00, RZ, 0xc0, !PT ;  /* 0x0000ff0003ff7812 */ /* 0x000fe200078ac0ff */
[----:B------:R-:W-:Y:S01]  /*2d10*/  FMUL.FTZ R128, R127, UR13 ;  /* 0x0000000d7f807c20 */ /* 0x000fe20008410000 */
[----:B------:R-:W-:Y:S01]  /*2d20*/  FSEL R129, R109, RZ, P0 ;  /* 0x000000ff6d817208 */ /* 0x000fe20000000000 */
[----:B------:R-:W-:Y:S01]  /*2d30*/  FMUL.FTZ R109, R119, UR13 ;  /* 0x0000000d776d7c20 */ /* 0x000fe20008410000 */
[----:B------:R-:W-:-:S02]  /*2d40*/  LOP3.LUT P0, RZ, R2, 0xff0000, RZ, 0xc0, !PT ;  /* 0x00ff000002ff7812 */ /* 0x000fc4000780c0ff */
[----:B------:R-:W-:Y:S02]  /*2d50*/  FSEL R118, R117, RZ, P5 ;  /* 0x000000ff75767208 */ /* 0x000fe40002800000 */
[----:B------:R-:W-:Y:S02]  /*2d60*/  LOP3.LUT P5, RZ, R2, 0xff000000, RZ, 0xc0, !PT ;  /* 0xff00000002ff7812 */ /* 0x000fe400078ac0ff */
[----:B------:R-:W-:Y:S01]  /*2d70*/  FSEL R178, R116, RZ, P0 ;  /* 0x000000ff74b27208 */ /* 0x000fe20000000000 */
[----:B------:R-:W-:Y:S01]  /*2d80*/  FMUL.FTZ R116, R108, UR13 ;  /* 0x0000000d6c747c20 */ /* 0x000fe20008410000 */
[----:B------:R-:W-:Y:S02]  /*2d90*/  FSEL R117, R109, RZ, P5 ;  /* 0x000000ff6d757208 */ /* 0x000fe40002800000 */
[C---:B------:R-:W-:Y:S02]  /*2da0*/  LOP3.LUT P0, RZ, R2.reuse, 0xff, RZ, 0xc0, !PT ;  /* 0x000000ff02ff7812 */ /* 0x040fe4000780c0ff */
[----:B------:R-:W-:-:S02]  /*2db0*/  LOP3.LUT P5, RZ, R2, 0xff00, RZ, 0xc0, !PT ;  /* 0x0000ff0002ff7812 */ /* 0x000fc400078ac0ff */
[----:B------:R-:W-:Y:S02]  /*2dc0*/  F2FP.BF16.F32.PACK_AB R108, R108, R127 ;  /* 0x0000007f6c6c723e */ /* 0x000fe400000010ff */
[----:B------:R-:W-:Y:S02]  /*2dd0*/  FSEL R127, R128, RZ, P0 ;  /* 0x000000ff807f7208 */ /* 0x000fe40000000000 */
[----:B------:R-:W-:Y:S02]  /*2de0*/  FSEL R116, R116, RZ, P5 ;  /* 0x000000ff74747208 */ /* 0x000fe40002800000 */
[----:B------:R-:W-:Y:S02]  /*2df0*/  F2FP.BF16.F32.PACK_AB R109, R119, R130 ;  /* 0x00000082776d723e */ /* 0x000fe400000010ff */
[----:B------:R-:W-:Y:S02]  /*2e00*/  F2FP.BF16.F32.PACK_AB R119, R126, R131 ;  /* 0x000000837e77723e */ /* 0x000fe400000010ff */
[----:B------:R-:W-:-:S02]  /*2e10*/  F2FP.BF16.F32.PACK_AB R118, R118, R129 ;  /* 0x000000817676723e */ /* 0x000fc400000010ff */
[----:B------:R-:W-:Y:S02]  /*2e20*/  F2FP.BF16.F32.PACK_AB R117, R117, R178 ;  /* 0x000000b27575723e */ /* 0x000fe400000010ff */
[----:B------:R-:W-:Y:S01]  /*2e30*/  F2FP.BF16.F32.PACK_AB R116, R116, R127 ;  /* 0x0000007f7474723e */ /* 0x000fe200000010ff */
[----:B------:R-:W-:Y:S06]  /*2e40*/  BRA `(.L_x_596) ;  /* 0x0000001400307947 */ /* 0x000fec0003800000 */
.L_x_593:
[----:B------:R-:W-:-:S04]  /*2e50*/  UISETP.NE.U32.AND UP0, UPT, UR14, URZ, UPT ;  /* 0x000000ff0e00728c */ /* 0x000fc8000bf05070 */
[----:B------:R-:W-:-:S09]  /*2e60*/  UISETP.NE.AND.EX UP0, UPT, UR15, URZ, UPT, UP0 ;  /* 0x000000ff0f00728c */ /* 0x000fd2000bf05300 */
[----:B------:R-:W-:Y:S05]  /*2e70*/  BRA.U UP0, `(.L_x_598) ;  /* 0x0000000900747547 */ /* 0x000fea000b800000 */
[----:B------:R-:W-:-:S04]  /*2e80*/  UISETP.NE.U32.AND UP0, UPT, UR4, URZ, UPT ;  /* 0x000000ff0400728c */ /* 0x000fc8000bf05070 */
[----:B------:R-:W-:-:S09]  /*2e90*/  UISETP.NE.AND.EX UP0, UPT, UR5, URZ, UPT, UP0 ;  /* 0x000000ff0500728c */ /* 0x000fd2000bf05300 */
[----:B------:R-:W-:Y:S05]  /*2ea0*/  BRA.U UP0, `(.L_x_599) ;  /* 0x00000005002c7547 */ /* 0x000fea000b800000 */
        /* <DEDUP_REMOVED lines=12> */
[----:B------:R-:W-:Y:S01]  /*2f70*/  FFMA.FTZ R113, R161, R124, R125 ;  /* 0x0000007ca1717223 */ /* 0x000fe2000001007d */
[----:B------:R-:W-:Y:S02]  /*2f80*/  ISETP.GE.U32.AND P5, PT, R172, RZ, PT ;  /* 0x000000ffac00720c */ /* 0x000fe40003fa6070 */
[----:B------:R-:W-:Y:S01]  /*2f90*/  ISETP.GE.U32.AND P0, PT, R2, RZ, PT ;  /* 0x000000ff0200720c */ /* 0x000fe20003f06070 */
[----:B------:R-:W-:Y:S01]  /*2fa0*/  FADD.FTZ R113, R160, -R113 ;  /* 0x80000071a0717221 */ /* 0x000fe20000010000 */
[----:B------:R-:W-:Y:S02]  /*2fb0*/  ISETP.GE.U32.AND.EX P5, PT, R173, 0x1000000, PT, P5 ;  /* 0x01000000ad00780c */ /* 0x000fe40003fa6150 */
[----:B------:R-:W-:Y:S01]  /*2fc0*/  ISETP.GE.U32.AND.EX P0, PT, R3, 0x1000000, PT, P0 ;  /* 0x010000000300780c */ /* 0x000fe20003f06100 */
[----:B------:R-:W-:Y:S01]  /*2fd0*/  FMUL.FTZ R113, R140, R113 ;  /* 0x000000718c717220 */ /* 0x000fe20000410000 */
[----:B------:R-:W-:-:S02]  /*2fe0*/  FSEL R112, R114, RZ, P5 ;  /* 0x000000ff72707208 */ /* 0x000fc40002800000 */
[----:B------:R-:W-:Y:S01]  /*2ff0*/  FSEL R116, R114, RZ, P0 ;  /* 0x000000ff72747208 */ /* 0x000fe20000000000 */
[-CC-:B------:R-:W-:Y:S01]  /*3000*/  FFMA.FTZ R114, R168, R124.reuse, R125.reuse ;  /* 0x0000007ca8727223 */ /* 0x180fe2000001007d */
[----:B------:R-:W-:Y:S02]  /*3010*/  LOP3.LUT P0, RZ, R3, 0xff, RZ, 0xc0, !PT ;  /* 0x000000ff03ff7812 */ /* 0x000fe4000780c0ff */
[----:B------:R-:W-:Y:S01]  /*3020*/  F2FP.BF16.F32.PACK_AB R119, R116, R119 ;  /* 0x000000777477723e */ /* 0x000fe200000010ff */
[----:B------:R-:W-:Y:S01]  /*3030*/  FADD.FTZ R117, R169, -R114 ;  /* 0x80000072a9757221 */ /* 0x000fe20000010000 */
[----:B------:R-:W-:Y:S01]  /*3040*/  FMUL.FTZ R114, R113, UR13 ;  /* 0x0000000d71727c20 */ /* 0x000fe20008410000 */
[-CC-:B------:R-:W-:Y:S01]  /*3050*/  FFMA.FTZ R113, R159, R124.reuse, R125.reuse ;  /* 0x0000007c9f717223 */ /* 0x180fe2000001007d */
[----:B------:R-:W-:Y:S01]  /*3060*/  LOP3.LUT P5, RZ, R173, 0xff, RZ, 0xc0, !PT ;  /* 0x000000ffadff7812 */ /* 0x000fe200078ac0ff */
[----:B------:R-:W-:Y:S01]  /*3070*/  FMUL.FTZ R117, R140, R117 ;  /* 0x000000758c757220 */ /* 0x000fe20000410000 */
[-C--:B------:R-:W-:Y:S01]  /*3080*/  FFMA.FTZ R116, R166, R124.reuse, R125 ;  /* 0x0000007ca6747223 */ /* 0x080fe2000001007d */
[----:B------:R-:W-:Y:S01]  /*3090*/  FADD.FTZ R113, R158, -R113 ;  /* 0x800000719e717221 */ /* 0x000fe20000010000 */
[----:B------:R-:W-:Y:S01]  /*30a0*/  FSEL R130, R114, RZ, P0 ;  /* 0x000000ff72827208 */ /* 0x000fe20000000000 */
[----:B------:R-:W-:Y:S01]  /*30b0*/  FMUL.FTZ R117, R117, UR13 ;  /* 0x0000000d75757c20 */ /* 0x000fe20008410000 */
[----:B------:R-:W-:Y:S01]  /*30c0*/  F2FP.BF16.F32.PACK_AB R115, R112, R115 ;  /* 0x000000737073723e */ /* 0x000fe200000010ff */
[----:B------:R-:W-:Y:S01]  /*30d0*/  FMUL.FTZ R113, R140, R113 ;  /* 0x000000718c717220 */ /* 0x000fe20000410000 */
[----:B------:R-:W-:Y:S01]  /*30e0*/  LOP3.LUT P0, RZ, R3, 0xff00, RZ, 0xc0, !PT ;  /* 0x0000ff0003ff7812 */ /* 0x000fe2000780c0ff */
[-CC-:B------:R-:W-:Y:S01]  /*30f0*/  FFMA.FTZ R112, R164, R124.reuse, R125.reuse ;  /* 0x0000007ca4707223 */ /* 0x180fe2000001007d */
[----:B------:R-:W-:Y:S01]  /*3100*/  FSEL R114, R114, RZ, P5 ;  /* 0x000000ff72727208 */ /* 0x000fe20002800000 */
[----:B------:R-:W-:Y:S01]  /*3110*/  FADD.FTZ R127, R167, -R116 ;  /* 0x80000074a77f7221 */ /* 0x000fe20000010000 */
[----:B------:R-:W-:Y:S01]  /*3120*/  LOP3.LUT P5, RZ, R173, 0xff00, RZ, 0xc0, !PT ;  /* 0x0000ff00adff7812 */ /* 0x000fe200078ac0ff */
[----:B------:R-:W-:Y:S01]  /*3130*/  FMUL.FTZ R116, R113, UR13 ;  /* 0x0000000d71747c20 */ /* 0x000fe20008410000 */
[----:B------:R-:W-:Y:S01]  /*3140*/  FSEL R177, R117, RZ, P0 ;  /* 0x000000ff75b17208 */ /* 0x000fe20000000000 */
[----:B------:R-:W-:Y:S01]  /*3150*/  FADD.FTZ R113, R165, -R112 ;  /* 0x80000070a5717221 */ /* 0x000fe20000010000 */
[----:B------:R-:W-:Y:S01]  /*3160*/  LOP3.LUT P0, RZ, R2, 0xff0000, RZ, 0xc0, !PT ;  /* 0x00ff000002ff7812 */ /* 0x000fe2000780c0ff */
[----:B------:R-:W-:Y:S01]  /*3170*/  FMUL.FTZ R118, R140, R127 ;  /* 0x0000007f8c767220 */ /* 0x000fe20000410000 */
[----:B------:R-:W-:Y:S01]  /*3180*/  FSEL R117, R117, RZ, P5 ;  /* 0x000000ff75757208 */ /* 0x000fe20002800000 */
        /* <DEDUP_REMOVED lines=29> */
.L_x_599:
[-CC-:B------:R-:W-:Y:S01]  /*3360*/  FFMA.FTZ R109, R163, R124.reuse, R125.reuse ;  /* 0x0000007ca36d7223 */ /* 0x180fe2000001007d */
[----:B------:R-:W-:Y:S01]  /*3370*/  FFMA.FTZ R110, R170, R124, R125 ;  /* 0x0000007caa6e7223 */ /* 0x000fe2000001007d */
[----:B------:R-:W-:Y:S02]  /*3380*/  LOP3.LUT P5, RZ, R3, 0xff0000, RZ, 0xc0, !PT ;  /* 0x00ff000003ff7812 */ /* 0x000fe400078ac0ff */
[----:B------:R-:W-:Y:S01]  /*3390*/  FADD.FTZ R109, R162, -R109 ;  /* 0x8000006da26d7221 */ /* 0x000fe20000010000 */
[----:B------:R-:W-:-:S03]  /*33a0*/  LOP3.LUT P0, RZ, R173, 0xff0000, RZ, 0xc0, !PT ;  /* 0x00ff0000adff7812 */ /* 0x000fc6000780c0ff */
[----:B-----5:R-:W-:Y:S01]  /*33b0*/  FMUL.FTZ R111, R140, R109 ;  /* 0x0000006d8c6f7220 */ /* 0x020fe20000410000 */
[----:B------:R-:W-:-:S03]  /*33c0*/  FADD.FTZ R109, R171, -R110 ;  /* 0x8000006eab6d7221 */ /* 0x000fc60000010000 */
[----:B------:R-:W-:Y:S01]  /*33d0*/  FMUL.FTZ R108, R111, UR13 ;  /* 0x0000000d6f6c7c20 */ /* 0x000fe20008410000 */
[----:B------:R-:W-:Y:S01]  /*33e0*/  FMUL.FTZ R110, R140, R109 ;  /* 0x0000006d8c6e7220 */ /* 0x000fe20000410000 */
[----:B------:R-:W-:-:S03]  /*33f0*/  FFMA.FTZ R109, R161, R124, R125 ;  /* 0x0000007ca16d7223 */ /* 0x000fc6000001007d */
[----:B------:R-:W-:Y:S01]  /*3400*/  FSEL R119, R108, RZ, P5 ;  /* 0x000000ff6c777208 */ /* 0x000fe20002800000 */
[----:B------:R-:W-:Y:S01]  /*3410*/  FADD.FTZ R109, R160, -R109 ;  /* 0x8000006da06d7221 */ /* 0x000fe20000010000 */
[----:B------:R-:W-:Y:S01]  /*3420*/  FSEL R115, R108, RZ, P0 ;  /* 0x000000ff6c737208 */ /* 0x000fe20000000000 */
[----:B------:R-:W-:Y:S01]  /*3430*/  FMUL.FTZ R108, R110, UR13 ;  /* 0x0000000d6e6c7c20 */ /* 0x000fe20008410000 */
[----:B------:R-:W-:Y:S02]  /*3440*/  ISETP.GE.U32.AND P5, PT, R172, RZ, PT ;  /* 0x000000ffac00720c */ /* 0x000fe40003fa6070 */
[----:B------:R-:W-:Y:S02]  /*3450*/  ISETP.GE.U32.AND P0, PT, R2, RZ, PT ;  /* 0x000000ff0200720c */ /* 0x000fe40003f06070 */
[----:B------:R-:W-:Y:S02]  /*3460*/  ISETP.GE.U32.AND.EX P5, PT, R173, 0x1000000, PT, P5 ;  /* 0x01000000ad00780c */ /* 0x000fe40003fa6150 */
[----:B------:R-:W-:-:S02]  /*3470*/  ISETP.GE.U32.AND.EX P0, PT, R3, 0x1000000, PT, P0 ;  /* 0x010000000300780c */ /* 0x000fc40003f06100 */
[C---:B------:R-:W-:Y:S02]  /*3480*/  FSEL R114, R108.reuse, RZ, P5 ;  /* 0x000000ff6c727208 */ /* 0x040fe40002800000 */
[----:B------:R-:W-:Y:S01]  /*3490*/  FSEL R112, R108, RZ, P0 ;  /* 0x000000ff6c707208 */ /* 0x000fe20000000000 */
[-CC-:B------:R-:W-:Y:S01]  /*34a0*/  FFMA.FTZ R108, R168, R124.reuse, R125.reuse ;  /* 0x0000007ca86c7223 */ /* 0x180fe2000001007d */
[----:B------:R-:W-:Y:S01]  /*34b0*/  F2FP.BF16.F32.PACK_AB R111, R110, R111 ;  /* 0x0000006f6e6f723e */ /* 0x000fe200000010ff */
[----:B------:R-:W-:Y:S01]  /*34c0*/  FMUL.FTZ R110, R140, R109 ;  /* 0x0000006d8c6e7220 */ /* 0x000fe20000410000 */
[-CC-:B------:R-:W-:Y:S01]  /*34d0*/  FFMA.FTZ R109, R159, R124.reuse, R125.reuse ;  /* 0x0000007c9f6d7223 */ /* 0x180fe2000001007d */
[----:B------:R-:W-:Y:S01]  /*34e0*/  FADD.FTZ R113, R169, -R108 ;  /* 0x8000006ca9717221 */ /* 0x000fe20000010000 */
[----:B------:R-:W-:Y:S01]  /*34f0*/  F2FP.BF16.F32.PACK_AB R115, R114, R115 ;  /* 0x000000737273723e */ /* 0x000fe200000010ff */
[----:B------:R-:W-:Y:S01]  /*3500*/  FMUL.FTZ R108, R110, UR13 ;  /* 0x0000000d6e6c7c20 */ /* 0x000fe20008410000 */
[----:B------:R-:W-:Y:S01]  /*3510*/  LOP3.LUT P0, RZ, R3, 0xff, RZ, 0xc0, !PT ;  /* 0x000000ff03ff7812 */ /* 0x000fe2000780c0ff */
[----:B------:R-:W-:Y:S01]  /*3520*/  FMUL.FTZ R113, R140, R113 ;  /* 0x000000718c717220 */ /* 0x000fe20000410000 */
[----:B------:R-:W-:Y:S01]  /*3530*/  LOP3.LUT P5, RZ, R173, 0xff, RZ, 0xc0, !PT ;  /* 0x000000ffadff7812 */ /* 0x000fe200078ac0ff */
[----:B------:R-:W-:Y:S01]  /*3540*/  FFMA.FTZ R114, R166, R124, R125 ;  /* 0x0000007ca6727223 */ /* 0x000fe2000001007d */
[----:B------:R-:W-:Y:S01]  /*3550*/  FADD.FTZ R109, R158, -R109 ;  /* 0x8000006d9e6d7221 */ /* 0x000fe20000010000 */
[C---:B------:R-:W-:Y:S01]  /*3560*/  FSEL R118, R108.reuse, RZ, P0 ;  /* 0x000000ff6c767208 */ /* 0x040fe20000000000 */
[C---:B------:R-:W-:Y:S01]  /*3570*/  FMUL.FTZ R117, R113.reuse, UR13 ;  /* 0x0000000d71757c20 */ /* 0x040fe20008410000 */
[----:B------:R-:W-:Y:S01]  /*3580*/  F2FP.BF16.F32.PACK_AB R110, R113, R110 ;  /* 0x0000006e716e723e */ /* 0x000fe200000010ff */
[----:B------:R-:W-:Y:S01]  /*3590*/  FADD.FTZ R113, R167, -R114 ;  /* 0x80000072a7717221 */ /* 0x000fe20000010000 */
[----:B------:R-:W-:Y:S01]  /*35a0*/  FSEL R116, R108, RZ, P5 ;  /* 0x000000ff6c747208 */ /* 0x000fe20002800000 */
[-CC-:B------:R-:W-:Y:S01]  /*35b0*/  FFMA.FTZ R108, R164, R124.reuse, R125.reuse ;  /* 0x0000007ca46c7223 */ /* 0x180fe2000001007d */
[----:B------:R-:W-:Y:S01]  /*35c0*/  F2FP.BF16.F32.PACK_AB R119, R112, R119 ;  /* 0x000000777077723e */ /* 0x000fe200000010ff */
[C---:B------:R-:W-:Y:S01]  /*35d0*/  FMUL.FTZ R112, R140.reuse, R109 ;  /* 0x0000006d8c707220 */ /* 0x040fe20000410000 */
[----:B------:R-:W-:Y:S01]  /*35e0*/  LOP3.LUT P0, RZ, R3, 0xff00, RZ, 0xc0, !PT ;  /* 0x0000ff0003ff7812 */ /* 0x000fe2000780c0ff */
[----:B------:R-:W-:Y:S01]  /*35f0*/  FADD.FTZ R109, R165, -R108 ;  /* 0x8000006ca56d7221 */ /* 0x000fe20000010000 */
[----:B------:R-:W-:Y:S01]  /*3600*/  LOP3.LUT P5, RZ, R173, 0xff00, RZ, 0xc0, !PT ;  /* 0x0000ff00adff7812 */ /* 0x000fe200078ac0ff */
        /* <DEDUP_REMOVED lines=36> */
.L_x_598:
[----:B------:R-:W-:-:S04]  /*3850*/  UISETP.NE.U32.AND UP0, UPT, UR4, URZ, UPT ;  /* 0x000000ff0400728c */ /* 0x000fc8000bf05070 */
[----:B------:R-:W-:-:S09]  /*3860*/  UISETP.NE.AND.EX UP0, UPT, UR5, URZ, UPT, UP0 ;  /* 0x000000ff0500728c */ /* 0x000fd2000bf05300 */
[----:B------:R-:W-:Y:S05]  /*3870*/  BRA.U UP0, `(.L_x_600) ;  /* 0x00000005004c7547 */ /* 0x000fea000b800000 */
[-CC-:B------:R-:W-:Y:S01]  /*3880*/  FFMA.FTZ R114, R170, R124.reuse, R125.reuse ;  /* 0x0000007caa727223 */ /* 0x180fe2000001007d */
[-C--:B------:R-:W-:Y:S01]  /*3890*/  FFMA.FTZ R113, R161, R124.reuse, R125 ;  /* 0x0000007ca1717223 */ /* 0x080fe2000001007d */
[----:B------:R-:W-:Y:S01]  /*38a0*/  IMAD.U32 R126, R117, 0x10000, RZ ;  /* 0x00010000757e7824 */ /* 0x000fe200078e00ff */
[----:B------:R-:W-:Y:S01]  /*38b0*/  SHF.L.U32 R112, R10, 0x10, RZ ;  /* 0x000000100a707819 */ /* 0x000fe200000006ff */
[----:B------:R-:W-:Y:S01]  /*38c0*/  FADD.FTZ R127, R171, -R114 ;  /* 0x80000072ab7f7221 */ /* 0x000fe20000010000 */
[----:B------:R-:W-:Y:S01]  /*38d0*/  FADD.FTZ R113, R160, -R113 ;  /* 0x80000071a0717221 */ /* 0x000fe20000010000 */
[-CC-:B------:R-:W-:Y:S01]  /*38e0*/  FFMA.FTZ R115, R163, R124.reuse, R125.reuse ;  /* 0x0000007ca3737223 */ /* 0x180fe2000001007d */
[----:B------:R-:W-:Y:S01]  /*38f0*/  SHF.L.U32 R117, R11, 0x10, RZ ;  /* 0x000000100b757819 */ /* 0x000fe200000006ff */
[C---:B-----5:R-:W-:Y:S01]  /*3900*/  FFMA.FTZ R131, R140.reuse, R127, R126 ;  /* 0x0000007f8c837223 */ /* 0x060fe2000001007e */
[----:B------:R-:W-:Y:S01]  /*3910*/  FFMA.FTZ R127, R140, R113, R112 ;  /* 0x000000718c7f7223 */ /* 0x000fe20000010070 */
[-C--:B------:R-:W-:Y:S01]  /*3920*/  FFMA.FTZ R113, R157, R124.reuse, R125 ;  /* 0x0000007c9d717223 */ /* 0x080fe2000001007d */
[----:B------:R-:W-:Y:S01]  /*3930*/  FADD.FTZ R115, R162, -R115 ;  /* 0x80000073a2737221 */ /* 0x000fe20000010000 */
[----:B------:R-:W-:Y:S01]  /*3940*/  SHF.L.U32 R129, R118, 0x10, RZ ;  /* 0x0000001076817819 */ /* 0x000fe200000006ff */
[----:B------:R-:W-:Y:S01]  /*3950*/  FFMA.FTZ R118, R166, R124, R125 ;  /* 0x0000007ca6767223 */ /* 0x000fe2000001007d */
[----:B------:R-:W-:-:S02]  /*3960*/  IMAD.U32 R112, R8, 0x10000, RZ ;  /* 0x0001000008707824 */ /* 0x000fc400078e00ff */
[----:B------:R-:W-:Y:S01]  /*3970*/  FADD.FTZ R113, R0, -R113 ;  /* 0x8000007100717221 */ /* 0x000fe20000010000 */
[----:B------:R-:W-:Y:S01]  /*3980*/  FFMA.FTZ R130, R140, R115, R117 ;  /* 0x000000738c827223 */ /* 0x000fe20000010075 */
[----:B------:R-:W-:Y:S01]  /*3990*/  ISETP.GE.U32.AND P0, PT, R172, RZ, PT ;  /* 0x000000ffac00720c */ /* 0x000fe20003f06070 */
[-CC-:B------:R-:W-:Y:S01]  /*39a0*/  FFMA.FTZ R128, R168, R124.reuse, R125.reuse ;  /* 0x0000007ca8807223 */ /* 0x180fe2000001007d */
[----:B------:R-:W-:Y:S01]  /*39b0*/  FADD.FTZ R117, R167, -R118 ;  /* 0x80000076a7757221 */ /* 0x000fe20000010000 */
[-CC-:B------:R-:W-:Y:S01]  /*39c0*/  FFMA.FTZ R115, R159, R124.reuse, R125.reuse ;  /* 0x0000007c9f737223 */ /* 0x180fe2000001007d */
[----:B------:R-:W-:Y:S01]  /*39d0*/  FFMA.FTZ R118, R140, R113, R112 ;  /* 0x000000718c767223 */ /* 0x000fe20000010070 */
[----:B------:R-:W-:Y:S01]  /*39e0*/  FFMA.FTZ R112, R164, R124, R125 ;  /* 0x0000007ca4707223 */ /* 0x000fe2000001007d */
[----:B------:R-:W-:Y:S01]  /*39f0*/  FMUL.FTZ R131, R131, UR13 ;  /* 0x0000000d83837c20 */ /* 0x000fe20008410000 */
[----:B------:R-:W-:Y:S01]  /*3a00*/  IMAD.U32 R126, R119, 0x10000, RZ ;  /* 0x00010000777e7824 */ /* 0x000fe200078e00ff */
[----:B------:R-:W-:Y:S01]  /*3a10*/  ISETP.GE.U32.AND.EX P0, PT, R173, 0x1000000, PT, P0 ;  /* 0x01000000ad00780c */ /* 0x000fe20003f06100 */
[----:B------:R-:W-:Y:S01]  /*3a20*/  FADD.FTZ R119, R169, -R128 ;  /* 0x80000080a9777221 */ /* 0x000fe20000010000 */
[----:B------:R-:W-:Y:S01]  /*3a30*/  SHF.L.U32 R114, R9, 0x10, RZ ;  /* 0x0000001009727819 */ /* 0x000fe200000006ff */
[----:B------:R-:W-:Y:S01]  /*3a40*/  FADD.FTZ R115, R158, -R115 ;  /* 0x800000739e737221 */ /* 0x000fe20000010000 */
[----:B------:R-:W-:Y:S01]  /*3a50*/  FMUL.FTZ R130, R130, UR13 ;  /* 0x0000000d82827c20 */ /* 0x000fe20008410000 */
[----:B------:R-:W-:Y:S01]  /*3a60*/  LOP3.LUT P5, RZ, R173, 0xff0000, RZ, 0xc0, !PT ;  /* 0x00ff0000adff7812 */ /* 0x000fe200078ac0ff */
[----:B------:R-:W-:Y:S01]  /*3a70*/  FADD.FTZ R113, R165, -R112 ;  /* 0x80000070a5717221 */ /* 0x000fe20000010000 */
[----:B------:R-:W-:Y:S01]  /*3a80*/  FSEL R112, R131, RZ, P0 ;  /* 0x000000ff83707208 */ /* 0x000fe20000000000 */
[----:B------:R-:W-:Y:S01]  /*3a90*/  FFMA.FTZ R129, R140, R119, R129 ;  /* 0x000000778c817223 */ /* 0x000fe20000010081 */
[----:B------:R-:W-:Y:S01]  /*3aa0*/  ISETP.GE.U32.AND P0, PT, R2, RZ, PT ;  /* 0x000000ff0200720c */ /* 0x000fe20003f06070 */
[----:B------:R-:W-:Y:S01]  /*3ab0*/  FFMA.FTZ R119, R140, R115, R114 ;  /* 0x000000738c777223 */ /* 0x000fe20000010072 */
[----:B------:R-:W-:Y:S01]  /*3ac0*/  FSEL R115, R130, RZ, P5 ;  /* 0x000000ff82737208 */ /* 0x000fe20002800000 */
[----:B------:R-:W-:Y:S01]  /*3ad0*/  FMUL.FTZ R127, R127, UR13 ;  /* 0x0000000d7f7f7c20 */ /* 0x000fe20008410000 */
[C---:B------:R-:W-:Y:S01]  /*3ae0*/  LOP3.LUT P5, RZ, R3.reuse, 0xff0000, RZ, 0xc0, !PT ;  /* 0x00ff000003ff7812 */ /* 0x040fe200078ac0ff */
[----:B------:R-:W-:Y:S01]  /*3af0*/  FFMA.FTZ R126, R140, R117, R126 ;  /* 0x000000758c7e7223 */ /* 0x000fe2000001007e */
[----:B------:R-:W-:Y:S01]  /*3b00*/  ISETP.GE.U32.AND.EX P0, PT, R3, 0x1000000, PT, P0 ;  /* 0x010000000300780c */ /* 0x000fe20003f06100 */
[----:B------:R-:W-:Y:S01]  /*3b10*/  FMUL.FTZ R129, R129, UR13 ;  /* 0x0000000d81817c20 */ /* 0x000fe20008410000 */
[----:B------:R-:W-:Y:S01]  /*3b20*/  FSEL R130, R130, RZ, P5 ;  /* 0x000000ff82827208 */ /* 0x000fe20002800000 */
[----:B------:R-:W-:Y:S01]  /*3b30*/  FMUL.FTZ R119, R119, UR13 ;  /* 0x0000000d77777c20 */ /* 0x000fe20008410000 */
[----:B------:R-:W-:Y:S01]  /*3b40*/  LOP3.LUT P5, RZ, R3, 0xff, RZ, 0xc0, !PT ;  /* 0x000000ff03ff7812 */ /* 0x000fe200078ac0ff */
[----:B------:R-:W-:Y:S01]  /*3b50*/  FMUL.FTZ R126, R126, UR13 ;  /* 0x0000000d7e7e7c20 */ /* 0x000fe20008410000 */
[----:B------:R-:W-:-:S02]  /*3b60*/  FSEL R179, R131, RZ, P0 ;  /* 0x000000ff83b37208 */ /* 0x000fc40000000000 */
[----:B------:R-:W-:Y:S02]  /*3b70*/  LOP3.LUT P0, RZ, R173, 0xff, RZ, 0xc0, !PT ;  /* 0x000000ffadff7812 */ /* 0x000fe4000780c0ff */
[----:B------:R-:W-:Y:S02]  /*3b80*/  F2FP.BF16.F32.PACK_AB R115, R112, R115 ;  /* 0x000000737073723e */ /* 0x000fe400000010ff */
[----:B------:R-:W-:Y:S02]  /*3b90*/  SHF.L.U32 R117, R116, 0x10, RZ ;  /* 0x0000001074757819 */ /* 0x000fe400000006ff */
[----:B------:R-:W-:Y:S02]  /*3ba0*/  FSEL R112, R127, RZ, P5 ;  /* 0x000000ff7f707208 */ /* 0x000fe40002800000 */
[----:B------:R-:W-:Y:S01]  /*3bb0*/  LOP3.LUT P5, RZ, R3, 0xff00, RZ, 0xc0, !PT ;  /* 0x0000ff0003ff7812 */ /* 0x000fe200078ac0ff */
[----:B------:R-:W-:Y:S01]  /*3bc0*/  FFMA.FTZ R116, R140, R113, R117 ;  /* 0x000000718c747223 */ /* 0x000fe20000010075 */
[----:B------:R-:W-:-:S02]  /*3bd0*/  FSEL R114, R127, RZ, P0 ;  /* 0x000000ff7f727208 */ /* 0x000fc40000000000 */
[----:B------:R-:W-:Y:S01]  /*3be0*/  LOP3.LUT P0, RZ, R173, 0xff00, RZ, 0xc0, !PT ;  /* 0x0000ff00adff7812 */ /* 0x000fe2000780c0ff */
[----:B------:R-:W-:Y:S01]  /*3bf0*/  FMUL.FTZ R127, R116, UR13 ;  /* 0x0000000d747f7c20 */ /* 0x000fe20008410000 */
[C---:B------:R-:W-:Y:S02]  /*3c00*/  FSEL R177, R129.reuse, RZ, P5 ;  /* 0x000000ff81b17208 */ /* 0x040fe40002800000 */
[----:B------:R-:W-:Y:S02]  /*3c10*/  LOP3.LUT P5, RZ, R2, 0xff0000, RZ, 0xc0, !PT ;  /* 0x00ff000002ff7812 */ /* 0x000fe400078ac0ff */
[----:B------:R-:W-:Y:S02]  /*3c20*/  FSEL R117, R129, RZ, P0 ;  /* 0x000000ff81757208 */ /* 0x000fe40000000000 */
[----:B------:R-:W-:Y:S02]  /*3c30*/  LOP3.LUT P0, RZ, R172, 0xff0000, RZ, 0xc0, !PT ;  /* 0x00ff0000acff7812 */ /* 0x000fe4000780c0ff */
[----:B------:R-:W-:-:S02]  /*3c40*/  FSEL R128, R119, RZ, P5 ;  /* 0x000000ff77807208 */ /* 0x000fc40002800000 */
[----:B------:R-:W-:Y:S02]  /*3c50*/  LOP3.LUT P5, RZ, R2, 0xff000000, RZ, 0xc0, !PT ;  /* 0xff00000002ff7812 */ /* 0x000fe400078ac0ff */
[----:B------:R-:W-:Y:S02]  /*3c60*/  FSEL R113, R119, RZ, P0 ;  /* 0x000000ff77717208 */ /* 0x000fe40000000000 */
[----:B------:R-:W-:Y:S02]  /*3c70*/  LOP3.LUT P0, RZ, R172, 0xff000000, RZ, 0xc0, !PT ;  /* 0xff000000acff7812 */ /* 0x000fe4000780c0ff */
[----:B------:R-:W-:Y:S02]  /*3c80*/  FSEL R131, R126, RZ, P5 ;  /* 0x000000ff7e837208 */ /* 0x000fe40002800000 */
[----:B------:R-:W-:Y:S02]  /*3c90*/  LOP3.LUT P5, RZ, R2, 0xff00, RZ, 0xc0, !PT ;  /* 0x0000ff0002ff7812 */ /* 0x000fe400078ac0ff */
[----:B------:R-:W-:Y:S01]  /*3ca0*/  FSEL R116, R126, RZ, P0 ;  /* 0x000000ff7e747208 */ /* 0x000fe20000000000 */
[----:B------:R-:W-:Y:S01]  /*3cb0*/  FMUL.FTZ R126, R118, UR13 ;  /* 0x0000000d767e7c20 */ /* 0x000fe20008410000 */
[----:B------:R-:W-:-:S02]  /*3cc0*/  LOP3.LUT P0, RZ, R172, 0xff00, RZ, 0xc0, !PT ;  /* 0x0000ff00acff7812 */ /* 0x000fc4000780c0ff */
[C---:B------:R-:W-:Y:S02]  /*3cd0*/  FSEL R129, R127.reuse, RZ, P5 ;  /* 0x000000ff7f817208 */ /* 0x040fe40002800000 */
[----:B------:R-:W-:Y:S02]  /*3ce0*/  LOP3.LUT P5, RZ, R172, 0xff, RZ, 0xc0, !PT ;  /* 0x000000ffacff7812 */ /* 0x000fe400078ac0ff */
[----:B------:R-:W-:Y:S02]  /*3cf0*/  FSEL R127, R127, RZ, P0 ;  /* 0x000000ff7f7f7208 */ /* 0x000fe40000000000 */
[----:B------:R-:W-:Y:S02]  /*3d00*/  LOP3.LUT P0, RZ, R2, 0xff, RZ, 0xc0, !PT ;  /* 0x000000ff02ff7812 */ /* 0x000fe4000780c0ff */
[----:B------:R-:W-:Y:S02]  /*3d10*/  F2FP.BF16.F32.PACK_AB R118, R177, R112 ;  /* 0x00000070b176723e */ /* 0x000fe400000010ff */
        /* <DEDUP_REMOVED lines=9> */
.L_x_600:
[-CC-:B------:R-:W-:Y:S01]  /*3db0*/  FFMA.FTZ R111, R163, R124.reuse, R125.reuse ;  /* 0x0000007ca36f7223 */ /* 0x180fe2000001007d */
[-C--:B------:R-:W-:Y:S01]  /*3dc0*/  FFMA.FTZ R110, R170, R124.reuse, R125 ;  /* 0x0000007caa6e7223 */ /* 0x080fe2000001007d */
[----:B------:R-:W-:Y:S01]  /*3dd0*/  IMAD.U32 R113, R11, 0x10000, RZ ;  /* 0x000100000b717824 */ /* 0x000fe200078e00ff */
[----:B------:R-:W-:Y:S01]  /*3de0*/  SHF.L.U32 R112, R129, 0x10, RZ ;  /* 0x0000001081707819 */ /* 0x000fe200000006ff */
[----:B------:R-:W-:Y:S01]  /*3df0*/  FADD.FTZ R111, R162, -R111 ;  /* 0x8000006fa26f7221 */ /* 0x000fe20000010000 */
[----:B------:R-:W-:Y:S01]  /*3e00*/  FADD.FTZ R115, R171, -R110 ;  /* 0x8000006eab737221 */ /* 0x000fe20000010000 */
[-CC-:B------:R-:W-:Y:S01]  /*3e10*/  FFMA.FTZ R118, R168, R124.reuse, R125.reuse ;  /* 0x0000007ca8767223 */ /* 0x180fe2000001007d */
[-C--:B------:R-:W-:Y:S01]  /*3e20*/  FFMA.FTZ R109, R161, R124.reuse, R125 ;  /* 0x0000007ca16d7223 */ /* 0x080fe2000001007d */
[C---:B-----5:R-:W-:Y:S01]  /*3e30*/  FFMA.FTZ R128, R140.reuse, R111, R113 ;  /* 0x0000006f8c807223 */ /* 0x060fe20000010071 */
[-C--:B------:R-:W-:Y:S01]  /*3e40*/  FFMA.FTZ R111, R159, R124.reuse, R125 ;  /* 0x0000007c9f6f7223 */ /* 0x080fe2000001007d */
[----:B------:R-:W-:Y:S01]  /*3e50*/  FFMA.FTZ R129, R140, R115, R112 ;  /* 0x000000738c817223 */ /* 0x000fe20000010070 */
[----:B------:R-:W-:Y:S01]  /*3e60*/  SHF.L.U32 R108, R10, 0x10, RZ ;  /* 0x000000100a6c7819 */ /* 0x000fe200000006ff */
[----:B------:R-:W-:Y:S01]  /*3e70*/  IMAD.U32 R117, R126, 0x10000, RZ ;  /* 0x000100007e757824 */ /* 0x000fe200078e00ff */
[----:B------:R-:W-:Y:S01]  /*3e80*/  SHF.L.U32 R110, R9, 0x10, RZ ;  /* 0x00000010096e7819 */ /* 0x000fe200000006ff */
[----:B------:R-:W-:Y:S01]  /*3e90*/  FADD.FTZ R115, R169, -R118 ;  /* 0x80000076a9737221 */ /* 0x000fe20000010000 */
[----:B------:R-:W-:Y:S01]  /*3ea0*/  FADD.FTZ R109, R160, -R109 ;  /* 0x8000006da06d7221 */ /* 0x000fe20000010000 */
[----:B------:R-:W-:Y:S01]  /*3eb0*/  FADD.FTZ R111, R158, -R111 ;  /* 0x8000006f9e6f7221 */ /* 0x000fe20000010000 */
[----:B------:R-:W-:Y:S01]  /*3ec0*/  LOP3.LUT P0, RZ, R3, 0xff0000, RZ, 0xc0, !PT ;  /* 0x00ff000003ff7812 */ /* 0x000fe2000780c0ff */
[C---:B------:R-:W-:Y:S01]  /*3ed0*/  FFMA.FTZ R126, R140.reuse, R115, R117 ;  /* 0x000000738c7e7223 */ /* 0x040fe20000010075 */
[C---:B------:R-:W-:Y:S01]  /*3ee0*/  FFMA.FTZ R127, R140.reuse, R109, R108 ;  /* 0x0000006d8c7f7223 */ /* 0x040fe2000001006c */
[----:B------:R-:W-:Y:S01]  /*3ef0*/  FFMA.FTZ R117, R140, R111, R110 ;  /* 0x0000006f8c757223 */ /* 0x000fe2000001006e */
[-CC-:B------:R-:W-:Y:S01]  /*3f00*/  FFMA.FTZ R109, R157, R124.reuse, R125.reuse ;  /* 0x0000007c9d6d7223 */ /* 0x180fe2000001007d */
[----:B------:R-:W-:Y:S01]  /*3f10*/  FMUL.FTZ R110, R128, UR13 ;  /* 0x0000000d806e7c20 */ /* 0x000fe20008410000 */
[----:B------:R-:W-:Y:S01]  /*3f20*/  LOP3.LUT P5, RZ, R173, 0xff0000, RZ, 0xc0, !PT ;  /* 0x00ff0000adff7812 */ /* 0x000fe200078ac0ff */
[-C--:B------:R-:W-:Y:S01]  /*3f30*/  FFMA.FTZ R112, R166, R124.reuse, R125 ;  /* 0x0000007ca6707223 */ /* 0x080fe2000001007d */
[----:B------:R-:W-:Y:S01]  /*3f40*/  SHF.L.U32 R108, R8, 0x10, RZ ;  /* 0x00000010086c7819 */ /* 0x000fe200000006ff */
[----:B------:R-:W-:Y:S01]  /*3f50*/  FADD.FTZ R109, R0, -R109 ;  /* 0x8000006d006d7221 */ /* 0x000fe20000010000 */
[----:B------:R-:W-:Y:S01]  /*3f60*/  SHF.L.U32 R114, R119, 0x10, RZ ;  /* 0x0000001077727819 */ /* 0x000fe200000006ff */
[----:B------:R-:W-:Y:S01]  /*3f70*/  IMAD.U32 R111, R116, 0x10000, RZ ;  /* 0x00010000746f7824 */ /* 0x000fe200078e00ff */
[----:B------:R-:W-:Y:S01]  /*3f80*/  FSEL R119, R110, RZ, P0 ;  /* 0x000000ff6e777208 */ /* 0x000fe20000000000 */
[----:B------:R-:W-:Y:S01]  /*3f90*/  FADD.FTZ R113, R167, -R112 ;  /* 0x80000070a7717221 */ /* 0x000fe20000010000 */
[----:B------:R-:W-:Y:S01]  /*3fa0*/  ISETP.GE.U32.AND P0, PT, R2, RZ, PT ;  /* 0x000000ff0200720c */ /* 0x000fe20003f06070 */
[----:B------:R-:W-:Y:S01]  /*3fb0*/  FFMA.FTZ R112, R140, R109, R108 ;  /* 0x0000006d8c707223 */ /* 0x000fe2000001006c */
[----:B------:R-:W-:Y:S01]  /*3fc0*/  FSEL R116, R110, RZ, P5 ;  /* 0x000000ff6e747208 */ /* 0x000fe20002800000 */
[----:B------:R-:W-:Y:S01]  /*3fd0*/  FFMA.FTZ R108, R164, R124, R125 ;  /* 0x0000007ca46c7223 */ /* 0x000fe2000001007d */
[----:B------:R-:W-:Y:S01]  /*3fe0*/  ISETP.GE.U32.AND P5, PT, R172, RZ, PT ;  /* 0x000000ffac00720c */ /* 0x000fe20003fa6070 */
[----:B------:R-:W-:Y:S01]  /*3ff0*/  FMUL.FTZ R115, R129, UR13 ;  /* 0x0000000d81737c20 */ /* 0x000fe20008410000 */
[----:B------:R-:W-:Y:S01]  /*4000*/  ISETP.GE.U32.AND.EX P0, PT, R3, 0x1000000, PT, P0 ;  /* 0x010000000300780c */ /* 0x000fe20003f06100 */
[----:B------:R-:W-:Y:S01]  /*4010*/  FADD.FTZ R109, R165, -R108 ;  /* 0x8000006ca56d7221 */ /* 0x000fe20000010000 */
[----:B------:R-:W-:Y:S01]  /*4020*/  ISETP.GE.U32.AND.EX P5, PT, R173, 0x1000000, PT, P5 ;  /* 0x01000000ad00780c */ /* 0x000fe20003fa6150 */
[----:B------:R-:W-:Y:S01]  /*4030*/  FMUL.FTZ R108, R127, UR13 ;  /* 0x0000000d7f6c7c20 */ /* 0x000fe20008410000 */
[----:B------:R-:W-:Y:S01]  /*4040*/  FSEL R178, R115, RZ, P0 ;  /* 0x000000ff73b27208 */ /* 0x000fe20000000000 */
[----:B------:R-:W-:Y:S01]  /*4050*/  FFMA.FTZ R118, R140, R113, R114 ;  /* 0x000000718c767223 */ /* 0x000fe20000010072 */
[----:B------:R-:W-:Y:S01]  /*4060*/  LOP3.LUT P0, RZ, R3, 0xff, RZ, 0xc0, !PT ;  /* 0x000000ff03ff7812 */ /* 0x000fe2000780c0ff */
[----:B------:R-:W-:Y:S01]  /*4070*/  FMUL.FTZ R114, R126, UR13 ;  /* 0x0000000d7e727c20 */ /* 0x000fe20008410000 */
[----:B------:R-:W-:Y:S01]  /*4080*/  FSEL R115, R115, RZ, P5 ;  /* 0x000000ff73737208 */ /* 0x000fe20002800000 */
[----:B------:R-:W-:Y:S01]  /*4090*/  FFMA.FTZ R113, R140, R109, R111 ;  /* 0x0000006d8c717223 */ /* 0x000fe2000001006f */
[----:B------:R-:W-:-:S02]  /*40a0*/  LOP3.LUT P5, RZ, R173, 0xff, RZ, 0xc0, !PT ;  /* 0x000000ffadff7812 */ /* 0x000fc400078ac0ff */
[----:B------:R-:W-:Y:S02]  /*40b0*/  F2FP.BF16.F32.PACK_AB R110, R126, R127 ;  /* 0x0000007f7e6e723e */ /* 0x000fe400000010ff */
[C---:B------:R-:W-:Y:S02]  /*40c0*/  FSEL R126, R108.reuse, RZ, P0 ;  /* 0x000000ff6c7e7208 */ /* 0x040fe40000000000 */
[----:B------:R-:W-:Y:S02]  /*40d0*/  LOP3.LUT P0, RZ, R3, 0xff00, RZ, 0xc0, !PT ;  /* 0x0000ff0003ff7812 */ /* 0x000fe4000780c0ff */
[----:B------:R-:W-:Y:S01]  /*40e0*/  FSEL R177, R108, RZ, P5 ;  /* 0x000000ff6cb17208 */ /* 0x000fe20002800000 */
[----:B------:R-:W-:Y:S01]  /*40f0*/  FMUL.FTZ R108, R117, UR13 ;  /* 0x0000000d756c7c20 */ /* 0x000fe20008410000 */
[----:B------:R-:W-:Y:S02]  /*4100*/  LOP3.LUT P5, RZ, R173, 0xff00, RZ, 0xc0, !PT ;  /* 0x0000ff00adff7812 */ /* 0x000fe400078ac0ff */
[----:B------:R-:W-:-:S02]  /*4110*/  FSEL R179, R114, RZ, P0 ;  /* 0x000000ff72b37208 */ /* 0x000fc40000000000 */
[----:B------:R-:W-:Y:S02]  /*4120*/  FSEL R114, R114, RZ, P5 ;  /* 0x000000ff72727208 */ /* 0x000fe40002800000 */
[----:B------:R-:W-:Y:S02]  /*4130*/  LOP3.LUT P0, RZ, R2, 0xff0000, RZ, 0xc0, !PT ;  /* 0x00ff000002ff7812 */ /* 0x000fe4000780c0ff */
[----:B------:R-:W-:Y:S02]  /*4140*/  LOP3.LUT P5, RZ, R172, 0xff0000, RZ, 0xc0, !PT ;  /* 0x00ff0000acff7812 */ /* 0x000fe400078ac0ff */
[----:B------:R-:W-:Y:S02]  /*4150*/  F2FP.BF16.F32.PACK_AB R111, R129, R128 ;  /* 0x00000080816f723e */ /* 0x000fe400000010ff */
[C---:B------:R-:W-:Y:S01]  /*4160*/  F2FP.BF16.F32.PACK_AB R109, R118.reuse, R117 ;  /* 0x00000075766d723e */ /* 0x040fe200000010ff */
[----:B------:R-:W-:Y:S01]  /*4170*/  FMUL.FTZ R118, R118, UR13 ;  /* 0x0000000d76767c20 */ /* 0x000fe20008410000 */
[----:B------:R-:W-:-:S02]  /*4180*/  FSEL R117, R108, RZ, P0 ;  /* 0x000000ff6c757208 */ /* 0x000fc40000000000 */
[----:B------:R-:W-:Y:S02]  /*4190*/  FSEL R128, R108, RZ, P5 ;  /* 0x000000ff6c807208 */ /* 0x000fe40002800000 */
[----:B------:R-:W-:Y:S02]  /*41a0*/  LOP3.LUT P0, RZ, R2, 0xff000000, RZ, 0xc0, !PT ;  /* 0xff00000002ff7812 */ /* 0x000fe4000780c0ff */
[----:B------:R-:W-:Y:S02]  /*41b0*/  LOP3.LUT P5, RZ, R172, 0xff000000, RZ, 0xc0, !PT ;  /* 0xff000000acff7812 */ /* 0x000fe400078ac0ff */
[----:B------:R-:W-:Y:S01]  /*41c0*/  F2FP.BF16.F32.PACK_AB R115, R115, R116 ;  /* 0x000000747373723e */ /* 0x000fe200000010ff */
[----:B------:R-:W-:Y:S01]  /*41d0*/  FMUL.FTZ R116, R113, UR13 ;  /* 0x0000000d71747c20 */ /* 0x000fe20008410000 */
[C---:B------:R-:W-:Y:S02]  /*41e0*/  FSEL R130, R118.reuse, RZ, P0 ;  /* 0x000000ff76827208 */ /* 0x040fe40000000000 */
[----:B------:R-:W-:-:S02]  /*41f0*/  FSEL R131, R118, RZ, P5 ;  /* 0x000000ff76837208 */ /* 0x000fc40002800000 */
[----:B------:R-:W-:Y:S02]  /*4200*/  LOP3.LUT P0, RZ, R2, 0xff00, RZ, 0xc0, !PT ;  /* 0x0000ff0002ff7812 */ /* 0x000fe4000780c0ff */
[----:B------:R-:W-:Y:S02]  /*4210*/  LOP3.LUT P5, RZ, R172, 0xff00, RZ, 0xc0, !PT ;  /* 0x0000ff00acff7812 */ /* 0x000fe400078ac0ff */
[----:B------:R-:W-:Y:S01]  /*4220*/  F2FP.BF16.F32.PACK_AB R108, R113, R112 ;  /* 0x00000070716c723e */ /* 0x000fe200000010ff */
        /* <DEDUP_REMOVED lines=10> */
[----:B------:R-:W-:Y:S02]  /*42d0*/  F2FP.BF16.F32.PACK_AB R113, R131, R128 ;  /* 0x000000808371723e */ /* 0x000fe400000010ff */
[----:B------:R-:W-:Y:S02]  /*42e0*/  F2FP.BF16.F32.PACK_AB R117, R130, R117 ;  /* 0x000000758275723e */ /* 0x000fe400000010ff */
[----:B------:R-:W-:Y:S02]  /*42f0*/  F2FP.BF16.F32.PACK_AB R112, R129, R126 ;  /* 0x0000007e8170723e */ /* 0x000fe400000010ff */
[----:B------:R-:W-:-:S07]  /*4300*/  F2FP.BF16.F32.PACK_AB R116, R127, R116 ;  /* 0x000000747f74723e */ /* 0x000fce00000010ff */
.L_x_596:
        /* <DEDUP_REMOVED lines=14> */
.L_x_592:
[----:B------:R-:W-:Y:S05]  /*43f0*/  BSYNC.RECONVERGENT B0 ;  /* 0x0000000000007941 */ /* 0x000fea0003800200 */
.L_x_591:
        /* <DEDUP_REMOVED lines=13> */
[----:B------:R-:W-:Y:S02]  /*44d0*/  SHF.L.U32 R111, R7, 0x10, RZ ;  /* 0x00000010076f7819 */ /* 0x000fe400000006ff */
        /* <DEDUP_REMOVED lines=15> */
[----:B------:R-:W-:Y:S01]  /*45d0*/  FFMA.FTZ R109, R145, R124, R125 ;  /* 0x0000007c916d7223 */ /* 0x000fe2000001007d */
[----:B------:R-:W-:Y:S02]  /*45e0*/  SHF.L.U32 R111, R6, 0x10, RZ ;  /* 0x00000010066f7819 */ /* 0x000fe400000006ff */
[----:B------:R-:W-:Y:S01]  /*45f0*/  FMUL.FTZ R108, R178, UR13 ;  /* 0x0000000db26c7c20 */ /* 0x000fe20008410000 */
[----:B------:R-:W-:-:S04]  /*4600*/  FADD.FTZ R109, R146, -R109 ;  /* 0x8000006d926d7221 */ /* 0x000fc80000010000 */
[----:B------:R-:W-:Y:S01]  /*4610*/  FSEL R179, R108, RZ, P0 ;  /* 0x000000ff6cb37208 */ /* 0x000fe20000000000 */
[----:B------:R-:W-:Y:S01]  /*4620*/  FFMA.FTZ R110, R140, R109, R111 ;  /* 0x0000006d8c6e7223 */ /* 0x000fe2000001006f */
[----:B------:R-:W-:Y:S01]  /*4630*/  ISETP.GE.U32.AND P0, PT, R174, RZ, PT ;  /* 0x000000ffae00720c */ /* 0x000fe20003f06070 */
[----:B------:R-:W-:-:S03]  /*4640*/  IMAD.U32 R111, R5, 0x10000, RZ ;  /* 0x00010000056f7824 */ /* 0x000fc600078e00ff */
[----:B------:R-:W-:-:S04]  /*4650*/  ISETP.GE.U32.AND.EX P0, PT, R175, 0x1000000, PT, P0 ;  /* 0x01000000af00780c */ /* 0x000fc80003f06100 */
[----:B------:R-:W-:Y:S01]  /*4660*/  FSEL R181, R108, RZ, P0 ;  /* 0x000000ff6cb57208 */ /* 0x000fe20000000000 */
[----:B------:R-:W-:Y:S01]  /*4670*/  FMUL.FTZ R108, R110, UR13 ;  /* 0x0000000d6e6c7c20 */ /* 0x000fe20008410000 */
[----:B------:R-:W-:-:S04]  /*4680*/  LOP3.LUT P0, RZ, R133, 0xff, RZ, 0xc0, !PT ;  /* 0x000000ff85ff7812 */ /* 0x000fc8000780c0ff */
        /* <DEDUP_REMOVED lines=13> */
[----:B------:R-:W-:Y:S02]  /*4760*/  FSEL R131, R108, RZ, P0 ;  /* 0x000000ff6c837208 */ /* 0x000fe40000000000 */
[----:B------:R-:W-:Y:S02]  /*4770*/  LOP3.LUT P0, RZ, R175, 0xff00, RZ, 0xc0, !PT ;  /* 0x0000ff00afff7812 */ /* 0x000fe4000780c0ff */
[----:B------:R-:W-:-:S02]  /*4780*/  SHF.L.U32 R111, R122, 0x10, RZ ;  /* 0x000000107a6f7819 */ /* 0x000fc400000006ff */
        /* <DEDUP_REMOVED lines=10> */
[----:B------:R-:W-:Y:S01]  /*4830*/  FFMA.FTZ R114, R140, R109, R111 ;  /* 0x0000006d8c727223 */ /* 0x000fe2000001006f */
[----:B------:R-:W-:Y:S02]  /*4840*/  F2FP.BF16.F32.PACK_AB R111, R178, R119 ;  /* 0x00000077b26f723e */ /* 0x000fe400000010ff */
[----:B------:R-:W-:Y:S01]  /*4850*/  F2FP.BF16.F32.PACK_AB R119, R179, R128 ;  /* 0x00000080b377723e */ /* 0x000fe200000010ff */
[----:B------:R-:W-:-:S05]  /*4860*/  FMUL.FTZ R108, R114, UR13 ;  /* 0x0000000d726c7c20 */ /* 0x000fca0008410000 */
        /* <DEDUP_REMOVED lines=9> */
[----:B------:R-:W-:Y:S01]  /*4900*/  FFMA.FTZ R123, R140, R109, R123 ;  /* 0x0000006d8c7b7223 */ /* 0x000fe2000001007b */
[----:B------:R-:W-:-:S03]  /*4910*/  IMAD.U32 R109, R4, 0x10000, RZ ;  /* 0x00010000046d7824 */ /* 0x000fc600078e00ff */
[----:B------:R-:W-:-:S05]  /*4920*/  FMUL.FTZ R108, R123, UR13 ;  /* 0x0000000d7b6c7c20 */ /* 0x000fca0008410000 */
[----:B------:R-:W-:Y:S02]  /*4930*/  FSEL R121, R108, RZ, P0 ;  /* 0x000000ff6c797208 */ /* 0x000fe40000000000 */
[----:B------:R-:W-:-:S04]  /*4940*/  LOP3.LUT P0, RZ, R174, 0xff00, RZ, 0xc0, !PT ;  /* 0x0000ff00aeff7812 */ /* 0x000fc8000780c0ff */
[----:B------:R-:W-:Y:S01]  /*4950*/  FSEL R127, R108, RZ, P0 ;  /* 0x000000ff6c7f7208 */ /* 0x000fe20000000000 */
[----:B------:R-:W-:Y:S01]  /*4960*/  FFMA.FTZ R108, R140, R125, R109 ;  /* 0x0000007d8c6c7223 */ /* 0x000fe2000001006d */
[----:B------:R-:W-:-:S03]  /*4970*/  LOP3.LUT P0, RZ, R132, 0xff, RZ, 0xc0, !PT ;  /* 0x000000ff84ff7812 */ /* 0x000fc6000780c0ff */
[----:B------:R-:W-:Y:S01]  /*4980*/  FMUL.FTZ R109, R108, UR13 ;  /* 0x0000000d6c6d7c20 */ /* 0x000fe20008410000 */
[----:B------:R-:W-:-:S04]  /*4990*/  F2FP.BF16.F32.PACK_AB R108, R123, R108 ;  /* 0x0000006c7b6c723e */ /* 0x000fc800000010ff */
[----:B------:R-:W-:Y:S02]  /*49a0*/  FSEL R116, R109, RZ, P0 ;  /* 0x000000ff6d747208 */ /* 0x000fe40000000000 */
[----:B------:R-:W-:Y:S02]  /*49b0*/  LOP3.LUT P0, RZ, R174, 0xff, RZ, 0xc0, !PT ;  /* 0x000000ffaeff7812 */ /* 0x000fe4000780c0ff */
[----:B------:R-:W-:Y:S02]  /*49c0*/  F2FP.BF16.F32.PACK_AB R116, R121, R116 ;  /* 0x000000747974723e */ /* 0x000fe400000010ff */
[----:B------:R-:W-:Y:S02]  /*49d0*/  FSEL R112, R109, RZ, P0 ;  /* 0x000000ff6d707208 */ /* 0x000fe40000000000 */
[----:B------:R-:W-:Y:S02]  /*49e0*/  F2FP.BF16.F32.PACK_AB R109, R114, R113 ;  /* 0x00000071726d723e */ /* 0x000fe400000010ff */
[----:B------:R-:W-:-:S02]  /*49f0*/  F2FP.BF16.F32.PACK_AB R114, R177, R126 ;  /* 0x0000007eb172723e */ /* 0x000fc400000010ff */
[----:B------:R-:W-:Y:S02]  /*4a00*/  F2FP.BF16.F32.PACK_AB R113, R129, R120 ;  /* 0x000000788171723e */ /* 0x000fe400000010ff */
[----:B------:R-:W-:Y:S01]  /*4a10*/  F2FP.BF16.F32.PACK_AB R112, R127, R112 ;  /* 0x000000707f70723e */ /* 0x000fe200000010ff */
[----:B------:R-:W-:Y:S06]  /*4a20*/  BRA `(.L_x_606) ;  /* 0x0000001c00ac7947 */ /* 0x000fec0003800000 */
.L_x_605:
        /* <DEDUP_REMOVED lines=8> */
[----:B------:R-:W-:-:S03]  /*4ab0*/  SHF.L.U32 R115, R120, 0x10, RZ ;  /* 0x0000001078737819 */ /* 0x000fc600000006ff */
        /* <DEDUP_REMOVED lines=9> */
[----:B------:R-:W-:Y:S02]  /*4b50*/  IMAD.U32 R115, R6, 0x10000, RZ ;  /* 0x0001000006737824 */ /* 0x000fe400078e00ff */
[----:B------:R-:W-:-:S05]  /*4b60*/  FMUL.FTZ R113, R113, UR13 ;  /* 0x0000000d71717c20 */ /* 0x000fca0008410000 */
[----:B------:R-:W-:Y:S02]  /*4b70*/  FSEL R128, R113, RZ, P0 ;  /* 0x000000ff71807208 */ /* 0x000fe40000000000 */
[----:B------:R-:W-:Y:S02]  /*4b80*/  ISETP.GE.U32.AND P0, PT, R174, RZ, PT ;  /* 0x000000ffae00720c */ /* 0x000fe40003f06070 */
[----:B------:R-:W-:Y:S02]  /*4b90*/  F2FP.BF16.F32.PACK_AB R119, R128, R119 ;  /* 0x000000778077723e */ /* 0x000fe400000010ff */
        /* <DEDUP_REMOVED lines=32> */
[-CC-:B------:R-:W-:Y:S01]  /*4da0*/  FFMA.FTZ R112, R150, R124.reuse, R125.reuse ;  /* 0x0000007c96707223 */ /* 0x180fe2000001007d */
[----:B------:R-:W-:Y:S01]  /*4db0*/  FFMA.FTZ R125, R141, R124, R125 ;  /* 0x0000007c8d7d7223 */ /* 0x000fe2000001007d */
[----:B------:R-:W-:Y:S01]  /*4dc0*/  FFMA.FTZ R113, R140, R113, R115 ;  /* 0x000000718c717223 */ /* 0x000fe20000010073 */
[----:B------:R-:W-:Y:S02]  /*4dd0*/  F2FP.BF16.F32.PACK_AB R115, R177, R126 ;  /* 0x0000007eb173723e */ /* 0x000fe400000010ff */
[----:B------:R-:W-:Y:S01]  /*4de0*/  FADD.FTZ R125, R142, -R125 ;  /* 0x8000007d8e7d7221 */ /* 0x000fe20000010000 */
        /* <DEDUP_REMOVED lines=11> */
[----:B------:R-:W-:Y:S02]  /*4ea0*/  FSEL R123, R113, RZ, P0 ;  /* 0x000000ff717b7208 */ /* 0x000fe40000000000 */
[----:B------:R-:W-:Y:S02]  /*4eb0*/  SHF.L.U32 R113, R4, 0x10, RZ ;  /* 0x0000001004717819 */ /* 0x000fe400000006ff */
[----:B------:R-:W-:-:S03]  /*4ec0*/  LOP3.LUT P0, RZ, R132, 0xff, RZ, 0xc0, !PT ;  /* 0x000000ff84ff7812 */ /* 0x000fc6000780c0ff */
[----:B------:R-:W-:-:S04]  /*4ed0*/  FFMA.FTZ R113, R140, R125, R113 ;  /* 0x0000007d8c717223 */ /* 0x000fc80000010071 */
        /* <DEDUP_REMOVED lines=8> */
.L_x_604:
        /* <DEDUP_REMOVED lines=14> */
[----:B------:R-:W-:Y:S01]  /*5040*/  ISETP.GE.U32.AND P0, PT, R174, RZ, PT ;  /* 0x000000ffae00720c */ /* 0x000fe20003f06070 */
[----:B------:R-:W-:-:S03]  /*5050*/  FFMA.FTZ R109, R145, R124, R125 ;  /* 0x0000007c916d7223 */ /* 0x000fc6000001007d */
[----:B------:R-:W-:Y:S01]  /*5060*/  ISETP.GE.U32.AND.EX P0, PT, R175, 0x1000000, PT, P0 ;  /* 0x01000000af00780c */ /* 0x000fe20003f06100 */
[----:B------:R-:W-:-:S03]  /*5070*/  FADD.FTZ R109, R146, -R109 ;  /* 0x8000006d926d7221 */ /* 0x000fc60000010000 */
[----:B------:R-:W-:Y:S01]  /*5080*/  FSEL R179, R108, RZ, P0 ;  /* 0x000000ff6cb37208 */ /* 0x000fe20000000000 */
[----:B------:R-:W-:Y:S01]  /*5090*/  FMUL.FTZ R108, R111, UR13 ;  /* 0x0000000d6f6c7c20 */ /* 0x000fe20008410000 */
[----:B------:R-:W-:Y:S01]  /*50a0*/  LOP3.LUT P0, RZ, R133, 0xff0000, RZ, 0xc0, !PT ;  /* 0x00ff000085ff7812 */ /* 0x000fe2000780c0ff */
[----:B------:R-:W-:Y:S01]  /*50b0*/  FMUL.FTZ R110, R140, R109 ;  /* 0x0000006d8c6e7220 */ /* 0x000fe20000410000 */
[----:B------:R-:W-:Y:S01]  /*50c0*/  FFMA.FTZ R109, R143, R124, R125 ;  /* 0x0000007c8f6d7223 */ /* 0x000fe2000001007d */
[----:B------:R-:W-:Y:S02]  /*50d0*/  F2FP.BF16.F32.PACK_AB R111, R178, R111 ;  /* 0x0000006fb26f723e */ /* 0x000fe400000010ff */
[----:B------:R-:W-:Y:S01]  /*50e0*/  FSEL R128, R108, RZ, P0 ;  /* 0x000000ff6c807208 */ /* 0x000fe20000000000 */
[----:B------:R-:W-:Y:S01]  /*50f0*/  FADD.FTZ R109, R144, -R109 ;  /* 0x8000006d906d7221 */ /* 0x000fe20000010000 */
[----:B------:R-:W-:-:S03]  /*5100*/  LOP3.LUT P0, RZ, R175, 0xff0000, RZ, 0xc0, !PT ;  /* 0x00ff0000afff7812 */ /* 0x000fc6000780c0ff */
[----:B------:R-:W-:Y:S01]  /*5110*/  FMUL.FTZ R114, R140, R109 ;  /* 0x0000006d8c727220 */ /* 0x000fe20000410000 */
        /* <DEDUP_REMOVED lines=55> */
.L_x_607:
        /* <DEDUP_REMOVED lines=17> */
[----:B------:R-:W-:Y:S02]  /*55a0*/  F2FP.BF16.F32.PACK_AB R119, R126, R119 ;  /* 0x000000777e77723e */ /* 0x000fe400000010ff */
[----:B------:R-:W-:-:S04]  /*55b0*/  ISETP.GE.U32.AND.EX P0, PT, R175, 0x1000000, PT, P0 ;  /* 0x01000000af00780c */ /* 0x000fc80003f06100 */
        /* <DEDUP_REMOVED lines=32> */
[----:B------:R-:W-:-:S03]  /*57c0*/  FMUL.FTZ R113, R140, R113 ;  /* 0x000000718c717220 */ /* 0x000fc60000410000 */
[----:B------:R-:W-:Y:S01]  /*57d0*/  FADD.FTZ R125, R142, -R125 ;  /* 0x8000007d8e7d7221 */ /* 0x000fe20000010000 */
[----:B------:R-:W-:-:S03]  /*57e0*/  FMUL.FTZ R113, R113, UR13 ;  /* 0x0000000d71717c20 */ /* 0x000fc60008410000 */
[----:B------:R-:W-:Y:S02]  /*57f0*/  FMUL.FTZ R125, R140, R125 ;  /* 0x0000007d8c7d7220 */ /* 0x000fe40000410000 */
[----:B------:R-:W-:Y:S02]  /*5800*/  FSEL R122, R113, RZ, P0 ;  /* 0x000000ff717a7208 */ /* 0x000fe40000000000 */
[----:B------:R-:W-:Y:S01]  /*5810*/  LOP3.LUT P0, RZ, R174, 0xff000000, RZ, 0xc0, !PT ;  /* 0xff000000aeff7812 */ /* 0x000fe2000780c0ff */
[----:B------:R-:W-:Y:S01]  /*5820*/  FMUL.FTZ R125, R125, UR13 ;  /* 0x0000000d7d7d7c20 */ /* 0x000fe20008410000 */
        /* <DEDUP_REMOVED lines=8> */
[----:B------:R-:W-:Y:S02]  /*58b0*/  FSEL R123, R113, RZ, P0 ;  /* 0x000000ff717b7208 */ /* 0x000fe40000000000 */
[----:B------:R-:W-:Y:S02]  /*58c0*/  LOP3.LUT P0, RZ, R132, 0xff, RZ, 0xc0, !PT ;  /* 0x000000ff84ff7812 */ /* 0x000fe4000780c0ff */
[----:B------:R-:W-:Y:S02]  /*58d0*/  F2FP.BF16.F32.PACK_AB R113, R127, R120 ;  /* 0x000000787f71723e */ /* 0x000fe400000010ff */
[----:B------:R-:W-:Y:S02]  /*58e0*/  FSEL R116, R125, RZ, P0 ;  /* 0x000000ff7d747208 */ /* 0x000fe40000000000 */
[----:B------:R-:W-:Y:S02]  /*58f0*/  LOP3.LUT P0, RZ, R174, 0xff, RZ, 0xc0, !PT ;  /* 0x000000ffaeff7812 */ /* 0x000fe4000780c0ff */
[----:B------:R-:W-:-:S02]  /*5900*/  F2FP.BF16.F32.PACK_AB R116, R121, R116 ;  /* 0x000000747974723e */ /* 0x000fc400000010ff */
[----:B------:R-:W-:-:S04]  /*5910*/  FSEL R112, R125, RZ, P0 ;  /* 0x000000ff7d707208 */ /* 0x000fc80000000000 */
[----:B------:R-:W-:Y:S01]  /*5920*/  F2FP.BF16.F32.PACK_AB R112, R123, R112 ;  /* 0x000000707b70723e */ /* 0x000fe200000010ff */
[----:B------:R-:W-:Y:S06]  /*5930*/  BRA `(.L_x_606) ;  /* 0x0000000c00e87947 */ /* 0x000fec0003800000 */
.L_x_603:
        /* <DEDUP_REMOVED lines=15> */
[----:B------:R-:W-:Y:S01]  /*5a30*/  IMAD.U32 R111, R7, 0x10000, RZ ;  /* 0x00010000076f7824 */ /* 0x000fe200078e00ff */
[----:B------:R-:W-:Y:S01]  /*5a40*/  SHF.L.U32 R123, R123, 0x10, RZ ;  /* 0x000000107b7b7819 */ /* 0x000fe200000006ff */
[----:B------:R-:W-:Y:S01]  /*5a50*/  FMUL.FTZ R108, R131, UR13 ;  /* 0x0000000d836c7c20 */ /* 0x000fe20008410000 */
[----:B------:R-:W-:-:S04]  /*5a60*/  FADD.FTZ R109, R148, -R109 ;  /* 0x8000006d946d7221 */ /* 0x000fc80000010000 */
[----:B------:R-:W-:Y:S01]  /*5a70*/  FFMA.FTZ R128, R140, R109, R111 ;  /* 0x0000006d8c807223 */ /* 0x000fe2000001006f */
[----:B------:R-:W-:Y:S01]  /*5a80*/  FFMA.FTZ R109, R145, R124, R125 ;  /* 0x0000007c916d7223 */ /* 0x000fe2000001007d */
[----:B------:R-:W-:Y:S02]  /*5a90*/  SHF.L.U32 R111, R6, 0x10, RZ ;  /* 0x00000010066f7819 */ /* 0x000fe400000006ff */
[----:B------:R-:W-:Y:S01]  /*5aa0*/  FSEL R177, R108, RZ, P0 ;  /* 0x000000ff6cb17208 */ /* 0x000fe20000000000 */
[----:B------:R-:W-:Y:S01]  /*5ab0*/  FADD.FTZ R109, R146, -R109 ;  /* 0x8000006d926d7221 */ /* 0x000fe20000010000 */
[----:B------:R-:W-:Y:S01]  /*5ac0*/  FMUL.FTZ R108, R128, UR13 ;  /* 0x0000000d806c7c20 */ /* 0x000fe20008410000 */
[----:B------:R-:W-:Y:S02]  /*5ad0*/  LOP3.LUT P0, RZ, R133, 0xff0000, RZ, 0xc0, !PT ;  /* 0x00ff000085ff7812 */ /* 0x000fe4000780c0ff */
[----:B------:R-:W-:Y:S01]  /*5ae0*/  FFMA.FTZ R110, R140, R109, R111 ;  /* 0x0000006d8c6e7223 */ /* 0x000fe2000001006f */
[----:B------:R-:W-:-:S02]  /*5af0*/  SHF.L.U32 R111, R5, 0x10, RZ ;  /* 0x00000010056f7819 */ /* 0x000fc400000006ff */
[----:B------:R-:W-:Y:S01]  /*5b00*/  FSEL R130, R108, RZ, P0 ;  /* 0x000000ff6c827208 */ /* 0x000fe20000000000 */
[----:B------:R-:W-:Y:S01]  /*5b10*/  FMUL.FTZ R108, R110, UR13 ;  /* 0x0000000d6e6c7c20 */ /* 0x000fe20008410000 */
        /* <DEDUP_REMOVED lines=21> */
[-CC-:B------:R-:W-:Y:S01]  /*5c70*/  FFMA.FTZ R109, R141, R124.reuse, R125.reuse ;  /* 0x0000007c8d6d7223 */ /* 0x180fe2000001007d */
[----:B------:R-:W-:Y:S01]  /*5c80*/  SHF.L.U32 R111, R4, 0x10, RZ ;  /* 0x00000010046f7819 */ /* 0x000fe200000006ff */
[----:B------:R-:W-:Y:S01]  /*5c90*/  FFMA.FTZ R124, R150, R124, R125 ;  /* 0x0000007c967c7223 */ /* 0x000fe2000001007d */
[----:B------:R-:W-:Y:S01]  /*5ca0*/  FMUL.FTZ R108, R118, UR13 ;  /* 0x0000000d766c7c20 */ /* 0x000fe20008410000 */
[----:B------:R-:W-:-:S04]  /*5cb0*/  FADD.FTZ R109, R142, -R109 ;  /* 0x8000006d8e6d7221 */ /* 0x000fc80000010000 */
[----:B------:R-:W-:Y:S01]  /*5cc0*/  FSEL R127, R108, RZ, P0 ;  /* 0x000000ff6c7f7208 */ /* 0x000fe20000000000 */
[----:B------:R-:W-:Y:S01]  /*5cd0*/  FFMA.FTZ R108, R140, R109, R111 ;  /* 0x0000006d8c6c7223 */ /* 0x000fe2000001006f */
[----:B------:R-:W-:Y:S02]  /*5ce0*/  LOP3.LUT P0, RZ, R132, 0xff, RZ, 0xc0, !PT ;  /* 0x000000ff84ff7812 */ /* 0x000fe4000780c0ff */
[----:B------:R-:W-:Y:S01]  /*5cf0*/  F2FP.BF16.F32.PACK_AB R111, R131, R128 ;  /* 0x00000080836f723e */ /* 0x000fe200000010ff */
        /* <DEDUP_REMOVED lines=13> */
.L_x_609:
[-CC-:B------:R-:W-:Y:S01]  /*5dd0*/  FFMA.FTZ R117, R147, R124.reuse, R125.reuse ;  /* 0x0000007c93757223 */ /* 0x180fe2000001007d */
        /* <DEDUP_REMOVED lines=9> */
[----:B------:R-:W-:Y:S01]  /*5e70*/  FSEL R126, R117, RZ, P0 ;  /* 0x000000ff757e7208 */ /* 0x000fe20000000000 */
[----:B------:R-:W-:Y:S01]  /*5e80*/  FADD.FTZ R117, R155, -R116 ;  /* 0x800000749b757221 */ /* 0x000fe20000010000 */
[----:B------:R-:W-:Y:S01]  /*5e90*/  ISETP.GE.U32.AND P0, PT, R132, RZ, PT ;  /* 0x000000ff8400720c */ /* 0x000fe20003f06070 */
[----:B------:R-:W-:Y:S02]  /*5ea0*/  FFMA.FTZ R116, R154, R124, R125 ;  /* 0x0000007c9a747223 */ /* 0x000fe4000001007d */
[----:B------:R-:W-:Y:S01]  /*5eb0*/  FFMA.FTZ R117, R140, R117, R119 ;  /* 0x000000758c757223 */ /* 0x000fe20000010077 */
[----:B------:R-:W-:Y:S02]  /*5ec0*/  ISETP.GE.U32.AND.EX P0, PT, R133, 0x1000000, PT, P0 ;  /* 0x010000008500780c */ /* 0x000fe40003f06100 */
[----:B------:R-:W-:Y:S01]  /*5ed0*/  SHF.L.U32 R119, R6, 0x10, RZ ;  /* 0x0000001006777819 */ /* 0x000fe200000006ff */
        /* <DEDUP_REMOVED lines=31> */
[----:B------:R-:W-:Y:S01]  /*60d0*/  FSEL R127, R117, RZ, P0 ;  /* 0x000000ff757f7208 */ /* 0x000fe20000000000 */
[----:B------:R-:W-:Y:S01]  /*60e0*/  FADD.FTZ R117, R149, -R116 ;  /* 0x8000007495757221 */ /* 0x000fe20000010000 */
[----:B------:R-:W-:-:S03]  /*60f0*/  LOP3.LUT P0, RZ, R132, 0xff00, RZ, 0xc0, !PT ;  /* 0x0000ff0084ff7812 */ /* 0x000fc6000780c0ff */
[----:B------:R-:W-:-:S04]  /*6100*/  FFMA.FTZ R117, R140, R117, R123 ;  /* 0x000000758c757223 */ /* 0x000fc8000001007b */
[----:B------:R-:W-:-:S05]  /*6110*/  FMUL.FTZ R117, R117, UR13 ;  /* 0x0000000d75757c20 */ /* 0x000fca0008410000 */
[----:B------:R-:W-:Y:S02]  /*6120*/  FSEL R121, R117, RZ, P0 ;  /* 0x000000ff75797208 */ /* 0x000fe40000000000 */
[----:B------:R-:W-:Y:S02]  /*6130*/  SHF.L.U32 R117, R4, 0x10, RZ ;  /* 0x0000001004757819 */ /* 0x000fe400000006ff */
[----:B------:R-:W-:-:S03]  /*6140*/  LOP3.LUT P0, RZ, R132, 0xff, RZ, 0xc0, !PT ;  /* 0x000000ff84ff7812 */ /* 0x000fc6000780c0ff */
[----:B------:R-:W-:-:S04]  /*6150*/  FFMA.FTZ R117, R140, R125, R117 ;  /* 0x0000007d8c757223 */ /* 0x000fc80000010075 */
[----:B------:R-:W-:-:S05]  /*6160*/  FMUL.FTZ R117, R117, UR13 ;  /* 0x0000000d75757c20 */ /* 0x000fca0008410000 */
[----:B------:R-:W-:Y:S02]  /*6170*/  FSEL R116, R117, RZ, P0 ;  /* 0x000000ff75747208 */ /* 0x000fe40000000000 */
[----:B------:R-:W-:Y:S02]  /*6180*/  F2FP.BF16.F32.PACK_AB R117, R127, R120 ;  /* 0x000000787f75723e */ /* 0x000fe400000010ff */
[----:B------:R-:W-:Y:S01]  /*6190*/  F2FP.BF16.F32.PACK_AB R116, R121, R116 ;  /* 0x000000747974723e */ /* 0x000fe200000010ff */
[----:B------:R-:W-:Y:S06]  /*61a0*/  BRA `(.L_x_606) ;  /* 0x0000000400cc7947 */ /* 0x000fec0003800000 */
.L_x_608:
        /* <DEDUP_REMOVED lines=13> */
[----:B------:R-:W-:Y:S01]  /*6280*/  FFMA.FTZ R109, R145, R124, R125 ;  /* 0x0000007c916d7223 */ /* 0x000fe2000001007d */
[----:B------:R-:W-:Y:S02]  /*6290*/  FSEL R131, R108, RZ, P0 ;  /* 0x000000ff6c837208 */ /* 0x000fe40000000000 */
[----:B------:R-:W-:Y:S01]  /*62a0*/  FMUL.FTZ R108, R111, UR13 ;  /* 0x0000000d6f6c7c20 */ /* 0x000fe20008410000 */
[----:B------:R-:W-:Y:S01]  /*62b0*/  FADD.FTZ R109, R146, -R109 ;  /* 0x8000006d926d7221 */ /* 0x000fe20000010000 */
[----:B------:R-:W-:Y:S02]  /*62c0*/  LOP3.LUT P0, RZ, R133, 0xff0000, RZ, 0xc0, !PT ;  /* 0x00ff000085ff7812 */ /* 0x000fe4000780c0ff */
[----:B------:R-:W-:Y:S01]  /*62d0*/  F2FP.BF16.F32.PACK_AB R111, R128, R111 ;  /* 0x0000006f806f723e */ /* 0x000fe200000010ff */
[----:B------:R-:W-:Y:S01]  /*62e0*/  FMUL.FTZ R110, R140, R109 ;  /* 0x0000006d8c6e7220 */ /* 0x000fe20000410000 */
[----:B------:R-:W-:-:S02]  /*62f0*/  FSEL R126, R108, RZ, P0 ;  /* 0x000000ff6c7e7208 */ /* 0x000fc40000000000 */
[----:B------:R-:W-:Y:S01]  /*6300*/  LOP3.LUT P0, RZ, R133, 0xff, RZ, 0xc0, !PT ;  /* 0x000000ff85ff7812 */ /* 0x000fe2000780c0ff */
        /* <DEDUP_REMOVED lines=11> */
[----:B------:R-:W-:Y:S02]  /*63c0*/  FSEL R129, R108, RZ, P0 ;  /* 0x000000ff6c817208 */ /* 0x000fe40000000000 */
[----:B------:R-:W-:Y:S01]  /*63d0*/  LOP3.LUT P0, RZ, R132, 0xff0000, RZ, 0xc0, !PT ;  /* 0x00ff000084ff7812 */ /* 0x000fe2000780c0ff */
[----:B------:R-:W-:-:S05]  /*63e0*/  FMUL.FTZ R108, R118, UR13 ;  /* 0x0000000d766c7c20 */ /* 0x000fca0008410000 */
[----:B------:R-:W-:Y:S01]  /*63f0*/  FSEL R120, R108, RZ, P0 ;  /* 0x000000ff6c787208 */ /* 0x000fe20000000000 */
[----:B------:R-:W-:Y:S01]  /*6400*/  FFMA.FTZ R108, R152, R124, R125 ;  /* 0x0000007c986c7223 */ /* 0x000fe2000001007d */
[----:B------:R-:W-:-:S03]  /*6410*/  LOP3.LUT P0, RZ, R132, 0xff000000, RZ, 0xc0, !PT ;  /* 0xff00000084ff7812 */ /* 0x000fc6000780c0ff */
[----:B------:R-:W-:-:S04]  /*6420*/  FADD.FTZ R109, R151, -R108 ;  /* 0x8000006c976d7221 */ /* 0x000fc80000010000 */
[----:B------:R-:W-:Y:S01]  /*6430*/  FMUL.FTZ R119, R140, R109 ;  /* 0x0000006d8c777220 */ /* 0x000fe20000410000 */
[-CC-:B------:R-:W-:Y:S01]  /*6440*/  FFMA.FTZ R109, R141, R124.reuse, R125.reuse ;  /* 0x0000007c8d6d7223 */ /* 0x180fe2000001007d */
[----:B------:R-:W-:Y:S02]  /*6450*/  FFMA.FTZ R124, R150, R124, R125 ;  /* 0x0000007c967c7223 */ /* 0x000fe4000001007d */
[----:B------:R-:W-:Y:S01]  /*6460*/  FMUL.FTZ R108, R119, UR13 ;  /* 0x0000000d776c7c20 */ /* 0x000fe20008410000 */
[----:B------:R-:W-:-:S04]  /*6470*/  FADD.FTZ R109, R142, -R109 ;  /* 0x8000006d8e6d7221 */ /* 0x000fc80000010000 */
[----:B------:R-:W-:Y:S01]  /*6480*/  FSEL R123, R108, RZ, P0 ;  /* 0x000000ff6c7b7208 */ /* 0x000fe20000000000 */
[----:B------:R-:W-:Y:S01]  /*6490*/  FMUL.FTZ R108, R140, R109 ;  /* 0x0000006d8c6c7220 */ /* 0x000fe20000410000 */
[----:B------:R-:W-:-:S03]  /*64a0*/  LOP3.LUT P0, RZ, R132, 0xff, RZ, 0xc0, !PT ;  /* 0x000000ff84ff7812 */ /* 0x000fc6000780c0ff */
        /* <DEDUP_REMOVED lines=14> */
.L_x_610:
[-CC-:B------:R-:W-:Y:S01]  /*6590*/  FFMA.FTZ R117, R147, R124.reuse, R125.reuse ;  /* 0x0000007c93757223 */ /* 0x180fe2000001007d */
[----:B------:R-:W-:Y:S01]  /*65a0*/  LOP3.LUT P0, RZ, R133, 0xff0000, RZ, 0xc0, !PT ;  /* 0x00ff000085ff7812 */ /* 0x000fe2000780c0ff */
[----:B------:R-:W-:Y:S02]  /*65b0*/  FFMA.FTZ R116, R156, R124, R125 ;  /* 0x0000007c9c747223 */ /* 0x000fe4000001007d */
[----:B------:R-:W-:-:S04]  /*65c0*/  FADD.FTZ R117, R148, -R117 ;  /* 0x8000007594757221 */ /* 0x000fc80000010000 */
        /* <DEDUP_REMOVED lines=38> */
[----:B------:R-:W-:Y:S01]  /*6830*/  FSEL R123, R117, RZ, P0 ;  /* 0x000000ff757b7208 */ /* 0x000fe20000000000 */
[----:B------:R-:W-:Y:S01]  /*6840*/  FADD.FTZ R117, R149, -R116 ;  /* 0x8000007495757221 */ /* 0x000fe20000010000 */
[----:B------:R-:W-:Y:S01]  /*6850*/  LOP3.LUT P0, RZ, R132, 0xff00, RZ, 0xc0, !PT ;  /* 0x0000ff0084ff7812 */ /* 0x000fe2000780c0ff */
[----:B------:R-:W-:Y:S02]  /*6860*/  FMUL.FTZ R125, R125, UR13 ;  /* 0x0000000d7d7d7c20 */ /* 0x000fe40008410000 */
[----:B------:R-:W-:-:S04]  /*6870*/  FMUL.FTZ R117, R140, R117 ;  /* 0x000000758c757220 */ /* 0x000fc80000410000 */
[----:B------:R-:W-:-:S05]  /*6880*/  FMUL.FTZ R117, R117, UR13 ;  /* 0x0000000d75757c20 */ /* 0x000fca0008410000 */
[----:B------:R-:W-:Y:S02]  /*6890*/  FSEL R121, R117, RZ, P0 ;  /* 0x000000ff75797208 */ /* 0x000fe40000000000 */
[----:B------:R-:W-:Y:S02]  /*68a0*/  LOP3.LUT P0, RZ, R132, 0xff, RZ, 0xc0, !PT ;  /* 0x000000ff84ff7812 */ /* 0x000fe4000780c0ff */
[----:B------:R-:W-:Y:S02]  /*68b0*/  F2FP.BF16.F32.PACK_AB R117, R123, R120 ;  /* 0x000000787b75723e */ /* 0x000fe400000010ff */
[----:B------:R-:W-:-:S04]  /*68c0*/  FSEL R116, R125, RZ, P0 ;  /* 0x000000ff7d747208 */ /* 0x000fc80000000000 */
[----:B------:R-:W-:-:S07]  /*68d0*/  F2FP.BF16.F32.PACK_AB R116, R121, R116 ;  /* 0x000000747974723e */ /* 0x000fce00000010ff */
.L_x_606:
        /* <DEDUP_REMOVED lines=9> */
.L_x_602:
[----:B------:R-:W-:Y:S05]  /*6970*/  BSYNC.RECONVERGENT B0 ;  /* 0x0000000000007941 */ /* 0x000fea0003800200 */
.L_x_601:
[----:B------:R-:W-:Y:S02]  /*6980*/  ISETP.NE.AND P0, PT, R176, RZ, PT ;  /* 0x000000ffb000720c */ /* 0x000fe40003f05270 */
[----:B------:R-:W-:-:S11]  /*6990*/  PLOP3.LUT P3, PT, P3, PT, PT, 0x8, 0x80 ;  /* 0x000000000080781c */ /* 0x000fd60001f6e170 */
[----:B------:R-:W-:Y:S05]  /*69a0*/  @!P0 BRA `(.L_x_611) ;  /* 0xffffff9c00448947 */ /* 0x000fea000383ffff */
.L_x_586:
        /* <DEDUP_REMOVED lines=21> */
.L_x_613:
[----:B------:R-:W-:Y:S05]  /*6b00*/  BSYNC.RECONVERGENT B0 ;  /* 0x0000000000007941 */ /* 0x000fea0003800200 */
.L_x_612:
        /* <DEDUP_REMOVED lines=18> */
.L_x_614:
        /* <DEDUP_REMOVED lines=13> */
.L_x_2808:


//--------------------- .text._ZN10layer_norm31ln_parallel_residual_bwd_kernelINS_13Kernel_traitsIf13__nv_bfloat16S2_S2_fjLj4096ELj1ELj1ELj8ELj16ENS_18Kernel_traits_baseILj4096EfS2_S2_S2_fjLj256EEEEELb1ELb0ELb1EEEvNS_9BwdParamsE --------------------------
	.section	.text._ZN10layer_norm31ln_parallel_residual_bwd_kernelINS_13Kernel_traitsIf13__nv_bfloat16S2_S2_fjLj4096ELj1ELj1ELj8ELj16ENS_18Kernel_traits_baseILj4096EfS2_S2_S2_fjLj256EEEEELb1ELb0ELb1EEEvNS_9BwdParamsE,"ax",@progbits
	.align	128
        .global         _ZN10layer_norm31ln_parallel_residual_bwd_kernelINS_13Kernel_traitsIf13__nv_bfloat16S2_S2_fjLj4096ELj1ELj1ELj8ELj16ENS_18Kernel_traits_baseILj4096EfS2_S2_S2_fjLj256EEEEELb1ELb0ELb1EEEvNS_9BwdParamsE
        .type           _ZN10layer_norm31ln_parallel_residual_bwd_kernelINS_13Kernel_traitsIf13__nv_bfloat16S2_S2_fjLj4096ELj1ELj1ELj8ELj16ENS_18Kernel_traits_baseILj4096EfS2_S2_S2_fjLj256EEEEELb1ELb0ELb1EEEvNS_9BwdParamsE,@function
        .size           _ZN10layer_norm31ln_parallel_residual_bwd_kernelINS_13Kernel_traitsIf13__nv_bfloat16S2_S2_fjLj4096ELj1ELj1ELj8ELj16ENS_18Kernel_traits_baseILj4096EfS2_S2_S2_fjLj256EEEEELb1ELb0ELb1EEEvNS_9BwdParamsE,(.L_x_2809 - _ZN10layer_norm31ln_parallel_residual_bwd_kernelINS_13Kernel_traitsIf13__nv_bfloat16S2_S2_fjLj4096ELj1ELj1ELj8ELj16ENS_18Kernel_traits_baseILj4096EfS2_S2_S2_fjLj256EEEEELb1ELb0ELb1EEEvNS_9BwdParamsE)
        .other          _ZN10layer_norm31ln_parallel_residual_bwd_kernelINS_13Kernel_traitsIf13__nv_bfloat16S2_S2_fjLj4096ELj1ELj1ELj8ELj16ENS_18Kernel_traits_baseILj4096EfS2_S2_S2_fjLj256EEEEELb1ELb0ELb1EEEvNS_9BwdParamsE,@"STO_CUDA_ENTRY STV_DEFAULT"
_ZN10layer_norm31ln_parallel_residual_bwd_kernelINS_13Kernel_traitsIf13__nv_bfloat16S2_S2_fjLj4096ELj1ELj1ELj8ELj16ENS_18Kernel_traits_baseILj4096EfS2_S2_S2_fjLj256EEEEELb1ELb0ELb1EEEvNS_9BwdParamsE:
.text._ZN10layer_norm31ln_parallel_residual_bwd_kernelINS_13Kernel_traitsIf13__nv_bfloat16S2_S2_fjLj4096ELj1ELj1ELj8ELj16ENS_18Kernel_traits_baseILj4096EfS2_S2_S2_fjLj256EEEEELb1ELb0ELb1EEEvNS_9BwdParamsE:
        /* <DEDUP_REMOVED lines=82> */
[----:B------:R-:W-:Y:S01]  /*0520*/  CS2R R96, SRZ ;  /* 0x0000000000607805 */ /* 0x000fe2000001ff00 */
[----:B------:R-:W1:Y:S02]  /*0530*/  LDCU.U8 UR10, c[0x0][0x410] ;  /* 0x00008200ff0a77ac */ /* 0x000e640008000000 */
[----:B------:R0:W5:Y:S01]  /*0540*/  LDG.E.128 R8, desc[UR8][R36.64+0x2000] ;  /* 0x0020000824087981 */ /* 0x000162000c1e1d00 */
[----:B------:R-:W2:Y:S03]  /*0550*/  LDCU UR6, c[0x0][0x408] ;  /* 0x00008100ff0677ac */ /* 0x000ea60008000800 */
[----:B------:R0:W5:Y:S01]  /*0560*/  LDG.E.128 R4, desc[UR8][R36.64+0x2010] ;  /* 0x0020100824047981 */ /* 0x000162000c1e1d00 */
[----:B------:R-:W-:Y:S01]  /*0570*/  MOV R145, RZ ;  /* 0x000000ff00917202 */ /* 0x000fe20000000f00 */
[----:B------:R-:W-:Y:S01]  /*0580*/  IMAD.U32 R142, RZ, RZ, UR7 ;  /* 0x00000007ff8e7e24 */ /* 0x000fe2000f8e00ff */
[----:B------:R-:W3:Y:S01]  /*0590*/  LDCU UR11, c[0x0][0x388] ;  /* 0x00007100ff0b77ac */ /* 0x000ee20008000800 */
[----:B------:R-:W4:Y:S01]  /*05a0*/  LDCU UR16, c[0x0][0x400] ;  /* 0x00008000ff1077ac */ /* 0x000f220008000800 */
[----:B------:R-:W0:Y:S01]  /*05b0*/  LDCU.64 UR4, c[0x0][0x478] ;  /* 0x00008f00ff0477ac */ /* 0x000e220008000a00 */
[----:B------:R-:W0:Y:S01]  /*05c0*/  LDCU.64 UR12, c[0x0][0x438] ;  /* 0x00008700ff0c77ac */ /* 0x000e220008000a00 */
[----:B------:R-:W0:Y:S02]  /*05d0*/  LDCU.64 UR14, c[0x0][0x470] ;  /* 0x00008e00ff0e77ac */ /* 0x000e240008000a00 */
.L_x_632:
[----:B0-----:R-:W1:Y:S01]  /*05e0*/  LDC.64 R56, c[0x0][0x430] ;  /* 0x00010c00ff387b82 */ /* 0x001e620000000a00 */
[----:B---3--:R-:W-:-:S05]  /*05f0*/  IMAD R0, R142, UR11, RZ ;  /* 0x0000000b8e007c24 */ /* 0x008fca000f8e02ff */
[----:B------:R-:W-:Y:S02]  /*0600*/  SHF.R.S32.HI R55, RZ, 0x1f, R0 ;  /* 0x0000001fff377819 */ /* 0x000fe40000011400 */
[----:B------:R-:W3:Y:S02]  /*0610*/  LDC.64 R72, c[0x0][0x3a8] ;  /* 0x0000ea00ff487b82 */ /* 0x000ee40000000a00 */
[----:B------:R-:W-:-:S04]  /*0620*/  LEA.HI R0, R55, R0, RZ, 0x3 ;  /* 0x0000000037007211 */ /* 0x000fc800078f18ff */
[----:B------:R-:W-:Y:S02]  /*0630*/  LEA.HI.SX32 R147, R0, R81, 0x1d ;  /* 0x0000005100937211 */ /* 0x000fe400078feaff */
[----:B------:R-:W2:Y:S08]  /*0640*/  LDC.64 R52, c[0x0][0x428] ;  /* 0x00010a00ff347b82 */ /* 0x000eb00000000a00 */
[----:B------:R-:W4:Y:S01]  /*0650*/  LDC.64 R148, c[0x0][0x3c0] ;  /* 0x0000f000ff947b82 */ /* 0x000f220000000a00 */
[C---:B-1----:R-:W-:Y:S01]  /*0660*/  IMAD.WIDE.U32 R68, R147.reuse, 0x10, R56 ;  /* 0x0000001093447825 */ /* 0x042fe200078e0038 */
[----:B------:R-:W-:-:S05]  /*0670*/  IADD3 R143, PT, PT, R147, 0x100, RZ ;  /* 0x00000100938f7810 */ /* 0x000fca0007ffe0ff */
[----:B------:R-:W4:Y:S01]  /*0680*/  LDG.E.128 R68, desc[UR8][R68.64] ;  /* 0x0000000844447981 */ /* 0x000f22000c1e1d00 */
[--C-:B---3--:R-:W-:Y:S01]  /*0690*/  IMAD.WIDE.U32 R60, R147, 0x10, R72.reuse ;  /* 0x00000010933c7825 */ /* 0x108fe200078e0048 */
[----:B------:R-:W1:Y:S05]  /*06a0*/  LDC.64 R152, c[0x0][0x3c8] ;  /* 0x0000f200ff987b82 */ /* 0x000e6a0000000a00 */
[----:B------:R-:W3:Y:S01]  /*06b0*/  LDG.E.128 R60, desc[UR8][R60.64] ;  /* 0x000000083c3c7981 */ /* 0x000ee2000c1e1d00 */
[----:B------:R-:W-:-:S04]  /*06c0*/  IMAD.WIDE.U32 R72, R143, 0x10, R72 ;  /* 0x000000108f487825 */ /* 0x000fc800078e0048 */
[----:B--2---:R-:W-:Y:S02]  /*06d0*/  IMAD.WIDE.U32 R64, R147, 0x10, R52 ;  /* 0x0000001093407825 */ /* 0x004fe400078e0034 */
[----:B------:R-:W2:Y:S02]  /*06e0*/  LDG.E.128 R72, desc[UR8][R72.64] ;  /* 0x0000000848487981 */ /* 0x000ea4000c1e1d00 */
[C---:B----4-:R-:W-:Y:S02]  /*06f0*/  IMAD.WIDE R148, R142.reuse, 0x4, R148 ;  /* 0x000000048e947825 */ /* 0x050fe400078e0294 */
[----:B------:R-:W4:Y:S02]  /*0700*/  LDG.E.128 R64, desc[UR8][R64.64] ;  /* 0x0000000840407981 */ /* 0x000f24000c1e1d00 */
[----:B------:R-:W-:Y:S02]  /*0710*/  IMAD.WIDE.U32 R52, R143, 0x10, R52 ;  /* 0x000000108f347825 */ /* 0x000fe400078e0034 */
[----:B------:R-:W2:Y:S04]  /*0720*/  LDG.E R0, desc[UR8][R148.64] ;  /* 0x0000000894007981 */ /* 0x000ea8000c1e1900 */
[----:B------:R-:W2:Y:S01]  /*0730*/  LDG.E.128 R52, desc[UR8][R52.64] ;  /* 0x0000000834347981 */ /* 0x000ea2000c1e1d00 */
[----:B-1----:R-:W-:-:S04]  /*0740*/  IMAD.WIDE R152, R142, 0x4, R152 ;  /* 0x000000048e987825 */ /* 0x002fc800078e0298 */
[----:B------:R-:W-:Y:S01]  /*0750*/  IMAD.WIDE.U32 R56, R143, 0x10, R56 ;  /* 0x000000108f387825 */ /* 0x000fe200078e0038 */
[----:B------:R1:W2:Y:S05]  /*0760*/  LDG.E R146, desc[UR8][R152.64] ;  /* 0x0000000898927981 */ /* 0x0002aa000c1e1900 */
[----:B------:R-:W2:Y:S01]  /*0770*/  LDG.E.128 R56, desc[UR8][R56.64] ;  /* 0x0000000838387981 */ /* 0x000ea2000c1e1d00 */
[----:B0-----:R-:W-:Y:S02]  /*0780*/  ISETP.NE.U32.AND P1, PT, RZ, UR14, PT ;  /* 0x0000000eff007c0c */ /* 0x001fe4000bf25070 */
[----:B------:R-:W-:Y:S02]  /*0790*/  ISETP.NE.U32.AND P2, PT, RZ, UR12, PT ;  /* 0x0000000cff007c0c */ /* 0x000fe4000bf45070 */
[----:B------:R-:W-:-:S02]  /*07a0*/  ISETP.NE.AND.EX P1, PT, RZ, UR15, PT, P1 ;  /* 0x0000000fff007c0c */ /* 0x000fc4000bf25310 */
[----:B------:R-:W-:Y:S02]  /*07b0*/  ISETP.NE.AND.EX P2, PT, RZ, UR13, PT, P2 ;  /* 0x0000000dff007c0c */ /* 0x000fe4000bf45320 */
[----:B------:R-:W-:Y:S01]  /*07c0*/  ISETP.NE.AND P5, PT, RZ, UR10, PT ;  /* 0x0000000aff007c0c */ /* 0x000fe2000bfa5270 */
[----:B------:R-:W0:Y:S01]  /*07d0*/  S2R R196, SR_CgaCtaId ;  /* 0x0000000000c47919 */ /* 0x000e220000008800 */
[----:B------:R-:W-:Y:S02]  /*07e0*/  LOP3.LUT P4, RZ, R81, 0x1f, RZ, 0xc0, !PT ;  /* 0x0000001f51ff7812 */ /* 0x000fe4000788c0ff */
[----:B------:R-:W-:-:S11]  /*07f0*/  PLOP3.LUT P0, PT, PT, PT, PT, 0x80, 0x8 ;  /* 0x000000000008781c */ /* 0x000fd60003f0f070 */
[----:B------:R-:W-:Y:S02]  /*0800*/  @!P4 PLOP3.LUT P0, PT, P3, PT, PT, 0x80, 0x8 ;  /* 0x000000000008c81c */ /* 0x000fe40001f0f070 */
[C---:B-1----:R-:W-:Y:S02]  /*0810*/  PRMT R152, R68.reuse, 0x7632, R152 ;  /* 0x0000763244987816 */ /* 0x042fe40000000098 */
[----:B------:R-:W-:Y:S02]  /*0820*/  SHF.L.U32 R148, R68, 0x10, RZ ;  /* 0x0000001044947819 */ /* 0x000fe400000006ff */
[C---:B------:R-:W-:Y:S02]  /*0830*/  PRMT R168, R69.reuse, 0x7632, R168 ;  /* 0x0000763245a87816 */ /* 0x040fe400000000a8 */
[----:B------:R-:W-:Y:S01]  /*0840*/  SHF.L.U32 R149, R69, 0x10, RZ ;  /* 0x0000001045957819 */ /* 0x000fe200000006ff */
[----:B---3--:R-:W-:Y:S01]  /*0850*/  IMAD.U32 R160, R61, 0x10000, RZ ;  /* 0x000100003da07824 */ /* 0x008fe200078e00ff */
[C---:B------:R-:W-:Y:S01]  /*0860*/  PRMT R150, R60.reuse, 0x7632, R150 ;  /* 0x000076323c967816 */ /* 0x040fe20000000096 */
[----:B------:R-:W1:Y:S01]  /*0870*/  @P1 LDC.64 R68, c[0x0][0x3b8] ;  /* 0x0000ee00ff441b82 */ /* 0x000e620000000a00 */
[----:B------:R-:W-:-:S02]  /*0880*/  SHF.L.U32 R154, R60, 0x10, RZ ;  /* 0x000000103c9a7819 */ /* 0x000fc400000006ff */
[----:B------:R-:W-:-:S05]  /*0890*/  PRMT R158, R61, 0x7632, R158 ;  /* 0x000076323d9e7816 */ /* 0x000fca000000009e */
[----:B------:R-:W3:Y:S01]  /*08a0*/  LDC.64 R60, c[0x0][0x3b0] ;  /* 0x0000ec00ff3c7b82 */ /* 0x000ee20000000a00 */
[C---:B------:R-:W-:Y:S02]  /*08b0*/  PRMT R163, R62.reuse, 0x7632, R163 ;  /* 0x000076323ea37816 */ /* 0x040fe400000000a3 */
[----:B------:R-:W-:Y:S02]  /*08c0*/  SHF.L.U32 R164, R62, 0x10, RZ ;  /* 0x000000103ea47819 */ /* 0x000fe400000006ff */
[C---:B------:R-:W-:Y:S02]  /*08d0*/  PRMT R165, R63.reuse, 0x7632, R165 ;  /* 0x000076323fa57816 */ /* 0x040fe400000000a5 */
[----:B------:R-:W-:Y:S02]  /*08e0*/  SHF.L.U32 R167, R63, 0x10, RZ ;  /* 0x000000103fa77819 */ /* 0x000fe400000006ff */
[----:B------:R-:W0:Y:S01]  /*08f0*/  @P2 LDC.64 R62, c[0x0][0x438] ;  /* 0x00010e00ff3e2b82 */ /* 0x000e220000000a00 */
[C---:B----4-:R-:W-:Y:S01]  /*0900*/  PRMT R166, R66.reuse, 0x7632, R166 ;  /* 0x0000763242a67816 */ /* 0x050fe200000000a6 */
[----:B------:R-:W-:Y:S01]  /*0910*/  IMAD.U32 R161, R67, 0x10000, RZ ;  /* 0x0001000043a17824 */ /* 0x000fe200078e00ff */
[----:B------:R-:W-:-:S02]  /*0920*/  SHF.L.U32 R159, R66, 0x10, RZ ;  /* 0x00000010429f7819 */ /* 0x000fc400000006ff */
[----:B------:R-:W-:Y:S02]  /*0930*/  PRMT R172, R67, 0x7632, R172 ;  /* 0x0000763243ac7816 */ /* 0x000fe400000000ac */
[C---:B--2---:R-:W-:Y:S01]  /*0940*/  SHF.L.U32 R187, R75.reuse, 0x10, RZ ;  /* 0x000000104bbb7819 */ /* 0x044fe200000006ff */
[----:B------:R-:W2:Y:S01]  /*0950*/  @P1 LDC.64 R66, c[0x0][0x3b8] ;  /* 0x0000ee00ff421b82 */ /* 0x000ea20000000a00 */
[----:B------:R-:W-:Y:S01]  /*0960*/  PRMT R75, R75, 0x7632, R75 ;  /* 0x000076324b4b7816 */ /* 0x000fe2000000004b */
[----:B------:R-:W-:Y:S01]  /*0970*/  IMAD.U32 R151, R64, 0x10000, RZ ;  /* 0x0001000040977824 */ /* 0x000fe200078e00ff */
[----:B------:R-:W-:Y:S01]  /*0980*/  FSEL R0, R0, RZ, !P5 ;  /* 0x000000ff00007208 */ /* 0x000fe20006800000 */
[----:B------:R-:W-:Y:S01]  /*0990*/  IMAD.U32 R195, R73, 0x10000, RZ ;  /* 0x0001000049c37824 */ /* 0x000fe200078e00ff */
[----:B------:R-:W-:Y:S02]  /*09a0*/  SHF.L.U32 R163, R163, 0x10, RZ ;  /* 0x00000010a3a37819 */ /* 0x000fe400000006ff */
[----:B------:R-:W-:-:S02]  /*09b0*/  SHF.L.U32 R75, R75, 0x10, RZ ;  /* 0x000000104b4b7819 */ /* 0x000fc400000006ff */
[----:B------:R-:W-:Y:S02]  /*09c0*/  PRMT R156, R64, 0x7632, R156 ;  /* 0x00007632409c7816 */ /* 0x000fe4000000009c */
[C---:B------:R-:W-:Y:S02]  /*09d0*/  PRMT R162, R65.reuse, 0x7632, R162 ;  /* 0x0000763241a27816 */ /* 0x040fe400000000a2 */
[----:B------:R-:W-:Y:S02]  /*09e0*/  SHF.L.U32 R155, R65, 0x10, RZ ;  /* 0x00000010419b7819 */ /* 0x000fe400000006ff */
[----:B------:R-:W-:Y:S01]  /*09f0*/  PRMT R73, R73, 0x7632, R73 ;  /* 0x0000763249497816 */ /* 0x000fe20000000049 */
[----:B------:R-:W4:Y:S01]  /*0a00*/  @P2 LDC.64 R64, c[0x0][0x438] ;  /* 0x00010e00ff402b82 */ /* 0x000f220000000a00 */
[----:B------:R-:W-:Y:S01]  /*0a10*/  SHF.L.U32 R193, R72, 0x10, RZ ;  /* 0x0000001048c17819 */ /* 0x000fe200000006ff */
[----:B------:R-:W-:Y:S01]  /*0a20*/  FADD.FTZ R179, -R0, R160 ;  /* 0x000000a000b37221 */ /* 0x000fe20000010100 */
[----:B------:R-:W-:Y:S01]  /*0a30*/  SHF.L.U32 R189, R74, 0x10, RZ ;  /* 0x000000104abd7819 */ /* 0x000fe200000006ff */
[----:B------:R-:W-:Y:S01]  /*0a40*/  FADD.FTZ R199, -R0, R163 ;  /* 0x000000a300c77221 */ /* 0x000fe20000010100 */
[----:B------:R-:W-:Y:S01]  /*0a50*/  PRMT R72, R72, 0x7632, R72 ;  /* 0x0000763248487816 */ /* 0x000fe20000000048 */
[----:B------:R-:W-:Y:S01]  /*0a60*/  FADD.FTZ R171, -R0, R75 ;  /* 0x0000004b00ab7221 */ /* 0x000fe20000010100 */
[----:B------:R-:W-:Y:S01]  /*0a70*/  PRMT R74, R74, 0x7632, R74 ;  /* 0x000076324a4a7816 */ /* 0x000fe2000000004a */
[----:B------:R-:W-:Y:S01]  /*0a80*/  IMAD.U32 R163, R53, 0x10000, RZ ;  /* 0x0001000035a37824 */ /* 0x000fe200078e00ff */
[----:B------:R-:W-:Y:S01]  /*0a90*/  SHF.L.U32 R73, R73, 0x10, RZ ;  /* 0x0000001049497819 */ /* 0x000fe200000006ff */
[----:B------:R-:W-:Y:S01]  /*0aa0*/  IMAD.U32 R153, R70, 0x10000, RZ ;  /* 0x0001000046997824 */ /* 0x000fe200078e00ff */
[----:B------:R-:W-:-:S02]  /*0ab0*/  SHF.L.U32 R75, R52, 0x10, RZ ;  /* 0x00000010344b7819 */ /* 0x000fc400000006ff */
[----:B------:R-:W-:Y:S02]  /*0ac0*/  PRMT R160, R52, 0x7632, R160 ;  /* 0x0000763234a07816 */ /* 0x000fe400000000a0 */
[----:B------:R-:W-:Y:S01]  /*0ad0*/  PRMT R205, R53, 0x7632, R205 ;  /* 0x0000763235cd7816 */ /* 0x000fe200000000cd */
[----:B-1----:R-:W-:Y:S01]  /*0ae0*/  @P1 IMAD.WIDE.U32 R52, R147, 0x8, R68 ;  /* 0x0000000893341825 */ /* 0x002fe200078e0044 */
[----:B------:R-:W-:Y:S02]  /*0af0*/  PRMT R170, R70, 0x7632, R170 ;  /* 0x0000763246aa7816 */ /* 0x000fe400000000aa */
[----:B------:R-:W-:Y:S01]  /*0b00*/  PRMT R174, R71, 0x7632, R174 ;  /* 0x0000763247ae7816 */ /* 0x000fe200000000ae */
[--C-:B---3--:R-:W-:Y:S01]  /*0b10*/  IMAD.WIDE.U32 R68, R143, 0x8, R60.reuse ;  /* 0x000000088f447825 */ /* 0x108fe200078e003c */
[----:B------:R-:W-:Y:S02]  /*0b20*/  SHF.L.U32 R157, R71, 0x10, RZ ;  /* 0x00000010479d7819 */ /* 0x000fe400000006ff */
[----:B------:R-:W-:Y:S01]  /*0b30*/  SHF.L.U32 R158, R158, 0x10, RZ ;  /* 0x000000109e9e7819 */ /* 0x000fe200000006ff */
[----:B------:R-:W-:Y:S01]  /*0b40*/  IMAD.WIDE.U32 R70, R147, 0x8, R60 ;  /* 0x0000000893467825 */ /* 0x000fe200078e003c */
[----:B------:R-:W-:-:S03]  /*0b50*/  SHF.L.U32 R72, R72, 0x10, RZ ;  /* 0x0000001048487819 */ /* 0x000fc600000006ff */
[----:B-----5:R-:W-:Y:S01]  /*0b60*/  FMUL.FTZ R185, R16, R148 ;  /* 0x0000009410b97220 */ /* 0x020fe20000410000 */
[----:B------:R-:W-:Y:S01]  /*0b70*/  SHF.L.U32 R60, R152, 0x10, RZ ;  /* 0x00000010983c7819 */ /* 0x000fe200000006ff */
[----:B------:R-:W-:Y:S02]  /*0b80*/  IMAD.U32 R150, R150, 0x10000, RZ ;  /* 0x0001000096967824 */ /* 0x000fe400078e00ff */
[C---:B------:R-:W-:Y:S01]  /*0b90*/  FADD.FTZ R177, -R0.reuse, R154 ;  /* 0x0000009a00b17221 */ /* 0x040fe20000010100 */
[----:B------:R-:W-:Y:S02]  /*0ba0*/  IMAD.U32 R165, R165, 0x10000, RZ ;  /* 0x00010000a5a57824 */ /* 0x000fe400078e00ff */
[----:B------:R-:W-:Y:S01]  /*0bb0*/  FADD.FTZ R175, -R0, R73 ;  /* 0x0000004900af7221 */ /* 0x000fe20000010100 */
[----:B------:R-:W-:Y:S01]  /*0bc0*/  IMAD.U32 R74, R74, 0x10000, RZ ;  /* 0x000100004a4a7824 */ /* 0x000fe200078e00ff */
[C---:B------:R-:W-:Y:S01]  /*0bd0*/  SHF.L.U32 R73, R55.reuse, 0x10, RZ ;  /* 0x0000001037497819 */ /* 0x040fe200000006ff */
[----:B------:R1:W5:Y:S01]  /*0be0*/  @P1 LDG.E.64 R138, desc[UR8][R52.64] ;  /* 0x00000008348a1981 */ /* 0x000362000c1e1b00 */
[----:B------:R-:W-:Y:S01]  /*0bf0*/  PRMT R209, R55, 0x7632, R209 ;  /* 0x0000763237d17816 */ /* 0x000fe200000000d1 */
[----:B------:R-:W-:Y:S01]  /*0c00*/  FADD.FTZ R197, -R0, R158 ;  /* 0x0000009e00c57221 */ /* 0x000fe20000010100 */
[----:B0-----:R-:W-:-:S04]  /*0c10*/  @P2 IMAD.WIDE.U32 R62, R143, 0x10, R62 ;  /* 0x000000108f3e2825 */ /* 0x001fc800078e003e */
[----:B------:R-:W-:Y:S01]  /*0c20*/  FMUL.FTZ R55, R12, R153 ;  /* 0x000000990c377220 */ /* 0x000fe20000410000 */
[C---:B------:R-:W-:Y:S01]  /*0c30*/  FADD.FTZ R183, -R0.reuse, R164 ;  /* 0x000000a400b77221 */ /* 0x040fe20000010100 */
[C---:B------:R-:W-:Y:S01]  /*0c40*/  FADD.FTZ R201, -R0.reuse, R167 ;  /* 0x000000a700c97221 */ /* 0x040fe20000010100 */
[C---:B------:R-:W-:Y:S01]  /*0c50*/  FADD.FTZ R191, -R0.reuse, R150 ;  /* 0x0000009600bf7221 */ /* 0x040fe20000010100 */
[C---:B------:R-:W-:Y:S01]  /*0c60*/  FADD.FTZ R203, -R0.reuse, R165 ;  /* 0x000000a500cb7221 */ /* 0x040fe20000010100 */
[----:B------:R-:W-:Y:S01]  /*0c70*/  FADD.FTZ R193, -R0, R193 ;  /* 0x000000c100c17221 */ /* 0x000fe20000010100 */
[----:B-1----:R-:W-:Y:S01]  /*0c80*/  SHF.L.U32 R52, R156, 0x10, RZ ;  /* 0x000000109c347819 */ /* 0x002fe200000006ff */
[C---:B------:R-:W-:Y:S01]  /*0c90*/  FADD.FTZ R195, -R0.reuse, R195 ;  /* 0x000000c300c37221 */ /* 0x040fe20000010100 */
[C---:B------:R-:W-:Y:S01]  /*0ca0*/  FADD.FTZ R189, -R0.reuse, R189 ;  /* 0x000000bd00bd7221 */ /* 0x040fe20000010100 */
[C---:B------:R-:W-:Y:S01]  /*0cb0*/  FADD.FTZ R187, -R0.reuse, R187 ;  /* 0x000000bb00bb7221 */ /* 0x040fe20000010100 */
[C---:B------:R-:W-:Y:S01]  /*0cc0*/  FADD.FTZ R181, -R0.reuse, R72 ;  /* 0x0000004800b57221 */ /* 0x040fe20000010100 */
[----:B------:R-:W-:Y:S01]  /*0cd0*/  FADD.FTZ R173, -R0, R74 ;  /* 0x0000004a00ad7221 */ /* 0x000fe20000010100 */
[----:B------:R-:W-:Y:S01]  /*0ce0*/  FFMA.FTZ R185, R32, R151, R185 ;  /* 0x0000009720b97223 */ /* 0x000fe200000100b9 */
[----:B------:R-:W-:Y:S01]  /*0cf0*/  FMUL.FTZ R158, R17, R60 ;  /* 0x0000003c119e7220 */ /* 0x000fe20000410000 */
[----:B------:R-:W-:Y:S01]  /*0d00*/  FMUL.FTZ R0, R146, R177 ;  /* 0x000000b192007220 */ /* 0x000fe20000410000 */
[----:B------:R-:W-:Y:S01]  /*0d10*/  FFMA.FTZ R152, R28, R159, R55 ;  /* 0x0000009f1c987223 */ /* 0x000fe20000010037 */
[----:B------:R0:W3:Y:S01]  /*0d20*/  @P2 LDG.E.128 R40, desc[UR8][R62.64] ;  /* 0x000000083e282981 */ /* 0x0000e2000c1e1d00 */
[----:B------:R-:W-:-:S02]  /*0d30*/  IMAD.U32 R168, R168, 0x10000, RZ ;  /* 0x00010000a8a87824 */ /* 0x000fc400078e00ff */
[----:B------:R-:W-:Y:S01]  /*0d40*/  FMUL.FTZ R53, R18, R149 ;  /* 0x0000009512357220 */ /* 0x000fe20000410000 */
[----:B------:R-:W-:Y:S01]  /*0d50*/  FFMA.FTZ R158, R33, R52, R158 ;  /* 0x00000034219e7223 */ /* 0x000fe2000001009e */
[----:B------:R-:W-:Y:S01]  /*0d60*/  FADD.FTZ R55, RZ, R185 ;  /* 0x000000b9ff377221 */ /* 0x000fe20000010000 */
[----:B--2---:R-:W-:-:S04]  /*0d70*/  @P1 IMAD.WIDE.U32 R66, R143, 0x8, R66 ;  /* 0x000000088f421825 */ /* 0x004fc800078e0042 */
[----:B------:R-:W-:Y:S01]  /*0d80*/  FMUL.FTZ R191, R146, R191 ;  /* 0x000000bf92bf7220 */ /* 0x000fe20000410000 */
[----:B------:R-:W-:Y:S01]  /*0d90*/  PRMT R180, R56, 0x7632, R180 ;  /* 0x0000763238b47816 */ /* 0x000fe200000000b4 */
[----:B----4-:R-:W-:-:S04]  /*0da0*/  @P2 IMAD.WIDE.U32 R64, R147, 0x10, R64 ;  /* 0x0000001093402825 */ /* 0x010fc800078e0040 */
[----:B0-----:R-:W-:Y:S01]  /*0db0*/  FFMA.FTZ R62, R0, R185, RZ ;  /* 0x000000b9003e7223 */ /* 0x001fe200000100ff */
[----:B------:R-:W-:Y:S01]  /*0dc0*/  FFMA.FTZ R150, R34, R155, R53 ;  /* 0x0000009b22967223 */ /* 0x000fe20000010035 */
[----:B------:R-:W-:Y:S01]  /*0dd0*/  PRMT R176, R54, 0x7632, R176 ;  /* 0x0000763236b07816 */ /* 0x000fe200000000b0 */
[----:B------:R-:W-:Y:S01]  /*0de0*/  IMAD.U32 R167, R56, 0x10000, RZ ;  /* 0x0001000038a77824 */ /* 0x000fe200078e00ff */
[----:B------:R-:W-:Y:S01]  /*0df0*/  SHF.L.U32 R56, R162, 0x10, RZ ;  /* 0x00000010a2387819 */ /* 0x000fe200000006ff */
[----:B------:R-:W-:Y:S01]  /*0e00*/  FMUL.FTZ R164, R19, R168 ;  /* 0x000000a813a47220 */ /* 0x000fe20000410000 */
[----:B------:R-:W-:Y:S01]  /*0e10*/  FADD.FTZ R55, R158, R55 ;  /* 0x000000379e377221 */ /* 0x000fe20000010000 */
[----:B------:R-:W-:Y:S01]  /*0e20*/  FMUL.FTZ R177, R146, R179 ;  /* 0x000000b392b17220 */ /* 0x000fe20000410000 */
[----:B------:R-:W-:Y:S01]  /*0e30*/  FFMA.FTZ R62, R191, R158, R62 ;  /* 0x0000009ebf3e7223 */ /* 0x000fe2000001003e */
[----:B------:R0:W5:Y:S01]  /*0e40*/  @P1 LDG.E.64 R2, desc[UR8][R66.64] ;  /* 0x0000000842021981 */ /* 0x000162000c1e1b00 */
[----:B------:R-:W-:Y:S01]  /*0e50*/  FFMA.FTZ R164, R35, R56, R164 ;  /* 0x0000003823a47223 */ /* 0x000fe200000100a4 */
[----:B------:R-:W-:Y:S01]  /*0e60*/  FADD.FTZ R55, R150, R55 ;  /* 0x0000003796377221 */ /* 0x000fe20000010000 */
[----:B------:R-:W-:Y:S01]  /*0e70*/  FMUL.FTZ R197, R146, R197 ;  /* 0x000000c592c57220 */ /* 0x000fe20000410000 */
[----:B------:R-:W-:Y:S01]  /*0e80*/  FFMA.FTZ R62, R177, R150, R62 ;  /* 0x00000096b13e7223 */ /* 0x000fe2000001003e */
[----:B------:R-:W-:Y:S01]  /*0e90*/  SHF.L.U32 R165, R54, 0x10, RZ ;  /* 0x0000001036a57819 */ /* 0x000fe200000006ff */
[----:B------:R1:W2:Y:S01]  /*0ea0*/  @P2 LDG.E.128 R36, desc[UR8][R64.64] ;  /* 0x0000000840242981 */ /* 0x0002a2000c1e1d00 */
[----:B0-----:R-:W-:Y:S01]  /*0eb0*/  SHF.L.U32 R66, R170, 0x10, RZ ;  /* 0x00000010aa427819 */ /* 0x001fe200000006ff */
[----:B------:R-:W-:-:S02]  /*0ec0*/  IMAD.U32 R54, R166, 0x10000, RZ ;  /* 0x00010000a6367824 */ /* 0x000fc400078e00ff */
[----:B------:R-:W-:Y:S01]  /*0ed0*/  FADD.FTZ R55, R164, R55 ;  /* 0x00000037a4377221 */ /* 0x000fe20000010000 */
[----:B------:R-:W-:Y:S01]  /*0ee0*/  FMUL.FTZ R179, R146, R183 ;  /* 0x000000b792b37220 */ /* 0x000fe20000410000 */
[----:B------:R-:W-:Y:S01]  /*0ef0*/  FFMA.FTZ R62, R197, R164, R62 ;  /* 0x000000a4c53e7223 */ /* 0x000fe2000001003e */
[----:B------:R-:W-:Y:S01]  /*0f00*/  FMUL.FTZ R178, R13, R66 ;  /* 0x000000420db27220 */ /* 0x000fe20000410000 */
[C---:B------:R-:W-:Y:S01]  /*0f10*/  SHF.L.U32 R72, R57.reuse, 0x10, RZ ;  /* 0x0000001039487819 */ /* 0x040fe200000006ff */
[----:B------:R-:W-:Y:S01]  /*0f20*/  FADD.FTZ R55, R152, R55 ;  /* 0x0000003798377221 */ /* 0x000fe20000010000 */
[----:B------:R-:W-:Y:S01]  /*0f30*/  PRMT R184, R57, 0x7632, R184 ;  /* 0x0000763239b87816 */ /* 0x000fe200000000b8 */
[----:B------:R-:W-:Y:S01]  /*0f40*/  FMUL.FTZ R57, R14, R157 ;  /* 0x0000009d0e397220 */ /* 0x000fe20000410000 */
[----:B-1----:R-:W-:Y:S01]  /*0f50*/  SHF.L.U32 R64, R174, 0x10, RZ ;  /* 0x00000010ae407819 */ /* 0x002fe200000006ff */
[----:B------:R-:W-:Y:S01]  /*0f60*/  FFMA.FTZ R178, R29, R54, R178 ;  /* 0x000000361db27223 */ /* 0x000fe200000100b2 */
[----:B------:R-:W-:Y:S01]  /*0f70*/  FMUL.FTZ R199, R146, R199 ;  /* 0x000000c792c77220 */ /* 0x000fe20000410000 */
[----:B------:R-:W-:Y:S01]  /*0f80*/  FFMA.FTZ R62, R179, R152, R62 ;  /* 0x00000098b33e7223 */ /* 0x000fe2000001003e */
[----:B------:R-:W-:-:S02]  /*0f90*/  SHF.L.U32 R169, R58, 0x10, RZ ;  /* 0x000000103aa97819 */ /* 0x000fc400000006ff */
[----:B------:R-:W-:Y:S01]  /*0fa0*/  PRMT R207, R58, 0x7632, R207 ;  /* 0x000076323acf7816 */ /* 0x000fe200000000cf */
[----:B------:R-:W-:Y:S01]  /*0fb0*/  FFMA.FTZ R154, R30, R161, R57 ;  /* 0x000000a11e9a7223 */ /* 0x000fe20000010039 */
[----:B------:R-:W-:Y:S01]  /*0fc0*/  SHF.L.U32 R58, R172, 0x10, RZ ;  /* 0x00000010ac3a7819 */ /* 0x000fe200000006ff */
        /* <DEDUP_REMOVED lines=10> */
[----:B------:R-:W-:Y:S01]  /*1070*/  SHF.L.U32 R174, R184, 0x10, RZ ;  /* 0x00000010b8ae7819 */ /* 0x000fe200000006ff */
[----:B------:R-:W-:Y:S01]  /*1080*/  FMUL.FTZ R166, R146, R187 ;  /* 0x000000bb92a67220 */ /* 0x000fe20000410000 */
[----:B------:R-:W-:-:S02]  /*1090*/  IMAD.U32 R170, R160, 0x10000, RZ ;  /* 0x00010000a0aa7824 */ /* 0x000fc400078e00ff */
[----:B------:R-:W-:Y:S01]  /*10a0*/  FFMA.FTZ R187, R24, R75, R53 ;  /* 0x0000004b18bb7223 */ /* 0x000fe20000010035 */
[----:B------:R-:W-:Y:S01]  /*10b0*/  FMUL.FTZ R180, R9, R201 ;  /* 0x000000c909b47220 */ /* 0x000fe20000410000 */
[----:B------:R-:W-:Y:S01]  /*10c0*/  FADD.FTZ R184, R182, R55 ;  /* 0x00000037b6b87221 */ /* 0x000fe20000010000 */
[----:B------:R-:W-:Y:S01]  /*10d0*/  FMUL.FTZ R156, R146, R193 ;  /* 0x000000c1929c7220 */ /* 0x000fe20000410000 */
[----:B------:R-:W-:Y:S01]  /*10e0*/  FFMA.FTZ R55, R203, R182, R62 ;  /* 0x000000b6cb377223 */ /* 0x000fe2000001003e */
[----:B------:R-:W-:Y:S01]  /*10f0*/  FFMA.FTZ R180, R25, R170, R180 ;  /* 0x000000aa19b47223 */ /* 0x000fe200000100b4 */
[----:B------:R-:W-:Y:S01]  /*1100*/  FADD.FTZ R53, R187, R184 ;  /* 0x000000b8bb357221 */ /* 0x000fe20000010000 */
[----:B------:R-:W-:Y:S01]  /*1110*/  FMUL.FTZ R57, R10, R72 ;  /* 0x000000480a397220 */ /* 0x000fe20000410000 */
[----:B------:R-:W-:Y:S01]  /*1120*/  FMUL.FTZ R181, R146, R181 ;  /* 0x000000b592b57220 */ /* 0x000fe20000410000 */
[----:B------:R-:W-:Y:S01]  /*1130*/  FFMA.FTZ R62, R156, R187, R55 ;  /* 0x000000bb9c3e7223 */ /* 0x000fe20000010037 */
[C---:B------:R-:W-:Y:S01]  /*1140*/  IMAD.U32 R74, R59.reuse, 0x10000, RZ ;  /* 0x000100003b4a7824 */ /* 0x040fe200078e00ff */
[----:B------:R-:W-:Y:S01]  /*1150*/  PRMT R59, R59, 0x7632, R59 ;  /* 0x000076323b3b7816 */ /* 0x000fe2000000003b */
[C---:B------:R-:W-:Y:S01]  /*1160*/  FMUL.FTZ R162, R146.reuse, R189 ;  /* 0x000000bd92a27220 */ /* 0x040fe20000410000 */
[----:B------:R-:W-:Y:S01]  /*1170*/  SHF.L.U32 R205, R205, 0x10, RZ ;  /* 0x00000010cdcd7819 */ /* 0x000fe200000006ff */
[----:B------:R-:W-:Y:S01]  /*1180*/  FADD.FTZ R186, R53, R180 ;  /* 0x000000b435ba7221 */ /* 0x000fe20000010000 */
[----:B------:R-:W-:Y:S01]  /*1190*/  FMUL.FTZ R160, R146, R195 ;  /* 0x000000c392a07220 */ /* 0x000fe20000410000 */
[----:B------:R-:W-:Y:S01]  /*11a0*/  FFMA.FTZ R189, R26, R163, R57 ;  /* 0x000000a31abd7223 */ /* 0x000fe20000010039 */
[----:B------:R-:W-:Y:S01]  /*11b0*/  FMUL.FTZ R184, R11, R174 ;  /* 0x000000ae0bb87220 */ /* 0x000fe20000410000 */
[----:B------:R-:W-:Y:S01]  /*11c0*/  FFMA.FTZ R53, R181, R180, R62 ;  /* 0x000000b4b5357223 */ /* 0x000fe2000001003e */
[----:B------:R-:W-:Y:S01]  /*11d0*/  SHF.L.U32 R172, R59, 0x10, RZ ;  /* 0x000000103bac7819 */ /* 0x000fe200000006ff */
[----:B------:R-:W-:-:S02]  /*11e0*/  IMAD.U32 R207, R207, 0x10000, RZ ;  /* 0x00010000cfcf7824 */ /* 0x000fc400078e00ff */
[----:B------:R-:W-:Y:S01]  /*11f0*/  FMUL.FTZ R59, R4, R169 ;  /* 0x000000a9043b7220 */ /* 0x000fe20000410000 */
        /* <DEDUP_REMOVED lines=10> */
[----:B------:R-:W-:Y:S01]  /*12a0*/  FMUL.FTZ R173, R146, R173 ;  /* 0x000000ad92ad7220 */ /* 0x000fe20000410000 */
[----:B------:R-:W-:Y:S01]  /*12b0*/  FFMA.FTZ R186, R21, R176, R186 ;  /* 0x000000b015ba7223 */ /* 0x000fe200000100ba */
[----:B------:R-:W-:Y:S01]  /*12c0*/  FADD.FTZ R55, R188, R193 ;  /* 0x000000c1bc377221 */ /* 0x000fe20000010000 */
[----:B------:R-:W-:Y:S01]  /*12d0*/  FFMA.FTZ R62, R162, R193, R53 ;  /* 0x000000c1a23e7223 */ /* 0x000fe20000010035 */
[----:B------:R-:W-:-:S02]  /*12e0*/  IMAD.U32 R209, R209, 0x10000, RZ ;  /* 0x00010000d1d17824 */ /* 0x000fc400078e00ff */
[----:B------:R-:W-:Y:S01]  /*12f0*/  FFMA.FTZ R195, R22, R73, R61 ;  /* 0x0000004916c37223 */ /* 0x000fe2000001003d */
        /* <DEDUP_REMOVED lines=33> */
[----:B------:R-:W-:Y:S01]  /*1510*/  @!P0 IADD3 R59, PT, PT, R53, 0x4000, RZ ;  /* 0x00004000353b8810 */ /* 0x000fe20007ffe0ff */
[----:B------:R-:W-:Y:S01]  /*1520*/  FADD.FTZ R127, R56, R127 ;  /* 0x0000007f387f7221 */ /* 0x000fe20000010000 */
[----:B------:R-:W-:-:S03]  /*1530*/  FFMA.FTZ R128, R197, R56, R128 ;  /* 0x00000038c5807223 */ /* 0x000fc60000010080 */
[----:B------:R-:W-:Y:S02]  /*1540*/  @!P4 IMAD R59, R144, 0x8, R59 ;  /* 0x00000008903bc824 */ /* 0x000fe400078e023b */
[----:B0-----:R-:W-:Y:S01]  /*1550*/  FADD.FTZ R56, R55, R190 ;  /* 0x000000be37387221 */ /* 0x001fe20000010000 */
[----:B-1----:R-:W-:-:S05]  /*1560*/  FADD.FTZ R57, R62, R57 ;  /* 0x000000393e397221 */ /* 0x002fca0000010000 */
[----:B------:R-:W-:Y:S01]  /*1570*/  @!P4 STS.64 [R59], R56 ;  /* 0x000000383b00c388 */ /* 0x000fe20000000a00 */
[C---:B------:R-:W-:Y:S01]  /*1580*/  @!P3 IADD3 R61, PT, PT, R53.reuse, 0x4000, RZ ;  /* 0x00004000353db810 */ /* 0x040fe20007ffe0ff */
[C---:B------:R-:W-:Y:S01]  /*1590*/  VIADD R65, R53.reuse, 0x4050 ;  /* 0x0000405035417836 */ /* 0x040fe20000000000 */
[C---:B------:R-:W-:Y:S01]  /*15a0*/  IADD3 R63, PT, PT, R53.reuse, 0x4060, RZ ;  /* 0x00004060353f7810 */ /* 0x040fe20007ffe0ff */
[----:B------:R-:W-:Y:S01]  /*15b0*/  FADD.FTZ R135, R52, R135 ;  /* 0x0000008734877221 */ /* 0x000fe20000010000 */
[C---:B------:R-:W-:Y:S01]  /*15c0*/  IADD3 R67, PT, PT, R53.reuse, 0x4070, RZ ;  /* 0x0000407035437810 */ /* 0x040fe20007ffe0ff */
[C---:B------:R-:W-:Y:S01]  /*15d0*/  @!P3 VIADD R67, R53.reuse, 0x4030 ;  /* 0x000040303543b836 */ /* 0x040fe20000000000 */
[----:B------:R-:W-:Y:S01]  /*15e0*/  @!P3 IADD3 R65, PT, PT, R53, 0x4010, RZ ;  /* 0x000040103541b810 */ /* 0x000fe20007ffe0ff */
[----:B------:R-:W-:Y:S01]  /*15f0*/  FFMA.FTZ R136, R191, R52, R136 ;  /* 0x00000034bf887223 */ /* 0x000fe20000010088 */
[----:B------:R-:W-:Y:S01]  /*1600*/  @!P3 IADD3 R63, PT, PT, R53, 0x4020, RZ ;  /* 0x00004020353fb810 */ /* 0x000fe20007ffe0ff */
[----:B------:R-:W-:Y:S01]  /*1610*/  FADD.FTZ R119, R54, R119 ;  /* 0x0000007736777221 */ /* 0x000fe20000010000 */
[----:B------:R-:W-:Y:S01]  /*1620*/  FFMA.FTZ R120, R199, R54, R120 ;  /* 0x00000036c7787223 */ /* 0x000fe20000010078 */
[----:B------:R-:W-:Y:S01]  /*1630*/  BAR.SYNC.DEFER_BLOCKING 0x0 ;  /* 0x0000000000007b1d */ /* 0x000fe20000010000 */
[----:B------:R-:W-:Y:S01]  /*1640*/  FADD.FTZ R111, R58, R111 ;  /* 0x0000006f3a6f7221 */ /* 0x000fe20000010000 */
[----:B------:R-:W-:Y:S01]  /*1650*/  FFMA.FTZ R112, R203, R58, R112 ;  /* 0x0000003acb707223 */ /* 0x000fe20000010070 */
[----:B------:R-:W-:Y:S01]  /*1660*/  FADD.FTZ R133, R60, R133 ;  /* 0x000000853c857221 */ /* 0x000fe20000010000 */
[----:B------:R-:W-:-:S02]  /*1670*/  FFMA.FTZ R134, R191, R60, R134 ;  /* 0x0000003cbf867223 */ /* 0x000fc40000010086 */
[----:B------:R-:W0:Y:S04]  /*1680*/  LDS.128 R52, [R61] ;  /* 0x000000003d347984 */ /* 0x000e280000000c00 */
[----:B------:R-:W1:Y:S04]  /*1690*/  LDS.128 R56, [R65] ;  /* 0x0000000041387984 */ /* 0x000e680000000c00 */
[----:B------:R-:W4:Y:S01]  /*16a0*/  LDS.128 R60, [R63] ;  /* 0x000000003f3c7984 */ /* 0x000f220000000c00 */
[----:B------:R-:W-:Y:S01]  /*16b0*/  FADD.FTZ R117, R66, R117 ;  /* 0x0000007542757221 */ /* 0x000fe20000010000 */
[----:B------:R-:W-:Y:S01]  /*16c0*/  FFMA.FTZ R118, R199, R66, R118 ;  /* 0x00000042c7767223 */ /* 0x000fe20000010076 */
[----:B------:R-:W-:Y:S01]  /*16d0*/  FADD.FTZ R109, R64, R109 ;  /* 0x0000006d406d7221 */ /* 0x000fe20000010000 */
[----:B------:R-:W-:-:S02]  /*16e0*/  FFMA.FTZ R110, R203, R64, R110 ;  /* 0x00000040cb6e7223 */ /* 0x000fc4000001006e */
[----:B------:R-:W3:Y:S01]  /*16f0*/  LDS.128 R64, [R67] ;  /* 0x0000000043407984 */ /* 0x000ee20000000c00 */
[----:B------:R-:W-:Y:S01]  /*1700*/  FADD.FTZ R80, R75, R80 ;  /* 0x000000504b507221 */ /* 0x000fe20000010000 */
[----:B------:R-:W-:Y:S01]  /*1710*/  FFMA.FTZ R79, R156, R75, R79 ;  /* 0x0000004b9c4f7223 */ /* 0x000fe2000001004f */
[----:B------:R-:W-:Y:S01]  /*1720*/  FADD.FTZ R90, R73, R90 ;  /* 0x0000005a495a7221 */ /* 0x000fe20000010000 */
[----:B------:R-:W-:Y:S01]  /*1730*/  FFMA.FTZ R93, R166, R73, R93 ;  /* 0x00000049a65d7223 */ /* 0x000fe2000001005d */
[----:B------:R-:W-:Y:S01]  /*1740*/  FADD.FTZ R91, R72, R91 ;  /* 0x0000005b485b7221 */ /* 0x000fe20000010000 */
[----:B------:R-:W-:Y:S02]  /*1750*/  FFMA.FTZ R87, R160, R72, R87 ;  /* 0x00000048a0577223 */ /* 0x000fe40000010057 */
[----:B------:R-:W2:Y:S01]  /*1760*/  LDC.64 R72, c[0x0][0x380] ;  /* 0x0000e000ff487b82 */ /* 0x000ea20000000a00 */
        /* <DEDUP_REMOVED lines=14> */
[----:B---3--:R-:W-:Y:S01]  /*1850*/  FADD.FTZ R75, R75, R64 ;  /* 0x000000404b4b7221 */ /* 0x008fe20000010000 */
[----:B------:R-:W-:-:S03]  /*1860*/  FADD.FTZ R52, R52, R65 ;  /* 0x0000004134347221 */ /* 0x000fc60000010000 */
[----:B------:R-:W-:Y:S01]  /*1870*/  FADD.FTZ R66, R66, R75 ;  /* 0x0000004b42427221 */ /* 0x000fe20000010000 */
[----:B------:R-:W-:Y:S01]  /*1880*/  FADD.FTZ R103, R74, R103 ;  /* 0x000000674a677221 */ /* 0x000fe20000010000 */
[----:B------:R-:W-:Y:S01]  /*1890*/  FFMA.FTZ R83, R166, R74, R83 ;  /* 0x0000004aa6537223 */ /* 0x000fe20000010053 */
[----:B--2---:R-:W-:Y:S01]  /*18a0*/  IADD3 R142, PT, PT, R142, R72, RZ ;  /* 0x000000488e8e7210 */ /* 0x004fe20007ffe0ff */
        /* <DEDUP_REMOVED lines=47> */
[----:B------:R-:W-:Y:S02]  /*1ba0*/  PRMT R53, R38, 0x7632, R53 ;  /* 0x0000763226357816 */ /* 0x000fe40000000035 */
[----:B------:R-:W-:Y:S02]  /*1bb0*/  PRMT R54, R37, 0x7632, R54 ;  /* 0x0000763225367816 */ /* 0x000fe40000000036 */
[----:B------:R-:W-:Y:S02]  /*1bc0*/  PRMT R55, R36, 0x7632, R55 ;  /* 0x0000763224377816 */ /* 0x000fe40000000037 */
[----:B------:R-:W-:Y:S02]  /*1bd0*/  PRMT R64, R43, 0x7632, R64 ;  /* 0x000076322b407816 */ /* 0x000fe40000000040 */
[----:B------:R-:W-:Y:S02]  /*1be0*/  PRMT R65, R42, 0x7632, R65 ;  /* 0x000076322a417816 */ /* 0x000fe40000000041 */
[----:B------:R-:W-:-:S02]  /*1bf0*/  PRMT R66, R41, 0x7632, R66 ;  /* 0x0000763229427816 */ /* 0x000fc40000000042 */
[----:B------:R-:W-:Y:S02]  /*1c00*/  PRMT R67, R40, 0x7632, R67 ;  /* 0x0000763228437816 */ /* 0x000fe40000000043 */
[----:B------:R-:W-:Y:S01]  /*1c10*/  FSEL R74, R74, RZ, !P5 ;  /* 0x000000ff4a4a7208 */ /* 0x000fe20006800000 */
[----:B------:R-:W-:Y:S06]  /*1c20*/  BRA.U UP0, `(.L_x_616) ;  /* 0x0000000d00f47547 */ /* 0x000fec000b800000 */
[----:B------:R-:W-:Y:S01]  /*1c30*/  UISETP.NE.U32.AND UP0, UPT, UR12, URZ, UPT ;  /* 0x000000ff0c00728c */ /* 0x000fe2000bf05070 */
[----:B------:R-:W-:Y:S02]  /*1c40*/  PRMT R63, R39, 0x7632, R63 ;  /* 0x00007632273f7816 */ /* 0x000fe4000000003f */
[----:B------:R-:W-:Y:S01]  /*1c50*/  PRMT R55, R38, 0x7632, R55 ;  /* 0x0000763226377816 */ /* 0x000fe20000000037 */
[----:B------:R-:W-:Y:S01]  /*1c60*/  UISETP.NE.AND.EX UP0, UPT, UR13, URZ, UPT, UP0 ;  /* 0x000000ff0d00728c */ /* 0x000fe2000bf05300 */
[----:B------:R-:W-:Y:S02]  /*1c70*/  PRMT R56, R37, 0x7632, R56 ;  /* 0x0000763225387816 */ /* 0x000fe40000000038 */
[----:B------:R-:W-:-:S06]  /*1c80*/  PRMT R57, R36, 0x7632, R57 ;  /* 0x0000763224397816 */ /* 0x000fcc0000000039 */
        /* <DEDUP_REMOVED lines=58> */
.L_x_618:
        /* <DEDUP_REMOVED lines=58> */
.L_x_617:
        /* <DEDUP_REMOVED lines=8> */
[----:B------:R-:W-:Y:S01]  /*2450*/  SHF.L.U32 R55, R57, 0x10, RZ ;  /* 0x0000001039377819 */ /* 0x000fe200000006ff */
        /* <DEDUP_REMOVED lines=21> */
[C---:B------:R-:W-:Y:S01]  /*25b0*/  FFMA.FTZ R52, R146.reuse, R52, R53 ;  /* 0x0000003492347223 */ /* 0x040fe20000010035 */
[----:B------:R-:W-:Y:S01]  /*25c0*/  ISETP.GE.U32.AND.EX P0, PT, R71, 0x1000000, PT, P0 ;  /* 0x010000004700780c */ /* 0x000fe20003f06100 */
[C---:B------:R-:W-:Y:S01]  /*25d0*/  FFMA.FTZ R59, R146.reuse, R152, R59 ;  /* 0x00000098923b7223 */ /* 0x040fe2000001003b */
[----:B------:R-:W-:Y:S01]  /*25e0*/  FMUL.FTZ R61, R61, UR6 ;  /* 0x000000063d3d7c20 */ /* 0x000fe20008410000 */
[----:B------:R-:W-:Y:S01]  /*25f0*/  FFMA.FTZ R57, R146, R150, R57 ;  /* 0x0000009692397223 */ /* 0x000fe20000010039 */
[----:B------:R-:W-:Y:S01]  /*2600*/  LOP3.LUT P5, RZ, R71, 0xff0000, RZ, 0xc0, !PT ;  /* 0x00ff000047ff7812 */ /* 0x000fe200078ac0ff */
[----:B------:R-:W-:Y:S01]  /*2610*/  FADD.FTZ R191, R158, -R191 ;  /* 0x800000bf9ebf7221 */ /* 0x000fe20000010000 */
[----:B------:R-:W-:Y:S01]  /*2620*/  IMAD.U32 R53, R36, 0x10000, RZ ;  /* 0x0001000024357824 */ /* 0x000fe200078e00ff */
[----:B------:R-:W-:Y:S01]  /*2630*/  FSEL R63, R63, RZ, P0 ;  /* 0x000000ff3f3f7208 */ /* 0x000fe20000000000 */
[----:B------:R-:W-:Y:S01]  /*2640*/  FMUL.FTZ R52, R52, UR6 ;  /* 0x0000000634347c20 */ /* 0x000fe20008410000 */
[----:B------:R-:W-:Y:S01]  /*2650*/  FMUL.FTZ R59, R59, UR6 ;  /* 0x000000063b3b7c20 */ /* 0x000fe20008410000 */
[----:B------:R-:W-:Y:S01]  /*2660*/  LOP3.LUT P0, RZ, R71, 0xff00, RZ, 0xc0, !PT ;  /* 0x0000ff0047ff7812 */ /* 0x000fe2000780c0ff */
[----:B------:R-:W-:Y:S01]  /*2670*/  FMUL.FTZ R57, R57, UR6 ;  /* 0x0000000639397c20 */ /* 0x000fe20008410000 */
[----:B------:R-:W-:Y:S01]  /*2680*/  LOP3.LUT P6, RZ, R71, 0xff, RZ, 0xc0, !PT ;  /* 0x000000ff47ff7812 */ /* 0x000fe200078cc0ff */
[C---:B------:R-:W-:Y:S01]  /*2690*/  FFMA.FTZ R55, R146.reuse, R191, R55 ;  /* 0x000000bf92377223 */ /* 0x040fe20000010037 */
[----:B------:R-:W-:Y:S01]  /*26a0*/  FSEL R56, R61, RZ, P5 ;  /* 0x000000ff3d387208 */ /* 0x000fe20002800000 */
[----:B------:R-:W-:Y:S01]  /*26b0*/  FFMA.FTZ R53, R146, R54, R53 ;  /* 0x0000003692357223 */ /* 0x000fe20000010035 */
[----:B------:R-:W-:Y:S01]  /*26c0*/  LOP3.LUT P5, RZ, R70, 0xff0000, RZ, 0xc0, !PT ;  /* 0x00ff000046ff7812 */ /* 0x000fe200078ac0ff */
[----:B------:R-:W-:Y:S01]  /*26d0*/  FMUL.FTZ R55, R55, UR6 ;  /* 0x0000000637377c20 */ /* 0x000fe20008410000 */
[----:B------:R-:W-:Y:S01]  /*26e0*/  FSEL R61, R52, RZ, P0 ;  /* 0x000000ff343d7208 */ /* 0x000fe20000000000 */
[----:B------:R-:W-:Y:S01]  /*26f0*/  FMUL.FTZ R52, R0, UR6 ;  /* 0x0000000600347c20 */ /* 0x000fe20008410000 */
[----:B------:R-:W-:Y:S01]  /*2700*/  FSEL R54, R59, RZ, P6 ;  /* 0x000000ff3b367208 */ /* 0x000fe20003000000 */
[----:B------:R-:W-:Y:S01]  /*2710*/  FMUL.FTZ R53, R53, UR6 ;  /* 0x0000000635357c20 */ /* 0x000fe20008410000 */
[----:B------:R-:W-:-:S02]  /*2720*/  LOP3.LUT P6, RZ, R70, 0xff000000, RZ, 0xc0, !PT ;  /* 0xff00000046ff7812 */ /* 0x000fc400078cc0ff */
[----:B------:R-:W-:Y:S02]  /*2730*/  FSEL R0, R57, RZ, P5 ;  /* 0x000000ff39007208 */ /* 0x000fe40002800000 */
        /* <DEDUP_REMOVED lines=10> */
.L_x_620:
[-CC-:B------:R-:W-:Y:S01]  /*27e0*/  FFMA.FTZ R203, R203, R72.reuse, R74.reuse ;  /* 0x00000048cbcb7223 */ /* 0x180fe2000001004a */
[-CC-:B------:R-:W-:Y:S01]  /*27f0*/  FFMA.FTZ R0, R0, R72.reuse, R74.reuse ;  /* 0x0000004800007223 */ /* 0x180fe2000001004a */
[-CC-:B------:R-:W-:Y:S01]  /*2800*/  FFMA.FTZ R177, R177, R72.reuse, R74.reuse ;  /* 0x00000048b1b17223 */ /* 0x180fe2000001004a */
[----:B------:R-:W-:Y:S01]  /*2810*/  SHF.L.U32 R47, R52, 0x10, RZ ;  /* 0x00000010342f7819 */ /* 0x000fe200000006ff */
[----:B------:R-:W-:Y:S01]  /*2820*/  FADD.FTZ R182, R182, -R203 ;  /* 0x800000cbb6b67221 */ /* 0x000fe20000010000 */
[-C--:B------:R-:W-:Y:S01]  /*2830*/  FFMA.FTZ R183, R183, R72.reuse, R74 ;  /* 0x00000048b7b77223 */ /* 0x080fe2000001004a */
[----:B------:R-:W-:Y:S01]  /*2840*/  FADD.FTZ R185, R185, -R0 ;  /* 0x80000000b9b97221 */ /* 0x000fe20000010000 */
[-CC-:B------:R-:W-:Y:S01]  /*2850*/  FFMA.FTZ R199, R199, R72.reuse, R74.reuse ;  /* 0x00000048c7c77223 */ /* 0x180fe2000001004a */
[----:B------:R-:W-:Y:S01]  /*2860*/  SHF.L.U32 R0, R37, 0x10, RZ ;  /* 0x0000001025007819 */ /* 0x000fe200000006ff */
[----:B------:R-:W-:Y:S01]  /*2870*/  FADD.FTZ R177, R150, -R177 ;  /* 0x800000b196b17221 */ /* 0x000fe20000010000 */
[----:B------:R-:W-:Y:S01]  /*2880*/  FFMA.FTZ R179, R179, R72, R74 ;  /* 0x00000048b3b37223 */ /* 0x000fe2000001004a */
[----:B------:R-:W-:Y:S01]  /*2890*/  FFMA.FTZ R47, R146, R182, R47 ;  /* 0x000000b6922f7223 */ /* 0x000fe2000001002f */
[----:B------:R-:W-:Y:S01]  /*28a0*/  FADD.FTZ R183, R154, -R183 ;  /* 0x800000b79ab77221 */ /* 0x000fe20000010000 */
[----:B------:R-:W-:Y:S01]  /*28b0*/  SHF.L.U32 R45, R55, 0x10, RZ ;  /* 0x00000010372d7819 */ /* 0x000fe200000006ff */
[----:B------:R-:W-:Y:S01]  /*28c0*/  IMAD.U32 R52, R39, 0x10000, RZ ;  /* 0x0001000027347824 */ /* 0x000fe200078e00ff */
[----:B-----5:R-:W-:Y:S01]  /*28d0*/  ISETP.GE.U32.AND P0, PT, R70, RZ, PT ;  /* 0x000000ff4600720c */ /* 0x020fe20003f06070 */
[----:B------:R-:W-:Y:S01]  /*28e0*/  FADD.FTZ R46, R178, -R199 ;  /* 0x800000c7b22e7221 */ /* 0x000fe20000010000 */
[----:B------:R-:W-:Y:S01]  /*28f0*/  SHF.L.U32 R44, R38, 0x10, RZ ;  /* 0x00000010262c7819 */ /* 0x000fe200000006ff */
[----:B------:R-:W-:Y:S01]  /*2900*/  FFMA.FTZ R58, R146, R177, R0 ;  /* 0x000000b1923a7223 */ /* 0x000fe20000010000 */
[----:B------:R-:W-:Y:S01]  /*2910*/  FADD.FTZ R179, R152, -R179 ;  /* 0x800000b398b37221 */ /* 0x000fe20000010000 */
[----:B------:R-:W-:Y:S01]  /*2920*/  FMUL.FTZ R0, R47, UR6 ;  /* 0x000000062f007c20 */ /* 0x000fe20008410000 */
[C---:B------:R-:W-:Y:S01]  /*2930*/  FFMA.FTZ R60, R146.reuse, R183, R52 ;  /* 0x000000b7923c7223 */ /* 0x040fe20000010034 */
[C---:B------:R-:W-:Y:S01]  /*2940*/  ISETP.GE.U32.AND.EX P0, PT, R71.reuse, 0x1000000, PT, P0 ;  /* 0x010000004700780c */ /* 0x040fe20003f06100 */
[C---:B------:R-:W-:Y:S01]  /*2950*/  FFMA.FTZ R46, R146.reuse, R46, R45 ;  /* 0x0000002e922e7223 */ /* 0x040fe2000001002d */
[----:B------:R-:W-:Y:S01]  /*2960*/  FFMA.FTZ R179, R146, R179, R44 ;  /* 0x000000b392b37223 */ /* 0x000fe2000001002c */
[----:B------:R-:W-:Y:S01]  /*2970*/  FMUL.FTZ R44, R60, UR6 ;  /* 0x000000063c2c7c20 */ /* 0x000fe20008410000 */
[----:B------:R-:W-:Y:S01]  /*2980*/  FSEL R55, R0, RZ, P0 ;  /* 0x000000ff00377208 */ /* 0x000fe20000000000 */
[----:B------:R-:W-:Y:S01]  /*2990*/  FMUL.FTZ R0, R46, UR6 ;  /* 0x000000062e007c20 */ /* 0x000fe20008410000 */
[----:B------:R-:W-:Y:S01]  /*29a0*/  LOP3.LUT P6, RZ, R71, 0xff0000, RZ, 0xc0, !PT ;  /* 0x00ff000047ff7812 */ /* 0x000fe200078cc0ff */
[-CC-:B------:R-:W-:Y:S01]  /*29b0*/  FFMA.FTZ R191, R191, R72.reuse, R74.reuse ;  /* 0x00000048bfbf7223 */ /* 0x180fe2000001004a */
[----:B------:R-:W-:Y:S01]  /*29c0*/  LOP3.LUT P0, RZ, R71, 0xff00, RZ, 0xc0, !PT ;  /* 0x0000ff0047ff7812 */ /* 0x000fe2000780c0ff */
[----:B------:R-:W-:Y:S01]  /*29d0*/  FFMA.FTZ R197, R197, R72, R74 ;  /* 0x00000048c5c57223 */ /* 0x000fe2000001004a */
[----:B------:R-:W-:Y:S01]  /*29e0*/  SHF.L.U32 R45, R56, 0x10, RZ ;  /* 0x00000010382d7819 */ /* 0x000fe200000006ff */
[----:B------:R-:W-:Y:S01]  /*29f0*/  FADD.FTZ R191, R158, -R191 ;  /* 0x800000bf9ebf7221 */ /* 0x000fe20000010000 */
[----:B------:R-:W-:Y:S01]  /*2a00*/  FSEL R56, R44, RZ, P6 ;  /* 0x000000ff2c387208 */ /* 0x000fe20003000000 */
[----:B------:R-:W-:Y:S01]  /*2a10*/  FMUL.FTZ R44, R58, UR6 ;  /* 0x000000063a2c7c20 */ /* 0x000fe20008410000 */
[----:B------:R-:W-:Y:S01]  /*2a20*/  FSEL R54, R0, RZ, P0 ;  /* 0x000000ff00367208 */ /* 0x000fe20000000000 */
[----:B------:R-:W-:Y:S01]  /*2a30*/  FADD.FTZ R164, R164, -R197 ;  /* 0x800000c5a4a47221 */ /* 0x000fe20000010000 */
[----:B------:R-:W-:Y:S01]  /*2a40*/  LOP3.LUT P6, RZ, R70, 0xff0000, RZ, 0xc0, !PT ;  /* 0x00ff000046ff7812 */ /* 0x000fe200078cc0ff */
[----:B------:R-:W-:Y:S01]  /*2a50*/  IMAD.U32 R57, R57, 0x10000, RZ ;  /* 0x0001000039397824 */ /* 0x000fe200078e00ff */
[----:B------:R-:W-:Y:S01]  /*2a60*/  SHF.L.U32 R0, R36, 0x10, RZ ;  /* 0x0000001024007819 */ /* 0x000fe200000006ff */
[----:B------:R-:W-:Y:S01]  /*2a70*/  FMUL.FTZ R52, R179, UR6 ;  /* 0x00000006b3347c20 */ /* 0x000fe20008410000 */
[----:B------:R-:W-:Y:S01]  /*2a80*/  LOP3.LUT P5, RZ, R71, 0xff, RZ, 0xc0, !PT ;  /* 0x000000ff47ff7812 */ /* 0x000fe200078ac0ff */
[----:B------:R-:W-:Y:S01]  /*2a90*/  FFMA.FTZ R57, R146, R191, R57 ;  /* 0x000000bf92397223 */ /* 0x000fe20000010039 */
[----:B------:R-:W-:Y:S01]  /*2aa0*/  FSEL R59, R44, RZ, P6 ;  /* 0x000000ff2c3b7208 */ /* 0x000fe20003000000 */
[C---:B------:R-:W-:Y:S01]  /*2ab0*/  FFMA.FTZ R45, R146.reuse, R164, R45 ;  /* 0x000000a4922d7223 */ /* 0x040fe2000001002d */
[----:B------:R-:W-:Y:S01]  /*2ac0*/  FFMA.FTZ R44, R146, R185, R0 ;  /* 0x000000b9922c7223 */ /* 0x000fe20000010000 */
[----:B------:R-:W-:Y:S01]  /*2ad0*/  FSEL R61, R52, RZ, P5 ;  /* 0x000000ff343d7208 */ /* 0x000fe20002800000 */
[----:B------:R-:W-:Y:S01]  /*2ae0*/  FMUL.FTZ R53, R57, UR6 ;  /* 0x0000000639357c20 */ /* 0x000fe20008410000 */
[----:B------:R-:W-:Y:S01]  /*2af0*/  FMUL.FTZ R0, R45, UR6 ;  /* 0x000000062d007c20 */ /* 0x000fe20008410000 */
[----:B------:R-:W-:Y:S01]  /*2b00*/  FMUL.FTZ R52, R44, UR6 ;  /* 0x000000062c347c20 */ /* 0x000fe20008410000 */
[----:B------:R-:W-:-:S02]  /*2b10*/  LOP3.LUT P5, RZ, R70, 0xff000000, RZ, 0xc0, !PT ;  /* 0xff00000046ff7812 */ /* 0x000fc400078ac0ff */
[C---:B------:R-:W-:Y:S02]  /*2b20*/  LOP3.LUT P0, RZ, R70.reuse, 0xff, RZ, 0xc0, !PT ;  /* 0x000000ff46ff7812 */ /* 0x040fe4000780c0ff */
[----:B------:R-:W-:Y:S02]  /*2b30*/  LOP3.LUT P6, RZ, R70, 0xff00, RZ, 0xc0, !PT ;  /* 0x0000ff0046ff7812 */ /* 0x000fe400078cc0ff */
[----:B------:R-:W-:Y:S02]  /*2b40*/  F2FP.BF16.F32.PACK_AB R44, R57, R44 ;  /* 0x0000002c392c723e */ /* 0x000fe400000010ff */
[----:B------:R-:W-:Y:S02]  /*2b50*/  FSEL R0, R0, RZ, P5 ;  /* 0x000000ff00007208 */ /* 0x000fe40002800000 */
[----:B------:R-:W-:Y:S02]  /*2b60*/  FSEL R52, R52, RZ, P0 ;  /* 0x000000ff34347208 */ /* 0x000fe40000000000 */
[----:B------:R-:W-:-:S02]  /*2b70*/  FSEL R57, R53, RZ, P6 ;  /* 0x000000ff35397208 */ /* 0x000fc40003000000 */
        /* <DEDUP_REMOVED lines=8> */
.L_x_616:
        /* <DEDUP_REMOVED lines=81> */
.L_x_622:
        /* <DEDUP_REMOVED lines=79> */
.L_x_621:
[----:B------:R-:W-:-:S04]  /*3600*/  UISETP.NE.U32.AND UP0, UPT, UR4, URZ, UPT ;  /* 0x000000ff0400728c */ /* 0x000fc8000bf05070 */
[----:B------:R-:W-:-:S09]  /*3610*/  UISETP.NE.AND.EX UP0, UPT, UR5, URZ, UPT, UP0 ;  /* 0x000000ff0500728c */ /* 0x000fd2000bf05300 */
[----:B------:R-:W-:Y:S05]  /*3620*/  BRA.U UP0, `(.L_x_623) ;  /* 0x00000005004c7547 */ /* 0x000fea000b800000 */
[-CC-:B------:R-:W-:Y:S01]  /*3630*/  FFMA.FTZ R183, R183, R72.reuse, R74.reuse ;  /* 0x00000048b7b77223 */ /* 0x180fe2000001004a */
[-CC-:B------:R-:W-:Y:S01]  /*3640*/  FFMA.FTZ R203, R203, R72.reuse, R74.reuse ;  /* 0x00000048cbcb7223 */ /* 0x180fe2000001004a */
[-CC-:B------:R-:W-:Y:S01]  /*3650*/  FFMA.FTZ R0, R0, R72.reuse, R74.reuse ;  /* 0x0000004800007223 */ /* 0x180fe2000001004a */
[-CC-:B------:R-:W-:Y:S01]  /*3660*/  FFMA.FTZ R177, R177, R72.reuse, R74.reuse ;  /* 0x00000048b1b17223 */ /* 0x180fe2000001004a */
[----:B------:R-:W-:Y:S01]  /*3670*/  SHF.L.U32 R52, R52, 0x10, RZ ;  /* 0x0000001034347819 */ /* 0x000fe200000006ff */
[----:B------:R-:W-:Y:S01]  /*3680*/  FADD.FTZ R183, R154, -R183 ;  /* 0x800000b79ab77221 */ /* 0x000fe20000010000 */
[----:B------:R-:W-:Y:S01]  /*3690*/  FADD.FTZ R203, R182, -R203 ;  /* 0x800000cbb6cb7221 */ /* 0x000fe20000010000 */
[----:B------:R-:W-:Y:S02]  /*36a0*/  IMAD.U32 R50, R39, 0x10000, RZ ;  /* 0x0001000027327824 */ /* 0x000fe400078e00ff */
[-C--:B------:R-:W-:Y:S01]  /*36b0*/  FFMA.FTZ R179, R179, R72.reuse, R74 ;  /* 0x00000048b3b37223 */ /* 0x080fe2000001004a */
[----:B------:R-:W-:Y:S01]  /*36c0*/  FADD.FTZ R185, R185, -R0 ;  /* 0x80000000b9b97221 */ /* 0x000fe20000010000 */
[----:B------:R-:W-:Y:S01]  /*36d0*/  SHF.L.U32 R0, R37, 0x10, RZ ;  /* 0x0000001025007819 */ /* 0x000fe200000006ff */
[----:B------:R-:W-:Y:S01]  /*36e0*/  FADD.FTZ R177, R150, -R177 ;  /* 0x800000b196b17221 */ /* 0x000fe20000010000 */
[----:B------:R-:W-:Y:S01]  /*36f0*/  SHF.L.U32 R48, R38, 0x10, RZ ;  /* 0x0000001026307819 */ /* 0x000fe200000006ff */
[C---:B------:R-:W-:Y:S01]  /*3700*/  FFMA.FTZ R52, R146.reuse, R203, R52 ;  /* 0x000000cb92347223 */ /* 0x040fe20000010034 */
[----:B------:R-:W-:Y:S01]  /*3710*/  FFMA.FTZ R50, R146, R183, R50 ;  /* 0x000000b792327223 */ /* 0x000fe20000010032 */
[----:B-----5:R-:W-:Y:S01]  /*3720*/  ISETP.GE.U32.AND P0, PT, R70, RZ, PT ;  /* 0x000000ff4600720c */ /* 0x020fe20003f06070 */
[----:B------:R-:W-:Y:S01]  /*3730*/  FADD.FTZ R179, R152, -R179 ;  /* 0x800000b398b37221 */ /* 0x000fe20000010000 */
[-C--:B------:R-:W-:Y:S01]  /*3740*/  FFMA.FTZ R199, R199, R72.reuse, R74 ;  /* 0x00000048c7c77223 */ /* 0x080fe2000001004a */
[----:B------:R-:W-:Y:S01]  /*3750*/  FFMA.FTZ R177, R146, R177, R0 ;  /* 0x000000b192b17223 */ /* 0x000fe20000010000 */
[----:B------:R-:W-:Y:S01]  /*3760*/  SHF.L.U32 R53, R53, 0x10, RZ ;  /* 0x0000001035357819 */ /* 0x000fe200000006ff */
[----:B------:R-:W-:Y:S01]  /*3770*/  FMUL.FTZ R0, R52, UR6 ;  /* 0x0000000634007c20 */ /* 0x000fe20008410000 */
[C---:B------:R-:W-:Y:S01]  /*3780*/  ISETP.GE.U32.AND.EX P6, PT, R71.reuse, 0x1000000, PT, P0 ;  /* 0x010000004700780c */ /* 0x040fe20003fc6100 */
[----:B------:R-:W-:Y:S01]  /*3790*/  FMUL.FTZ R50, R50, UR6 ;  /* 0x0000000632327c20 */ /* 0x000fe20008410000 */
[----:B------:R-:W-:Y:S01]  /*37a0*/  FADD.FTZ R199, R178, -R199 ;  /* 0x800000c7b2c77221 */ /* 0x000fe20000010000 */
[----:B------:R-:W-:Y:S01]  /*37b0*/  FFMA.FTZ R48, R146, R179, R48 ;  /* 0x000000b392307223 */ /* 0x000fe20000010030 */
[----:B------:R-:W-:Y:S01]  /*37c0*/  LOP3.LUT P5, RZ, R71, 0xff0000, RZ, 0xc0, !PT ;  /* 0x00ff000047ff7812 */ /* 0x000fe200078ac0ff */
[-CC-:B------:R-:W-:Y:S01]  /*37d0*/  FFMA.FTZ R197, R197, R72.reuse, R74.reuse ;  /* 0x00000048c5c57223 */ /* 0x180fe2000001004a */
[----:B------:R-:W-:Y:S01]  /*37e0*/  ISETP.GE.U32.AND P0, PT, R138, RZ, PT ;  /* 0x000000ff8a00720c */ /* 0x000fe20003f06070 */
[----:B------:R-:W-:Y:S01]  /*37f0*/  FFMA.FTZ R53, R146, R199, R53 ;  /* 0x000000c792357223 */ /* 0x000fe20000010035 */
[----:B------:R-:W-:Y:S01]  /*3800*/  FSEL R59, R0, RZ, P6 ;  /* 0x000000ff003b7208 */ /* 0x000fe20003000000 */
[----:B------:R-:W-:Y:S01]  /*3810*/  FMUL.FTZ R48, R48, UR6 ;  /* 0x0000000630307c20 */ /* 0x000fe20008410000 */
[----:B------:R-:W-:Y:S01]  /*3820*/  FSEL R52, R50, RZ, P5 ;  /* 0x000000ff32347208 */ /* 0x000fe20002800000 */
[----:B------:R-:W-:Y:S01]  /*3830*/  FADD.FTZ R197, R164, -R197 ;  /* 0x800000c5a4c57221 */ /* 0x000fe20000010000 */
[C---:B------:R-:W-:Y:S01]  /*3840*/  ISETP.GE.U32.AND.EX P0, PT, R139.reuse, 0x1000000, PT, P0 ;  /* 0x010000008b00780c */ /* 0x040fe20003f06100 */
[----:B------:R-:W-:Y:S01]  /*3850*/  IMAD.U32 R49, R54, 0x10000, RZ ;  /* 0x0001000036317824 */ /* 0x000fe200078e00ff */
[----:B------:R-:W-:Y:S01]  /*3860*/  LOP3.LUT P6, RZ, R139, 0xff0000, RZ, 0xc0, !PT ;  /* 0x00ff00008bff7812 */ /* 0x000fe200078cc0ff */
[----:B------:R-:W-:Y:S01]  /*3870*/  FFMA.FTZ R191, R191, R72, R74 ;  /* 0x00000048bfbf7223 */ /* 0x000fe2000001004a */
[----:B------:R-:W-:Y:S01]  /*3880*/  LOP3.LUT P5, RZ, R71, 0xff, RZ, 0xc0, !PT ;  /* 0x000000ff47ff7812 */ /* 0x000fe200078ac0ff */
[----:B------:R-:W-:Y:S01]  /*3890*/  FMUL.FTZ R53, R53, UR6 ;  /* 0x0000000635357c20 */ /* 0x000fe20008410000 */
[----:B------:R-:W-:Y:S01]  /*38a0*/  FSEL R0, R0, RZ, P0 ;  /* 0x000000ff00007208 */ /* 0x000fe20000000000 */
[----:B------:R-:W-:Y:S01]  /*38b0*/  FFMA.FTZ R49, R146, R197, R49 ;  /* 0x000000c592317223 */ /* 0x000fe20000010031 */
[----:B------:R-:W-:Y:S01]  /*38c0*/  FSEL R51, R50, RZ, P6 ;  /* 0x000000ff32337208 */ /* 0x000fe20003000000 */
[----:B------:R-:W-:Y:S01]  /*38d0*/  FADD.FTZ R191, R158, -R191 ;  /* 0x800000bf9ebf7221 */ /* 0x000fe20000010000 */
[----:B------:R-:W-:Y:S01]  /*38e0*/  LOP3.LUT P0, RZ, R71, 0xff00, RZ, 0xc0, !PT ;  /* 0x0000ff0047ff7812 */ /* 0x000fe2000780c0ff */
[----:B------:R-:W-:Y:S01]  /*38f0*/  IMAD.U32 R55, R55, 0x10000, RZ ;  /* 0x0001000037377824 */ /* 0x000fe200078e00ff */
[----:B------:R-:W-:Y:S01]  /*3900*/  FSEL R54, R48, RZ, P5 ;  /* 0x000000ff30367208 */ /* 0x000fe20002800000 */
[----:B------:R-:W-:Y:S01]  /*3910*/  FMUL.FTZ R177, R177, UR6 ;  /* 0x00000006b1b17c20 */ /* 0x000fe20008410000 */
[----:B------:R-:W-:Y:S01]  /*3920*/  LOP3.LUT P6, RZ, R139, 0xff, RZ, 0xc0, !PT ;  /* 0x000000ff8bff7812 */ /* 0x000fe200078cc0ff */
[----:B------:R-:W-:Y:S01]  /*3930*/  FMUL.FTZ R56, R49, UR6 ;  /* 0x0000000631387c20 */ /* 0x000fe20008410000 */
[----:B------:R-:W-:Y:S01]  /*3940*/  LOP3.LUT P5, RZ, R139, 0xff00, RZ, 0xc0, !PT ;  /* 0x0000ff008bff7812 */ /* 0x000fe200078ac0ff */
[----:B------:R-:W-:Y:S01]  /*3950*/  FFMA.FTZ R55, R146, R191, R55 ;  /* 0x000000bf92377223 */ /* 0x000fe20000010037 */
[----:B------:R-:W-:-:S02]  /*3960*/  FSEL R57, R53, RZ, P0 ;  /* 0x000000ff35397208 */ /* 0x000fc40000000000 */
[----:B------:R-:W-:Y:S02]  /*3970*/  FSEL R50, R48, RZ, P6 ;  /* 0x000000ff30327208 */ /* 0x000fe40003000000 */
[----:B------:R-:W-:Y:S02]  /*3980*/  FSEL R53, R53, RZ, P5 ;  /* 0x000000ff35357208 */ /* 0x000fe40002800000 */
[C---:B------:R-:W-:Y:S02]  /*3990*/  LOP3.LUT P6, RZ, R70.reuse, 0xff0000, RZ, 0xc0, !PT ;  /* 0x00ff000046ff7812 */ /* 0x040fe400078cc0ff */
[----:B------:R-:W-:Y:S02]  /*39a0*/  LOP3.LUT P5, RZ, R70, 0xff000000, RZ, 0xc0, !PT ;  /* 0xff00000046ff7812 */ /* 0x000fe400078ac0ff */
[----:B------:R-:W-:Y:S02]  /*39b0*/  SHF.L.U32 R48, R36, 0x10, RZ ;  /* 0x0000001024307819 */ /* 0x000fe400000006ff */
[----:B------:R-:W-:Y:S01]  /*39c0*/  F2FP.BF16.F32.PACK_AB R51, R0, R51 ;  /* 0x000000330033723e */ /* 0x000fe200000010ff */
[----:B------:R-:W-:Y:S01]  /*39d0*/  FMUL.FTZ R0, R55, UR6 ;  /* 0x0000000637007c20 */ /* 0x000fe20008410000 */
[----:B------:R-:W-:Y:S01]  /*39e0*/  FSEL R60, R177, RZ, P6 ;  /* 0x000000ffb13c7208 */ /* 0x000fe20003000000 */
[----:B------:R-:W-:Y:S01]  /*39f0*/  FFMA.FTZ R48, R146, R185, R48 ;  /* 0x000000b992307223 */ /* 0x000fe20000010030 */
        /* <DEDUP_REMOVED lines=13> */
[----:B------:R-:W-:-:S02]  /*3ad0*/  FSEL R57, R0, RZ, P5 ;  /* 0x000000ff00397208 */ /* 0x000fc40002800000 */
[C---:B------:R-:W-:Y:S02]  /*3ae0*/  FSEL R48, R58.reuse, RZ, P6 ;  /* 0x000000ff3a307208 */ /* 0x040fe40003000000 */
[----:B------:R-:W-:Y:S02]  /*3af0*/  FSEL R59, R58, RZ, P0 ;  /* 0x000000ff3a3b7208 */ /* 0x000fe40000000000 */
[----:B------:R-:W-:Y:S02]  /*3b00*/  F2FP.BF16.F32.PACK_AB R50, R53, R50 ;  /* 0x000000323532723e */ /* 0x000fe400000010ff */
[----:B------:R-:W-:Y:S02]  /*3b10*/  F2FP.BF16.F32.PACK_AB R49, R56, R49 ;  /* 0x000000313831723e */ /* 0x000fe400000010ff */
[----:B------:R-:W-:Y:S02]  /*3b20*/  F2FP.BF16.F32.PACK_AB R53, R61, R60 ;  /* 0x0000003c3d35723e */ /* 0x000fe400000010ff */
[----:B------:R-:W-:-:S02]  /*3b30*/  F2FP.BF16.F32.PACK_AB R48, R57, R48 ;  /* 0x000000303930723e */ /* 0x000fc400000010ff */
[----:B------:R-:W-:Y:S01]  /*3b40*/  F2FP.BF16.F32.PACK_AB R52, R52, R59 ;  /* 0x0000003b3434723e */ /* 0x000fe200000010ff */
[----:B------:R-:W-:Y:S06]  /*3b50*/  BRA `(.L_x_619) ;  /* 0x0000000400587947 */ /* 0x000fec0003800000 */
.L_x_623:
[-CC-:B------:R-:W-:Y:S01]  /*3b60*/  FFMA.FTZ R183, R183, R72.reuse, R74.reuse ;  /* 0x00000048b7b77223 */ /* 0x180fe2000001004a */
[-CC-:B------:R-:W-:Y:S01]  /*3b70*/  FFMA.FTZ R0, R0, R72.reuse, R74.reuse ;  /* 0x0000004800007223 */ /* 0x180fe2000001004a */
[-CC-:B------:R-:W-:Y:S01]  /*3b80*/  FFMA.FTZ R197, R197, R72.reuse, R74.reuse ;  /* 0x00000048c5c57223 */ /* 0x180fe2000001004a */
[-C--:B------:R-:W-:Y:S01]  /*3b90*/  FFMA.FTZ R177, R177, R72.reuse, R74 ;  /* 0x00000048b1b17223 */ /* 0x080fe2000001004a */
[----:B------:R-:W-:Y:S01]  /*3ba0*/  SHF.L.U32 R46, R39, 0x10, RZ ;  /* 0x00000010272e7819 */ /* 0x000fe200000006ff */
[----:B------:R-:W-:Y:S01]  /*3bb0*/  FADD.FTZ R183, R154, -R183 ;  /* 0x800000b79ab77221 */ /* 0x000fe20000010000 */
[----:B------:R-:W-:Y:S01]  /*3bc0*/  SHF.L.U32 R45, R54, 0x10, RZ ;  /* 0x00000010362d7819 */ /* 0x000fe200000006ff */
[----:B------:R-:W-:Y:S01]  /*3bd0*/  FADD.FTZ R185, R185, -R0 ;  /* 0x80000000b9b97221 */ /* 0x000fe20000010000 */
[----:B------:R-:W-:Y:S01]  /*3be0*/  FADD.FTZ R197, R164, -R197 ;  /* 0x800000c5a4c57221 */ /* 0x000fe20000010000 */
[----:B------:R-:W-:Y:S01]  /*3bf0*/  SHF.L.U32 R0, R37, 0x10, RZ ;  /* 0x0000001025007819 */ /* 0x000fe200000006ff */
[----:B------:R-:W-:Y:S01]  /*3c00*/  FADD.FTZ R177, R150, -R177 ;  /* 0x800000b196b17221 */ /* 0x000fe20000010000 */
[-C--:B------:R-:W-:Y:S01]  /*3c10*/  FFMA.FTZ R203, R203, R72.reuse, R74 ;  /* 0x00000048cbcb7223 */ /* 0x080fe2000001004a */
[C---:B------:R-:W-:Y:S01]  /*3c20*/  FFMA.FTZ R183, R146.reuse, R183, R46 ;  /* 0x000000b792b77223 */ /* 0x040fe2000001002e */
[----:B------:R-:W-:Y:S01]  /*3c30*/  FFMA.FTZ R48, R146, R197, R45 ;  /* 0x000000c592307223 */ /* 0x000fe2000001002d */
[----:B------:R-:W-:Y:S01]  /*3c40*/  SHF.L.U32 R52, R52, 0x10, RZ ;  /* 0x0000001034347819 */ /* 0x000fe200000006ff */
[----:B------:R-:W-:Y:S01]  /*3c50*/  FFMA.FTZ R45, R146, R177, R0 ;  /* 0x000000b1922d7223 */ /* 0x000fe20000010000 */
[-CC-:B------:R-:W-:Y:S01]  /*3c60*/  FFMA.FTZ R179, R179, R72.reuse, R74.reuse ;  /* 0x00000048b3b37223 */ /* 0x180fe2000001004a */
[----:B------:R-:W-:Y:S01]  /*3c70*/  FADD.FTZ R203, R182, -R203 ;  /* 0x800000cbb6cb7221 */ /* 0x000fe20000010000 */
[----:B------:R-:W-:Y:S01]  /*3c80*/  FMUL.FTZ R0, R183, UR6 ;  /* 0x00000006b7007c20 */ /* 0x000fe20008410000 */
[----:B-----5:R-:W-:Y:S01]  /*3c90*/  LOP3.LUT P5, RZ, R71, 0xff0000, RZ, 0xc0, !PT ;  /* 0x00ff000047ff7812 */ /* 0x020fe200078ac0ff */
[----:B------:R-:W-:Y:S01]  /*3ca0*/  FFMA.FTZ R199, R199, R72, R74 ;  /* 0x00000048c7c77223 */ /* 0x000fe2000001004a */
[----:B------:R-:W-:Y:S01]  /*3cb0*/  FADD.FTZ R179, R152, -R179 ;  /* 0x800000b398b37221 */ /* 0x000fe20000010000 */
[----:B------:R-:W-:-:S02]  /*3cc0*/  IMAD.U32 R44, R38, 0x10000, RZ ;  /* 0x00010000262c7824 */ /* 0x000fc400078e00ff */
[----:B------:R-:W-:Y:S01]  /*3cd0*/  FFMA.FTZ R56, R146, R203, R52 ;  /* 0x000000cb92387223 */ /* 0x000fe20000010034 */
[----:B------:R-:W-:Y:S01]  /*3ce0*/  FSEL R52, R0, RZ, P5 ;  /* 0x000000ff00347208 */ /* 0x000fe20002800000 */
[----:B------:R-:W-:Y:S01]  /*3cf0*/  FADD.FTZ R199, R178, -R199 ;  /* 0x800000c7b2c77221 */ /* 0x000fe20000010000 */
[----:B------:R-:W-:Y:S01]  /*3d00*/  IMAD.U32 R53, R53, 0x10000, RZ ;  /* 0x0001000035357824 */ /* 0x000fe200078e00ff */
[----:B------:R-:W-:Y:S01]  /*3d10*/  ISETP.GE.U32.AND P0, PT, R70, RZ, PT ;  /* 0x000000ff4600720c */ /* 0x000fe20003f06070 */
[----:B------:R-:W-:Y:S01]  /*3d20*/  FFMA.FTZ R46, R146, R179, R44 ;  /* 0x000000b3922e7223 */ /* 0x000fe2000001002c */
[----:B------:R-:W-:Y:S01]  /*3d30*/  ISETP.GE.U32.AND P5, PT, R138, RZ, PT ;  /* 0x000000ff8a00720c */ /* 0x000fe20003fa6070 */
[----:B------:R-:W-:Y:S01]  /*3d40*/  FMUL.FTZ R44, R56, UR6 ;  /* 0x00000006382c7c20 */ /* 0x000fe20008410000 */
[----:B------:R-:W-:Y:S01]  /*3d50*/  LOP3.LUT P6, RZ, R139, 0xff0000, RZ, 0xc0, !PT ;  /* 0x00ff00008bff7812 */ /* 0x000fe200078cc0ff */
[----:B------:R-:W-:Y:S01]  /*3d60*/  FFMA.FTZ R199, R146, R199, R53 ;  /* 0x000000c792c77223 */ /* 0x000fe20000010035 */
[----:B------:R-:W-:Y:S01]  /*3d70*/  ISETP.GE.U32.AND.EX P0, PT, R71, 0x1000000, PT, P0 ;  /* 0x010000004700780c */ /* 0x000fe20003f06100 */
[----:B------:R-:W-:Y:S01]  /*3d80*/  FFMA.FTZ R191, R191, R72, R74 ;  /* 0x00000048bfbf7223 */ /* 0x000fe2000001004a */
[----:B------:R-:W-:Y:S01]  /*3d90*/  ISETP.GE.U32.AND.EX P5, PT, R139, 0x1000000, PT, P5 ;  /* 0x010000008b00780c */ /* 0x000fe20003fa6150 */
[----:B------:R-:W-:Y:S01]  /*3da0*/  FMUL.FTZ R47, R199, UR6 ;  /* 0x00000006c72f7c20 */ /* 0x000fe20008410000 */
[----:B------:R-:W-:Y:S01]  /*3db0*/  FSEL R51, R0, RZ, P6 ;  /* 0x000000ff00337208 */ /* 0x000fe20003000000 */
[----:B------:R-:W-:Y:S01]  /*3dc0*/  FMUL.FTZ R0, R46, UR6 ;  /* 0x000000062e007c20 */ /* 0x000fe20008410000 */
[----:B------:R-:W-:Y:S01]  /*3dd0*/  FSEL R57, R44, RZ, P0 ;  /* 0x000000ff2c397208 */ /* 0x000fe20000000000 */
[----:B------:R-:W-:Y:S01]  /*3de0*/  FADD.FTZ R191, R158, -R191 ;  /* 0x800000bf9ebf7221 */ /* 0x000fe20000010000 */
[----:B------:R-:W-:Y:S01]  /*3df0*/  FSEL R58, R44, RZ, P5 ;  /* 0x000000ff2c3a7208 */ /* 0x000fe20002800000 */
[----:B------:R-:W-:Y:S01]  /*3e00*/  FMUL.FTZ R44, R45, UR6 ;  /* 0x000000062d2c7c20 */ /* 0x000fe20008410000 */
[----:B------:R-:W-:-:S02]  /*3e10*/  LOP3.LUT P0, RZ, R139, 0xff, RZ, 0xc0, !PT ;  /* 0x000000ff8bff7812 */ /* 0x000fc4000780c0ff */
[C---:B------:R-:W-:Y:S02]  /*3e20*/  LOP3.LUT P5, RZ, R71.reuse, 0xff00, RZ, 0xc0, !PT ;  /* 0x0000ff0047ff7812 */ /* 0x040fe400078ac0ff */
[----:B------:R-:W-:Y:S02]  /*3e30*/  LOP3.LUT P6, RZ, R71, 0xff, RZ, 0xc0, !PT ;  /* 0x000000ff47ff7812 */ /* 0x000fe400078cc0ff */
[C---:B------:R-:W-:Y:S02]  /*3e40*/  FSEL R50, R0.reuse, RZ, P0 ;  /* 0x000000ff00327208 */ /* 0x040fe40000000000 */
[----:B------:R-:W-:Y:S02]  /*3e50*/  FSEL R59, R47, RZ, P5 ;  /* 0x000000ff2f3b7208 */ /* 0x000fe40002800000 */
[----:B------:R-:W-:Y:S01]  /*3e60*/  FSEL R54, R0, RZ, P6 ;  /* 0x000000ff00367208 */ /* 0x000fe20003000000 */
[----:B------:R-:W-:Y:S01]  /*3e70*/  IMAD.U32 R0, R36, 0x10000, RZ ;  /* 0x0001000024007824 */ /* 0x000fe200078e00ff */
[----:B------:R-:W-:-:S02]  /*3e80*/  LOP3.LUT P0, RZ, R70, 0xff0000, RZ, 0xc0, !PT ;  /* 0x00ff000046ff7812 */ /* 0x000fc4000780c0ff */
[----:B------:R-:W-:Y:S01]  /*3e90*/  LOP3.LUT P5, RZ, R138, 0xff0000, RZ, 0xc0, !PT ;  /* 0x00ff00008aff7812 */ /* 0x000fe200078ac0ff */
[----:B------:R-:W-:Y:S01]  /*3ea0*/  FFMA.FTZ R0, R146, R185, R0 ;  /* 0x000000b992007223 */ /* 0x000fe20000010000 */
[----:B------:R-:W-:Y:S02]  /*3eb0*/  LOP3.LUT P6, RZ, R139, 0xff00, RZ, 0xc0, !PT ;  /* 0x0000ff008bff7812 */ /* 0x000fe400078cc0ff */
[----:B------:R-:W-:Y:S02]  /*3ec0*/  SHF.L.U32 R55, R55, 0x10, RZ ;  /* 0x0000001037377819 */ /* 0x000fe400000006ff */
[C---:B------:R-:W-:Y:S02]  /*3ed0*/  FSEL R53, R44.reuse, RZ, P0 ;  /* 0x000000ff2c357208 */ /* 0x040fe40000000000 */
[----:B------:R-:W-:Y:S01]  /*3ee0*/  FSEL R49, R44, RZ, P5 ;  /* 0x000000ff2c317208 */ /* 0x000fe20002800000 */
[----:B------:R-:W-:Y:S01]  /*3ef0*/  FMUL.FTZ R44, R48, UR6 ;  /* 0x00000006302c7c20 */ /* 0x000fe20008410000 */
[----:B------:R-:W-:Y:S01]  /*3f00*/  FSEL R61, R47, RZ, P6 ;  /* 0x000000ff2f3d7208 */ /* 0x000fe20003000000 */
[----:B------:R-:W-:Y:S01]  /*3f10*/  FFMA.FTZ R191, R146, R191, R55 ;  /* 0x000000bf92bf7223 */ /* 0x000fe20000010037 */
[----:B------:R-:W-:-:S02]  /*3f20*/  LOP3.LUT P6, RZ, R70, 0xff000000, RZ, 0xc0, !PT ;  /* 0xff00000046ff7812 */ /* 0x000fc400078cc0ff */
[----:B------:R-:W-:Y:S02]  /*3f30*/  F2FP.BF16.F32.PACK_AB R47, R56, R183 ;  /* 0x000000b7382f723e */ /* 0x000fe400000010ff */
[----:B------:R-:W-:Y:S02]  /*3f40*/  FSEL R56, R44, RZ, P6 ;  /* 0x000000ff2c387208 */ /* 0x000fe40003000000 */
[----:B------:R-:W-:Y:S01]  /*3f50*/  F2FP.BF16.F32.PACK_AB R45, R48, R45 ;  /* 0x0000002d302d723e */ /* 0x000fe200000010ff */
[----:B------:R-:W-:Y:S01]  /*3f60*/  FMUL.FTZ R48, R191, UR6 ;  /* 0x00000006bf307c20 */ /* 0x000fe20008410000 */
[----:B------:R-:W-:Y:S02]  /*3f70*/  LOP3.LUT P6, RZ, R138, 0xff000000, RZ, 0xc0, !PT ;  /* 0xff0000008aff7812 */ /* 0x000fe400078cc0ff */
[----:B------:R-:W-:Y:S02]  /*3f80*/  LOP3.LUT P0, RZ, R70, 0xff00, RZ, 0xc0, !PT ;  /* 0x0000ff0046ff7812 */ /* 0x000fe4000780c0ff */
[----:B------:R-:W-:-:S02]  /*3f90*/  F2FP.BF16.F32.PACK_AB R51, R58, R51 ;  /* 0x000000333a33723e */ /* 0x000fc400000010ff */
[----:B------:R-:W-:Y:S02]  /*3fa0*/  FSEL R58, R44, RZ, P6 ;  /* 0x000000ff2c3a7208 */ /* 0x000fe40003000000 */
[----:B------:R-:W-:Y:S02]  /*3fb0*/  F2FP.BF16.F32.PACK_AB R55, R57, R52 ;  /* 0x000000343937723e */ /* 0x000fe400000010ff */
[----:B------:R-:W-:Y:S01]  /*3fc0*/  F2FP.BF16.F32.PACK_AB R44, R191, R0 ;  /* 0x00000000bf2c723e */ /* 0x000fe200000010ff */
[----:B------:R-:W-:Y:S01]  /*3fd0*/  FMUL.FTZ R0, R0, UR6 ;  /* 0x0000000600007c20 */ /* 0x000fe20008410000 */
[----:B------:R-:W-:Y:S02]  /*3fe0*/  LOP3.LUT P6, RZ, R138, 0xff00, RZ, 0xc0, !PT ;  /* 0x0000ff008aff7812 */ /* 0x000fe400078cc0ff */
[----:B------:R-:W-:Y:S02]  /*3ff0*/  FSEL R57, R48, RZ, P0 ;  /* 0x000000ff30397208 */ /* 0x000fe40000000000 */
[----:B------:R-:W-:-:S02]  /*4000*/  LOP3.LUT P5, RZ, R70, 0xff, RZ, 0xc0, !PT ;  /* 0x000000ff46ff7812 */ /* 0x000fc400078ac0ff */
[----:B------:R-:W-:Y:S02]  /*4010*/  LOP3.LUT P0, RZ, R138, 0xff, RZ, 0xc0, !PT ;  /* 0x000000ff8aff7812 */ /* 0x000fe4000780c0ff */
        /* <DEDUP_REMOVED lines=8> */
[----:B------:R-:W-:Y:S02]  /*40a0*/  F2FP.BF16.F32.PACK_AB R48, R59, R48 ;  /* 0x000000303b30723e */ /* 0x000fe400000010ff */
[----:B------:R-:W-:-:S07]  /*40b0*/  F2FP.BF16.F32.PACK_AB R52, R57, R52 ;  /* 0x000000343934723e */ /* 0x000fce00000010ff */
.L_x_619:
        /* <DEDUP_REMOVED lines=101> */
.L_x_626:
        /* <DEDUP_REMOVED lines=83> */
.L_x_625:
        /* <DEDUP_REMOVED lines=80> */
.L_x_628:
        /* <DEDUP_REMOVED lines=75> */
.L_x_624:
        /* <DEDUP_REMOVED lines=68> */
.L_x_630:
        /* <DEDUP_REMOVED lines=62> */
.L_x_629:
        /* <DEDUP_REMOVED lines=59> */
.L_x_631:
        /* <DEDUP_REMOVED lines=53> */
.L_x_627:
        /* <DEDUP_REMOVED lines=72> */
.L_x_615:
        /* <DEDUP_REMOVED lines=28> */
.L_x_633:
        /* <DEDUP_REMOVED lines=11> */
.L_x_2809:


//--------------------- .text._ZN10layer_norm22ln_bwd_finalize_kernelINS_22Kernel_traits_finalizeILj4096Ef13__nv_bfloat16S2_S2_fjLb0ELj1024ELj4ENS_18Kernel_traits_baseILj4096EfS2_S2_S2_fjLj1024EEEEELb0ELb0EEEvNS_9BwdParamsE --------------------------
	.section	.text._ZN10layer_norm22ln_bwd_finalize_kernelINS_22Kernel_traits_finalizeILj4096Ef13__nv_bfloat16S2_S2_fjLb0ELj1024ELj4ENS_18Kernel_traits_baseILj4096EfS2_S2_S2_fjLj1024EEEEELb0ELb0EEEvNS_9BwdParamsE,"ax",@progbits
	.align	128
        .global         _ZN10layer_norm22ln_bwd_finalize_kernelINS_22Kernel_traits_finalizeILj4096Ef13__nv_bfloat16S2_S2_fjLb0ELj1024ELj4ENS_18Kernel_traits_baseILj4096EfS2_S2_S2_fjLj1024EEEEELb0ELb0EEEvNS_9BwdParamsE
        .type           _ZN10layer_norm22ln_bwd_finalize_kernelINS_22Kernel_traits_finalizeILj4096Ef13__nv_bfloat16S2_S2_fjLb0ELj1024ELj4ENS_18Kernel_traits_baseILj4096EfS2_S2_S2_fjLj1024EEEEELb0ELb0EEEvNS_9BwdParamsE,@function
        .size           _ZN10layer_norm22ln_bwd_finalize_kernelINS_22Kernel_traits_finalizeILj4096Ef13__nv_bfloat16S2_S2_fjLb0ELj1024ELj4ENS_18Kernel_traits_baseILj4096EfS2_S2_S2_fjLj1024EEEEELb0ELb0EEEvNS_9BwdParamsE,(.L_x_2810 - _ZN10layer_norm22ln_bwd_finalize_kernelINS_22Kernel_traits_finalizeILj4096Ef13__nv_bfloat16S2_S2_fjLb0ELj1024ELj4ENS_18Kernel_traits_baseILj4096EfS2_S2_S2_fjLj1024EEEEELb0ELb0EEEvNS_9BwdParamsE)
        .other          _ZN10layer_norm22ln_bwd_finalize_kernelINS_22Kernel_traits_finalizeILj4096Ef13__nv_bfloat16S2_S2_fjLb0ELj1024ELj4ENS_18Kernel_traits_baseILj4096EfS2_S2_S2_fjLj1024EEEEELb0ELb0EEEvNS_9BwdParamsE,@"STO_CUDA_ENTRY STV_DEFAULT"
_ZN10layer_norm22ln_bwd_finalize_kernelINS_22Kernel_traits_finalizeILj4096Ef13__nv_bfloat16S2_S2_fjLb0ELj1024ELj4ENS_18Kernel_traits_baseILj4096EfS2_S2_S2_fjLj1024EEEEELb0ELb0EEEvNS_9BwdParamsE:
.text._ZN10layer_norm22ln_bwd_finalize_kernelINS_22Kernel_traits_finalizeILj4096Ef13__nv_bfloat16S2_S2_fjLb0ELj1024ELj4ENS_18Kernel_traits_baseILj4096EfS2_S2_S2_fjLj1024EEEEELb0ELb0EEEvNS_9BwdParamsE:
        /* <DEDUP_REMOVED lines=13> */
[----:B------:R-:W-:Y:S02]  /*00d0*/  LOP3.LUT R17, R2, 0x1f, RZ, 0xc0, !PT ;  /* 0x0000001f02117812 */ /* 0x000fe400078ec0ff */
[----:B------:R-:W-:Y:S01]  /*00e0*/  LOP3.LUT R2, R0, 0x7ffffff0, RZ, 0xc0, !PT ;  /* 0x7ffffff000027812 */ /* 0x000fe200078ec0ff */
[----:B------:R-:W-:Y:S01]  /*00f0*/  HFMA2 R0, -RZ, RZ, 0, 0 ;  /* 0x00000000ff007431 */ /* 0x000fe200000001ff */
        /* <DEDUP_REMOVED lines=22> */
[C---:B------:R-:W-:Y:S01]  /*0260*/  LOP3.LUT R13, R58.reuse, 0x1c0, RZ, 0xfc, !PT ;  /* 0x000001c03a0d7812 */ /* 0x040fe200078efcff */
[-CC-:B------:R-:W-:Y:S01]  /*0270*/  IMAD R12, R11, R56.reuse, R59.reuse ;  /* 0x000000380b0c7224 */ /* 0x180fe200078e023b */
[----:B------:R-:W-:Y:S01]  /*0280*/  LOP3.LUT R15, R58, 0x1e0, RZ, 0xfc, !PT ;  /* 0x000001e03a0f7812 */ /* 0x000fe200078efcff */
[-CC-:B------:R-:W-:Y:S01]  /*0290*/  IMAD R4, R4, R56.reuse, R59.reuse ;  /* 0x0000003804047224 */ /* 0x180fe200078e023b */
[C---:B------:R-:W-:Y:S01]  /*02a0*/  LOP3.LUT R2, R58.reuse, 0x100, RZ, 0xfc, !PT ;  /* 0x000001003a027812 */ /* 0x040fe200078efcff */
[-CC-:B------:R-:W-:Y:S01]  /*02b0*/  IMAD R14, R13, R56.reuse, R59.reuse ;  /* 0x000000380d0e7224 */ /* 0x180fe200078e023b */
[C---:B------:R-:W-:Y:S01]  /*02c0*/  LOP3.LUT R3, R58.reuse, 0x120, RZ, 0xfc, !PT ;  /* 0x000001203a037812 */ /* 0x040fe200078efcff */
[-CC-:B------:R-:W-:Y:S01]  /*02d0*/  IMAD R18, R15, R56.reuse, R59.reuse ;  /* 0x000000380f127224 */ /* 0x180fe200078e023b */
[----:B------:R-:W-:Y:S01]  /*02e0*/  LOP3.LUT R7, R58, 0x160, RZ, 0xfc, !PT ;  /* 0x000001603a077812 */ /* 0x000fe200078efcff */
[-CC-:B------:R-:W-:Y:S01]  /*02f0*/  IMAD R2, R2, R56.reuse, R59.reuse ;  /* 0x0000003802027224 */ /* 0x180fe200078e023b */
[C---:B------:R-:W-:Y:S01]  /*0300*/  LOP3.LUT R16, R58.reuse, 0x80, RZ, 0xfc, !PT ;  /* 0x000000803a107812 */ /* 0x040fe200078efcff */
[----:B------:R-:W-:Y:S01]  /*0310*/  HFMA2 R36, -RZ, RZ, 0, 0 ;  /* 0x00000000ff247431 */ /* 0x000fe200000001ff */
        /* <DEDUP_REMOVED lines=29> */
[----:B------:R-:W-:Y:S02]  /*04f0*/  IADD3 R17, PT, PT, R17, R30, RZ ;  /* 0x0000001e11117210 */ /* 0x000fe40007ffe0ff */
[----:B------:R-:W-:Y:S02]  /*0500*/  MOV R2, R58 ;  /* 0x0000003a00027202 */ /* 0x000fe40000000f00 */
[----:B------:R-:W-:-:S07]  /*0510*/  IADD3 R19, PT, PT, -R29, RZ, RZ ;  /* 0x000000ff1d137210 */ /* 0x000fce0007ffe1ff */
.L_x_638:
        /* <DEDUP_REMOVED lines=118> */
.L_x_637:
[----:B------:R-:W-:Y:S05]  /*0c80*/  BSYNC.RECONVERGENT B1 ;  /* 0x0000000000017941 */ /* 0x000fea0003800200 */
.L_x_636:
        /* <DEDUP_REMOVED lines=75> */
.L_x_640:
[----:B------:R-:W-:Y:S05]  /*1140*/  BSYNC.RECONVERGENT B1 ;  /* 0x0000000000017941 */ /* 0x000fea0003800200 */
.L_x_639:
        /* <DEDUP_REMOVED lines=37> */
.L_x_642:
[----:B------:R-:W-:Y:S05]  /*13a0*/  BSYNC.RECONVERGENT B1 ;  /* 0x0000000000017941 */ /* 0x000fea0003800200 */
.L_x_641:
[----:B------:R-:W-:Y:S05]  /*13b0*/  @!P1 BRA `(.L_x_635) ;  /* 0x0000000000409947 */ /* 0x000fea0003800000 */
[----:B------:R-:W0:Y:S01]  /*13c0*/  LDC.64 R6, c[0x0][0x440] ;  /* 0x00011000ff067b82 */ /* 0x000e220000000a00 */
[----:B------:R-:W-:Y:S01]  /*13d0*/  IMAD R59, R2, R56, R59 ;  /* 0x00000038023b7224 */ /* 0x000fe200078e023b */
[----:B------:R-:W-:Y:S02]  /*13e0*/  LOP3.LUT R8, R8, 0x1f, RZ, 0xc0, !PT ;  /* 0x0000001f08087812 */ /* 0x000fe400078ec0ff */
[----:B------:R-:W-:Y:S02]  /*13f0*/  IADD3 R9, PT, PT, -R9, RZ, RZ ;  /* 0x000000ff09097210 */ /* 0x000fe40007ffe1ff */
[----:B------:R-:W-:Y:S02]  /*1400*/  IADD3 R59, PT, PT, R8, R59, RZ ;  /* 0x0000003b083b7210 */ /* 0x000fe40007ffe0ff */
[----:B------:R-:W1:Y:S05]  /*1410*/  LDC.64 R10, c[0x0][0x448] ;  /* 0x00011200ff0a7b82 */ /* 0x000e6a0000000a00 */
.L_x_643:
        /* <DEDUP_REMOVED lines=10> */
.L_x_635:
[----:B------:R-:W-:Y:S05]  /*14c0*/  BSYNC.RECONVERGENT B0 ;  /* 0x0000000000007941 */ /* 0x000fea0003800200 */
.L_x_634:
        /* <DEDUP_REMOVED lines=47> */
[----:B------:R-:W-:Y:S01]  /*17c0*/  LEA R0, R11, UR4, 0x3 ;  /* 0x000000040b007c11 */ /* 0x000fe2000f8e18ff */
[----:B0-----:R-:W0:Y:S04]  /*17d0*/  LDC.64 R6, c[0x0][0x488] ;  /* 0x00012200ff067b82 */ /* 0x001e280000000a00 */
[----:B------:R-:W1:Y:S04]  /*17e0*/  LDS.64 R4, [R0+0x2000] ;  /* 0x0020000000047984 */ /* 0x000e680000000a00 */
[----:B------:R-:W2:Y:S01]  /*17f0*/  LDS.64 R2, [R0+0x2080] ;  /* 0x0020800000027984 */ /* 0x000ea20000000a00 */
[----:B------:R-:W3:Y:S01]  /*1800*/  LDC.64 R8, c[0x0][0x480] ;  /* 0x00012000ff087b82 */ /* 0x000ee20000000a00 */
[----:B0-----:R-:W-:-:S04]  /*1810*/  IMAD.WIDE.U32 R6, R57, 0x8, R6 ;  /* 0x0000000839067825 */ /* 0x001fc800078e0006 */
[----:B---3--:R-:W-:Y:S01]  /*1820*/  IMAD.WIDE.U32 R8, R57, 0x8, R8 ;  /* 0x0000000839087825 */ /* 0x008fe200078e0008 */
[----:B-1----:R-:W-:Y:S04]  /*1830*/  STG.E.64 desc[UR6][R6.64], R4 ;  /* 0x0000000406007986 */ /* 0x002fe8000c101b06 */
[----:B--2---:R-:W-:Y:S01]  /*1840*/  STG.E.64 desc[UR6][R8.64], R2 ;  /* 0x0000000208007986 */ /* 0x004fe2000c101b06 */
[----:B------:R-:W-:Y:S05]  /*1850*/  EXIT ;  /* 0x000000000000794d */ /* 0x000fea0003800000 */
.L_x_644:
        /* <DEDUP_REMOVED lines=10> */
.L_x_2810:


//--------------------- .text._ZN10layer_norm40ln_parallel_residual_bwd_finalize_kernelINS_22Kernel_traits_finalizeILj4096Ef13__nv_bfloat16S2_S2_fjLb0ELj1024ELj4ENS_18Kernel_traits_baseILj4096EfS2_S2_S2_fjLj1024EEEEELb0EEEvNS_9BwdParamsE --------------------------
	.section	.text._ZN10layer_norm40ln_parallel_residual_bwd_finalize_kernelINS_22Kernel_traits_finalizeILj4096Ef13__nv_bfloat16S2_S2_fjLb0ELj1024ELj4ENS_18Kernel_traits_baseILj4096EfS2_S2_S2_fjLj1024EEEEELb0EEEvNS_9BwdParamsE,"ax",@progbits
	.align	128
        .global         _ZN10layer_norm40ln_parallel_residual_bwd_finalize_kernelINS_22Kernel_traits_finalizeILj4096Ef13__nv_bfloat16S2_S2_fjLb0ELj1024ELj4ENS_18Kernel_traits_baseILj4096EfS2_S2_S2_fjLj1024EEEEELb0EEEvNS_9BwdParamsE
        .type           _ZN10layer_norm40ln_parallel_residual_bwd_finalize_kernelINS_22Kernel_traits_finalizeILj4096Ef13__nv_bfloat16S2_S2_fjLb0ELj1024ELj4ENS_18Kernel_traits_baseILj4096EfS2_S2_S2_fjLj1024EEEEELb0EEEvNS_9BwdParamsE,@function
        .size           _ZN10layer_norm40ln_parallel_residual_bwd_finalize_kernelINS_22Kernel_traits_finalizeILj4096Ef13__nv_bfloat16S2_S2_fjLb0ELj1024ELj4ENS_18Kernel_traits_baseILj4096EfS2_S2_S2_fjLj1024EEEEELb0EEEvNS_9BwdParamsE,(.L_x_2811 - _ZN10layer_norm40ln_parallel_residual_bwd_finalize_kernelINS_22Kernel_traits_finalizeILj4096Ef13__nv_bfloat16S2_S2_fjLb0ELj1024ELj4ENS_18Kernel_traits_baseILj4096EfS2_S2_S2_fjLj1024EEEEELb0EEEvNS_9BwdParamsE)
        .other          _ZN10layer_norm40ln_parallel_residual_bwd_finalize_kernelINS_22Kernel_traits_finalizeILj4096Ef13__nv_bfloat16S2_S2_fjLb0ELj1024ELj4ENS_18Kernel_traits_baseILj4096EfS2_S2_S2_fjLj1024EEEEELb0EEEvNS_9BwdParamsE,@"STO_CUDA_ENTRY STV_DEFAULT"
_ZN10layer_norm40ln_parallel_residual_bwd_finalize_kernelINS_22Kernel_traits_finalizeILj4096Ef13__nv_bfloat16S2_S2_fjLb0ELj1024ELj4ENS_18Kernel_traits_baseILj4096EfS2_S2_S2_fjLj1024EEEEELb0EEEvNS_9BwdParamsE:
.text._ZN10layer_norm40ln_parallel_residual_bwd_finalize_kernelINS_22Kernel_traits_finalizeILj4096Ef13__nv_bfloat16S2_S2_fjLb0ELj1024ELj4ENS_18Kernel_traits_baseILj4096EfS2_S2_S2_fjLj1024EEEEELb0EEEvNS_9BwdParamsE:
        /* <DEDUP_REMOVED lines=37> */
[C---:B------:R-:W-:Y:S01]  /*0250*/  LOP3.LUT R7, R3.reuse, 0x80, RZ, 0xfc, !PT ;  /* 0x0000008003077812 */ /* 0x040fe200078efcff */
[----:B------:R-:W-:Y:S01]  /*0260*/  HFMA2 R24, -RZ, RZ, 0, 0 ;  /* 0x00000000ff187431 */ /* 0x000fe200000001ff */
[C---:B------:R-:W-:Y:S02]  /*0270*/  LOP3.LUT R13, R3.reuse, 0xc0, RZ, 0xfc, !PT ;  /* 0x000000c0030d7812 */ /* 0x040fe400078efcff */
[----:B------:R-:W-:Y:S01]  /*0280*/  LOP3.LUT R14, R3, 0xe0, RZ, 0xfc, !PT ;  /* 0x000000e0030e7812 */ /* 0x000fe200078efcff */
[-CC-:B------:R-:W-:Y:S01]  /*0290*/  IMAD R21, R7, R2.reuse, R5.reuse ;  /* 0x0000000207157224 */ /* 0x180fe200078e0205 */
[----:B------:R-:W-:Y:S01]  /*02a0*/  LOP3.LUT R16, R3, 0x40, RZ, 0xfc, !PT ;  /* 0x0000004003107812 */ /* 0x000fe200078efcff */
[-CC-:B------:R-:W-:Y:S01]  /*02b0*/  IMAD R19, R13, R2.reuse, R5.reuse ;  /* 0x000000020d137224 */ /* 0x180fe200078e0205 */
[----:B------:R-:W-:Y:S01]  /*02c0*/  LOP3.LUT R18, R3, 0x60, RZ, 0xfc, !PT ;  /* 0x0000006003127812 */ /* 0x000fe200078efcff */
[-CC-:B------:R-:W-:Y:S01]  /*02d0*/  IMAD R15, R14, R2.reuse, R5.reuse ;  /* 0x000000020e0f7224 */ /* 0x180fe200078e0205 */
[----:B------:R-:W-:Y:S01]  /*02e0*/  LOP3.LUT R20, R11, 0xffffff8, RZ, 0xc0, !PT ;  /* 0x0ffffff80b147812 */ /* 0x000fe200078ec0ff */
[-CC-:B------:R-:W-:Y:S01]  /*02f0*/  IMAD R11, R10, R2.reuse, R5.reuse ;  /* 0x000000020a0b7224 */ /* 0x180fe200078e0205 */
[----:B------:R-:W-:Y:S01]  /*0300*/  MOV R7, R3 ;  /* 0x0000000300077202 */ /* 0x000fe20000000f00 */
[-CC-:B------:R-:W-:Y:S01]  /*0310*/  IMAD R17, R16, R2.reuse, R5.reuse ;  /* 0x0000000210117224 */ /* 0x180fe200078e0205 */
[----:B------:R-:W-:Y:S01]  /*0320*/  IADD3 R13, PT, PT, R4, R27, RZ ;  /* 0x0000001b040d7210 */ /* 0x000fe20007ffe0ff */
[----:B------:R-:W-:Y:S01]  /*0330*/  IMAD R23, R18, R2, R5 ;  /* 0x0000000212177224 */ /* 0x000fe200078e0205 */
[----:B------:R-:W-:-:S02]  /*0340*/  IADD3 R5, PT, PT, -R20, RZ, RZ ;  /* 0x000000ff14057210 */ /* 0x000fc40007ffe1ff */
[C---:B------:R-:W-:Y:S02]  /*0350*/  IADD3 R18, PT, PT, R4.reuse, R11, RZ ;  /* 0x0000000b04127210 */ /* 0x040fe40007ffe0ff */
[C---:B------:R-:W-:Y:S02]  /*0360*/  IADD3 R10, PT, PT, R4.reuse, R29, RZ ;  /* 0x0000001d040a7210 */ /* 0x040fe40007ffe0ff */
[C---:B------:R-:W-:Y:S02]  /*0370*/  IADD3 R21, PT, PT, R4.reuse, R21, RZ ;  /* 0x0000001504157210 */ /* 0x040fe40007ffe0ff */
[C---:B------:R-:W-:Y:S02]  /*0380*/  IADD3 R19, PT, PT, R4.reuse, R19, RZ ;  /* 0x0000001304137210 */ /* 0x040fe40007ffe0ff */
[C---:B------:R-:W-:Y:S02]  /*0390*/  IADD3 R20, PT, PT, R4.reuse, R15, RZ ;  /* 0x0000000f04147210 */ /* 0x040fe40007ffe0ff */
[----:B------:R-:W-:-:S02]  /*03a0*/  IADD3 R11, PT, PT, R4, R17, RZ ;  /* 0x00000011040b7210 */ /* 0x000fc40007ffe0ff */
[----:B------:R-:W-:-:S07]  /*03b0*/  IADD3 R22, PT, PT, R4, R23, RZ ;  /* 0x0000001704167210 */ /* 0x000fce0007ffe0ff */
.L_x_649:
        /* <DEDUP_REMOVED lines=112> */
.L_x_648:
[----:B------:R-:W-:Y:S05]  /*0ac0*/  BSYNC.RECONVERGENT B1 ;  /* 0x0000000000017941 */ /* 0x000fea0003800200 */
.L_x_647:
        /* <DEDUP_REMOVED lines=65> */
.L_x_651:
[----:B------:R-:W-:Y:S05]  /*0ee0*/  BSYNC.RECONVERGENT B1 ;  /* 0x0000000000017941 */ /* 0x000fea0003800200 */
.L_x_650:
        /* <DEDUP_REMOVED lines=36> */
.L_x_653:
[----:B------:R-:W-:Y:S05]  /*1130*/  BSYNC.RECONVERGENT B1 ;  /* 0x0000000000017941 */ /* 0x000fea0003800200 */
.L_x_652:
        /* <DEDUP_REMOVED lines=18> */
.L_x_646:
[----:B------:R-:W-:Y:S05]  /*1260*/  BSYNC.RECONVERGENT B0 ;  /* 0x0000000000007941 */ /* 0x000fea0003800200 */
.L_x_645:
        /* <DEDUP_REMOVED lines=84> */
[----:B------:R-:W-:Y:S04]  /*17b0*/  STG.E.64 desc[UR6][R12.64], R10 ;  /* 0x0000000a0c007986 */ /* 0x000fe8000c101b06 */
[----:B--2---:R-:W-:Y:S01]  /*17c0*/  STG.E.64 desc[UR6][R14.64], R6 ;  /* 0x000000060e007986 */ /* 0x004fe2000c101b06 */
[----:B0-----:R-:W-:-:S03]  /*17d0*/  IMAD.WIDE.U32 R8, R8, 0x8, R18 ;  /* 0x0000000808087825 */ /* 0x001fc600078e0012 */
[----:B----4-:R-:W-:Y:S04]  /*17e0*/  STG.E.64 desc[UR6][R16.64], R4 ;  /* 0x0000000410007986 */ /* 0x010fe8000c101b06 */
[----:B-----5:R-:W-:Y:S01]  /*17f0*/  STG.E.64 desc[UR6][R8.64], R2 ;  /* 0x0000000208007986 */ /* 0x020fe2000c101b06 */
[----:B------:R-:W-:Y:S05]  /*1800*/  EXIT ;  /* 0x000000000000794d */ /* 0x000fea0003800000 */
.L_x_654:
        /* <DEDUP_REMOVED lines=15> */
.L_x_2811:


//--------------------- .text._ZN10layer_norm31ln_parallel_residual_bwd_kernelINS_13Kernel_traitsIf13__nv_bfloat16S2_S2_fjLj4096ELj1ELj1ELj8ELj16ENS_18Kernel_traits_baseILj4096EfS2_S2_S2_fjLj256EEEEELb1ELb1ELb0EEEvNS_9BwdParamsE --------------------------
	.section	.text._ZN10layer_norm31ln_parallel_residual_bwd_kernelINS_13Kernel_traitsIf13__nv_bfloat16S2_S2_fjLj4096ELj1ELj1ELj8ELj16ENS_18Kernel_traits_baseILj4096EfS2_S2_S2_fjLj256EEEEELb1ELb1ELb0EEEvNS_9BwdParamsE,"ax",@progbits
	.align	128
        .global         _ZN10layer_norm31ln_parallel_residual_bwd_kernelINS_13Kernel_traitsIf13__nv_bfloat16S2_S2_fjLj4096ELj1ELj1ELj8ELj16ENS_18Kernel_traits_baseILj4096EfS2_S2_S2_fjLj256EEEEELb1ELb1ELb0EEEvNS_9BwdParamsE
        .type           _ZN10layer_norm31ln_parallel_residual_bwd_kernelINS_13Kernel_traitsIf13__nv_bfloat16S2_S2_fjLj4096ELj1ELj1ELj8ELj16ENS_18Kernel_traits_baseILj4096EfS2_S2_S2_fjLj256EEEEELb1ELb1ELb0EEEvNS_9BwdParamsE,@function
        .size           _ZN10layer_norm31ln_parallel_residual_bwd_kernelINS_13Kernel_traitsIf13__nv_bfloat16S2_S2_fjLj4096ELj1ELj1ELj8ELj16ENS_18Kernel_traits_baseILj4096EfS2_S2_S2_fjLj256EEEEELb1ELb1ELb0EEEvNS_9BwdParamsE,(.L_x_2812 - _ZN10layer_norm31ln_parallel_residual_bwd_kernelINS_13Kernel_traitsIf13__nv_bfloat16S2_S2_fjLj4096ELj1ELj1ELj8ELj16ENS_18Kernel_traits_baseILj4096EfS2_S2_S2_fjLj256EEEEELb1ELb1ELb0EEEvNS_9BwdParamsE)
        .other          _ZN10layer_norm31ln_parallel_residual_bwd_kernelINS_13Kernel_traitsIf13__nv_bfloat16S2_S2_fjLj4096ELj1ELj1ELj8ELj16ENS_18Kernel_traits_baseILj4096EfS2_S2_S2_fjLj256EEEEELb1ELb1ELb0EEEvNS_9BwdParamsE,@"STO_CUDA_ENTRY STV_DEFAULT"
_ZN10layer_norm31ln_parallel_residual_bwd_kernelINS_13Kernel_traitsIf13__nv_bfloat16S2_S2_fjLj4096ELj1ELj1ELj8ELj16ENS_18Kernel_traits_baseILj4096EfS2_S2_S2_fjLj256EEEEELb1ELb1ELb0EEEvNS_9BwdParamsE:
.text._ZN10layer_norm31ln_parallel_residual_bwd_kernelINS_13Kernel_traitsIf13__nv_bfloat16S2_S2_fjLj4096ELj1ELj1ELj8ELj16ENS_18Kernel_traits_baseILj4096EfS2_S2_S2_fjLj256EEEEELb1ELb1ELb0EEEvNS_9BwdParamsE:
        /* <DEDUP_REMOVED lines=70> */
.L_x_682:
[----:B0-----:R-:W-:Y:S02]  /*0460*/  UIMAD.WIDE UR10, UR7, 0x4, UR14 ;  /* 0x00000004070a78a5 */ /* 0x001fe4000f8e020e */
[----:B------:R-:W-:-:S04]  /*0470*/  UIMAD.WIDE UR4, UR7, 0x4, UR12 ;  /* 0x00000004070478a5 */ /* 0x000fc8000f8e020c */
[----:B---3--:R-:W-:Y:S01]  /*0480*/  MOV R76, UR10 ;  /* 0x0000000a004c7c02 */ /* 0x008fe20008000f00 */
[----:B------:R-:W-:Y:S01]  /*0490*/  IMAD.U32 R77, RZ, RZ, UR11 ;  /* 0x0000000bff4d7e24 */ /* 0x000fe2000f8e00ff */
[----:B------:R-:W-:Y:S01]  /*04a0*/  MOV R78, UR4 ;  /* 0x00000004004e7c02 */ /* 0x000fe20008000f00 */
[----:B------:R-:W-:-:S03]  /*04b0*/  IMAD.U32 R79, RZ, RZ, UR5 ;  /* 0x00000005ff4f7e24 */ /* 0x000fc6000f8e00ff */
[----:B------:R-:W2:Y:S04]  /*04c0*/  LDG.E R76, desc[UR16][R76.64] ;  /* 0x000000104c4c7981 */ /* 0x000ea8000c1e1900 */
[----:B------:R-:W3:Y:S01]  /*04d0*/  LDG.E R78, desc[UR16][R78.64] ;  /* 0x000000104e4e7981 */ /* 0x000ee2000c1e1900 */
[----:B-1----:R-:W-:Y:S01]  /*04e0*/  UIMAD UR4, UR7, UR6, URZ ;  /* 0x00000006070472a4 */ /* 0x002fe2000f8e02ff */
[----:B------:R-:W-:Y:S01]  /*04f0*/  BSSY.RECONVERGENT B0, `(.L_x_656) ;  /* 0x000006f000007945 */ /* 0x000fe20003800200 */
[----:B------:R-:W-:Y:S02]  /*0500*/  ISETP.GE.U32.AND P5, PT, R0, 0x200, PT ;  /* 0x000002000000780c */ /* 0x000fe40003fa6070 */
[----:B------:R-:W-:-:S04]  /*0510*/  USHF.R.S32.HI UR5, URZ, 0x1f, UR4 ;  /* 0x0000001fff057899 */ /* 0x000fc80008011404 */
[----:B------:R-:W-:-:S06]  /*0520*/  ULEA.HI UR5, UR5, UR4, URZ, 0x3 ;  /* 0x0000000405057291 */ /* 0x000fcc000f8f18ff */
[----:B------:R-:W-:-:S04]  /*0530*/  MOV R81, UR5 ;  /* 0x0000000500517c02 */ /* 0x000fc80008000f00 */
[----:B------:R-:W-:Y:S02]  /*0540*/  LEA.HI.SX32 R2, R81, R114, 0x1d ;  /* 0x0000007251027211 */ /* 0x000fe400078feaff */
[----:B------:R-:W-:-:S03]  /*0550*/  CS2R R80, SRZ ;  /* 0x0000000000507805 */ /* 0x000fc6000001ff00 */
[----:B------:R-:W-:Y:S01]  /*0560*/  IMAD.MOV.U32 R85, RZ, RZ, R2 ;  /* 0x000000ffff557224 */ /* 0x000fe200078e0002 */
[----:B--2---:R-:W-:Y:S02]  /*0570*/  R2UR UR11, R76 ;  /* 0x000000004c0b72ca */ /* 0x004fe400000e0000 */
[----:B---3--:R-:W-:Y:S01]  /*0580*/  FSEL R84, R78, RZ, !P6 ;  /* 0x000000ff4e547208 */ /* 0x008fe20007000000 */
        /* <DEDUP_REMOVED lines=11> */
[----:B--2---:R-:W-:Y:S01]  /*0640*/  IMAD.WIDE.U32 R88, R2, 0x8, R88 ;  /* 0x0000000802587825 */ /* 0x004fe200078e0058 */
[----:B------:R-:W-:-:S04]  /*0650*/  ISETP.NE.AND.EX P0, PT, RZ, UR27, PT, P0 ;  /* 0x0000001bff007c0c */ /* 0x000fc8000bf05300 */
[----:B------:R-:W5:Y:S07]  /*0660*/  LDG.E.64 R118, desc[UR16][R88.64] ;  /* 0x0000001058767981 */ /* 0x000f6e000c1e1b00 */
[----:B------:R-:W0:Y:S08]  /*0670*/  @P1 LDC.64 R86, c[0x0][0x3b8] ;  /* 0x0000ee00ff561b82 */ /* 0x000e300000000a00 */
[----:B------:R-:W1:Y:S01]  /*0680*/  @P0 LDC.64 R90, c[0x0][0x438] ;  /* 0x00010e00ff5a0b82 */ /* 0x000e620000000a00 */
[----:B0-----:R-:W-:-:S05]  /*0690*/  @P1 IMAD.WIDE.U32 R86, R2, 0x8, R86 ;  /* 0x0000000802561825 */ /* 0x001fca00078e0056 */
[----:B------:R0:W5:Y:S01]  /*06a0*/  @P1 LDG.E.64 R122, desc[UR16][R86.64] ;  /* 0x00000010567a1981 */ /* 0x000162000c1e1b00 */
[----:B-1----:R-:W-:-:S05]  /*06b0*/  @P0 IMAD.WIDE.U32 R90, R2, 0x10, R90 ;  /* 0x00000010025a0825 */ /* 0x002fca00078e005a */
[----:B------:R1:W5:Y:S01]  /*06c0*/  @P0 LDG.E.128 R16, desc[UR16][R90.64] ;  /* 0x000000105a100981 */ /* 0x000362000c1e1d00 */
[C---:B---3--:R-:W-:Y:S02]  /*06d0*/  SHF.L.U32 R101, R76.reuse, 0x10, RZ ;  /* 0x000000104c657819 */ /* 0x048fe400000006ff */
[----:B------:R-:W-:Y:S02]  /*06e0*/  PRMT R85, R76, 0x7632, R85 ;  /* 0x000076324c557816 */ /* 0x000fe40000000055 */
[C---:B------:R-:W-:Y:S01]  /*06f0*/  PRMT R98, R77.reuse, 0x7632, R98 ;  /* 0x000076324d627816 */ /* 0x040fe20000000062 */
[----:B------:R-:W-:Y:S01]  /*0700*/  FADD.FTZ R101, -R84, R101 ;  /* 0x0000006554657221 */ /* 0x000fe20000010100 */
[----:B------:R-:W-:Y:S01]  /*0710*/  IMAD.U32 R77, R77, 0x10000, RZ ;  /* 0x000100004d4d7824 */ /* 0x000fe200078e00ff */
[C---:B------:R-:W-:Y:S02]  /*0720*/  PRMT R100, R78.reuse, 0x7632, R100 ;  /* 0x000076324e647816 */ /* 0x040fe40000000064 */
[----:B------:R-:W-:Y:S01]  /*0730*/  SHF.L.U32 R103, R78, 0x10, RZ ;  /* 0x000000104e677819 */ /* 0x000fe200000006ff */
[----:B------:R-:W-:Y:S01]  /*0740*/  FMUL.FTZ R115, R101, UR11 ;  /* 0x0000000b65737c20 */ /* 0x000fe20008410000 */
[----:B----4-:R-:W-:Y:S01]  /*0750*/  SHF.L.U32 R113, R80, 0x10, RZ ;  /* 0x0000001050717819 */ /* 0x010fe200000006ff */
[----:B------:R-:W-:Y:S01]  /*0760*/  FADD.FTZ R111, -R84, R77 ;  /* 0x0000004d546f7221 */ /* 0x000fe20000010100 */
[----:B------:R-:W-:-:S02]  /*0770*/  PRMT R78, R80, 0x7632, R78 ;  /* 0x00007632504e7816 */ /* 0x000fc4000000004e */
[----:B------:R-:W-:Y:S01]  /*0780*/  SHF.L.U32 R85, R85, 0x10, RZ ;  /* 0x0000001055557819 */ /* 0x000fe200000006ff */
[C---:B------:R-:W-:Y:S01]  /*0790*/  IMAD.U32 R105, R79.reuse, 0x10000, RZ ;  /* 0x000100004f697824 */ /* 0x040fe200078e00ff */
[----:B------:R-:W-:Y:S01]  /*07a0*/  PRMT R102, R79, 0x7632, R102 ;  /* 0x000076324f667816 */ /* 0x000fe20000000066 */
[----:B0-----:R-:W-:Y:S01]  /*07b0*/  IMAD.U32 R87, R98, 0x10000, RZ ;  /* 0x0001000062577824 */ /* 0x001fe200078e00ff */
[----:B------:R-:W-:Y:S01]  /*07c0*/  PRMT R79, R81, 0x7632, R79 ;  /* 0x00007632514f7816 */ /* 0x000fe2000000004f */
[----:B------:R-:W-:Y:S01]  /*07d0*/  FADD.FTZ R32, R32, R113 ;  /* 0x0000007120207221 */ /* 0x000fe20000010000 */
[----:B------:R-:W-:Y:S01]  /*07e0*/  SHF.L.U32 R78, R78, 0x10, RZ ;  /* 0x000000104e4e7819 */ /* 0x000fe200000006ff */
[-C--:B------:R-:W-:Y:S01]  /*07f0*/  FFMA.FTZ R48, R115, R113.reuse, R48 ;  /* 0x0000007173307223 */ /* 0x080fe20000010030 */
[----:B------:R-:W-:Y:S02]  /*0800*/  IMAD.U32 R81, R81, 0x10000, RZ ;  /* 0x0001000051517824 */ /* 0x000fe400078e00ff */
[----:B-----5:R-:W-:Y:S01]  /*0810*/  FMUL.FTZ R113, R64, R113 ;  /* 0x0000007140717220 */ /* 0x020fe20000410000 */
[----:B------:R-:W-:Y:S01]  /*0820*/  FMUL.FTZ R111, R111, UR11 ;  /* 0x0000000b6f6f7c20 */ /* 0x000fe20008410000 */
[----:B------:R-:W-:Y:S01]  /*0830*/  FADD.FTZ R85, -R84, R85 ;  /* 0x0000005554557221 */ /* 0x000fe20000010100 */
[----:B------:R-:W-:-:S02]  /*0840*/  IMAD.U32 R80, R79, 0x10000, RZ ;  /* 0x000100004f507824 */ /* 0x000fc400078e00ff */
[----:B------:R-:W-:Y:S01]  /*0850*/  FADD.FTZ R87, -R84, R87 ;  /* 0x0000005754577221 */ /* 0x000fe20000010100 */
[----:B------:R-:W-:Y:S01]  /*0860*/  FADD.FTZ R34, R34, R81 ;  /* 0x0000005122227221 */ /* 0x000fe20000010000 */
[-C--:B------:R-:W-:Y:S01]  /*0870*/  FFMA.FTZ R50, R111, R81.reuse, R50 ;  /* 0x000000516f327223 */ /* 0x080fe20000010032 */
[----:B------:R-:W-:Y:S01]  /*0880*/  FMUL.FTZ R108, R66, R81 ;  /* 0x00000051426c7220 */ /* 0x000fe20000410000 */
[----:B------:R-:W-:Y:S01]  /*0890*/  FMUL.FTZ R112, R85, UR11 ;  /* 0x0000000b55707c20 */ /* 0x000fe20008410000 */
[-C--:B------:R-:W-:Y:S01]  /*08a0*/  FMUL.FTZ R110, R65, R78.reuse ;  /* 0x0000004e416e7220 */ /* 0x080fe20000410000 */
[----:B------:R-:W-:Y:S01]  /*08b0*/  FADD.FTZ R79, RZ, R113 ;  /* 0x00000071ff4f7221 */ /* 0x000fe20000010000 */
[----:B------:R-:W-:Y:S01]  /*08c0*/  FFMA.FTZ R81, R115, R113, RZ ;  /* 0x0000007173517223 */ /* 0x000fe200000100ff */
[----:B------:R-:W-:Y:S01]  /*08d0*/  FADD.FTZ R103, -R84, R103 ;  /* 0x0000006754677221 */ /* 0x000fe20000010100 */
[----:B-1----:R-:W-:Y:S01]  /*08e0*/  SHF.L.U32 R91, R100, 0x10, RZ ;  /* 0x00000010645b7819 */ /* 0x002fe200000006ff */
[----:B------:R-:W-:Y:S01]  /*08f0*/  FMUL.FTZ R104, R87, UR11 ;  /* 0x0000000b57687c20 */ /* 0x000fe20008410000 */
[----:B------:R-:W-:Y:S01]  /*0900*/  FADD.FTZ R33, R33, R78 ;  /* 0x0000004e21217221 */ /* 0x000fe20000010000 */
[C---:B------:R-:W-:Y:S01]  /*0910*/  FFMA.FTZ R49, R112.reuse, R78, R49 ;  /* 0x0000004e70317223 */ /* 0x040fe20000010031 */
[----:B------:R-:W-:Y:S01]  /*0920*/  FADD.FTZ R79, R79, R110 ;  /* 0x0000006e4f4f7221 */ /* 0x000fe20000010000 */
[----:B------:R-:W-:Y:S01]  /*0930*/  FFMA.FTZ R78, R112, R110, R81 ;  /* 0x0000006e704e7223 */ /* 0x000fe20000010051 */
[----:B------:R-:W-:Y:S01]  /*0940*/  FMUL.FTZ R109, R103, UR11 ;  /* 0x0000000b676d7c20 */ /* 0x000fe20008410000 */
[----:B------:R-:W-:Y:S01]  /*0950*/  PRMT R86, R82, 0x7632, R86 ;  /* 0x0000763252567816 */ /* 0x000fe20000000056 */
[----:B------:R-:W-:Y:S01]  /*0960*/  FADD.FTZ R35, R35, R80 ;  /* 0x0000005023237221 */ /* 0x000fe20000010000 */
[-C--:B------:R-:W-:Y:S01]  /*0970*/  FFMA.FTZ R51, R104, R80.reuse, R51 ;  /* 0x0000005068337223 */ /* 0x080fe20000010033 */
[----:B------:R-:W-:Y:S01]  /*0980*/  FMUL.FTZ R103, R67, R80 ;  /* 0x0000005043677220 */ /* 0x000fe20000410000 */
[----:B------:R-:W-:Y:S01]  /*0990*/  SHF.L.U32 R89, R82, 0x10, RZ ;  /* 0x0000001052597819 */ /* 0x000fe200000006ff */
[----:B------:R-:W-:Y:S01]  /*09a0*/  FADD.FTZ R91, -R84, R91 ;  /* 0x0000005b545b7221 */ /* 0x000fe20000010100 */
[----:B------:R-:W-:Y:S01]  /*09b0*/  FADD.FTZ R80, R79, R108 ;  /* 0x0000006c4f507221 */ /* 0x000fe20000010000 */
[----:B------:R-:W-:Y:S01]  /*09c0*/  FFMA.FTZ R79, R111, R108, R78 ;  /* 0x0000006c6f4f7223 */ /* 0x000fe2000001004e */
[----:B------:R-:W-:Y:S01]  /*09d0*/  IMAD.U32 R77, R102, 0x10000, RZ ;  /* 0x00010000664d7824 */ /* 0x000fe200078e00ff */
[----:B------:R-:W-:Y:S01]  /*09e0*/  SHF.L.U32 R100, R86, 0x10, RZ ;  /* 0x0000001056647819 */ /* 0x000fe200000006ff */
[----:B------:R-:W-:Y:S01]  /*09f0*/  FMUL.FTZ R102, R91, UR11 ;  /* 0x0000000b5b667c20 */ /* 0x000fe20008410000 */
[----:B------:R-:W-:Y:S01]  /*0a00*/  FMUL.FTZ R106, R60, R89 ;  /* 0x000000593c6a7220 */ /* 0x000fe20000410000 */
[----:B------:R-:W-:Y:S01]  /*0a10*/  FADD.FTZ R81, R80, R103 ;  /* 0x0000006750517221 */ /* 0x000fe20000010000 */
[----:B------:R-:W-:Y:S01]  /*0a20*/  FFMA.FTZ R78, R104, R103, R79 ;  /* 0x00000067684e7223 */ /* 0x000fe2000001004f */
[----:B------:R-:W-:Y:S01]  /*0a30*/  PRMT R76, R83, 0x7632, R76 ;  /* 0x00007632534c7816 */ /* 0x000fe2000000004c */
[----:B------:R-:W-:Y:S01]  /*0a40*/  FADD.FTZ R105, -R84, R105 ;  /* 0x0000006954697221 */ /* 0x000fe20000010100 */
[----:B------:R-:W-:Y:S01]  /*0a50*/  FADD.FTZ R29, R29, R100 ;  /* 0x000000641d1d7221 */ /* 0x000fe20000010000 */
[----:B------:R-:W-:Y:S01]  /*0a60*/  FFMA.FTZ R45, R102, R100, R45 ;  /* 0x00000064662d7223 */ /* 0x000fe2000001002d */
[----:B------:R-:W-:-:S02]  /*0a70*/  IMAD.U32 R83, R83, 0x10000, RZ ;  /* 0x0001000053537824 */ /* 0x000fc400078e00ff */
[----:B------:R-:W-:Y:S01]  /*0a80*/  FMUL.FTZ R100, R61, R100 ;  /* 0x000000643d647220 */ /* 0x000fe20000410000 */
[----:B------:R-:W-:Y:S01]  /*0a90*/  FADD.FTZ R81, R81, R106 ;  /* 0x0000006a51517221 */ /* 0x000fe20000010000 */
[----:B------:R-:W-:Y:S01]  /*0aa0*/  FFMA.FTZ R79, R109, R106, R78 ;  /* 0x0000006a6d4f7223 */ /* 0x000fe2000001004e */
[----:B------:R-:W-:Y:S01]  /*0ab0*/  FMUL.FTZ R107, R105, UR11 ;  /* 0x0000000b696b7c20 */ /* 0x000fe20008410000 */
[----:B------:R-:W-:Y:S02]  /*0ac0*/  IMAD.U32 R76, R76, 0x10000, RZ ;  /* 0x000100004c4c7824 */ /* 0x000fe400078e00ff */
[----:B------:R-:W-:Y:S01]  /*0ad0*/  FMUL.FTZ R105, R62, R83 ;  /* 0x000000533e697220 */ /* 0x000fe20000410000 */
        /* <DEDUP_REMOVED lines=16> */
.L_x_657:
[----:B----4-:R-:W-:Y:S05]  /*0be0*/  BSYNC.RECONVERGENT B0 ;  /* 0x0000000000007941 */ /* 0x010fea0003800200 */
.L_x_656:
        /* <DEDUP_REMOVED lines=21> */
[C---:B---3--:R-:W-:Y:S01]  /*0d40*/  PRMT R3, R8.reuse, 0x7632, R3 ;  /* 0x0000763208037816 */ /* 0x048fe20000000003 */
[----:B------:R-:W-:Y:S01]  /*0d50*/  IMAD.U32 R85, R8, 0x10000, RZ ;  /* 0x0001000008557824 */ /* 0x000fe200078e00ff */
[C---:B------:R-:W-:Y:S02]  /*0d60*/  PRMT R8, R9.reuse, 0x7632, R8 ;  /* 0x0000763209087816 */ /* 0x040fe40000000008 */
[----:B------:R-:W-:Y:S02]  /*0d70*/  SHF.L.U32 R9, R9, 0x10, RZ ;  /* 0x0000001009097819 */ /* 0x000fe400000006ff */
[C---:B------:R-:W-:Y:S01]  /*0d80*/  PRMT R86, R10.reuse, 0x7632, R86 ;  /* 0x000076320a567816 */ /* 0x040fe20000000056 */
[----:B------:R-:W-:Y:S01]  /*0d90*/  IMAD.U32 R87, R10, 0x10000, RZ ;  /* 0x000100000a577824 */ /* 0x000fe200078e00ff */
[----:B------:R-:W-:Y:S01]  /*0da0*/  PRMT R10, R11, 0x7632, R10 ;  /* 0x000076320b0a7816 */ /* 0x000fe2000000000a */
[----:B------:R-:W-:Y:S01]  /*0db0*/  FADD.FTZ R99, -R84, R9 ;  /* 0x0000000954637221 */ /* 0x000fe20000010100 */
[----:B------:R-:W-:-:S02]  /*0dc0*/  SHF.L.U32 R9, R8, 0x10, RZ ;  /* 0x0000001008097819 */ /* 0x000fc400000006ff */
[----:B------:R-:W-:Y:S01]  /*0dd0*/  SHF.L.U32 R93, R11, 0x10, RZ ;  /* 0x000000100b5d7819 */ /* 0x000fe200000006ff */
[----:B------:R-:W-:Y:S01]  /*0de0*/  IMAD.U32 R11, R86, 0x10000, RZ ;  /* 0x00010000560b7824 */ /* 0x000fe200078e00ff */
[----:B0-----:R-:W-:Y:S01]  /*0df0*/  SHF.L.U32 R77, R10, 0x10, RZ ;  /* 0x000000100a4d7819 */ /* 0x001fe200000006ff */
[----:B------:R-:W-:Y:S02]  /*0e00*/  IMAD.U32 R3, R3, 0x10000, RZ ;  /* 0x0001000003037824 */ /* 0x000fe400078e00ff */
[C---:B------:R-:W-:Y:S01]  /*0e10*/  FADD.FTZ R10, -R84.reuse, R9 ;  /* 0x00000009540a7221 */ /* 0x040fe20000010100 */
[C---:B------:R-:W-:Y:S01]  /*0e20*/  FADD.FTZ R85, -R84.reuse, R85 ;  /* 0x0000005554557221 */ /* 0x040fe20000010100 */
[----:B------:R-:W-:Y:S01]  /*0e30*/  FADD.FTZ R8, -R84, R11 ;  /* 0x0000000b54087221 */ /* 0x000fe20000010100 */
[C---:B----4-:R-:W-:Y:S01]  /*0e40*/  PRMT R9, R4.reuse, 0x7632, R9 ;  /* 0x0000763204097816 */ /* 0x050fe20000000009 */
[----:B------:R-:W-:Y:S02]  /*0e50*/  IMAD.U32 R11, R4, 0x10000, RZ ;  /* 0x00010000040b7824 */ /* 0x000fe400078e00ff */
[C---:B------:R-:W-:Y:S01]  /*0e60*/  FADD.FTZ R87, -R84.reuse, R87 ;  /* 0x0000005754577221 */ /* 0x040fe20000010100 */
[C---:B------:R-:W-:Y:S01]  /*0e70*/  FADD.FTZ R93, -R84.reuse, R93 ;  /* 0x0000005d545d7221 */ /* 0x040fe20000010100 */
[C---:B------:R-:W-:Y:S01]  /*0e80*/  FADD.FTZ R92, -R84.reuse, R3 ;  /* 0x00000003545c7221 */ /* 0x040fe20000010100 */
[----:B------:R-:W-:Y:S01]  /*0e90*/  FADD.FTZ R84, -R84, R77 ;  /* 0x0000004d54547221 */ /* 0x000fe20000010100 */
[----:B------:R-:W-:Y:S01]  /*0ea0*/  PRMT R4, R5, 0x7632, R4 ;  /* 0x0000763205047816 */ /* 0x000fe20000000004 */
[C---:B------:R-:W-:Y:S01]  /*0eb0*/  IMAD.U32 R77, R6.reuse, 0x10000, RZ ;  /* 0x00010000064d7824 */ /* 0x040fe200078e00ff */
[----:B------:R-:W-:Y:S01]  /*0ec0*/  PRMT R76, R6, 0x7632, R76 ;  /* 0x00007632064c7816 */ /* 0x000fe2000000004c */
[----:B------:R-:W-:Y:S01]  /*0ed0*/  FMUL.FTZ R3, R85, UR11 ;  /* 0x0000000b55037c20 */ /* 0x000fe20008410000 */
[----:B------:R-:W-:-:S02]  /*0ee0*/  IMAD.U32 R6, R9, 0x10000, RZ ;  /* 0x0001000009067824 */ /* 0x000fc400078e00ff */
[-C--:B-----5:R-:W-:Y:S01]  /*0ef0*/  FMUL.FTZ R96, R56, R11.reuse ;  /* 0x0000000b38607220 */ /* 0x0a0fe20000410000 */
[----:B------:R-:W-:Y:S01]  /*0f00*/  SHF.L.U32 R95, R5, 0x10, RZ ;  /* 0x00000010055f7819 */ /* 0x000fe200000006ff */
[----:B------:R-:W-:Y:S01]  /*0f10*/  FADD.FTZ R24, R24, R11 ;  /* 0x0000000b18187221 */ /* 0x000fe20000010000 */
[----:B------:R-:W-:Y:S01]  /*0f20*/  FFMA.FTZ R40, R3, R11, R40 ;  /* 0x0000000b03287223 */ /* 0x000fe20000010028 */
[----:B------:R-:W-:Y:S01]  /*0f30*/  FMUL.FTZ R99, R99, UR11 ;  /* 0x0000000b63637c20 */ /* 0x000fe20008410000 */
[----:B-1----:R-:W-:Y:S01]  /*0f40*/  SHF.L.U32 R78, R4, 0x10, RZ ;  /* 0x00000010044e7819 */ /* 0x002fe200000006ff */
[----:B------:R-:W-:Y:S01]  /*0f50*/  FMUL.FTZ R92, R92, UR11 ;  /* 0x0000000b5c5c7c20 */ /* 0x000fe20008410000 */
[----:B------:R-:W-:Y:S01]  /*0f60*/  PRMT R79, R7, 0x7632, R79 ;  /* 0x00007632074f7816 */ /* 0x000fe2000000004f */
[----:B------:R-:W-:Y:S01]  /*0f70*/  FADD.FTZ R4, R81, R96 ;  /* 0x0000006051047221 */ /* 0x000fe20000010000 */
[----:B------:R-:W-:Y:S01]  /*0f80*/  SHF.L.U32 R5, R7, 0x10, RZ ;  /* 0x0000001007057819 */ /* 0x000fe200000006ff */
[----:B------:R-:W-:Y:S01]  /*0f90*/  FMUL.FTZ R11, R57, R6 ;  /* 0x00000006390b7220 */ /* 0x000fe20000410000 */
        /* <DEDUP_REMOVED lines=8> */
[----:B------:R-:W-:Y:S01]  /*1020*/  FMUL.FTZ R97, R87, UR11 ;  /* 0x0000000b57617c20 */ /* 0x000fe20008410000 */
[----:B------:R-:W-:Y:S01]  /*1030*/  FMUL.FTZ R9, R59, R78 ;  /* 0x0000004e3b097220 */ /* 0x000fe20000410000 */
[----:B------:R-:W-:Y:S01]  /*1040*/  FADD.FTZ R4, R4, R95 ;  /* 0x0000005f04047221 */ /* 0x000fe20000010000 */
[----:B------:R-:W-:Y:S01]  /*1050*/  FMUL.FTZ R10, R10, UR11 ;  /* 0x0000000b0a0a7c20 */ /* 0x000fe20008410000 */
[----:B------:R-:W-:Y:S01]  /*1060*/  FFMA.FTZ R7, R99, R95, R6 ;  /* 0x0000005f63077223 */ /* 0x000fe20000010006 */
[----:B------:R-:W-:Y:S01]  /*1070*/  FADD.FTZ R20, R20, R77 ;  /* 0x0000004d14147221 */ /* 0x000fe20000010000 */
[-C--:B------:R-:W-:Y:S01]  /*1080*/  FFMA.FTZ R36, R97, R77.reuse, R36 ;  /* 0x0000004d61247223 */ /* 0x080fe20000010024 */
[----:B------:R-:W-:Y:S01]  /*1090*/  FMUL.FTZ R94, R52, R77 ;  /* 0x0000004d345e7220 */ /* 0x000fe20000410000 */
[----:B------:R-:W-:-:S02]  /*10a0*/  IMAD.U32 R82, R76, 0x10000, RZ ;  /* 0x000100004c527824 */ /* 0x000fc400078e00ff */
[----:B------:R-:W-:Y:S01]  /*10b0*/  FADD.FTZ R77, R4, R9 ;  /* 0x00000009044d7221 */ /* 0x000fe20000010000 */
[C---:B------:R-:W-:Y:S01]  /*10c0*/  FFMA.FTZ R4, R10.reuse, R9, R7 ;  /* 0x000000090a047223 */ /* 0x040fe20000010007 */
[----:B------:R-:W-:Y:S01]  /*10d0*/  FADD.FTZ R27, R27, R78 ;  /* 0x0000004e1b1b7221 */ /* 0x000fe20000010000 */
[----:B------:R-:W-:Y:S01]  /*10e0*/  FFMA.FTZ R43, R10, R78, R43 ;  /* 0x0000004e0a2b7223 */ /* 0x000fe2000001002b */
[----:B------:R-:W-:Y:S01]  /*10f0*/  FMUL.FTZ R7, R53, R82 ;  /* 0x0000005235077220 */ /* 0x000fe20000410000 */
[----:B------:R-:W-:Y:S01]  /*1100*/  FADD.FTZ R78, R77, R94 ;  /* 0x0000005e4d4e7221 */ /* 0x000fe20000010000 */
[----:B------:R-:W-:Y:S01]  /*1110*/  FMUL.FTZ R8, R8, UR11 ;  /* 0x0000000b08087c20 */ /* 0x000fe20008410000 */
[----:B------:R-:W-:Y:S01]  /*1120*/  FFMA.FTZ R77, R97, R94, R4 ;  /* 0x0000005e614d7223 */ /* 0x000fe20000010004 */
[----:B------:R-:W-:Y:S01]  /*1130*/  SHF.L.U32 R76, R79, 0x10, RZ ;  /* 0x000000104f4c7819 */ /* 0x000fe200000006ff */
[----:B------:R-:W-:Y:S01]  /*1140*/  FMUL.FTZ R93, R93, UR11 ;  /* 0x0000000b5d5d7c20 */ /* 0x000fe20008410000 */
[----:B------:R-:W-:Y:S01]  /*1150*/  FMUL.FTZ R6, R54, R5 ;  /* 0x0000000536067220 */ /* 0x000fe20000410000 */
[----:B------:R-:W-:Y:S01]  /*1160*/  FADD.FTZ R79, R78, R7 ;  /* 0x000000074e4f7221 */ /* 0x000fe20000010000 */
[----:B------:R-:W-:Y:S01]  /*1170*/  FFMA.FTZ R78, R8, R7, R77 ;  /* 0x00000007084e7223 */ /* 0x000fe2000001004d */
[----:B------:R-:W-:Y:S01]  /*1180*/  FADD.FTZ R22, R22, R5 ;  /* 0x0000000516167221 */ /* 0x000fe20000010000 */
[----:B------:R-:W-:Y:S01]  /*1190*/  FFMA.FTZ R38, R93, R5, R38 ;  /* 0x000000055d267223 */ /* 0x000fe20000010026 */
[----:B------:R-:W-:Y:S01]  /*11a0*/  FMUL.FTZ R5, R55, R76 ;  /* 0x0000004c37057220 */ /* 0x000fe20000410000 */
[----:B------:R-:W-:Y:S01]  /*11b0*/  FADD.FTZ R80, R79, R6 ;  /* 0x000000064f507221 */ /* 0x000fe20000010000 */
[----:B------:R-:W-:Y:S01]  /*11c0*/  FMUL.FTZ R4, R84, UR11 ;  /* 0x0000000b54047c20 */ /* 0x000fe20008410000 */
[----:B------:R-:W-:Y:S01]  /*11d0*/  FFMA.FTZ R78, R93, R6, R78 ;  /* 0x000000065d4e7223 */ /* 0x000fe2000001004e */
[----:B------:R-:W-:Y:S01]  /*11e0*/  FADD.FTZ R21, R21, R82 ;  /* 0x0000005215157221 */ /* 0x000fe20000010000 */
[----:B------:R-:W-:Y:S01]  /*11f0*/  FADD.FTZ R81, R80, R5 ;  /* 0x0000000550517221 */ /* 0x000fe20000010000 */
[----:B------:R-:W-:Y:S01]  /*1200*/  FFMA.FTZ R37, R8, R82, R37 ;  /* 0x0000005208257223 */ /* 0x000fe20000010025 */
[----:B------:R-:W-:Y:S01]  /*1210*/  FADD.FTZ R23, R23, R76 ;  /* 0x0000004c17177221 */ /* 0x000fe20000010000 */
[C---:B------:R-:W-:Y:S01]  /*1220*/  FFMA.FTZ R39, R4.reuse, R76, R39 ;  /* 0x0000004c04277223 */ /* 0x040fe20000010027 */
[----:B------:R-:W-:-:S07]  /*1230*/  FFMA.FTZ R80, R4, R5, R78 ;  /* 0x0000000504507223 */ /* 0x000fce000001004e */
.L_x_659:
[----:B------:R-:W-:Y:S05]  /*1240*/  BSYNC.RECONVERGENT B0 ;  /* 0x0000000000007941 */ /* 0x000fea0003800200 */
.L_x_658:
        /* <DEDUP_REMOVED lines=32> */
.L_x_661:
[----:B------:R-:W-:Y:S05]  /*1450*/  BSYNC.RECONVERGENT B0 ;  /* 0x0000000000007941 */ /* 0x000fea0003800200 */
.L_x_660:
        /* <DEDUP_REMOVED lines=63> */
[----:B------:R-:W-:Y:S01]  /*1850*/  ISETP.GE.U32.AND P0, PT, R118, RZ, PT ;  /* 0x000000ff7600720c */ /* 0x000fe20003f06070 */
[----:B------:R-:W-:Y:S01]  /*1860*/  FMUL.FTZ R77, R77, UR11 ;  /* 0x0000000b4d4d7c20 */ /* 0x000fe20008410000 */
[----:B------:R-:W-:Y:S01]  /*1870*/  FMUL.FTZ R79, R79, UR11 ;  /* 0x0000000b4f4f7c20 */ /* 0x000fe20008410000 */
[----:B------:R-:W-:Y:S01]  /*1880*/  FMUL.FTZ R76, R76, UR23 ;  /* 0x000000174c4c7c20 */ /* 0x000fe20008410000 */
[----:B------:R-:W-:Y:S01]  /*1890*/  FMUL.FTZ R78, R78, UR23 ;  /* 0x000000174e4e7c20 */ /* 0x000fe20008410000 */
[----:B------:R-:W-:Y:S01]  /*18a0*/  LOP3.LUT P2, RZ, R119, 0xff0000, RZ, 0xc0, !PT ;  /* 0x00ff000077ff7812 */ /* 0x000fe2000784c0ff */
[----:B------:R-:W-:Y:S01]  /*18b0*/  FMUL.FTZ R77, R77, UR23 ;  /* 0x000000174d4d7c20 */ /* 0x000fe20008410000 */
[----:B------:R-:W-:Y:S01]  /*18c0*/  ISETP.GE.U32.AND.EX P0, PT, R119, 0x1000000, PT, P0 ;  /* 0x010000007700780c */ /* 0x000fe20003f06100 */
[----:B------:R-:W-:Y:S01]  /*18d0*/  FMUL.FTZ R79, R79, UR23 ;  /* 0x000000174f4f7c20 */ /* 0x000fe20008410000 */
[C---:B------:R-:W-:Y:S01]  /*18e0*/  LOP3.LUT P1, RZ, R119.reuse, 0xff, RZ, 0xc0, !PT ;  /* 0x000000ff77ff7812 */ /* 0x040fe2000782c0ff */
[----:B------:R-:W-:Y:S01]  /*18f0*/  FFMA.FTZ R80, R104, UR10, R84 ;  /* 0x0000000a68507c23 */ /* 0x000fe20008010054 */
[----:B------:R-:W-:-:S02]  /*1900*/  LOP3.LUT P3, RZ, R119, 0xff00, RZ, 0xc0, !PT ;  /* 0x0000ff0077ff7812 */ /* 0x000fc4000786c0ff */
[----:B------:R-:W-:Y:S01]  /*1910*/  FSEL R76, R76, RZ, P2 ;  /* 0x000000ff4c4c7208 */ /* 0x000fe20001000000 */
[----:B------:R-:W-:Y:S01]  /*1920*/  FADD.FTZ R80, R103, -R80 ;  /* 0x8000005067507221 */ /* 0x000fe20000010000 */
[----:B------:R-:W-:Y:S02]  /*1930*/  FSEL R81, R78, RZ, P0 ;  /* 0x000000ff4e517208 */ /* 0x000fe40000000000 */
[----:B------:R-:W-:Y:S01]  /*1940*/  FSEL R77, R77, RZ, P1 ;  /* 0x000000ff4d4d7208 */ /* 0x000fe20000800000 */
[----:B------:R-:W-:Y:S01]  /*1950*/  FMUL.FTZ R80, R80, UR11 ;  /* 0x0000000b50507c20 */ /* 0x000fe20008410000 */
[----:B------:R-:W-:Y:S02]  /*1960*/  FSEL R78, R79, RZ, P3 ;  /* 0x000000ff4f4e7208 */ /* 0x000fe40001800000 */
[----:B------:R-:W-:Y:S01]  /*1970*/  F2FP.BF16.F32.PACK_AB R79, R81, R76 ;  /* 0x0000004c514f723e */ /* 0x000fe200000010ff */
[--C-:B------:R-:W-:Y:S01]  /*1980*/  FFMA.FTZ R81, R111, UR10, R84.reuse ;  /* 0x0000000a6f517c23 */ /* 0x100fe20008010054 */
[----:B------:R-:W-:Y:S01]  /*1990*/  F2FP.BF16.F32.PACK_AB R78, R78, R77 ;  /* 0x0000004d4e4e723e */ /* 0x000fe200000010ff */
[--C-:B------:R-:W-:Y:S01]  /*19a0*/  FFMA.FTZ R77, R112, UR10, R84.reuse ;  /* 0x0000000a704d7c23 */ /* 0x100fe20008010054 */
[----:B------:R-:W-:Y:S01]  /*19b0*/  FFMA.FTZ R76, R115, UR10, R84 ;  /* 0x0000000a734c7c23 */ /* 0x000fe20008010054 */
[----:B------:R-:W-:Y:S01]  /*19c0*/  FADD.FTZ R81, R108, -R81 ;  /* 0x800000516c517221 */ /* 0x000fe20000010000 */
[----:B------:R-:W-:Y:S01]  /*19d0*/  LOP3.LUT P2, RZ, R118, 0xff0000, RZ, 0xc0, !PT ;  /* 0x00ff000076ff7812 */ /* 0x000fe2000784c0ff */
[----:B------:R-:W-:Y:S01]  /*19e0*/  FADD.FTZ R77, R110, -R77 ;  /* 0x8000004d6e4d7221 */ /* 0x000fe20000010000 */
[----:B------:R-:W-:Y:S01]  /*19f0*/  FADD.FTZ R76, R113, -R76 ;  /* 0x8000004c714c7221 */ /* 0x000fe20000010000 */
[----:B------:R-:W-:Y:S01]  /*1a00*/  FMUL.FTZ R81, R81, UR11 ;  /* 0x0000000b51517c20 */ /* 0x000fe20008410000 */
[----:B------:R-:W-:Y:S01]  /*1a10*/  FMUL.FTZ R82, R80, UR23 ;  /* 0x0000001750527c20 */ /* 0x000fe20008410000 */
[----:B------:R-:W-:Y:S01]  /*1a20*/  FMUL.FTZ R77, R77, UR11 ;  /* 0x0000000b4d4d7c20 */ /* 0x000fe20008410000 */
[----:B------:R-:W-:Y:S01]  /*1a30*/  FMUL.FTZ R76, R76, UR11 ;  /* 0x0000000b4c4c7c20 */ /* 0x000fe20008410000 */
[----:B------:R-:W-:Y:S01]  /*1a40*/  FMUL.FTZ R81, R81, UR23 ;  /* 0x0000001751517c20 */ /* 0x000fe20008410000 */
[----:B------:R-:W-:Y:S01]  /*1a50*/  LOP3.LUT P3, RZ, R118, 0xff000000, RZ, 0xc0, !PT ;  /* 0xff00000076ff7812 */ /* 0x000fe2000786c0ff */
[----:B------:R-:W-:Y:S01]  /*1a60*/  FMUL.FTZ R77, R77, UR23 ;  /* 0x000000174d4d7c20 */ /* 0x000fe20008410000 */
[----:B------:R-:W-:Y:S01]  /*1a70*/  FMUL.FTZ R76, R76, UR23 ;  /* 0x000000174c4c7c20 */ /* 0x000fe20008410000 */
[----:B------:R-:W-:-:S02]  /*1a80*/  LOP3.LUT P1, RZ, R118, 0xff00, RZ, 0xc0, !PT ;  /* 0x0000ff0076ff7812 */ /* 0x000fc4000782c0ff */
[----:B------:R-:W-:Y:S02]  /*1a90*/  LOP3.LUT P0, RZ, R118, 0xff, RZ, 0xc0, !PT ;  /* 0x000000ff76ff7812 */ /* 0x000fe4000780c0ff */
[----:B------:R-:W-:Y:S02]  /*1aa0*/  FSEL R80, R81, RZ, P2 ;  /* 0x000000ff51507208 */ /* 0x000fe40001000000 */
[----:B------:R-:W-:Y:S02]  /*1ab0*/  FSEL R83, R82, RZ, P3 ;  /* 0x000000ff52537208 */ /* 0x000fe40001800000 */
[----:B------:R-:W-:Y:S02]  /*1ac0*/  FSEL R81, R77, RZ, P1 ;  /* 0x000000ff4d517208 */ /* 0x000fe40000800000 */
[----:B------:R-:W-:Y:S02]  /*1ad0*/  FSEL R76, R76, RZ, P0 ;  /* 0x000000ff4c4c7208 */ /* 0x000fe40000000000 */
[----:B------:R-:W-:-:S02]  /*1ae0*/  F2FP.BF16.F32.PACK_AB R77, R83, R80 ;  /* 0x00000050534d723e */ /* 0x000fc400000010ff */
[----:B------:R-:W-:Y:S01]  /*1af0*/  F2FP.BF16.F32.PACK_AB R76, R81, R76 ;  /* 0x0000004c514c723e */ /* 0x000fe200000010ff */
[----:B------:R-:W-:Y:S06]  /*1b00*/  BRA `(.L_x_667) ;  /* 0x00000020007c7947 */ /* 0x000fec0003800000 */
.L_x_666:
        /* <DEDUP_REMOVED lines=17> */
[C---:B------:R-:W-:Y:S01]  /*1c20*/  ISETP.GE.U32.AND.EX P0, PT, R119.reuse, 0x1000000, PT, P0 ;  /* 0x010000007700780c */ /* 0x040fe20003f06100 */
        /* <DEDUP_REMOVED lines=9> */
[--C-:B------:R-:W-:Y:S01]  /*1cc0*/  FFMA.FTZ R76, R104, UR10, R84.reuse ;  /* 0x0000000a684c7c23 */ /* 0x100fe20008010054 */
[----:B------:R-:W-:Y:S01]  /*1cd0*/  F2FP.BF16.F32.PACK_AB R78, R77, R68 ;  /* 0x000000444d4e723e */ /* 0x000fe200000010ff */
[--C-:B------:R-:W-:Y:S01]  /*1ce0*/  FFMA.FTZ R77, R111, UR10, R84.reuse ;  /* 0x0000000a6f4d7c23 */ /* 0x100fe20008010054 */
[----:B------:R-:W-:Y:S01]  /*1cf0*/  F2FP.BF16.F32.PACK_AB R70, R70, R69 ;  /* 0x000000454646723e */ /* 0x000fe200000010ff */
        /* <DEDUP_REMOVED lines=27> */
.L_x_665:
[----:B------:R-:W-:Y:S01]  /*1eb0*/  UMOV UR4, UR8 ;  /* 0x0000000800047c82 */ /* 0x000fe20008000000 */
[----:B------:R-:W-:Y:S01]  /*1ec0*/  UMOV UR5, UR9 ;  /* 0x0000000900057c82 */ /* 0x000fe20008000000 */
[----:B------:R-:W-:-:S04]  /*1ed0*/  UISETP.NE.U32.AND UP0, UPT, UR4, URZ, UPT ;  /* 0x000000ff0400728c */ /* 0x000fc8000bf05070 */
[----:B------:R-:W-:-:S09]  /*1ee0*/  UISETP.NE.AND.EX UP0, UPT, UR5, URZ, UPT, UP0 ;  /* 0x000000ff0500728c */ /* 0x000fd2000bf05300 */
[----:B------:R-:W-:Y:S05]  /*1ef0*/  BRA.U UP0, `(.L_x_668) ;  /* 0x0000000500087547 */ /* 0x000fea000b800000 */
[----:B------:R-:W-:Y:S01]  /*1f00*/  PRMT R77, R19, 0x7632, R77 ;  /* 0x00007632134d7816 */ /* 0x000fe2000000004d */
        /* <DEDUP_REMOVED lines=14> */
[----:B------:R-:W-:Y:S01]  /*1ff0*/  LOP3.LUT P2, RZ, R119, 0xff0000, RZ, 0xc0, !PT ;  /* 0x00ff000077ff7812 */ /* 0x000fe2000784c0ff */
[----:B------:R-:W-:Y:S01]  /*2000*/  IMAD.U32 R77, R77, 0x10000, RZ ;  /* 0x000100004d4d7824 */ /* 0x000fe200078e00ff */
[----:B------:R-:W-:Y:S01]  /*2010*/  SHF.L.U32 R76, R76, 0x10, RZ ;  /* 0x000000104c4c7819 */ /* 0x000fe200000006ff */
[----:B------:R-:W-:Y:S01]  /*2020*/  FADD.FTZ R81, R110, -R81 ;  /* 0x800000516e517221 */ /* 0x000fe20000010000 */
[----:B------:R-:W-:Y:S01]  /*2030*/  ISETP.GE.U32.AND P0, PT, R118, RZ, PT ;  /* 0x000000ff7600720c */ /* 0x000fe20003f06070 */
[----:B------:R-:W-:Y:S01]  /*2040*/  FFMA.FTZ R77, R80, UR11, R77 ;  /* 0x0000000b504d7c23 */ /* 0x000fe2000801004d */
[----:B------:R-:W-:Y:S01]  /*2050*/  FFMA.FTZ R80, R107, UR10, R84 ;  /* 0x0000000a6b507c23 */ /* 0x000fe20008010054 */
[----:B------:R-:W-:Y:S01]  /*2060*/  FFMA.FTZ R76, R81, UR11, R76 ;  /* 0x0000000b514c7c23 */ /* 0x000fe2000801004c */
[----:B------:R-:W-:Y:S01]  /*2070*/  FFMA.FTZ R81, R109, UR10, R84 ;  /* 0x0000000a6d517c23 */ /* 0x000fe20008010054 */
[----:B------:R-:W-:Y:S01]  /*2080*/  LOP3.LUT P1, RZ, R119, 0xff, RZ, 0xc0, !PT ;  /* 0x000000ff77ff7812 */ /* 0x000fe2000782c0ff */
        /* <DEDUP_REMOVED lines=12> */
[----:B------:R-:W-:-:S03]  /*2150*/  ISETP.GE.U32.AND.EX P0, PT, R119, 0x1000000, PT, P0 ;  /* 0x010000007700780c */ /* 0x000fc60003f06100 */
[----:B------:R-:W-:Y:S01]  /*2160*/  FSEL R78, R80, RZ, P1 ;  /* 0x000000ff504e7208 */ /* 0x000fe20000800000 */
[--C-:B------:R-:W-:Y:S01]  /*2170*/  FFMA.FTZ R80, R115, UR10, R84.reuse ;  /* 0x0000000a73507c23 */ /* 0x100fe20008010054 */
[----:B------:R-:W-:Y:S02]  /*2180*/  FSEL R82, R81, RZ, P2 ;  /* 0x000000ff51527208 */ /* 0x000fe40001000000 */
[----:B------:R-:W-:Y:S02]  /*2190*/  FSEL R81, R79, RZ, P3 ;  /* 0x000000ff4f517208 */ /* 0x000fe40001800000 */
[----:B------:R-:W-:Y:S02]  /*21a0*/  FSEL R83, R83, RZ, P0 ;  /* 0x000000ff53537208 */ /* 0x000fe40000000000 */
[----:B------:R-:W-:Y:S01]  /*21b0*/  F2FP.BF16.F32.PACK_AB R78, R81, R78 ;  /* 0x0000004e514e723e */ /* 0x000fe200000010ff */
[----:B------:R-:W-:Y:S01]  /*21c0*/  FFMA.FTZ R81, R111, UR10, R84 ;  /* 0x0000000a6f517c23 */ /* 0x000fe20008010054 */
[----:B------:R-:W-:Y:S01]  /*21d0*/  F2FP.BF16.F32.PACK_AB R79, R83, R82 ;  /* 0x00000052534f723e */ /* 0x000fe200000010ff */
[----:B------:R-:W-:Y:S01]  /*21e0*/  FADD.FTZ R83, R113, -R80 ;  /* 0x8000005071537221 */ /* 0x000fe20000010000 */
[----:B------:R-:W-:Y:S01]  /*21f0*/  SHF.L.U32 R80, R16, 0x10, RZ ;  /* 0x0000001010507819 */ /* 0x000fe200000006ff */
[----:B------:R-:W-:Y:S01]  /*2200*/  FADD.FTZ R82, R108, -R81 ;  /* 0x800000516c527221 */ /* 0x000fe20000010000 */
[----:B------:R-:W-:Y:S01]  /*2210*/  IMAD.U32 R81, R17, 0x10000, RZ ;  /* 0x0001000011517824 */ /* 0x000fe200078e00ff */
[----:B------:R-:W-:-:S02]  /*2220*/  LOP3.LUT P2, RZ, R118, 0xff0000, RZ, 0xc0, !PT ;  /* 0x00ff000076ff7812 */ /* 0x000fc4000784c0ff */
[----:B------:R-:W-:Y:S01]  /*2230*/  FFMA.FTZ R80, R83, UR11, R80 ;  /* 0x0000000b53507c23 */ /* 0x000fe20008010050 */
[----:B------:R-:W-:Y:S01]  /*2240*/  FFMA.FTZ R81, R82, UR11, R81 ;  /* 0x0000000b52517c23 */ /* 0x000fe20008010051 */
[----:B------:R-:W-:Y:S01]  /*2250*/  LOP3.LUT P1, RZ, R118, 0xff00, RZ, 0xc0, !PT ;  /* 0x0000ff0076ff7812 */ /* 0x000fe2000782c0ff */
[----:B------:R-:W-:Y:S01]  /*2260*/  FMUL.FTZ R82, R77, UR23 ;  /* 0x000000174d527c20 */ /* 0x000fe20008410000 */
[----:B------:R-:W-:Y:S01]  /*2270*/  FMUL.FTZ R80, R80, UR23 ;  /* 0x0000001750507c20 */ /* 0x000fe20008410000 */
[----:B------:R-:W-:Y:S01]  /*2280*/  FMUL.FTZ R81, R81, UR23 ;  /* 0x0000001751517c20 */ /* 0x000fe20008410000 */
        /* <DEDUP_REMOVED lines=9> */
.L_x_668:
[----:B------:R-:W-:Y:S01]  /*2320*/  PRMT R77, R19, 0x7632, R77 ;  /* 0x00007632134d7816 */ /* 0x000fe2000000004d */
[--C-:B------:R-:W-:Y:S01]  /*2330*/  FFMA.FTZ R76, R107, UR10, R84.reuse ;  /* 0x0000000a6b4c7c23 */ /* 0x100fe20008010054 */
[----:B------:R-:W-:Y:S01]  /*2340*/  FFMA.FTZ R80, R98, UR10, R84 ;  /* 0x0000000a62507c23 */ /* 0x000fe20008010054 */
[----:B------:R-:W-:Y:S01]  /*2350*/  PRMT R68, R17, 0x7632, R68 ;  /* 0x0000763211447816 */ /* 0x000fe20000000044 */
[--C-:B------:R-:W-:Y:S01]  /*2360*/  FFMA.FTZ R71, R102, UR10, R84.reuse ;  /* 0x0000000a66477c23 */ /* 0x100fe20008010054 */
[----:B------:R-:W-:Y:S01]  /*2370*/  FFMA.FTZ R70, R104, UR10, R84 ;  /* 0x0000000a68467c23 */ /* 0x000fe20008010054 */
[----:B------:R-:W-:Y:S01]  /*2380*/  SHF.L.U32 R81, R77, 0x10, RZ ;  /* 0x000000104d517819 */ /* 0x000fe200000006ff */
[----:B------:R-:W-:Y:S02]  /*2390*/  IMAD.U32 R79, R19, 0x10000, RZ ;  /* 0x00010000134f7824 */ /* 0x000fe400078e00ff */
[----:B------:R-:W-:Y:S01]  /*23a0*/  FADD.FTZ R78, R105, -R76 ;  /* 0x8000004c694e7221 */ /* 0x000fe20000010000 */
[----:B------:R-:W-:Y:S01]  /*23b0*/  FADD.FTZ R80, R101, -R80 ;  /* 0x8000005065507221 */ /* 0x000fe20000010000 */
[----:B------:R-:W-:Y:S01]  /*23c0*/  PRMT R69, R18, 0x7632, R69 ;  /* 0x0000763212457816 */ /* 0x000fe20000000045 */
[----:B------:R-:W-:Y:S01]  /*23d0*/  FADD.FTZ R76, R100, -R71 ;  /* 0x80000047644c7221 */ /* 0x000fe20000010000 */
[----:B------:R-:W-:Y:S01]  /*23e0*/  SHF.L.U32 R77, R68, 0x10, RZ ;  /* 0x00000010444d7819 */ /* 0x000fe200000006ff */
[----:B------:R-:W-:Y:S01]  /*23f0*/  FADD.FTZ R68, R103, -R70 ;  /* 0x8000004667447221 */ /* 0x000fe20000010000 */
[----:B------:R-:W-:Y:S01]  /*2400*/  FFMA.FTZ R71, R78, UR11, R79 ;  /* 0x0000000b4e477c23 */ /* 0x000fe2000801004f */
[----:B------:R-:W-:Y:S01]  /*2410*/  FFMA.FTZ R82, R80, UR11, R81 ;  /* 0x0000000b50527c23 */ /* 0x000fe20008010051 */
[----:B------:R-:W-:Y:S01]  /*2420*/  ISETP.GE.U32.AND P0, PT, R118, RZ, PT ;  /* 0x000000ff7600720c */ /* 0x000fe20003f06070 */
[----:B------:R-:W-:Y:S01]  /*2430*/  FFMA.FTZ R79, R109, UR10, R84 ;  /* 0x0000000a6d4f7c23 */ /* 0x000fe20008010054 */
[----:B------:R-:W-:-:S02]  /*2440*/  IMAD.U32 R69, R69, 0x10000, RZ ;  /* 0x0001000045457824 */ /* 0x000fc400078e00ff */
[----:B------:R-:W-:Y:S01]  /*2450*/  FFMA.FTZ R68, R68, UR11, R77 ;  /* 0x0000000b44447c23 */ /* 0x000fe2000801004d */
[----:B------:R-:W-:Y:S01]  /*2460*/  PRMT R70, R16, 0x7632, R70 ;  /* 0x0000763210467816 */ /* 0x000fe20000000046 */
[--C-:B------:R-:W-:Y:S01]  /*2470*/  FFMA.FTZ R77, R112, UR10, R84.reuse ;  /* 0x0000000a704d7c23 */ /* 0x100fe20008010054 */
[----:B------:R-:W-:Y:S01]  /*2480*/  FMUL.FTZ R83, R82, UR23 ;  /* 0x0000001752537c20 */ /* 0x000fe20008410000 */
[----:B------:R-:W-:Y:S01]  /*2490*/  FMUL.FTZ R80, R71, UR23 ;  /* 0x0000001747507c20 */ /* 0x000fe20008410000 */
[C---:B------:R-:W-:Y:S01]  /*24a0*/  LOP3.LUT P1, RZ, R119.reuse, 0xff0000, RZ, 0xc0, !PT ;  /* 0x00ff000077ff7812 */ /* 0x040fe2000782c0ff */
[----:B------:R-:W-:Y:S01]  /*24b0*/  FADD.FTZ R78, R106, -R79 ;  /* 0x8000004f6a4e7221 */ /* 0x000fe20000010000 */
[----:B------:R-:W-:Y:S01]  /*24c0*/  ISETP.GE.U32.AND.EX P0, PT, R119, 0x1000000, PT, P0 ;  /* 0x010000007700780c */ /* 0x000fe20003f06100 */
[----:B------:R-:W-:Y:S01]  /*24d0*/  FFMA.FTZ R69, R76, UR11, R69 ;  /* 0x0000000b4c457c23 */ /* 0x000fe20008010045 */
[----:B------:R-:W-:Y:S01]  /*24e0*/  IMAD.U32 R81, R18, 0x10000, RZ ;  /* 0x0001000012517824 */ /* 0x000fe200078e00ff */
[----:B------:R-:W-:Y:S01]  /*24f0*/  SHF.L.U32 R79, R70, 0x10, RZ ;  /* 0x00000010464f7819 */ /* 0x000fe200000006ff */
[----:B------:R-:W-:Y:S01]  /*2500*/  FADD.FTZ R76, R110, -R77 ;  /* 0x8000004d6e4c7221 */ /* 0x000fe20000010000 */
[----:B------:R-:W-:Y:S01]  /*2510*/  FSEL R83, R83, RZ, P0 ;  /* 0x000000ff53537208 */ /* 0x000fe20000000000 */
[--C-:B------:R-:W-:Y:S01]  /*2520*/  FFMA.FTZ R77, R111, UR10, R84.reuse ;  /* 0x0000000a6f4d7c23 */ /* 0x100fe20008010054 */
[----:B------:R-:W-:Y:S01]  /*2530*/  FSEL R80, R80, RZ, P1 ;  /* 0x000000ff50507208 */ /* 0x000fe20000800000 */
[----:B------:R-:W-:Y:S01]  /*2540*/  FFMA.FTZ R78, R78, UR11, R81 ;  /* 0x0000000b4e4e7c23 */ /* 0x000fe20008010051 */
[----:B------:R-:W-:Y:S01]  /*2550*/  FFMA.FTZ R70, R115, UR10, R84 ;  /* 0x0000000a73467c23 */ /* 0x000fe20008010054 */
[----:B------:R-:W-:Y:S01]  /*2560*/  FFMA.FTZ R76, R76, UR11, R79 ;  /* 0x0000000b4c4c7c23 */ /* 0x000fe2000801004f */
[----:B------:R-:W-:Y:S01]  /*2570*/  F2FP.BF16.F32.PACK_AB R79, R83, R80 ;  /* 0x00000050534f723e */ /* 0x000fe200000010ff */
[----:B------:R-:W-:Y:S01]  /*2580*/  FADD.FTZ R80, R108, -R77 ;  /* 0x8000004d6c507221 */ /* 0x000fe20000010000 */
[----:B------:R-:W-:Y:S01]  /*2590*/  F2FP.BF16.F32.PACK_AB R71, R82, R71 ;  /* 0x000000475247723e */ /* 0x000fe200000010ff */
[----:B------:R-:W-:Y:S01]  /*25a0*/  FMUL.FTZ R81, R78, UR23 ;  /* 0x000000174e517c20 */ /* 0x000fe20008410000 */
[----:B------:R-:W-:Y:S01]  /*25b0*/  FADD.FTZ R77, R113, -R70 ;  /* 0x80000046714d7221 */ /* 0x000fe20000010000 */
[----:B------:R-:W-:Y:S01]  /*25c0*/  FMUL.FTZ R82, R69, UR23 ;  /* 0x0000001745527c20 */ /* 0x000fe20008410000 */
[C---:B------:R-:W-:Y:S01]  /*25d0*/  LOP3.LUT P0, RZ, R119.reuse, 0xff, RZ, 0xc0, !PT ;  /* 0x000000ff77ff7812 */ /* 0x040fe2000780c0ff */
[----:B------:R-:W-:Y:S01]  /*25e0*/  FMUL.FTZ R83, R68, UR23 ;  /* 0x0000001744537c20 */ /* 0x000fe20008410000 */
[----:B------:R-:W-:-:S02]  /*25f0*/  LOP3.LUT P1, RZ, R119, 0xff00, RZ, 0xc0, !PT ;  /* 0x0000ff0077ff7812 */ /* 0x000fc4000782c0ff */
[----:B------:R-:W-:Y:S01]  /*2600*/  F2FP.BF16.F32.PACK_AB R70, R69, R78 ;  /* 0x0000004e4546723e */ /* 0x000fe200000010ff */
[----:B------:R-:W-:Y:S01]  /*2610*/  IMAD.U32 R69, R17, 0x10000, RZ ;  /* 0x0001000011457824 */ /* 0x000fe200078e00ff */
[----:B------:R-:W-:Y:S02]  /*2620*/  SHF.L.U32 R78, R16, 0x10, RZ ;  /* 0x00000010104e7819 */ /* 0x000fe400000006ff */
[----:B------:R-:W-:Y:S01]  /*2630*/  FSEL R81, R81, RZ, P0 ;  /* 0x000000ff51517208 */ /* 0x000fe20000000000 */
[----:B------:R-:W-:Y:S01]  /*2640*/  FFMA.FTZ R69, R80, UR11, R69 ;  /* 0x0000000b50457c23 */ /* 0x000fe20008010045 */
[----:B------:R-:W-:Y:S01]  /*2650*/  FSEL R82, R82, RZ, P1 ;  /* 0x000000ff52527208 */ /* 0x000fe20000800000 */
[----:B------:R-:W-:Y:S01]  /*2660*/  FFMA.FTZ R77, R77, UR11, R78 ;  /* 0x0000000b4d4d7c23 */ /* 0x000fe2000801004e */
[----:B------:R-:W-:Y:S02]  /*2670*/  LOP3.LUT P2, RZ, R118, 0xff0000, RZ, 0xc0, !PT ;  /* 0x00ff000076ff7812 */ /* 0x000fe4000784c0ff */
[----:B------:R-:W-:Y:S01]  /*2680*/  F2FP.BF16.F32.PACK_AB R78, R82, R81 ;  /* 0x00000051524e723e */ /* 0x000fe200000010ff */
[----:B------:R-:W-:Y:S01]  /*2690*/  FMUL.FTZ R81, R69, UR23 ;  /* 0x0000001745517c20 */ /* 0x000fe20008410000 */
[----:B------:R-:W-:Y:S01]  /*26a0*/  F2FP.BF16.F32.PACK_AB R69, R68, R69 ;  /* 0x000000454445723e */ /* 0x000fe200000010ff */
[----:B------:R-:W-:Y:S01]  /*26b0*/  FMUL.FTZ R80, R77, UR23 ;  /* 0x000000174d507c20 */ /* 0x000fe20008410000 */
[C---:B------:R-:W-:Y:S01]  /*26c0*/  F2FP.BF16.F32.PACK_AB R68, R76.reuse, R77 ;  /* 0x0000004d4c44723e */ /* 0x040fe200000010ff */
[----:B------:R-:W-:Y:S01]  /*26d0*/  FMUL.FTZ R77, R76, UR23 ;  /* 0x000000174c4d7c20 */ /* 0x000fe20008410000 */
[----:B------:R-:W-:-:S02]  /*26e0*/  LOP3.LUT P3, RZ, R118, 0xff000000, RZ, 0xc0, !PT ;  /* 0xff00000076ff7812 */ /* 0x000fc4000786c0ff */
[C---:B------:R-:W-:Y:S02]  /*26f0*/  LOP3.LUT P0, RZ, R118.reuse, 0xff, RZ, 0xc0, !PT ;  /* 0x000000ff76ff7812 */ /* 0x040fe4000780c0ff */
[----:B------:R-:W-:Y:S02]  /*2700*/  LOP3.LUT P1, RZ, R118, 0xff00, RZ, 0xc0, !PT ;  /* 0x0000ff0076ff7812 */ /* 0x000fe4000782c0ff */
[----:B------:R-:W-:Y:S02]  /*2710*/  FSEL R82, R81, RZ, P2 ;  /* 0x000000ff51527208 */ /* 0x000fe40001000000 */
[----:B------:R-:W-:Y:S02]  /*2720*/  FSEL R83, R83, RZ, P3 ;  /* 0x000000ff53537208 */ /* 0x000fe40001800000 */
[----:B------:R-:W-:Y:S02]  /*2730*/  FSEL R76, R80, RZ, P0 ;  /* 0x000000ff504c7208 */ /* 0x000fe40000000000 */
[----:B------:R-:W-:-:S02]  /*2740*/  FSEL R81, R77, RZ, P1 ;  /* 0x000000ff4d517208 */ /* 0x000fc40000800000 */
[----:B------:R-:W-:Y:S02]  /*2750*/  F2FP.BF16.F32.PACK_AB R77, R83, R82 ;  /* 0x00000052534d723e */ /* 0x000fe400000010ff */
[----:B------:R-:W-:Y:S01]  /*2760*/  F2FP.BF16.F32.PACK_AB R76, R81, R76 ;  /* 0x0000004c514c723e */ /* 0x000fe200000010ff */
[----:B------:R-:W-:Y:S06]  /*2770*/  BRA `(.L_x_667) ;  /* 0x0000001400607947 */ /* 0x000fec0003800000 */
.L_x_664:
        /* <DEDUP_REMOVED lines=14> */
[----:B------:R-:W-:Y:S01]  /*2860*/  ISETP.GE.U32.AND P0, PT, R118, RZ, PT ;  /* 0x000000ff7600720c */ /* 0x000fe20003f06070 */
[----:B------:R-:W-:Y:S01]  /*2870*/  FADD.FTZ R77, R100, -R77 ;  /* 0x8000004d644d7221 */ /* 0x000fe20000010000 */
[----:B------:R-:W-:Y:S01]  /*2880*/  FMUL.FTZ R74, R74, UR11 ;  /* 0x0000000b4a4a7c20 */ /* 0x000fe20008410000 */
[----:B------:R-:W-:Y:S01]  /*2890*/  FMUL.FTZ R72, R72, UR11 ;  /* 0x0000000b48487c20 */ /* 0x000fe20008410000 */
[----:B------:R-:W-:Y:S01]  /*28a0*/  ISETP.GE.U32.AND.EX P1, PT, R123, 0x1000000, PT, P1 ;  /* 0x010000007b00780c */ /* 0x000fe20003f26110 */
[----:B------:R-:W-:Y:S01]  /*28b0*/  FMUL.FTZ R77, R77, UR11 ;  /* 0x0000000b4d4d7c20 */ /* 0x000fe20008410000 */
[----:B------:R-:W-:Y:S01]  /*28c0*/  FMUL.FTZ R74, R74, UR23 ;  /* 0x000000174a4a7c20 */ /* 0x000fe20008410000 */
[----:B------:R-:W-:Y:S01]  /*28d0*/  FMUL.FTZ R73, R72, UR23 ;  /* 0x0000001748497c20 */ /* 0x000fe20008410000 */
[----:B------:R-:W-:Y:S01]  /*28e0*/  LOP3.LUT P2, RZ, R123, 0xff0000, RZ, 0xc0, !PT ;  /* 0x00ff00007bff7812 */ /* 0x000fe2000784c0ff */
[----:B------:R-:W-:Y:S01]  /*28f0*/  FMUL.FTZ R77, R77, UR23 ;  /* 0x000000174d4d7c20 */ /* 0x000fe20008410000 */
[----:B------:R-:W-:-:S02]  /*2900*/  LOP3.LUT P3, RZ, R119, 0xff0000, RZ, 0xc0, !PT ;  /* 0x00ff000077ff7812 */ /* 0x000fc4000786c0ff */
[----:B------:R-:W-:Y:S02]  /*2910*/  ISETP.GE.U32.AND.EX P0, PT, R119, 0x1000000, PT, P0 ;  /* 0x010000007700780c */ /* 0x000fe40003f06100 */
[C---:B------:R-:W-:Y:S02]  /*2920*/  FSEL R72, R74.reuse, RZ, P1 ;  /* 0x000000ff4a487208 */ /* 0x040fe40000800000 */
[C---:B------:R-:W-:Y:S02]  /*2930*/  FSEL R75, R73.reuse, RZ, P2 ;  /* 0x000000ff494b7208 */ /* 0x040fe40001000000 */
[----:B------:R-:W-:Y:S01]  /*2940*/  FSEL R79, R73, RZ, P3 ;  /* 0x000000ff494f7208 */ /* 0x000fe20001800000 */
[--C-:B------:R-:W-:Y:S01]  /*2950*/  FFMA.FTZ R73, R109, UR10, R84.reuse ;  /* 0x0000000a6d497c23 */ /* 0x100fe20008010054 */
[----:B------:R-:W-:Y:S02]  /*2960*/  FSEL R74, R74, RZ, P0 ;  /* 0x000000ff4a4a7208 */ /* 0x000fe40000000000 */
[----:B------:R-:W-:Y:S01]  /*2970*/  F2FP.BF16.F32.PACK_AB R75, R72, R75 ;  /* 0x0000004b484b723e */ /* 0x000fe200000010ff */
[--C-:B------:R-:W-:Y:S01]  /*2980*/  FFMA.FTZ R72, R104, UR10, R84.reuse ;  /* 0x0000000a68487c23 */ /* 0x100fe20008010054 */
[----:B------:R-:W-:Y:S01]  /*2990*/  F2FP.BF16.F32.PACK_AB R79, R74, R79 ;  /* 0x0000004f4a4f723e */ /* 0x000fe200000010ff */
[----:B------:R-:W-:Y:S01]  /*29a0*/  FADD.FTZ R74, R106, -R73 ;  /* 0x800000496a4a7221 */ /* 0x000fe20000010000 */
[----:B------:R-:W-:Y:S01]  /*29b0*/  FFMA.FTZ R73, R111, UR10, R84 ;  /* 0x0000000a6f497c23 */ /* 0x000fe20008010054 */
[----:B------:R-:W-:Y:S01]  /*29c0*/  FADD.FTZ R72, R103, -R72 ;  /* 0x8000004867487221 */ /* 0x000fe20000010000 */
[----:B------:R-:W-:Y:S01]  /*29d0*/  LOP3.LUT P0, RZ, R119, 0xff, RZ, 0xc0, !PT ;  /* 0x000000ff77ff7812 */ /* 0x000fe2000780c0ff */
[----:B------:R-:W-:Y:S01]  /*29e0*/  FMUL.FTZ R74, R74, UR11 ;  /* 0x0000000b4a4a7c20 */ /* 0x000fe20008410000 */
[----:B------:R-:W-:Y:S01]  /*29f0*/  FADD.FTZ R73, R108, -R73 ;  /* 0x800000496c497221 */ /* 0x000fe20000010000 */
[----:B------:R-:W-:Y:S01]  /*2a00*/  LOP3.LUT P3, RZ, R123, 0xff, RZ, 0xc0, !PT ;  /* 0x000000ff7bff7812 */ /* 0x000fe2000786c0ff */
[----:B------:R-:W-:Y:S01]  /*2a10*/  FMUL.FTZ R72, R72, UR11 ;  /* 0x0000000b48487c20 */ /* 0x000fe20008410000 */
[----:B------:R-:W-:Y:S01]  /*2a20*/  FMUL.FTZ R74, R74, UR23 ;  /* 0x000000174a4a7c20 */ /* 0x000fe20008410000 */
        /* <DEDUP_REMOVED lines=9> */
[C---:B------:R-:W-:Y:S02]  /*2ac0*/  FSEL R83, R77.reuse, RZ, P2 ;  /* 0x000000ff4d537208 */ /* 0x040fe40001000000 */
[----:B------:R-:W-:Y:S02]  /*2ad0*/  FSEL R77, R77, RZ, P1 ;  /* 0x000000ff4d4d7208 */ /* 0x000fe40000800000 */
[----:B------:R-:W-:-:S02]  /*2ae0*/  FSEL R73, R76, RZ, P0 ;  /* 0x000000ff4c497208 */ /* 0x000fc40000000000 */
        /* <DEDUP_REMOVED lines=28> */
.L_x_670:
[--C-:B------:R-:W-:Y:S01]  /*2cb0*/  FFMA.FTZ R68, R107, UR10, R84.reuse ;  /* 0x0000000a6b447c23 */ /* 0x100fe20008010054 */
[--C-:B------:R-:W-:Y:S01]  /*2cc0*/  FFMA.FTZ R70, R98, UR10, R84.reuse ;  /* 0x0000000a62467c23 */ /* 0x100fe20008010054 */
[----:B------:R-:W-:Y:S01]  /*2cd0*/  ISETP.GE.U32.AND P1, PT, R118, RZ, PT ;  /* 0x000000ff7600720c */ /* 0x000fe20003f26070 */
[----:B------:R-:W-:Y:S01]  /*2ce0*/  FFMA.FTZ R69, R109, UR10, R84 ;  /* 0x0000000a6d457c23 */ /* 0x000fe20008010054 */
[----:B------:R-:W-:Y:S01]  /*2cf0*/  FADD.FTZ R68, R105, -R68 ;  /* 0x8000004469447221 */ /* 0x000fe20000010000 */
[----:B------:R-:W-:Y:S01]  /*2d00*/  FADD.FTZ R70, R101, -R70 ;  /* 0x8000004665467221 */ /* 0x000fe20000010000 */
[----:B------:R-:W-:Y:S01]  /*2d10*/  ISETP.GE.U32.AND P0, PT, R122, RZ, PT ;  /* 0x000000ff7a00720c */ /* 0x000fe20003f06070 */
[----:B------:R-:W-:Y:S01]  /*2d20*/  FFMA.FTZ R73, R102, UR10, R84 ;  /* 0x0000000a66497c23 */ /* 0x000fe20008010054 */
[----:B------:R-:W-:Y:S01]  /*2d30*/  FMUL.FTZ R68, R68, UR11 ;  /* 0x0000000b44447c20 */ /* 0x000fe20008410000 */
[----:B------:R-:W-:Y:S01]  /*2d40*/  FMUL.FTZ R75, R70, UR11 ;  /* 0x0000000b464b7c20 */ /* 0x000fe20008410000 */
[----:B------:R-:W-:Y:S01]  /*2d50*/  LOP3.LUT P2, RZ, R119, 0xff0000, RZ, 0xc0, !PT ;  /* 0x00ff000077ff7812 */ /* 0x000fe2000784c0ff */
[----:B------:R-:W-:Y:S01]  /*2d60*/  FADD.FTZ R69, R106, -R69 ;  /* 0x800000456a457221 */ /* 0x000fe20000010000 */
[----:B------:R-:W-:Y:S01]  /*2d70*/  FMUL.FTZ R70, R68, UR23 ;  /* 0x0000001744467c20 */ /* 0x000fe20008410000 */
[----:B------:R-:W-:Y:S01]  /*2d80*/  LOP3.LUT P3, RZ, R123, 0xff0000, RZ, 0xc0, !PT ;  /* 0x00ff00007bff7812 */ /* 0x000fe2000786c0ff */
[----:B------:R-:W-:Y:S01]  /*2d90*/  FADD.FTZ R73, R100, -R73 ;  /* 0x8000004964497221 */ /* 0x000fe20000010000 */
[C---:B------:R-:W-:Y:S01]  /*2da0*/  F2FP.BF16.F32.PACK_AB R71, R75.reuse, R68 ;  /* 0x000000444b47723e */ /* 0x040fe200000010ff */
[----:B------:R-:W-:Y:S01]  /*2db0*/  FMUL.FTZ R68, R75, UR23 ;  /* 0x000000174b447c20 */ /* 0x000fe20008410000 */
[----:B------:R-:W-:Y:S01]  /*2dc0*/  ISETP.GE.U32.AND.EX P0, PT, R123, 0x1000000, PT, P0 ;  /* 0x010000007b00780c */ /* 0x000fe20003f06100 */
[----:B------:R-:W-:Y:S01]  /*2dd0*/  FMUL.FTZ R69, R69, UR11 ;  /* 0x0000000b45457c20 */ /* 0x000fe20008410000 */
[----:B------:R-:W-:-:S02]  /*2de0*/  ISETP.GE.U32.AND.EX P1, PT, R119, 0x1000000, PT, P1 ;  /* 0x010000007700780c */ /* 0x000fc40003f26110 */
[C---:B------:R-:W-:Y:S02]  /*2df0*/  FSEL R75, R70.reuse, RZ, P3 ;  /* 0x000000ff464b7208 */ /* 0x040fe40001800000 */
[----:B------:R-:W-:Y:S02]  /*2e00*/  FSEL R79, R70, RZ, P2 ;  /* 0x000000ff464f7208 */ /* 0x000fe40001000000 */
[C---:B------:R-:W-:Y:S02]  /*2e10*/  FSEL R72, R68.reuse, RZ, P0 ;  /* 0x000000ff44487208 */ /* 0x040fe40000000000 */
[----:B------:R-:W-:Y:S01]  /*2e20*/  FSEL R70, R68, RZ, P1 ;  /* 0x000000ff44467208 */ /* 0x000fe20000800000 */
[----:B------:R-:W-:Y:S01]  /*2e30*/  FMUL.FTZ R68, R73, UR11 ;  /* 0x0000000b49447c20 */ /* 0x000fe20008410000 */
[----:B------:R-:W-:Y:S01]  /*2e40*/  F2FP.BF16.F32.PACK_AB R75, R72, R75 ;  /* 0x0000004b484b723e */ /* 0x000fe200000010ff */
[----:B------:R-:W-:Y:S01]  /*2e50*/  FMUL.FTZ R72, R69, UR23 ;  /* 0x0000001745487c20 */ /* 0x000fe20008410000 */
[----:B------:R-:W-:Y:S01]  /*2e60*/  F2FP.BF16.F32.PACK_AB R79, R70, R79 ;  /* 0x0000004f464f723e */ /* 0x000fe200000010ff */
[C---:B------:R-:W-:Y:S01]  /*2e70*/  FMUL.FTZ R73, R68.reuse, UR23 ;  /* 0x0000001744497c20 */ /* 0x040fe20008410000 */
[----:B------:R-:W-:Y:S01]  /*2e80*/  F2FP.BF16.F32.PACK_AB R70, R68, R69 ;  /* 0x000000454446723e */ /* 0x000fe200000010ff */
[--C-:B------:R-:W-:Y:S01]  /*2e90*/  FFMA.FTZ R69, R111, UR10, R84.reuse ;  /* 0x0000000a6f457c23 */ /* 0x100fe20008010054 */
[----:B------:R-:W-:Y:S01]  /*2ea0*/  FFMA.FTZ R68, R104, UR10, R84 ;  /* 0x0000000a68447c23 */ /* 0x000fe20008010054 */
[----:B------:R-:W-:-:S02]  /*2eb0*/  LOP3.LUT P3, RZ, R123, 0xff00, RZ, 0xc0, !PT ;  /* 0x0000ff007bff7812 */ /* 0x000fc4000786c0ff */
[C---:B------:R-:W-:Y:S01]  /*2ec0*/  LOP3.LUT P0, RZ, R119.reuse, 0xff, RZ, 0xc0, !PT ;  /* 0x000000ff77ff7812 */ /* 0x040fe2000780c0ff */
[----:B------:R-:W-:Y:S01]  /*2ed0*/  FADD.FTZ R69, R108, -R69 ;  /* 0x800000456c457221 */ /* 0x000fe20000010000 */
[----:B------:R-:W-:Y:S01]  /*2ee0*/  LOP3.LUT P2, RZ, R119, 0xff00, RZ, 0xc0, !PT ;  /* 0x0000ff0077ff7812 */ /* 0x000fe2000784c0ff */
[----:B------:R-:W-:Y:S01]  /*2ef0*/  FADD.FTZ R68, R103, -R68 ;  /* 0x8000004467447221 */ /* 0x000fe20000010000 */
[----:B------:R-:W-:Y:S01]  /*2f00*/  FSEL R77, R73, RZ, P3 ;  /* 0x000000ff494d7208 */ /* 0x000fe20001800000 */
[----:B------:R-:W-:Y:S01]  /*2f10*/  FMUL.FTZ R69, R69, UR11 ;  /* 0x0000000b45457c20 */ /* 0x000fe20008410000 */
[----:B------:R-:W-:Y:S01]  /*2f20*/  FSEL R78, R72, RZ, P0 ;  /* 0x000000ff484e7208 */ /* 0x000fe20000000000 */
[----:B------:R-:W-:Y:S01]  /*2f30*/  FMUL.FTZ R68, R68, UR11 ;  /* 0x0000000b44447c20 */ /* 0x000fe20008410000 */
[----:B------:R-:W-:Y:S01]  /*2f40*/  FSEL R73, R73, RZ, P2 ;  /* 0x000000ff49497208 */ /* 0x000fe20001000000 */
[----:B------:R-:W-:Y:S01]  /*2f50*/  FMUL.FTZ R76, R69, UR23 ;  /* 0x00000017454c7c20 */ /* 0x000fe20008410000 */
[----:B------:R-:W-:Y:S01]  /*2f60*/  LOP3.LUT P1, RZ, R123, 0xff, RZ, 0xc0, !PT ;  /* 0x000000ff7bff7812 */ /* 0x000fe2000782c0ff */
[----:B------:R-:W-:Y:S01]  /*2f70*/  FMUL.FTZ R80, R68, UR23 ;  /* 0x0000001744507c20 */ /* 0x000fe20008410000 */
[----:B------:R-:W-:Y:S01]  /*2f80*/  F2FP.BF16.F32.PACK_AB R78, R73, R78 ;  /* 0x0000004e494e723e */ /* 0x000fe200000010ff */
[--C-:B------:R-:W-:Y:S01]  /*2f90*/  FFMA.FTZ R73, R112, UR10, R84.reuse ;  /* 0x0000000a70497c23 */ /* 0x100fe20008010054 */
[----:B------:R-:W-:Y:S01]  /*2fa0*/  F2FP.BF16.F32.PACK_AB R69, R68, R69 ;  /* 0x000000454445723e */ /* 0x000fe200000010ff */
[----:B------:R-:W-:Y:S01]  /*2fb0*/  FFMA.FTZ R68, R115, UR10, R84 ;  /* 0x0000000a73447c23 */ /* 0x000fe20008010054 */
[----:B------:R-:W-:Y:S01]  /*2fc0*/  FSEL R74, R72, RZ, P1 ;  /* 0x000000ff484a7208 */ /* 0x000fe20000800000 */
[----:B------:R-:W-:Y:S01]  /*2fd0*/  FADD.FTZ R72, R110, -R73 ;  /* 0x800000496e487221 */ /* 0x000fe20000010000 */
[----:B------:R-:W-:Y:S01]  /*2fe0*/  LOP3.LUT P0, RZ, R118, 0xff0000, RZ, 0xc0, !PT ;  /* 0x00ff000076ff7812 */ /* 0x000fe2000780c0ff */
[----:B------:R-:W-:Y:S01]  /*2ff0*/  FADD.FTZ R68, R113, -R68 ;  /* 0x8000004471447221 */ /* 0x000fe20000010000 */
[----:B------:R-:W-:Y:S01]  /*3000*/  LOP3.LUT P1, RZ, R122, 0xff0000, RZ, 0xc0, !PT ;  /* 0x00ff00007aff7812 */ /* 0x000fe2000782c0ff */
[----:B------:R-:W-:Y:S01]  /*3010*/  FMUL.FTZ R81, R72, UR11 ;  /* 0x0000000b48517c20 */ /* 0x000fe20008410000 */
[----:B------:R-:W-:Y:S01]  /*3020*/  LOP3.LUT P3, RZ, R122, 0xff000000, RZ, 0xc0, !PT ;  /* 0xff0000007aff7812 */ /* 0x000fe2000786c0ff */
[----:B------:R-:W-:Y:S01]  /*3030*/  FMUL.FTZ R72, R68, UR11 ;  /* 0x0000000b44487c20 */ /* 0x000fe20008410000 */
[----:B------:R-:W-:-:S02]  /*3040*/  LOP3.LUT P2, RZ, R118, 0xff000000, RZ, 0xc0, !PT ;  /* 0xff00000076ff7812 */ /* 0x000fc4000784c0ff */
[----:B------:R-:W-:Y:S02]  /*3050*/  F2FP.BF16.F32.PACK_AB R74, R77, R74 ;  /* 0x0000004a4d4a723e */ /* 0x000fe400000010ff */
        /* <DEDUP_REMOVED lines=20> */
.L_x_669:
[----:B------:R-:W-:Y:S01]  /*31a0*/  UMOV UR4, UR8 ;  /* 0x0000000800047c82 */ /* 0x000fe20008000000 */
[----:B------:R-:W-:Y:S01]  /*31b0*/  UMOV UR5, UR9 ;  /* 0x0000000900057c82 */ /* 0x000fe20008000000 */
[----:B------:R-:W-:-:S04]  /*31c0*/  UISETP.NE.U32.AND UP0, UPT, UR4, URZ, UPT ;  /* 0x000000ff0400728c */ /* 0x000fc8000bf05070 */
[----:B------:R-:W-:-:S09]  /*31d0*/  UISETP.NE.AND.EX UP0, UPT, UR5, URZ, UPT, UP0 ;  /* 0x000000ff0500728c */ /* 0x000fd2000bf05300 */
[----:B------:R-:W-:Y:S05]  /*31e0*/  BRA.U UP0, `(.L_x_671) ;  /* 0x00000005005c7547 */ /* 0x000fea000b800000 */
[--C-:B------:R-:W-:Y:S01]  /*31f0*/  FFMA.FTZ R76, R107, UR10, R84.reuse ;  /* 0x0000000a6b4c7c23 */ /* 0x100fe20008010054 */
[----:B------:R-:W-:Y:S01]  /*3200*/  PRMT R73, R18, 0x7632, R73 ;  /* 0x0000763212497816 */ /* 0x000fe20000000049 */
[----:B------:R-:W-:Y:S01]  /*3210*/  FFMA.FTZ R74, R104, UR10, R84 ;  /* 0x0000000a684a7c23 */ /* 0x000fe20008010054 */
[----:B------:R-:W-:Y:S01]  /*3220*/  PRMT R72, R17, 0x7632, R72 ;  /* 0x0000763211487816 */ /* 0x000fe20000000048 */
[----:B------:R-:W-:Y:S01]  /*3230*/  FFMA.FTZ R82, R98, UR10, R84 ;  /* 0x0000000a62527c23 */ /* 0x000fe20008010054 */
[C---:B------:R-:W-:Y:S01]  /*3240*/  PRMT R78, R19.reuse, 0x7632, R78 ;  /* 0x00007632134e7816 */ /* 0x040fe2000000004e */
[----:B------:R-:W-:Y:S01]  /*3250*/  FFMA.FTZ R75, R102, UR10, R84 ;  /* 0x0000000a664b7c23 */ /* 0x000fe20008010054 */
[----:B------:R-:W-:Y:S02]  /*3260*/  IMAD.U32 R80, R19, 0x10000, RZ ;  /* 0x0001000013507824 */ /* 0x000fe400078e00ff */
[----:B------:R-:W-:Y:S01]  /*3270*/  FADD.FTZ R77, R105, -R76 ;  /* 0x8000004c694d7221 */ /* 0x000fe20000010000 */
[----:B------:R-:W-:Y:S01]  /*3280*/  SHF.L.U32 R76, R73, 0x10, RZ ;  /* 0x00000010494c7819 */ /* 0x000fe200000006ff */
[----:B------:R-:W-:Y:S01]  /*3290*/  IMAD.U32 R72, R72, 0x10000, RZ ;  /* 0x0001000048487824 */ /* 0x000fe200078e00ff */
[----:B------:R-:W-:Y:S01]  /*32a0*/  SHF.L.U32 R79, R78, 0x10, RZ ;  /* 0x000000104e4f7819 */ /* 0x000fe200000006ff */
[----:B------:R-:W-:Y:S01]  /*32b0*/  FADD.FTZ R73, R103, -R74 ;  /* 0x8000004a67497221 */ /* 0x000fe20000010000 */
[----:B------:R-:W-:Y:S01]  /*32c0*/  FADD.FTZ R82, R101, -R82 ;  /* 0x8000005265527221 */ /* 0x000fe20000010000 */
[----:B------:R-:W-:Y:S01]  /*32d0*/  FADD.FTZ R75, R100, -R75 ;  /* 0x8000004b644b7221 */ /* 0x000fe20000010000 */
[----:B------:R-:W-:Y:S01]  /*32e0*/  FFMA.FTZ R80, R77, UR11, R80 ;  /* 0x0000000b4d507c23 */ /* 0x000fe20008010050 */
[----:B------:R-:W-:Y:S01]  /*32f0*/  FFMA.FTZ R77, R109, UR10, R84 ;  /* 0x0000000a6d4d7c23 */ /* 0x000fe20008010054 */
[----:B------:R-:W-:Y:S01]  /*3300*/  FFMA.FTZ R73, R73, UR11, R72 ;  /* 0x0000000b49497c23 */ /* 0x000fe20008010048 */
[----:B------:R-:W-:Y:S01]  /*3310*/  FFMA.FTZ R82, R82, UR11, R79 ;  /* 0x0000000b52527c23 */ /* 0x000fe2000801004f */
[----:B------:R-:W-:Y:S01]  /*3320*/  FFMA.FTZ R74, R75, UR11, R76 ;  /* 0x0000000b4b4a7c23 */ /* 0x000fe2000801004c */
[----:B------:R-:W-:Y:S01]  /*3330*/  PRMT R72, R16, 0x7632, R72 ;  /* 0x0000763210487816 */ /* 0x000fe20000000048 */
[----:B------:R-:W-:Y:S01]  /*3340*/  FFMA.FTZ R75, R112, UR10, R84 ;  /* 0x0000000a704b7c23 */ /* 0x000fe20008010054 */
[----:B------:R-:W-:Y:S01]  /*3350*/  ISETP.GE.U32.AND P0, PT, R122, RZ, PT ;  /* 0x000000ff7a00720c */ /* 0x000fe20003f06070 */
[----:B------:R-:W-:Y:S01]  /*3360*/  FADD.FTZ R78, R106, -R77 ;  /* 0x8000004d6a4e7221 */ /* 0x000fe20000010000 */
[----:B------:R-:W-:Y:S01]  /*3370*/  SHF.L.U32 R79, R18, 0x10, RZ ;  /* 0x00000010124f7819 */ /* 0x000fe200000006ff */
[----:B------:R-:W-:Y:S01]  /*3380*/  FMUL.FTZ R80, R80, UR23 ;  /* 0x0000001750507c20 */ /* 0x000fe20008410000 */
[----:B------:R-:W-:Y:S01]  /*3390*/  ISETP.GE.U32.AND P1, PT, R118, RZ, PT ;  /* 0x000000ff7600720c */ /* 0x000fe20003f26070 */
[----:B------:R-:W-:Y:S01]  /*33a0*/  FMUL.FTZ R82, R82, UR23 ;  /* 0x0000001752527c20 */ /* 0x000fe20008410000 */
[----:B------:R-:W-:Y:S01]  /*33b0*/  SHF.L.U32 R72, R72, 0x10, RZ ;  /* 0x0000001048487819 */ /* 0x000fe200000006ff */
[----:B------:R-:W-:Y:S01]  /*33c0*/  FADD.FTZ R77, R110, -R75 ;  /* 0x8000004b6e4d7221 */ /* 0x000fe20000010000 */
[----:B------:R-:W-:Y:S01]  /*33d0*/  LOP3.LUT P2, RZ, R119, 0xff0000, RZ, 0xc0, !PT ;  /* 0x00ff000077ff7812 */ /* 0x000fe2000784c0ff */
[----:B------:R-:W-:Y:S01]  /*33e0*/  FFMA.FTZ R78, R78, UR11, R79 ;  /* 0x0000000b4e4e7c23 */ /* 0x000fe2000801004f */
[----:B------:R-:W-:Y:S01]  /*33f0*/  LOP3.LUT P3, RZ, R123, 0xff0000, RZ, 0xc0, !PT ;  /* 0x00ff00007bff7812 */ /* 0x000fe2000786c0ff */
[----:B------:R-:W-:Y:S01]  /*3400*/  FFMA.FTZ R72, R77, UR11, R72 ;  /* 0x0000000b4d487c23 */ /* 0x000fe20008010048 */
[----:B------:R-:W-:Y:S01]  /*3410*/  ISETP.GE.U32.AND.EX P0, PT, R123, 0x1000000, PT, P0 ;  /* 0x010000007b00780c */ /* 0x000fe20003f06100 */
[----:B------:R-:W-:Y:S01]  /*3420*/  FFMA.FTZ R77, R111, UR10, R84 ;  /* 0x0000000a6f4d7c23 */ /* 0x000fe20008010054 */
[----:B------:R-:W-:Y:S01]  /*3430*/  ISETP.GE.U32.AND.EX P1, PT, R119, 0x1000000, PT, P1 ;  /* 0x010000007700780c */ /* 0x000fe20003f26110 */
[----:B------:R-:W-:Y:S01]  /*3440*/  FMUL.FTZ R78, R78, UR23 ;  /* 0x000000174e4e7c20 */ /* 0x000fe20008410000 */
[----:B------:R-:W-:Y:S01]  /*3450*/  FSEL R81, R80, RZ, P2 ;  /* 0x000000ff50517208 */ /* 0x000fe20001000000 */
[----:B------:R-:W-:Y:S01]  /*3460*/  FMUL.FTZ R72, R72, UR23 ;  /* 0x0000001748487c20 */ /* 0x000fe20008410000 */
[----:B------:R-:W-:Y:S01]  /*3470*/  FSEL R75, R80, RZ, P3 ;  /* 0x000000ff504b7208 */ /* 0x000fe20001800000 */
[----:B------:R-:W-:Y:S01]  /*3480*/  FMUL.FTZ R80, R74, UR23 ;  /* 0x000000174a507c20 */ /* 0x000fe20008410000 */
[----:B------:R-:W-:-:S02]  /*3490*/  FSEL R76, R82, RZ, P0 ;  /* 0x000000ff524c7208 */ /* 0x000fc40000000000 */
[----:B------:R-:W-:Y:S02]  /*34a0*/  FSEL R82, R82, RZ, P1 ;  /* 0x000000ff52527208 */ /* 0x000fe40000800000 */
[C---:B------:R-:W-:Y:S02]  /*34b0*/  LOP3.LUT P0, RZ, R123.reuse, 0xff, RZ, 0xc0, !PT ;  /* 0x000000ff7bff7812 */ /* 0x040fe4000780c0ff */
[----:B------:R-:W-:Y:S02]  /*34c0*/  LOP3.LUT P1, RZ, R123, 0xff00, RZ, 0xc0, !PT ;  /* 0x0000ff007bff7812 */ /* 0x000fe4000782c0ff */
[----:B------:R-:W-:Y:S01]  /*34d0*/  F2FP.BF16.F32.PACK_AB R75, R76, R75 ;  /* 0x0000004b4c4b723e */ /* 0x000fe200000010ff */
        /* <DEDUP_REMOVED lines=40> */
.L_x_671:
        /* <DEDUP_REMOVED lines=8> */
[----:B------:R-:W-:Y:S02]  /*37e0*/  IMAD.U32 R72, R18, 0x10000, RZ ;  /* 0x0001000012487824 */ /* 0x000fe400078e00ff */
[----:B------:R-:W-:Y:S01]  /*37f0*/  FADD.FTZ R69, R106, -R69 ;  /* 0x800000456a457221 */ /* 0x000fe20000010000 */
[----:B------:R-:W-:Y:S01]  /*3800*/  PRMT R74, R18, 0x7632, R74 ;  /* 0x00007632124a7816 */ /* 0x000fe2000000004a */
[----:B------:R-:W-:Y:S01]  /*3810*/  FFMA.FTZ R70, R70, UR11, R73 ;  /* 0x0000000b46467c23 */ /* 0x000fe20008010049 */
[----:B------:R-:W-:Y:S01]  /*3820*/  FFMA.FTZ R71, R68, UR11, R71 ;  /* 0x0000000b44477c23 */ /* 0x000fe20008010047 */
[----:B------:R-:W-:Y:S01]  /*3830*/  FFMA.FTZ R73, R111, UR10, R84 ;  /* 0x0000000a6f497c23 */ /* 0x000fe20008010054 */
[----:B------:R-:W-:Y:S01]  /*3840*/  FFMA.FTZ R72, R69, UR11, R72 ;  /* 0x0000000b45487c23 */ /* 0x000fe20008010048 */
[----:B------:R-:W-:Y:S01]  /*3850*/  PRMT R68, R16, 0x7632, R68 ;  /* 0x0000763210447816 */ /* 0x000fe20000000044 */
[----:B------:R-:W-:Y:S01]  /*3860*/  FFMA.FTZ R69, R112, UR10, R84 ;  /* 0x0000000a70457c23 */ /* 0x000fe20008010054 */
[----:B------:R-:W-:-:S02]  /*3870*/  IMAD.U32 R78, R74, 0x10000, RZ ;  /* 0x000100004a4e7824 */ /* 0x000fc400078e00ff */
[--C-:B------:R-:W-:Y:S01]  /*3880*/  FFMA.FTZ R79, R102, UR10, R84.reuse ;  /* 0x0000000a664f7c23 */ /* 0x100fe20008010054 */
[----:B------:R-:W-:Y:S01]  /*3890*/  FADD.FTZ R74, R108, -R73 ;  /* 0x800000496c4a7221 */ /* 0x000fe20000010000 */
[----:B------:R-:W-:Y:S01]  /*38a0*/  SHF.L.U32 R73, R68, 0x10, RZ ;  /* 0x0000001044497819 */ /* 0x000fe200000006ff */
[----:B------:R-:W-:Y:S01]  /*38b0*/  FADD.FTZ R68, R110, -R69 ;  /* 0x800000456e447221 */ /* 0x000fe20000010000 */
[C---:B------:R-:W-:Y:S01]  /*38c0*/  PRMT R75, R17.reuse, 0x7632, R75 ;  /* 0x00007632114b7816 */ /* 0x040fe2000000004b */
[----:B------:R-:W-:Y:S01]  /*38d0*/  FFMA.FTZ R76, R104, UR10, R84 ;  /* 0x0000000a684c7c23 */ /* 0x000fe20008010054 */
[----:B------:R-:W-:Y:S01]  /*38e0*/  SHF.L.U32 R77, R17, 0x10, RZ ;  /* 0x00000010114d7819 */ /* 0x000fe200000006ff */
[----:B------:R-:W-:Y:S01]  /*38f0*/  FADD.FTZ R79, R100, -R79 ;  /* 0x8000004f644f7221 */ /* 0x000fe20000010000 */
[----:B------:R-:W-:Y:S01]  /*3900*/  SHF.L.U32 R75, R75, 0x10, RZ ;  /* 0x000000104b4b7819 */ /* 0x000fe200000006ff */
[----:B------:R-:W-:Y:S01]  /*3910*/  FFMA.FTZ R68, R68, UR11, R73 ;  /* 0x0000000b44447c23 */ /* 0x000fe20008010049 */
[----:B------:R-:W-:Y:S01]  /*3920*/  ISETP.GE.U32.AND P0, PT, R122, RZ, PT ;  /* 0x000000ff7a00720c */ /* 0x000fe20003f06070 */
[----:B------:R-:W-:Y:S01]  /*3930*/  FADD.FTZ R76, R103, -R76 ;  /* 0x8000004c674c7221 */ /* 0x000fe20000010000 */
[----:B------:R-:W-:Y:S01]  /*3940*/  FMUL.FTZ R73, R71, UR23 ;  /* 0x0000001747497c20 */ /* 0x000fe20008410000 */
[----:B------:R-:W-:Y:S01]  /*3950*/  FFMA.FTZ R79, R79, UR11, R78 ;  /* 0x0000000b4f4f7c23 */ /* 0x000fe2000801004e */
[----:B------:R-:W-:Y:S01]  /*3960*/  FFMA.FTZ R69, R74, UR11, R77 ;  /* 0x0000000b4a457c23 */ /* 0x000fe2000801004d */
[----:B------:R-:W-:Y:S01]  /*3970*/  LOP3.LUT P2, RZ, R119, 0xff0000, RZ, 0xc0, !PT ;  /* 0x00ff000077ff7812 */ /* 0x000fe2000784c0ff */
[----:B------:R-:W-:Y:S01]  /*3980*/  FMUL.FTZ R74, R70, UR23 ;  /* 0x00000017464a7c20 */ /* 0x000fe20008410000 */
[----:B------:R-:W-:Y:S01]  /*3990*/  ISETP.GE.U32.AND P1, PT, R118, RZ, PT ;  /* 0x000000ff7600720c */ /* 0x000fe20003f26070 */
[----:B------:R-:W-:Y:S01]  /*39a0*/  FFMA.FTZ R76, R76, UR11, R75 ;  /* 0x0000000b4c4c7c23 */ /* 0x000fe2000801004b */
[----:B------:R-:W-:-:S02]  /*39b0*/  LOP3.LUT P3, RZ, R123, 0xff0000, RZ, 0xc0, !PT ;  /* 0x00ff00007bff7812 */ /* 0x000fc4000786c0ff */
[----:B------:R-:W-:Y:S02]  /*39c0*/  ISETP.GE.U32.AND.EX P0, PT, R123, 0x1000000, PT, P0 ;  /* 0x010000007b00780c */ /* 0x000fe40003f06100 */
[----:B------:R-:W-:Y:S02]  /*39d0*/  ISETP.GE.U32.AND.EX P1, PT, R119, 0x1000000, PT, P1 ;  /* 0x010000007700780c */ /* 0x000fe40003f26110 */
[----:B------:R-:W-:Y:S02]  /*39e0*/  F2FP.BF16.F32.PACK_AB R71, R70, R71 ;  /* 0x000000474647723e */ /* 0x000fe400000010ff */
[C---:B------:R-:W-:Y:S02]  /*39f0*/  FSEL R80, R73.reuse, RZ, P2 ;  /* 0x000000ff49507208 */ /* 0x040fe40001000000 */
[----:B------:R-:W-:Y:S01]  /*3a00*/  FSEL R75, R73, RZ, P3 ;  /* 0x000000ff494b7208 */ /* 0x000fe20001800000 */
[----:B------:R-:W-:Y:S01]  /*3a10*/  FMUL.FTZ R73, R72, UR23 ;  /* 0x0000001748497c20 */ /* 0x000fe20008410000 */
        /* <DEDUP_REMOVED lines=15> */
[----:B------:R-:W-:Y:S02]  /*3b10*/  IMAD.U32 R73, R16, 0x10000, RZ ;  /* 0x0001000010497824 */ /* 0x000fe400078e00ff */
[----:B------:R-:W-:Y:S01]  /*3b20*/  FADD.FTZ R72, R113, -R72 ;  /* 0x8000004871487221 */ /* 0x000fe20000010000 */
        /* <DEDUP_REMOVED lines=8> */
[----:B------:R-:W-:-:S02]  /*3bb0*/  LOP3.LUT P3, RZ, R122, 0xff000000, RZ, 0xc0, !PT ;  /* 0xff0000007aff7812 */ /* 0x000fc4000786c0ff */
[----:B------:R-:W-:Y:S02]  /*3bc0*/  LOP3.LUT P2, RZ, R118, 0xff000000, RZ, 0xc0, !PT ;  /* 0xff00000076ff7812 */ /* 0x000fe4000784c0ff */
[----:B------:R-:W-:Y:S02]  /*3bd0*/  F2FP.BF16.F32.PACK_AB R69, R76, R69 ;  /* 0x000000454c45723e */ /* 0x000fe400000010ff */
[C---:B------:R-:W-:Y:S02]  /*3be0*/  FSEL R76, R77.reuse, RZ, P0 ;  /* 0x000000ff4d4c7208 */ /* 0x040fe40000000000 */
[----:B------:R-:W-:Y:S02]  /*3bf0*/  FSEL R77, R77, RZ, P1 ;  /* 0x000000ff4d4d7208 */ /* 0x000fe40000800000 */
[C---:B------:R-:W-:Y:S02]  /*3c00*/  FSEL R82, R80.reuse, RZ, P3 ;  /* 0x000000ff50527208 */ /* 0x040fe40001800000 */
[----:B------:R-:W-:-:S02]  /*3c10*/  FSEL R83, R80, RZ, P2 ;  /* 0x000000ff50537208 */ /* 0x000fc40001000000 */
[----:B------:R-:W-:Y:S01]  /*3c20*/  F2FP.BF16.F32.PACK_AB R68, R68, R81 ;  /* 0x000000514444723e */ /* 0x000fe200000010ff */
[----:B------:R-:W-:Y:S01]  /*3c30*/  FMUL.FTZ R81, R81, UR23 ;  /* 0x0000001751517c20 */ /* 0x000fe20008410000 */
        /* <DEDUP_REMOVED lines=11> */
[----:B------:R-:W-:-:S07]  /*3cf0*/  F2FP.BF16.F32.PACK_AB R76, R83, R76 ;  /* 0x0000004c534c723e */ /* 0x000fce00000010ff */
.L_x_667:
        /* <DEDUP_REMOVED lines=14> */
.L_x_663:
[----:B------:R-:W-:Y:S05]  /*3de0*/  BSYNC.RECONVERGENT B0 ;  /* 0x0000000000007941 */ /* 0x000fea0003800200 */
.L_x_662:
        /* <DEDUP_REMOVED lines=13> */
[C---:B------:R-:W-:Y:S01]  /*3ec0*/  PRMT R68, R15.reuse, 0x7632, R68 ;  /* 0x000076320f447816 */ /* 0x040fe20000000044 */
[--C-:B------:R-:W-:Y:S01]  /*3ed0*/  FFMA.FTZ R72, R4, UR10, R84.reuse ;  /* 0x0000000a04487c23 */ /* 0x100fe20008010054 */
[----:B------:R-:W-:Y:S01]  /*3ee0*/  SHF.L.U32 R70, R15, 0x10, RZ ;  /* 0x000000100f467819 */ /* 0x000fe200000006ff */
[----:B------:R-:W-:Y:S01]  /*3ef0*/  FADD.FTZ R69, R6, -R69 ;  /* 0x8000004506457221 */ /* 0x000fe20000010000 */
[----:B------:R-:W-:Y:S01]  /*3f00*/  FFMA.FTZ R73, R97, UR10, R84 ;  /* 0x0000000a61497c23 */ /* 0x000fe20008010054 */
[----:B------:R-:W-:Y:S02]  /*3f10*/  IMAD.U32 R75, R68, 0x10000, RZ ;  /* 0x00010000444b7824 */ /* 0x000fe400078e00ff */
[----:B------:R-:W-:Y:S01]  /*3f20*/  FADD.FTZ R72, R5, -R72 ;  /* 0x8000004805487221 */ /* 0x000fe20000010000 */
[----:B------:R-:W-:Y:S01]  /*3f30*/  FFMA.FTZ R71, R69, UR11, R70 ;  /* 0x0000000b45477c23 */ /* 0x000fe20008010046 */
[----:B------:R-:W-:Y:S01]  /*3f40*/  PRMT R69, R13, 0x7632, R69 ;  /* 0x000076320d457816 */ /* 0x000fe20000000045 */
[--C-:B------:R-:W-:Y:S01]  /*3f50*/  FFMA.FTZ R68, R99, UR10, R84.reuse ;  /* 0x0000000a63447c23 */ /* 0x100fe20008010054 */
[----:B------:R-:W-:Y:S01]  /*3f60*/  FFMA.FTZ R70, R72, UR11, R75 ;  /* 0x0000000b48467c23 */ /* 0x000fe2000801004b */
[--C-:B------:R-:W-:Y:S01]  /*3f70*/  FFMA.FTZ R72, R10, UR10, R84.reuse ;  /* 0x0000000a0a487c23 */ /* 0x100fe20008010054 */
[----:B------:R-:W-:Y:S01]  /*3f80*/  SHF.L.U32 R77, R69, 0x10, RZ ;  /* 0x00000010454d7819 */ /* 0x000fe200000006ff */
[----:B------:R-:W-:Y:S01]  /*3f90*/  FFMA.FTZ R78, R8, UR10, R84 ;  /* 0x0000000a084e7c23 */ /* 0x000fe20008010054 */
[C---:B------:R-:W-:Y:S01]  /*3fa0*/  PRMT R74, R14.reuse, 0x7632, R74 ;  /* 0x000076320e4a7816 */ /* 0x040fe2000000004a */
[----:B------:R-:W-:Y:S01]  /*3fb0*/  FADD.FTZ R72, R9, -R72 ;  /* 0x8000004809487221 */ /* 0x000fe20000010000 */
[----:B------:R-:W-:Y:S01]  /*3fc0*/  SHF.L.U32 R76, R14, 0x10, RZ ;  /* 0x000000100e4c7819 */ /* 0x000fe200000006ff */
[----:B------:R-:W-:Y:S01]  /*3fd0*/  FADD.FTZ R73, R94, -R73 ;  /* 0x800000495e497221 */ /* 0x000fe20000010000 */
[----:B------:R-:W-:Y:S01]  /*3fe0*/  SHF.L.U32 R75, R13, 0x10, RZ ;  /* 0x000000100d4b7819 */ /* 0x000fe200000006ff */
[----:B------:R-:W-:Y:S01]  /*3ff0*/  FADD.FTZ R68, R95, -R68 ;  /* 0x800000445f447221 */ /* 0x000fe20000010000 */
[----:B------:R-:W-:Y:S01]  /*4000*/  FFMA.FTZ R72, R72, UR11, R77 ;  /* 0x0000000b48487c23 */ /* 0x000fe2000801004d */
[----:B------:R-:W-:Y:S01]  /*4010*/  FADD.FTZ R78, R7, -R78 ;  /* 0x8000004e074e7221 */ /* 0x000fe20000010000 */
[----:B------:R-:W-:-:S02]  /*4020*/  IMAD.U32 R79, R74, 0x10000, RZ ;  /* 0x000100004a4f7824 */ /* 0x000fc400078e00ff */
[----:B------:R-:W-:Y:S01]  /*4030*/  FMUL.FTZ R77, R71, UR23 ;  /* 0x00000017474d7c20 */ /* 0x000fe20008410000 */
[----:B------:R-:W-:Y:S01]  /*4040*/  LOP3.LUT P2, RZ, R117, 0xff0000, RZ, 0xc0, !PT ;  /* 0x00ff000075ff7812 */ /* 0x000fe2000784c0ff */
[----:B------:R-:W-:Y:S01]  /*4050*/  FFMA.FTZ R73, R73, UR11, R76 ;  /* 0x0000000b49497c23 */ /* 0x000fe2000801004c */
[----:B------:R-:W-:Y:S01]  /*4060*/  LOP3.LUT P3, RZ, R121, 0xff0000, RZ, 0xc0, !PT ;  /* 0x00ff000079ff7812 */ /* 0x000fe2000786c0ff */
[----:B------:R-:W-:Y:S01]  /*4070*/  FFMA.FTZ R69, R68, UR11, R75 ;  /* 0x0000000b44457c23 */ /* 0x000fe2000801004b */
        /* <DEDUP_REMOVED lines=62> */
.L_x_676:
[--C-:B0-----:R-:W-:Y:S01]  /*4460*/  FFMA.FTZ R73, R93, UR10, R84.reuse ;  /* 0x0000000a5d497c23 */ /* 0x101fe20008010054 */
[C---:B------:R-:W-:Y:S01]  /*4470*/  SHF.L.U32 R72, R15.reuse, 0x10, RZ ;  /* 0x000000100f487819 */ /* 0x040fe200000006ff */
        /* <DEDUP_REMOVED lines=8> */
[----:B------:R-:W-:Y:S01]  /*4500*/  FADD.FTZ R80, R5, -R80 ;  /* 0x8000005005507221 */ /* 0x000fe20000010000 */
[----:B------:R-:W-:-:S02]  /*4510*/  IMAD.U32 R81, R76, 0x10000, RZ ;  /* 0x000100004c517824 */ /* 0x000fc400078e00ff */
[----:B------:R-:W-:Y:S01]  /*4520*/  FFMA.FTZ R78, R8, UR10, R84 ;  /* 0x0000000a084e7c23 */ /* 0x000fe20008010054 */
[----:B------:R-:W-:Y:S01]  /*4530*/  SHF.L.U32 R79, R14, 0x10, RZ ;  /* 0x000000100e4f7819 */ /* 0x000fe200000006ff */
[----:B------:R-:W-:Y:S01]  /*4540*/  FADD.FTZ R76, R94, -R75 ;  /* 0x8000004b5e4c7221 */ /* 0x000fe20000010000 */
[----:B------:R-:W-:Y:S01]  /*4550*/  SHF.L.U32 R75, R72, 0x10, RZ ;  /* 0x00000010484b7819 */ /* 0x000fe200000006ff */
[----:B------:R-:W-:Y:S01]  /*4560*/  FADD.FTZ R72, R9, -R74 ;  /* 0x8000004a09487221 */ /* 0x000fe20000010000 */
[----:B------:R-:W-:Y:S01]  /*4570*/  SHF.L.U32 R77, R77, 0x10, RZ ;  /* 0x000000104d4d7819 */ /* 0x000fe200000006ff */
[----:B------:R-:W-:Y:S01]  /*4580*/  FFMA.FTZ R80, R80, UR11, R81 ;  /* 0x0000000b50507c23 */ /* 0x000fe20008010051 */
[----:B------:R-:W-:Y:S01]  /*4590*/  FADD.FTZ R78, R7, -R78 ;  /* 0x8000004e074e7221 */ /* 0x000fe20000010000 */
[----:B------:R-:W-:Y:S01]  /*45a0*/  ISETP.GE.U32.AND P2, PT, R120, RZ, PT ;  /* 0x000000ff7800720c */ /* 0x000fe20003f46070 */
[----:B------:R-:W-:Y:S01]  /*45b0*/  FFMA.FTZ R79, R76, UR11, R79 ;  /* 0x0000000b4c4f7c23 */ /* 0x000fe2000801004f */
[----:B------:R-:W-:Y:S01]  /*45c0*/  FFMA.FTZ R72, R72, UR11, R75 ;  /* 0x0000000b48487c23 */ /* 0x000fe2000801004b */
[----:B------:R-:W-:Y:S01]  /*45d0*/  FFMA.FTZ R76, R92, UR10, R84 ;  /* 0x0000000a5c4c7c23 */ /* 0x000fe20008010054 */
[----:B------:R-:W-:Y:S01]  /*45e0*/  FMUL.FTZ R80, R80, UR23 ;  /* 0x0000001750507c20 */ /* 0x000fe20008410000 */
[----:B------:R-:W-:Y:S01]  /*45f0*/  FFMA.FTZ R74, R78, UR11, R77 ;  /* 0x0000000b4e4a7c23 */ /* 0x000fe2000801004d */
[----:B------:R-:W-:Y:S01]  /*4600*/  PRMT R75, R12, 0x7632, R75 ;  /* 0x000076320c4b7816 */ /* 0x000fe2000000004b */
[----:B------:R-:W-:Y:S01]  /*4610*/  FMUL.FTZ R77, R73, UR23 ;  /* 0x00000017494d7c20 */ /* 0x000fe20008410000 */
[----:B------:R-:W-:Y:S01]  /*4620*/  ISETP.GE.U32.AND.EX P2, PT, R121, 0x1000000, PT, P2 ;  /* 0x010000007900780c */ /* 0x000fe20003f46120 */
[----:B------:R-:W-:Y:S01]  /*4630*/  FADD.FTZ R73, R11, -R76 ;  /* 0x8000004c0b497221 */ /* 0x000fe20000010000 */
[----:B------:R-:W-:Y:S01]  /*4640*/  LOP3.LUT P3, RZ, R121, 0xff0000, RZ, 0xc0, !PT ;  /* 0x00ff000079ff7812 */ /* 0x000fe2000786c0ff */
[----:B------:R-:W-:Y:S01]  /*4650*/  IMAD.U32 R78, R75, 0x10000, RZ ;  /* 0x000100004b4e7824 */ /* 0x000fe200078e00ff */
[----:B------:R-:W-:Y:S01]  /*4660*/  FSEL R76, R80, RZ, P2 ;  /* 0x000000ff504c7208 */ /* 0x000fe20001000000 */
[----:B------:R-:W-:Y:S01]  /*4670*/  FMUL.FTZ R79, R79, UR23 ;  /* 0x000000174f4f7c20 */ /* 0x000fe20008410000 */
[----:B------:R-:W-:Y:S01]  /*4680*/  ISETP.GE.U32.AND P2, PT, R116, RZ, PT ;  /* 0x000000ff7400720c */ /* 0x000fe20003f46070 */
[----:B------:R-:W-:Y:S01]  /*4690*/  FFMA.FTZ R73, R73, UR11, R78 ;  /* 0x0000000b49497c23 */ /* 0x000fe2000801004e */
[----:B------:R-:W-:-:S02]  /*46a0*/  FSEL R75, R77, RZ, P3 ;  /* 0x000000ff4d4b7208 */ /* 0x000fc40001800000 */
[----:B------:R-:W-:Y:S01]  /*46b0*/  LOP3.LUT P3, RZ, R117, 0xff0000, RZ, 0xc0, !PT ;  /* 0x00ff000075ff7812 */ /* 0x000fe2000786c0ff */
[----:B------:R-:W-:Y:S01]  /*46c0*/  FMUL.FTZ R73, R73, UR23 ;  /* 0x0000001749497c20 */ /* 0x000fe20008410000 */
[----:B------:R-:W-:Y:S02]  /*46d0*/  ISETP.GE.U32.AND.EX P2, PT, R117, 0x1000000, PT, P2 ;  /* 0x010000007500780c */ /* 0x000fe40003f46120 */
[----:B------:R-:W-:Y:S01]  /*46e0*/  F2FP.BF16.F32.PACK_AB R75, R76, R75 ;  /* 0x0000004b4c4b723e */ /* 0x000fe200000010ff */
[----:B------:R-:W-:Y:S01]  /*46f0*/  FFMA.FTZ R76, R99, UR10, R84 ;  /* 0x0000000a634c7c23 */ /* 0x000fe20008010054 */
[----:B------:R-:W-:Y:S02]  /*4700*/  FSEL R81, R77, RZ, P3 ;  /* 0x000000ff4d517208 */ /* 0x000fe40001800000 */
        /* <DEDUP_REMOVED lines=44> */
.L_x_675:
        /* <DEDUP_REMOVED lines=25> */
[----:B------:R-:W-:Y:S01]  /*4b60*/  ISETP.GE.U32.AND.EX P2, PT, R117, 0x1000000, PT, P2 ;  /* 0x010000007500780c */ /* 0x000fe20003f46120 */
[----:B------:R-:W-:Y:S01]  /*4b70*/  FMUL.FTZ R70, R69, UR11 ;  /* 0x0000000b45467c20 */ /* 0x000fe20008410000 */
[----:B------:R-:W-:Y:S01]  /*4b80*/  LOP3.LUT P3, RZ, R117, 0xff0000, RZ, 0xc0, !PT ;  /* 0x00ff000075ff7812 */ /* 0x000fe2000786c0ff */
[----:B------:R-:W-:Y:S01]  /*4b90*/  FMUL.FTZ R69, R68, UR11 ;  /* 0x0000000b44457c20 */ /* 0x000fe20008410000 */
[----:B------:R-:W-:Y:S01]  /*4ba0*/  FSEL R76, R73, RZ, P2 ;  /* 0x000000ff494c7208 */ /* 0x000fe20001000000 */
[----:B------:R-:W-:Y:S01]  /*4bb0*/  FMUL.FTZ R68, R70, UR23 ;  /* 0x0000001746447c20 */ /* 0x000fe20008410000 */
[----:B------:R-:W-:Y:S01]  /*4bc0*/  FSEL R79, R72, RZ, P3 ;  /* 0x000000ff484f7208 */ /* 0x000fe20001800000 */
[----:B------:R-:W-:Y:S01]  /*4bd0*/  FFMA.FTZ R72, R99, UR10, R84 ;  /* 0x0000000a63487c23 */ /* 0x000fe20008010054 */
[----:B------:R-:W-:-:S02]  /*4be0*/  LOP3.LUT P2, RZ, R117, 0xff, RZ, 0xc0, !PT ;  /* 0x000000ff75ff7812 */ /* 0x000fc4000784c0ff */
[----:B------:R-:W-:Y:S01]  /*4bf0*/  LOP3.LUT P3, RZ, R121, 0xff, RZ, 0xc0, !PT ;  /* 0x000000ff79ff7812 */ /* 0x000fe2000786c0ff */
[----:B------:R-:W-:Y:S01]  /*4c00*/  FADD.FTZ R72, R95, -R72 ;  /* 0x800000485f487221 */ /* 0x000fe20000010000 */
[C---:B------:R-:W-:Y:S01]  /*4c10*/  F2FP.BF16.F32.PACK_AB R70, R69.reuse, R70 ;  /* 0x000000464546723e */ /* 0x040fe200000010ff */
[----:B------:R-:W-:Y:S01]  /*4c20*/  FMUL.FTZ R69, R69, UR23 ;  /* 0x0000001745457c20 */ /* 0x000fe20008410000 */
[C---:B------:R-:W-:Y:S02]  /*4c30*/  FSEL R78, R68.reuse, RZ, P2 ;  /* 0x000000ff444e7208 */ /* 0x040fe40001000000 */
[----:B------:R-:W-:Y:S01]  /*4c40*/  FSEL R74, R68, RZ, P3 ;  /* 0x000000ff444a7208 */ /* 0x000fe20001800000 */
[----:B------:R-:W-:Y:S01]  /*4c50*/  FFMA.FTZ R68, R10, UR10, R84 ;  /* 0x0000000a0a447c23 */ /* 0x000fe20008010054 */
[----:B------:R-:W-:Y:S02]  /*4c60*/  LOP3.LUT P2, RZ, R121, 0xff00, RZ, 0xc0, !PT ;  /* 0x0000ff0079ff7812 */ /* 0x000fe4000784c0ff */
[----:B------:R-:W-:-:S02]  /*4c70*/  LOP3.LUT P3, RZ, R117, 0xff00, RZ, 0xc0, !PT ;  /* 0x0000ff0075ff7812 */ /* 0x000fc4000786c0ff */
[C---:B------:R-:W-:Y:S02]  /*4c80*/  FSEL R77, R69.reuse, RZ, P2 ;  /* 0x000000ff454d7208 */ /* 0x040fe40001000000 */
[----:B------:R-:W-:Y:S01]  /*4c90*/  FSEL R73, R69, RZ, P3 ;  /* 0x000000ff45497208 */ /* 0x000fe20001800000 */
[----:B------:R-:W-:Y:S01]  /*4ca0*/  FMUL.FTZ R69, R72, UR11 ;  /* 0x0000000b48457c20 */ /* 0x000fe20008410000 */
[----:B------:R-:W-:Y:S01]  /*4cb0*/  F2FP.BF16.F32.PACK_AB R79, R76, R79 ;  /* 0x0000004f4c4f723e */ /* 0x000fe200000010ff */
[----:B------:R-:W-:Y:S01]  /*4cc0*/  FFMA.FTZ R72, R92, UR10, R84 ;  /* 0x0000000a5c487c23 */ /* 0x000fe20008010054 */
[----:B------:R-:W-:Y:S01]  /*4cd0*/  FADD.FTZ R76, R9, -R68 ;  /* 0x80000044094c7221 */ /* 0x000fe20000010000 */
[----:B------:R-:W-:Y:S01]  /*4ce0*/  F2FP.BF16.F32.PACK_AB R78, R73, R78 ;  /* 0x0000004e494e723e */ /* 0x000fe200000010ff */
[----:B------:R-:W-:Y:S01]  /*4cf0*/  FMUL.FTZ R68, R69, UR23 ;  /* 0x0000001745447c20 */ /* 0x000fe20008410000 */
[----:B------:R-:W-:Y:S01]  /*4d00*/  FADD.FTZ R73, R11, -R72 ;  /* 0x800000480b497221 */ /* 0x000fe20000010000 */
[----:B------:R-:W-:Y:S01]  /*4d10*/  FMUL.FTZ R72, R76, UR11 ;  /* 0x0000000b4c487c20 */ /* 0x000fe20008410000 */
[----:B------:R-:W-:-:S02]  /*4d20*/  LOP3.LUT P2, RZ, R116, 0xff0000, RZ, 0xc0, !PT ;  /* 0x00ff000074ff7812 */ /* 0x000fc4000784c0ff */
[----:B------:R-:W-:Y:S01]  /*4d30*/  LOP3.LUT P3, RZ, R120, 0xff0000, RZ, 0xc0, !PT ;  /* 0x00ff000078ff7812 */ /* 0x000fe2000786c0ff */
[C---:B------:R-:W-:Y:S01]  /*4d40*/  FMUL.FTZ R81, R72.reuse, UR23 ;  /* 0x0000001748517c20 */ /* 0x040fe20008410000 */
[----:B------:R-:W-:Y:S01]  /*4d50*/  F2FP.BF16.F32.PACK_AB R74, R77, R74 ;  /* 0x0000004a4d4a723e */ /* 0x000fe200000010ff */
[----:B------:R-:W-:Y:S01]  /*4d60*/  FMUL.FTZ R73, R73, UR11 ;  /* 0x0000000b49497c20 */ /* 0x000fe20008410000 */
[----:B------:R-:W-:Y:S01]  /*4d70*/  F2FP.BF16.F32.PACK_AB R69, R72, R69 ;  /* 0x000000454845723e */ /* 0x000fe200000010ff */
        /* <DEDUP_REMOVED lines=22> */
[----:B------:R-:W-:Y:S01]  /*4ee0*/  F2FP.BF16.F32.PACK_AB R76, R81, R76 ;  /* 0x0000004c514c723e */ /* 0x000fe200000010ff */
[----:B------:R-:W-:Y:S06]  /*4ef0*/  BRA `(.L_x_677) ;  /* 0x0000001400347947 */ /* 0x000fec0003800000 */
.L_x_678:
[--C-:B------:R-:W-:Y:S01]  /*4f00*/  FFMA.FTZ R72, R4, UR10, R84.reuse ;  /* 0x0000000a04487c23 */ /* 0x100fe20008010054 */
[----:B------:R-:W-:Y:S01]  /*4f10*/  FFMA.FTZ R73, R93, UR10, R84 ;  /* 0x0000000a5d497c23 */ /* 0x000fe20008010054 */
[----:B------:R-:W-:Y:S02]  /*4f20*/  ISETP.GE.U32.AND P2, PT, R120, RZ, PT ;  /* 0x000000ff7800720c */ /* 0x000fe40003f46070 */
        /* <DEDUP_REMOVED lines=16> */
[C---:B------:R-:W-:Y:S01]  /*5030*/  LOP3.LUT P3, RZ, R117.reuse, 0xff0000, RZ, 0xc0, !PT ;  /* 0x00ff000075ff7812 */ /* 0x040fe2000786c0ff */
[----:B------:R-:W-:Y:S01]  /*5040*/  FMUL.FTZ R72, R72, UR11 ;  /* 0x0000000b48487c20 */ /* 0x000fe20008410000 */
[----:B------:R-:W-:Y:S01]  /*5050*/  ISETP.GE.U32.AND.EX P2, PT, R117, 0x1000000, PT, P2 ;  /* 0x010000007500780c */ /* 0x000fe20003f46120 */
[----:B------:R-:W-:Y:S01]  /*5060*/  FMUL.FTZ R73, R73, UR23 ;  /* 0x0000001749497c20 */ /* 0x000fe20008410000 */
[----:B------:R-:W-:-:S02]  /*5070*/  FSEL R79, R74, RZ, P3 ;  /* 0x000000ff4a4f7208 */ /* 0x000fc40001800000 */
[----:B------:R-:W-:Y:S01]  /*5080*/  FSEL R80, R76, RZ, P2 ;  /* 0x000000ff4c507208 */ /* 0x000fe20001000000 */
[----:B------:R-:W-:Y:S01]  /*5090*/  FMUL.FTZ R76, R72, UR23 ;  /* 0x00000017484c7c20 */ /* 0x000fe20008410000 */
[----:B------:R-:W-:Y:S01]  /*50a0*/  LOP3.LUT P3, RZ, R117, 0xff, RZ, 0xc0, !PT ;  /* 0x000000ff75ff7812 */ /* 0x000fe2000786c0ff */
[----:B------:R-:W-:Y:S01]  /*50b0*/  FFMA.FTZ R72, R99, UR10, R84 ;  /* 0x0000000a63487c23 */ /* 0x000fe20008010054 */
[----:B------:R-:W-:Y:S02]  /*50c0*/  LOP3.LUT P2, RZ, R121, 0xff, RZ, 0xc0, !PT ;  /* 0x000000ff79ff7812 */ /* 0x000fe4000784c0ff */
[----:B------:R-:W-:Y:S01]  /*50d0*/  F2FP.BF16.F32.PACK_AB R75, R78, R75 ;  /* 0x0000004b4e4b723e */ /* 0x000fe200000010ff */
[----:B------:R-:W-:Y:S01]  /*50e0*/  FADD.FTZ R72, R95, -R72 ;  /* 0x800000485f487221 */ /* 0x000fe20000010000 */
[C---:B------:R-:W-:Y:S02]  /*50f0*/  FSEL R78, R73.reuse, RZ, P3 ;  /* 0x000000ff494e7208 */ /* 0x040fe40001800000 */
[----:B------:R-:W-:-:S02]  /*5100*/  FSEL R74, R73, RZ, P2 ;  /* 0x000000ff494a7208 */ /* 0x000fc40001000000 */
[----:B------:R-:W-:Y:S02]  /*5110*/  LOP3.LUT P3, RZ, R121, 0xff00, RZ, 0xc0, !PT ;  /* 0x0000ff0079ff7812 */ /* 0x000fe4000786c0ff */
[----:B------:R-:W-:Y:S02]  /*5120*/  LOP3.LUT P2, RZ, R117, 0xff00, RZ, 0xc0, !PT ;  /* 0x0000ff0075ff7812 */ /* 0x000fe4000784c0ff */
[C---:B------:R-:W-:Y:S02]  /*5130*/  FSEL R73, R76.reuse, RZ, P3 ;  /* 0x000000ff4c497208 */ /* 0x040fe40001800000 */
[----:B------:R-:W-:Y:S01]  /*5140*/  FSEL R77, R76, RZ, P2 ;  /* 0x000000ff4c4d7208 */ /* 0x000fe20001000000 */
[----:B------:R-:W-:Y:S01]  /*5150*/  FFMA.FTZ R76, R10, UR10, R84 ;  /* 0x0000000a0a4c7c23 */ /* 0x000fe20008010054 */
[----:B------:R-:W-:Y:S01]  /*5160*/  F2FP.BF16.F32.PACK_AB R74, R73, R74 ;  /* 0x0000004a494a723e */ /* 0x000fe200000010ff */
[----:B------:R-:W-:Y:S01]  /*5170*/  FMUL.FTZ R73, R72, UR11 ;  /* 0x0000000b48497c20 */ /* 0x000fe20008410000 */
[----:B------:R-:W-:Y:S01]  /*5180*/  F2FP.BF16.F32.PACK_AB R78, R77, R78 ;  /* 0x0000004e4d4e723e */ /* 0x000fe200000010ff */
[----:B------:R-:W-:Y:S01]  /*5190*/  FADD.FTZ R77, R9, -R76 ;  /* 0x8000004c094d7221 */ /* 0x000fe20000010000 */
[----:B------:R-:W-:Y:S01]  /*51a0*/  FFMA.FTZ R72, R92, UR10, R84 ;  /* 0x0000000a5c487c23 */ /* 0x000fe20008010054 */
[----:B------:R-:W-:Y:S01]  /*51b0*/  F2FP.BF16.F32.PACK_AB R79, R80, R79 ;  /* 0x0000004f504f723e */ /* 0x000fe200000010ff */
[----:B------:R-:W-:Y:S01]  /*51c0*/  FMUL.FTZ R76, R73, UR23 ;  /* 0x00000017494c7c20 */ /* 0x000fe20008410000 */
[----:B------:R-:W-:Y:S01]  /*51d0*/  FMUL.FTZ R80, R77, UR11 ;  /* 0x0000000b4d507c20 */ /* 0x000fe20008410000 */
[----:B------:R-:W-:Y:S01]  /*51e0*/  LOP3.LUT P2, RZ, R116, 0xff0000, RZ, 0xc0, !PT ;  /* 0x00ff000074ff7812 */ /* 0x000fe2000784c0ff */
[----:B------:R-:W-:Y:S01]  /*51f0*/  FADD.FTZ R72, R11, -R72 ;  /* 0x800000480b487221 */ /* 0x000fe20000010000 */
[----:B------:R-:W-:Y:S01]  /*5200*/  LOP3.LUT P3, RZ, R120, 0xff0000, RZ, 0xc0, !PT ;  /* 0x00ff000078ff7812 */ /* 0x000fe2000786c0ff */
[----:B------:R-:W-:Y:S01]  /*5210*/  FFMA.FTZ R73, R3, UR10, R84 ;  /* 0x0000000a03497c23 */ /* 0x000fe20008010054 */
[----:B------:R-:W-:Y:S01]  /*5220*/  FMUL.FTZ R81, R80, UR23 ;  /* 0x0000001750517c20 */ /* 0x000fe20008410000 */
[----:B------:R-:W-:Y:S01]  /*5230*/  FSEL R77, R76, RZ, P2 ;  /* 0x000000ff4c4d7208 */ /* 0x000fe20001000000 */
[----:B------:R-:W-:Y:S01]  /*5240*/  FMUL.FTZ R72, R72, UR11 ;  /* 0x0000000b48487c20 */ /* 0x000fe20008410000 */
[----:B------:R-:W-:Y:S01]  /*5250*/  FSEL R80, R76, RZ, P3 ;  /* 0x000000ff4c507208 */ /* 0x000fe20001800000 */
[----:B------:R-:W-:Y:S01]  /*5260*/  FADD.FTZ R73, R96, -R73 ;  /* 0x8000004960497221 */ /* 0x000fe20000010000 */
[----:B------:R-:W-:Y:S01]  /*5270*/  LOP3.LUT P2, RZ, R116, 0xff000000, RZ, 0xc0, !PT ;  /* 0xff00000074ff7812 */ /* 0x000fe2000784c0ff */
[----:B------:R-:W-:Y:S01]  /*5280*/  FMUL.FTZ R76, R72, UR23 ;  /* 0x00000017484c7c20 */ /* 0x000fe20008410000 */
[----:B------:R-:W-:Y:S01]  /*5290*/  LOP3.LUT P3, RZ, R120, 0xff000000, RZ, 0xc0, !PT ;  /* 0xff00000078ff7812 */ /* 0x000fe2000786c0ff */
        /* <DEDUP_REMOVED lines=17> */
.L_x_674:
        /* <DEDUP_REMOVED lines=8> */
[----:B------:R-:W-:Y:S01]  /*5430*/  PRMT R77, R15, 0x7632, R77 ;  /* 0x000076320f4d7816 */ /* 0x000fe2000000004d */
[----:B------:R-:W-:Y:S01]  /*5440*/  FFMA.FTZ R80, R4, UR10, R84 ;  /* 0x0000000a04507c23 */ /* 0x000fe20008010054 */
[----:B------:R-:W-:Y:S01]  /*5450*/  PRMT R68, R14, 0x7632, R68 ;  /* 0x000076320e447816 */ /* 0x000fe20000000044 */
[--C-:B------:R-:W-:Y:S01]  /*5460*/  FFMA.FTZ R69, R97, UR10, R84.reuse ;  /* 0x0000000a61457c23 */ /* 0x100fe20008010054 */
[----:B------:R-:W-:Y:S02]  /*5470*/  IMAD.U32 R78, R15, 0x10000, RZ ;  /* 0x000100000f4e7824 */ /* 0x000fe400078e00ff */
[----:B------:R-:W-:Y:S01]  /*5480*/  FFMA.FTZ R70, R8, UR10, R84 ;  /* 0x0000000a08467c23 */ /* 0x000fe20008010054 */
[----:B------:R-:W-:Y:S01]  /*5490*/  FADD.FTZ R71, R6, -R71 ;  /* 0x8000004706477221 */ /* 0x000fe20000010000 */
[----:B------:R-:W-:Y:S01]  /*54a0*/  SHF.L.U32 R76, R14, 0x10, RZ ;  /* 0x000000100e4c7819 */ /* 0x000fe200000006ff */
[----:B------:R-:W-:Y:S01]  /*54b0*/  FADD.FTZ R80, R5, -R80 ;  /* 0x8000005005507221 */ /* 0x000fe20000010000 */
[----:B------:R-:W-:Y:S01]  /*54c0*/  SHF.L.U32 R79, R77, 0x10, RZ ;  /* 0x000000104d4f7819 */ /* 0x000fe200000006ff */
[----:B------:R-:W-:Y:S01]  /*54d0*/  FADD.FTZ R69, R94, -R69 ;  /* 0x800000455e457221 */ /* 0x000fe20000010000 */
[----:B------:R-:W-:-:S02]  /*54e0*/  IMAD.U32 R77, R68, 0x10000, RZ ;  /* 0x00010000444d7824 */ /* 0x000fc400078e00ff */
[----:B------:R-:W-:Y:S01]  /*54f0*/  FADD.FTZ R68, R7, -R70 ;  /* 0x8000004607447221 */ /* 0x000fe20000010000 */
[----:B------:R-:W-:Y:S01]  /*5500*/  FFMA.FTZ R71, R71, UR11, R78 ;  /* 0x0000000b47477c23 */ /* 0x000fe2000801004e */
[----:B------:R-:W-:Y:S01]  /*5510*/  FFMA.FTZ R78, R99, UR10, R84 ;  /* 0x0000000a634e7c23 */ /* 0x000fe20008010054 */
[----:B------:R-:W-:Y:S01]  /*5520*/  FFMA.FTZ R70, R80, UR11, R79 ;  /* 0x0000000b50467c23 */ /* 0x000fe2000801004f */
[----:B------:R-:W-:Y:S01]  /*5530*/  FFMA.FTZ R69, R69, UR11, R76 ;  /* 0x0000000b45457c23 */ /* 0x000fe2000801004c */
[----:B------:R-:W-:Y:S01]  /*5540*/  FFMA.FTZ R68, R68, UR11, R77 ;  /* 0x0000000b44447c23 */ /* 0x000fe2000801004d */
[----:B------:R-:W-:Y:S01]  /*5550*/  PRMT R79, R13, 0x7632, R79 ;  /* 0x000076320d4f7816 */ /* 0x000fe2000000004f */
[----:B------:R-:W-:Y:S01]  /*5560*/  FADD.FTZ R77, R95, -R78 ;  /* 0x8000004e5f4d7221 */ /* 0x000fe20000010000 */
[----:B------:R-:W-:Y:S01]  /*5570*/  PRMT R76, R12, 0x7632, R76 ;  /* 0x000076320c4c7816 */ /* 0x000fe2000000004c */
[--C-:B------:R-:W-:Y:S01]  /*5580*/  FFMA.FTZ R78, R92, UR10, R84.reuse ;  /* 0x0000000a5c4e7c23 */ /* 0x100fe20008010054 */
[----:B------:R-:W-:Y:S01]  /*5590*/  FFMA.FTZ R82, R10, UR10, R84 ;  /* 0x0000000a0a527c23 */ /* 0x000fe20008010054 */
[----:B------:R-:W-:-:S02]  /*55a0*/  SHF.L.U32 R81, R79, 0x10, RZ ;  /* 0x000000104f517819 */ /* 0x000fc400000006ff */
[----:B------:R-:W-:Y:S02]  /*55b0*/  IMAD.U32 R79, R76, 0x10000, RZ ;  /* 0x000100004c4f7824 */ /* 0x000fe400078e00ff */
[----:B------:R-:W-:Y:S01]  /*55c0*/  FADD.FTZ R76, R11, -R78 ;  /* 0x8000004e0b4c7221 */ /* 0x000fe20000010000 */
[----:B------:R-:W-:Y:S01]  /*55d0*/  FADD.FTZ R82, R9, -R82 ;  /* 0x8000005209527221 */ /* 0x000fe20000010000 */
[----:B------:R-:W-:Y:S02]  /*55e0*/  SHF.L.U32 R80, R13, 0x10, RZ ;  /* 0x000000100d507819 */ /* 0x000fe400000006ff */
        /* <DEDUP_REMOVED lines=41> */
.L_x_680:
[----:B------:R-:W-:Y:S01]  /*5880*/  PRMT R77, R15, 0x7632, R77 ;  /* 0x000076320f4d7816 */ /* 0x000fe2000000004d */
        /* <DEDUP_REMOVED lines=20> */
[----:B------:R-:W-:Y:S01]  /*59d0*/  FFMA.FTZ R80, R92, UR10, R84 ;  /* 0x0000000a5c507c23 */ /* 0x000fe20008010054 */
[C---:B------:R-:W-:Y:S01]  /*59e0*/  ISETP.GE.U32.AND.EX P2, PT, R117.reuse, 0x1000000, PT, P2 ;  /* 0x010000007500780c */ /* 0x040fe20003f46120 */
[----:B------:R-:W-:Y:S01]  /*59f0*/  FMUL.FTZ R86, R86, UR23 ;  /* 0x0000001756567c20 */ /* 0x000fe20008410000 */
[----:B------:R-:W-:Y:S01]  /*5a00*/  LOP3.LUT P3, RZ, R117, 0xff0000, RZ, 0xc0, !PT ;  /* 0x00ff000075ff7812 */ /* 0x000fe2000786c0ff */
[----:B------:R-:W-:Y:S01]  /*5a10*/  FADD.FTZ R80, R11, -R80 ;  /* 0x800000500b507221 */ /* 0x000fe20000010000 */
[----:B------:R-:W-:-:S02]  /*5a20*/  IMAD.U32 R79, R79, 0x10000, RZ ;  /* 0x000100004f4f7824 */ /* 0x000fc400078e00ff */
[----:B------:R-:W-:Y:S01]  /*5a30*/  FFMA.FTZ R77, R77, UR11, R82 ;  /* 0x0000000b4d4d7c23 */ /* 0x000fe20008010052 */
[----:B------:R-:W-:Y:S01]  /*5a40*/  SHF.L.U32 R83, R14, 0x10, RZ ;  /* 0x000000100e537819 */ /* 0x000fe200000006ff */
[----:B------:R-:W-:Y:S01]  /*5a50*/  FMUL.FTZ R76, R76, UR23 ;  /* 0x000000174c4c7c20 */ /* 0x000fe20008410000 */
[----:B------:R-:W-:Y:S01]  /*5a60*/  FFMA.FTZ R78, R80, UR11, R79 ;  /* 0x0000000b504e7c23 */ /* 0x000fe2000801004f */
[----:B------:R-:W-:Y:S01]  /*5a70*/  FSEL R80, R81, RZ, P2 ;  /* 0x000000ff51507208 */ /* 0x000fe20001000000 */
[--C-:B------:R-:W-:Y:S01]  /*5a80*/  FFMA.FTZ R81, R97, UR10, R84.reuse ;  /* 0x0000000a61517c23 */ /* 0x100fe20008010054 */
[----:B------:R-:W-:Y:S01]  /*5a90*/  FSEL R79, R86, RZ, P3 ;  /* 0x000000ff564f7208 */ /* 0x000fe20001800000 */
[----:B------:R-:W-:Y:S01]  /*5aa0*/  FMUL.FTZ R78, R78, UR23 ;  /* 0x000000174e4e7c20 */ /* 0x000fe20008410000 */
[----:B------:R-:W-:Y:S01]  /*5ab0*/  LOP3.LUT P3, RZ, R117, 0xff, RZ, 0xc0, !PT ;  /* 0x000000ff75ff7812 */ /* 0x000fe2000786c0ff */
[----:B------:R-:W-:Y:S01]  /*5ac0*/  FADD.FTZ R82, R94, -R81 ;  /* 0x800000515e527221 */ /* 0x000fe20000010000 */
[----:B------:R-:W-:Y:S01]  /*5ad0*/  F2FP.BF16.F32.PACK_AB R79, R80, R79 ;  /* 0x0000004f504f723e */ /* 0x000fe200000010ff */
[--C-:B------:R-:W-:Y:S01]  /*5ae0*/  FFMA.FTZ R80, R99, UR10, R84.reuse ;  /* 0x0000000a63507c23 */ /* 0x100fe20008010054 */
[----:B------:R-:W-:Y:S01]  /*5af0*/  FFMA.FTZ R81, R3, UR10, R84 ;  /* 0x0000000a03517c23 */ /* 0x000fe20008010054 */
[----:B------:R-:W-:Y:S01]  /*5b00*/  FFMA.FTZ R84, R82, UR11, R83 ;  /* 0x0000000b52547c23 */ /* 0x000fe20008010053 */
[----:B------:R-:W-:Y:S01]  /*5b10*/  SHF.L.U32 R83, R13, 0x10, RZ ;  /* 0x000000100d537819 */ /* 0x000fe200000006ff */
[----:B------:R-:W-:Y:S01]  /*5b20*/  FADD.FTZ R82, R95, -R80 ;  /* 0x800000505f527221 */ /* 0x000fe20000010000 */
[----:B------:R-:W-:Y:S01]  /*5b30*/  LOP3.LUT P2, RZ, R117, 0xff00, RZ, 0xc0, !PT ;  /* 0x0000ff0075ff7812 */ /* 0x000fe2000784c0ff */
[----:B------:R-:W-:Y:S01]  /*5b40*/  FMUL.FTZ R84, R84, UR23 ;  /* 0x0000001754547c20 */ /* 0x000fe20008410000 */
[----:B------:R-:W-:Y:S01]  /*5b50*/  FADD.FTZ R81, R96, -R81 ;  /* 0x8000005160517221 */ /* 0x000fe20000010000 */
[----:B------:R-:W-:Y:S01]  /*5b60*/  FFMA.FTZ R82, R82, UR11, R83 ;  /* 0x0000000b52527c23 */ /* 0x000fe20008010053 */
[----:B------:R-:W-:Y:S01]  /*5b70*/  IMAD.U32 R80, R12, 0x10000, RZ ;  /* 0x000100000c507824 */ /* 0x000fe200078e00ff */
[----:B------:R-:W-:Y:S01]  /*5b80*/  FSEL R83, R76, RZ, P2 ;  /* 0x000000ff4c537208 */ /* 0x000fe20001000000 */
[----:B------:R-:W-:Y:S01]  /*5b90*/  FMUL.FTZ R76, R77, UR23 ;  /* 0x000000174d4c7c20 */ /* 0x000fe20008410000 */
[----:B------:R-:W-:Y:S01]  /*5ba0*/  FMUL.FTZ R82, R82, UR23 ;  /* 0x0000001752527c20 */ /* 0x000fe20008410000 */
[----:B------:R-:W-:Y:S01]  /*5bb0*/  FSEL R84, R84, RZ, P3 ;  /* 0x000000ff54547208 */ /* 0x000fe20001800000 */
[----:B------:R-:W-:Y:S01]  /*5bc0*/  FFMA.FTZ R80, R81, UR11, R80 ;  /* 0x0000000b51507c23 */ /* 0x000fe20008010050 */
[----:B------:R-:W-:-:S02]  /*5bd0*/  LOP3.LUT P3, RZ, R116, 0xff0000, RZ, 0xc0, !PT ;  /* 0x00ff000074ff7812 */ /* 0x000fc4000786c0ff */
[----:B------:R-:W-:Y:S01]  /*5be0*/  LOP3.LUT P2, RZ, R116, 0xff000000, RZ, 0xc0, !PT ;  /* 0xff00000074ff7812 */ /* 0x000fe2000784c0ff */
        /* <DEDUP_REMOVED lines=11> */
.L_x_679:
        /* <DEDUP_REMOVED lines=62> */
.L_x_681:
[--C-:B------:R-:W-:Y:S01]  /*6080*/  FFMA.FTZ R77, R93, UR10, R84.reuse ;  /* 0x0000000a5d4d7c23 */ /* 0x100fe20008010054 */
[--C-:B------:R-:W-:Y:S01]  /*6090*/  FFMA.FTZ R78, R4, UR10, R84.reuse ;  /* 0x0000000a044e7c23 */ /* 0x100fe20008010054 */
[----:B------:R-:W-:Y:S01]  /*60a0*/  ISETP.GE.U32.AND P2, PT, R116, RZ, PT ;  /* 0x000000ff7400720c */ /* 0x000fe20003f46070 */
[----:B------:R-:W-:Y:S01]  /*60b0*/  FFMA.FTZ R82, R10, UR10, R84 ;  /* 0x0000000a0a527c23 */ /* 0x000fe20008010054 */
[----:B------:R-:W-:Y:S01]  /*60c0*/  FADD.FTZ R76, R6, -R77 ;  /* 0x8000004d064c7221 */ /* 0x000fe20000010000 */
[----:B------:R-:W-:Y:S01]  /*60d0*/  FADD.FTZ R78, R5, -R78 ;  /* 0x8000004e054e7221 */ /* 0x000fe20000010000 */
[----:B------:R-:W-:Y:S01]  /*60e0*/  FFMA.FTZ R77, R97, UR10, R84 ;  /* 0x0000000a614d7c23 */ /* 0x000fe20008010054 */
[C---:B------:R-:W-:Y:S01]  /*60f0*/  LOP3.LUT P3, RZ, R117.reuse, 0xff0000, RZ, 0xc0, !PT ;  /* 0x00ff000075ff7812 */ /* 0x040fe2000786c0ff */
[----:B------:R-:W-:Y:S01]  /*6100*/  FMUL.FTZ R76, R76, UR11 ;  /* 0x0000000b4c4c7c20 */ /* 0x000fe20008410000 */
[----:B------:R-:W-:Y:S01]  /*6110*/  FMUL.FTZ R78, R78, UR11 ;  /* 0x0000000b4e4e7c20 */ /* 0x000fe20008410000 */
[----:B------:R-:W-:Y:S01]  /*6120*/  ISETP.GE.U32.AND.EX P2, PT, R117, 0x1000000, PT, P2 ;  /* 0x010000007500780c */ /* 0x000fe20003f46120 */
[----:B------:R-:W-:Y:S01]  /*6130*/  FADD.FTZ R77, R94, -R77 ;  /* 0x8000004d5e4d7221 */ /* 0x000fe20000010000 */
[----:B------:R-:W-:Y:S01]  /*6140*/  FMUL.FTZ R76, R76, UR23 ;  /* 0x000000174c4c7c20 */ /* 0x000fe20008410000 */
[----:B------:R-:W-:Y:S01]  /*6150*/  FMUL.FTZ R78, R78, UR23 ;  /* 0x000000174e4e7c20 */ /* 0x000fe20008410000 */
[----:B------:R-:W-:Y:S01]  /*6160*/  FADD.FTZ R82, R9, -R82 ;  /* 0x8000005209527221 */ /* 0x000fe20000010000 */
[----:B------:R-:W-:-:S02]  /*6170*/  FMUL.FTZ R77, R77, UR11 ;  /* 0x0000000b4d4d7c20 */ /* 0x000fc40008410000 */
[----:B------:R-:W-:Y:S01]  /*6180*/  FSEL R76, R76, RZ, P3 ;  /* 0x000000ff4c4c7208 */ /* 0x000fe20001800000 */
[----:B------:R-:W-:Y:S01]  /*6190*/  FMUL.FTZ R82, R82, UR11 ;  /* 0x0000000b52527c20 */ /* 0x000fe20008410000 */
[----:B------:R-:W-:Y:S01]  /*61a0*/  FSEL R79, R78, RZ, P2 ;  /* 0x000000ff4e4f7208 */ /* 0x000fe20001000000 */
[--C-:B------:R-:W-:Y:S01]  /*61b0*/  FFMA.FTZ R78, R8, UR10, R84.reuse ;  /* 0x0000000a084e7c23 */ /* 0x100fe20008010054 */
[----:B------:R-:W-:Y:S01]  /*61c0*/  FMUL.FTZ R77, R77, UR23 ;  /* 0x000000174d4d7c20 */ /* 0x000fe20008410000 */
[----:B------:R-:W-:Y:S01]  /*61d0*/  LOP3.LUT P3, RZ, R117, 0xff, RZ, 0xc0, !PT ;  /* 0x000000ff75ff7812 */ /* 0x000fe2000786c0ff */
[----:B------:R-:W-:Y:S01]  /*61e0*/  FMUL.FTZ R82, R82, UR23 ;  /* 0x0000001752527c20 */ /* 0x000fe20008410000 */
[----:B------:R-:W-:Y:S01]  /*61f0*/  F2FP.BF16.F32.PACK_AB R79, R79, R76 ;  /* 0x0000004c4f4f723e */ /* 0x000fe200000010ff */
[----:B------:R-:W-:Y:S01]  /*6200*/  FFMA.FTZ R76, R99, UR10, R84 ;  /* 0x0000000a634c7c23 */ /* 0x000fe20008010054 */
[----:B------:R-:W-:Y:S01]  /*6210*/  FADD.FTZ R81, R7, -R78 ;  /* 0x8000004e07517221 */ /* 0x000fe20000010000 */
[----:B------:R-:W-:Y:S01]  /*6220*/  FSEL R78, R77, RZ, P3 ;  /* 0x000000ff4d4e7208 */ /* 0x000fe20001800000 */
[----:B------:R-:W-:Y:S01]  /*6230*/  FFMA.FTZ R77, R3, UR10, R84 ;  /* 0x0000000a034d7c23 */ /* 0x000fe20008010054 */
[----:B------:R-:W-:Y:S01]  /*6240*/  FADD.FTZ R80, R95, -R76 ;  /* 0x8000004c5f507221 */ /* 0x000fe20000010000 */
[----:B------:R-:W-:Y:S01]  /*6250*/  FMUL.FTZ R81, R81, UR11 ;  /* 0x0000000b51517c20 */ /* 0x000fe20008410000 */
[----:B------:R-:W-:Y:S01]  /*6260*/  FFMA.FTZ R76, R92, UR10, R84 ;  /* 0x0000000a5c4c7c23 */ /* 0x000fe20008010054 */
[----:B------:R-:W-:Y:S01]  /*6270*/  LOP3.LUT P2, RZ, R117, 0xff00, RZ, 0xc0, !PT ;  /* 0x0000ff0075ff7812 */ /* 0x000fe2000784c0ff */
[----:B------:R-:W-:Y:S01]  /*6280*/  FMUL.FTZ R80, R80, UR11 ;  /* 0x0000000b50507c20 */ /* 0x000fe20008410000 */
        /* <DEDUP_REMOVED lines=15> */
[----:B------:R-:W-:Y:S02]  /*6380*/  FSEL R81, R76, RZ, P3 ;  /* 0x000000ff4c517208 */ /* 0x000fe40001800000 */
[----:B------:R-:W-:Y:S02]  /*6390*/  FSEL R76, R77, RZ, P2 ;  /* 0x000000ff4d4c7208 */ /* 0x000fe40001000000 */
[----:B------:R-:W-:Y:S02]  /*63a0*/  F2FP.BF16.F32.PACK_AB R78, R85, R78 ;  /* 0x0000004e554e723e */ /* 0x000fe400000010ff */
[----:B------:R-:W-:-:S02]  /*63b0*/  F2FP.BF16.F32.PACK_AB R77, R83, R80 ;  /* 0x00000050534d723e */ /* 0x000fc400000010ff */
[----:B------:R-:W-:-:S07]  /*63c0*/  F2FP.BF16.F32.PACK_AB R76, R81, R76 ;  /* 0x0000004c514c723e */ /* 0x000fce00000010ff */
.L_x_677:
        /* <DEDUP_REMOVED lines=9> */
.L_x_673:
[----:B------:R-:W-:Y:S05]  /*6460*/  BSYNC.RECONVERGENT B0 ;  /* 0x0000000000007941 */ /* 0x000fea0003800200 */
.L_x_672:
[----:B------:R-:W-:Y:S01]  /*6470*/  UPLOP3.LUT UP1, UPT, UPT, UPT, UP1, 0x40, 0x4 ;  /* 0x000000000004789c */ /* 0x000fe20003f2e810 */
[----:B------:R-:W-:Y:S10]  /*6480*/  BRA.U !UP2, `(.L_x_682) ;  /* 0xffffff9d0af47547 */ /* 0x000ff4000b83ffff */
.L_x_655:
        /* <DEDUP_REMOVED lines=23> */
.L_x_683:
        /* <DEDUP_REMOVED lines=16> */
.L_x_2812:


//--------------------- .text._ZN10layer_norm22ln_bwd_finalize_kernelINS_22Kernel_traits_finalizeILj4096Ef13__nv_bfloat16S2_S2_fjLb0ELj1024ELj4ENS_18Kernel_traits_baseILj4096EfS2_S2_S2_fjLj1024EEEEELb0ELb1EEEvNS_9BwdParamsE --------------------------
	.section	.text._ZN10layer_norm22ln_bwd_finalize_kernelINS_22Kernel_traits_finalizeILj4096Ef13__nv_bfloat16S2_S2_fjLb0ELj1024ELj4ENS_18Kernel_traits_baseILj4096EfS2_S2_S2_fjLj1024EEEEELb0ELb1EEEvNS_9BwdParamsE,"ax",@progbits
	.align	128
        .global         _ZN10layer_norm22ln_bwd_finalize_kernelINS_22Kernel_traits_finalizeILj4096Ef13__nv_bfloat16S2_S2_fjLb0ELj1024ELj4ENS_18Kernel_traits_baseILj4096EfS2_S2_S2_fjLj1024EEEEELb0ELb1EEEvNS_9BwdParamsE
        .type           _ZN10layer_norm22ln_bwd_finalize_kernelINS_22Kernel_traits_finalizeILj4096Ef13__nv_bfloat16S2_S2_fjLb0ELj1024ELj4ENS_18Kernel_traits_baseILj4096EfS2_S2_S2_fjLj1024EEEEELb0ELb1EEEvNS_9BwdParamsE,@function
        .size           _ZN10layer_norm22ln_bwd_finalize_kernelINS_22Kernel_traits_finalizeILj4096Ef13__nv_bfloat16S2_S2_fjLb0ELj1024ELj4ENS_18Kernel_traits_baseILj4096EfS2_S2_S2_fjLj1024EEEEELb0ELb1EEEvNS_9BwdParamsE,(.L_x_2813 - _ZN10layer_norm22ln_bwd_finalize_kernelINS_22Kernel_traits_finalizeILj4096Ef13__nv_bfloat16S2_S2_fjLb0ELj1024ELj4ENS_18Kernel_traits_baseILj4096EfS2_S2_S2_fjLj1024EEEEELb0ELb1EEEvNS_9BwdParamsE)
        .other          _ZN10layer_norm22ln_bwd_finalize_kernelINS_22Kernel_traits_finalizeILj4096Ef13__nv_bfloat16S2_S2_fjLb0ELj1024ELj4ENS_18Kernel_traits_baseILj4096EfS2_S2_S2_fjLj1024EEEEELb0ELb1EEEvNS_9BwdParamsE,@"STO_CUDA_ENTRY STV_DEFAULT"
_ZN10layer_norm22ln_bwd_finalize_kernelINS_22Kernel_traits_finalizeILj4096Ef13__nv_bfloat16S2_S2_fjLb0ELj1024ELj4ENS_18Kernel_traits_baseILj4096EfS2_S2_S2_fjLj1024EEEEELb0ELb1EEEvNS_9BwdParamsE:
.text._ZN10layer_norm22ln_bwd_finalize_kernelINS_22Kernel_traits_finalizeILj4096Ef13__nv_bfloat16S2_S2_fjLb0ELj1024ELj4ENS_18Kernel_traits_baseILj4096EfS2_S2_S2_fjLj1024EEEEELb0ELb1EEEvNS_9BwdParamsE:
        /* <DEDUP_REMOVED lines=21> */
[----:B------:R-:W-:Y:S02]  /*0150*/  LOP3.LUT R3, RZ, R0, RZ, 0x33, !PT ;  /* 0x00000000ff037212 */ /* 0x000fe400078e33ff */
[----:B------:R-:W-:Y:S02]  /*0160*/  VIMNMX.U32 R2, PT, PT, R8, UR10, !PT ;  /* 0x0000000a08027c48 */ /* 0x000fe4000ffe0000 */
[----:B------:R-:W-:Y:S02]  /*0170*/  MOV R26, RZ ;  /* 0x000000ff001a7202 */ /* 0x000fe40000000f00 */
[----:B------:R-:W-:Y:S02]  /*0180*/  IADD3 R5, PT, PT, R2, R3, RZ ;  /* 0x0000000302057210 */ /* 0x000fe40007ffe0ff */
[----:B------:R-:W-:-:S02]  /*0190*/  MOV R2, RZ ;  /* 0x000000ff00027202 */ /* 0x000fc40000000f00 */
[C---:B------:R-:W-:Y:S02]  /*01a0*/  ISETP.GE.U32.AND P0, PT, R5.reuse, 0x1e0, PT ;  /* 0x000001e00500780c */ /* 0x040fe40003f06070 */
[----:B------:R-:W-:Y:S02]  /*01b0*/  MOV R3, R0 ;  /* 0x0000000000037202 */ /* 0x000fe40000000f00 */
        /* <DEDUP_REMOVED lines=25> */
[-C--:B------:R-:W-:Y:S01]  /*0350*/  IMAD R29, R28, R5.reuse, UR7 ;  /* 0x000000071c1d7e24 */ /* 0x080fe2000f8e0205 */
[C---:B------:R-:W-:Y:S01]  /*0360*/  IADD3 R8, PT, PT, R4.reuse, R8, RZ ;  /* 0x0000000804087210 */ /* 0x040fe20007ffe0ff */
[-C--:B------:R-:W-:Y:S01]  /*0370*/  IMAD R27, R27, R5.reuse, UR7 ;  /* 0x000000071b1b7e24 */ /* 0x080fe2000f8e0205 */
[C---:B------:R-:W-:Y:S01]  /*0380*/  IADD3 R10, PT, PT, R4.reuse, R10, RZ ;  /* 0x0000000a040a7210 */ /* 0x040fe20007ffe0ff */
[-C--:B------:R-:W-:Y:S01]  /*0390*/  IMAD R23, R23, R5.reuse, UR7 ;  /* 0x0000000717177e24 */ /* 0x080fe2000f8e0205 */
[----:B------:R-:W-:Y:S01]  /*03a0*/  IADD3 R12, PT, PT, R4, R12, RZ ;  /* 0x0000000c040c7210 */ /* 0x000fe20007ffe0ff */
[-C--:B------:R-:W-:Y:S01]  /*03b0*/  IMAD R7, R7, R5.reuse, UR7 ;  /* 0x0000000707077e24 */ /* 0x080fe2000f8e0205 */
[----:B------:R-:W-:Y:S01]  /*03c0*/  IADD3 R24, PT, PT, -R24, RZ, RZ ;  /* 0x000000ff18187210 */ /* 0x000fe20007ffe1ff */
[----:B------:R-:W-:-:S02]  /*03d0*/  IMAD R19, R19, R5, UR7 ;  /* 0x0000000713137e24 */ /* 0x000fc4000f8e0205 */
        /* <DEDUP_REMOVED lines=11> */
[C---:B------:R-:W-:Y:S01]  /*0490*/  IADD3 R9, PT, PT, R4.reuse, R9, RZ ;  /* 0x0000000904097210 */ /* 0x040fe20007ffe0ff */
[----:B------:R-:W-:Y:S01]  /*04a0*/  HFMA2 R2, -RZ, RZ, 0, 0 ;  /* 0x00000000ff027431 */ /* 0x000fe200000001ff */
[----:B------:R-:W-:-:S02]  /*04b0*/  IADD3 R11, PT, PT, R4, R11, RZ ;  /* 0x0000000b040b7210 */ /* 0x000fc40007ffe0ff */
[C---:B------:R-:W-:Y:S02]  /*04c0*/  IADD3 R13, PT, PT, R4.reuse, R13, RZ ;  /* 0x0000000d040d7210 */ /* 0x040fe40007ffe0ff */
[C---:B------:R-:W-:Y:S02]  /*04d0*/  IADD3 R6, PT, PT, R4.reuse, R21, RZ ;  /* 0x0000001504067210 */ /* 0x040fe40007ffe0ff */
[C---:B------:R-:W-:Y:S02]  /*04e0*/  IADD3 R17, PT, PT, R4.reuse, R17, RZ ;  /* 0x0000001104117210 */ /* 0x040fe40007ffe0ff */
[----:B------:R-:W-:Y:S02]  /*04f0*/  IADD3 R4, PT, PT, R4, R3, RZ ;  /* 0x0000000304047210 */ /* 0x000fe40007ffe0ff */
[----:B------:R-:W-:-:S07]  /*0500*/  MOV R3, R0 ;  /* 0x0000000000037202 */ /* 0x000fce0000000f00 */
.L_x_688:
        /* <DEDUP_REMOVED lines=118> */
.L_x_687:
[----:B------:R-:W-:Y:S05]  /*0c70*/  BSYNC.RECONVERGENT B1 ;  /* 0x0000000000017941 */ /* 0x000fea0003800200 */
.L_x_686:
        /* <DEDUP_REMOVED lines=25> */
[----:B--2---:R-:W-:Y:S01]  /*0e10*/  IMAD.WIDE.U32 R20, R19, 0x4, R14 ;  /* 0x0000000413147825 */ /* 0x004fe200078e000e */
[----:B------:R0:W2:Y:S04]  /*0e20*/  LDG.E R22, desc[UR8][R12.64] ;  /* 0x000000080c167981 */ /* 0x0000a8000c1e1900 */
[----:B------:R1:W4:Y:S01]  /*0e30*/  LDG.E R23, desc[UR8][R20.64] ;  /* 0x0000000814177981 */ /* 0x000322000c1e1900 */
[----:B------:R-:W-:-:S04]  /*0e40*/  LEA R17, R18, R19, 0x6 ;  /* 0x0000001312117211 */ /* 0x000fc800078e30ff */
[C---:B------:R-:W-:Y:S02]  /*0e50*/  LEA R27, R18.reuse, R17, 0x5 ;  /* 0x00000011121b7211 */ /* 0x040fe400078e28ff */
[----:B------:R-:W-:Y:S01]  /*0e60*/  LEA R19, R18, R19, 0x7 ;  /* 0x0000001312137211 */ /* 0x000fe200078e38ff */
[----:B------:R-:W-:-:S04]  /*0e70*/  IMAD.WIDE.U32 R24, R25, 0x4, R14 ;  /* 0x0000000419187825 */ /* 0x000fc800078e000e */
[----:B0-----:R-:W-:-:S04]  /*0e80*/  IMAD.WIDE.U32 R12, R27, 0x4, R10 ;  /* 0x000000041b0c7825 */ /* 0x001fc800078e000a */
[--C-:B-1----:R-:W-:Y:S02]  /*0e90*/  IMAD.WIDE.U32 R20, R19, 0x4, R10.reuse ;  /* 0x0000000413147825 */ /* 0x102fe400078e000a */
[----:B------:R-:W5:Y:S02]  /*0ea0*/  LDG.E R13, desc[UR8][R12.64] ;  /* 0x000000080c0d7981 */ /* 0x000f64000c1e1900 */
[----:B------:R-:W-:Y:S02]  /*0eb0*/  IMAD.WIDE.U32 R28, R17, 0x4, R10 ;  /* 0x00000004111c7825 */ /* 0x000fe400078e000a */
[----:B------:R0:W5:Y:S04]  /*0ec0*/  LDG.E R8, desc[UR8][R20.64] ;  /* 0x0000000814087981 */ /* 0x000168000c1e1900 */
[----:B------:R1:W5:Y:S04]  /*0ed0*/  LDG.E R9, desc[UR8][R28.64] ;  /* 0x000000081c097981 */ /* 0x000368000c1e1900 */
[----:B------:R1:W5:Y:S01]  /*0ee0*/  LDG.E R12, desc[UR8][R24.64] ;  /* 0x00000008180c7981 */ /* 0x000362000c1e1900 */
[CC--:B0-----:R-:W-:Y:S01]  /*0ef0*/  LEA R21, R18.reuse, R19.reuse, 0x5 ;  /* 0x0000001312157211 */ /* 0x0c1fe200078e28ff */
[----:B-1----:R-:W-:Y:S01]  /*0f00*/  IMAD.WIDE.U32 R28, R19, 0x4, R14 ;  /* 0x00000004131c7825 */ /* 0x002fe200078e000e */
[----:B------:R-:W-:-:S03]  /*0f10*/  LEA R19, R18, R19, 0x6 ;  /* 0x0000001312137211 */ /* 0x000fc600078e30ff */
[----:B------:R-:W-:-:S04]  /*0f20*/  IMAD.WIDE.U32 R24, R21, 0x4, R10 ;  /* 0x0000000415187825 */ /* 0x000fc800078e000a */
[----:B------:R-:W-:-:S06]  /*0f30*/  IMAD.WIDE.U32 R20, R21, 0x4, R14 ;  /* 0x0000000415147825 */ /* 0x000fcc00078e000e */
[----:B------:R-:W5:Y:S01]  /*0f40*/  LDG.E R20, desc[UR8][R20.64] ;  /* 0x0000000814147981 */ /* 0x000f62000c1e1900 */
[----:B---3--:R-:W-:Y:S01]  /*0f50*/  FADD.FTZ R26, R26, R16 ;  /* 0x000000101a1a7221 */ /* 0x008fe20000010000 */
[----:B------:R-:W-:-:S04]  /*0f60*/  IMAD.WIDE.U32 R16, R17, 0x4, R14 ;  /* 0x0000000411107825 */ /* 0x000fc800078e000e */
[----:B--2---:R-:W-:Y:S01]  /*0f70*/  FADD.FTZ R22, R26, R22 ;  /* 0x000000161a167221 */ /* 0x004fe20000010000 */
[----:B------:R-:W-:Y:S01]  /*0f80*/  IMAD.WIDE.U32 R26, R27, 0x4, R14 ;  /* 0x000000041b1a7825 */ /* 0x000fe200078e000e */
[----:B------:R-:W2:Y:S03]  /*0f90*/  LDG.E R16, desc[UR8][R16.64] ;  /* 0x0000000810107981 */ /* 0x000ea6000c1e1900 */
[----:B----4-:R-:W-:Y:S02]  /*0fa0*/  FADD.FTZ R23, R2, R23 ;  /* 0x0000001702177221 */ /* 0x010fe40000010000 */
[----:B------:R-:W3:Y:S04]  /*0fb0*/  LDG.E R26, desc[UR8][R26.64] ;  /* 0x000000081a1a7981 */ /* 0x000ee8000c1e1900 */
[----:B------:R0:W4:Y:S04]  /*0fc0*/  LDG.E R2, desc[UR8][R24.64] ;  /* 0x0000000818027981 */ /* 0x000128000c1e1900 */
[----:B------:R1:W4:Y:S01]  /*0fd0*/  LDG.E R17, desc[UR8][R28.64] ;  /* 0x000000081c117981 */ /* 0x000322000c1e1900 */
[----:B0-----:R-:W-:Y:S01]  /*0fe0*/  LEA R25, R18, R19, 0x5 ;  /* 0x0000001312197211 */ /* 0x001fe200078e28ff */
[----:B-1----:R-:W-:-:S04]  /*0ff0*/  IMAD.WIDE.U32 R28, R19, 0x4, R10 ;  /* 0x00000004131c7825 */ /* 0x002fc800078e000a */
[----:B------:R-:W-:Y:S01]  /*1000*/  IMAD.WIDE.U32 R18, R19, 0x4, R14 ;  /* 0x0000000413127825 */ /* 0x000fe200078e000e */
[----:B------:R-:W4:Y:S03]  /*1010*/  LDG.E R24, desc[UR8][R28.64] ;  /* 0x000000081c187981 */ /* 0x000f26000c1e1900 */
[C---:B------:R-:W-:Y:S02]  /*1020*/  IMAD.WIDE.U32 R10, R25.reuse, 0x4, R10 ;  /* 0x00000004190a7825 */ /* 0x040fe400078e000a */
[----:B------:R-:W4:Y:S02]  /*1030*/  LDG.E R18, desc[UR8][R18.64] ;  /* 0x0000000812127981 */ /* 0x000f24000c1e1900 */
[----:B------:R-:W-:Y:S02]  /*1040*/  IMAD.WIDE.U32 R14, R25, 0x4, R14 ;  /* 0x00000004190e7825 */ /* 0x000fe400078e000e */
[----:B------:R-:W4:Y:S04]  /*1050*/  LDG.E R10, desc[UR8][R10.64] ;  /* 0x000000080a0a7981 */ /* 0x000f28000c1e1900 */
[----:B------:R-:W4:Y:S01]  /*1060*/  LDG.E R14, desc[UR8][R14.64] ;  /* 0x000000080e0e7981 */ /* 0x000f22000c1e1900 */
[----:B-----5:R-:W-:Y:S01]  /*1070*/  FADD.FTZ R23, R23, R12 ;  /* 0x0000000c17177221 */ /* 0x020fe20000010000 */
[----:B------:R-:W-:-:S04]  /*1080*/  FADD.FTZ R22, R22, R9 ;  /* 0x0000000916167221 */ /* 0x000fc80000010000 */
[----:B------:R-:W-:-:S04]  /*1090*/  FADD.FTZ R13, R22, R13 ;  /* 0x0000000d160d7221 */ /* 0x000fc80000010000 */
[----:B------:R-:W-:Y:S01]  /*10a0*/  FADD.FTZ R13, R13, R8 ;  /* 0x000000080d0d7221 */ /* 0x000fe20000010000 */
[----:B------:R-:W-:Y:S01]  /*10b0*/  IADD3 R3, PT, PT, R3, 0x100, RZ ;  /* 0x0000010003037810 */ /* 0x000fe20007ffe0ff */
[----:B--2---:R-:W-:-:S04]  /*10c0*/  FADD.FTZ R23, R23, R16 ;  /* 0x0000001017177221 */ /* 0x004fc80000010000 */
[----:B---3--:R-:W-:Y:S01]  /*10d0*/  FADD.FTZ R26, R23, R26 ;  /* 0x0000001a171a7221 */ /* 0x008fe20000010000 */
[----:B----4-:R-:W-:-:S03]  /*10e0*/  FADD.FTZ R13, R13, R2 ;  /* 0x000000020d0d7221 */ /* 0x010fc60000010000 */
[----:B------:R-:W-:-:S04]  /*10f0*/  FADD.FTZ R17, R26, R17 ;  /* 0x000000111a117221 */ /* 0x000fc80000010000 */
[----:B------:R-:W-:Y:S01]  /*1100*/  FADD.FTZ R17, R17, R20 ;  /* 0x0000001411117221 */ /* 0x000fe20000010000 */
[----:B------:R-:W-:-:S03]  /*1110*/  FADD.FTZ R13, R13, R24 ;  /* 0x000000180d0d7221 */ /* 0x000fc60000010000 */
[----:B------:R-:W-:Y:S01]  /*1120*/  FADD.FTZ R17, R17, R18 ;  /* 0x0000001211117221 */ /* 0x000fe20000010000 */
[----:B------:R-:W-:-:S03]  /*1130*/  FADD.FTZ R26, R13, R10 ;  /* 0x0000000a0d1a7221 */ /* 0x000fc60000010000 */
[----:B------:R-:W-:-:S07]  /*1140*/  FADD.FTZ R2, R17, R14 ;  /* 0x0000000e11027221 */ /* 0x000fce0000010000 */
.L_x_690:
[----:B------:R-:W-:Y:S05]  /*1150*/  BSYNC.RECONVERGENT B1 ;  /* 0x0000000000017941 */ /* 0x000fea0003800200 */
.L_x_689:
        /* <DEDUP_REMOVED lines=16> */
[----:B------:R-:W3:Y:S01]  /*1260*/  LDG.E R7, desc[UR8][R22.64] ;  /* 0x0000000816077981 */ /* 0x000ee2000c1e1900 */
[----:B------:R-:W-:Y:S01]  /*1270*/  LEA R25, R12, R15, 0x5 ;  /* 0x0000000f0c197211 */ /* 0x000fe200078e28ff */
[----:B------:R-:W-:Y:S02]  /*1280*/  IMAD.WIDE.U32 R16, R17, 0x4, R8 ;  /* 0x0000000411107825 */ /* 0x000fe400078e0008 */
        /* <DEDUP_REMOVED lines=19> */
.L_x_692:
[----:B------:R-:W-:Y:S05]  /*13c0*/  BSYNC.RECONVERGENT B1 ;  /* 0x0000000000017941 */ /* 0x000fea0003800200 */
.L_x_691:
[----:B------:R-:W-:Y:S05]  /*13d0*/  @!P1 BRA `(.L_x_685) ;  /* 0x0000000000449947 */ /* 0x000fea0003800000 */
[----:B------:R-:W0:Y:S01]  /*13e0*/  LDC R14, c[0x0][0x388] ;  /* 0x0000e200ff0e7b82 */ /* 0x000e220000000800 */
[----:B------:R-:W-:Y:S02]  /*13f0*/  LOP3.LUT R6, R6, 0x1f, RZ, 0xc0, !PT ;  /* 0x0000001f06067812 */ /* 0x000fe400078ec0ff */
[----:B------:R-:W-:-:S05]  /*1400*/  IADD3 R12, PT, PT, -R5, RZ, RZ ;  /* 0x000000ff050c7210 */ /* 0x000fca0007ffe1ff */
[----:B------:R-:W1:Y:S08]  /*1410*/  LDC.64 R8, c[0x0][0x440] ;  /* 0x00011000ff087b82 */ /* 0x000e700000000a00 */
[----:B------:R-:W2:Y:S01]  /*1420*/  LDC.64 R10, c[0x0][0x448] ;  /* 0x00011200ff0a7b82 */ /* 0x000ea20000000a00 */
[----:B0-----:R-:W-:-:S05]  /*1430*/  IMAD R3, R3, R14, UR7 ;  /* 0x0000000703037e24 */ /* 0x001fca000f8e020e */
[----:B------:R-:W-:-:S07]  /*1440*/  IADD3 R3, PT, PT, R6, R3, RZ ;  /* 0x0000000306037210 */ /* 0x000fce0007ffe0ff */
.L_x_693:
        /* <DEDUP_REMOVED lines=10> */
.L_x_685:
[----:B------:R-:W-:Y:S05]  /*14f0*/  BSYNC.RECONVERGENT B0 ;  /* 0x0000000000007941 */ /* 0x000fea0003800200 */
.L_x_684:
        /* <DEDUP_REMOVED lines=55> */
.L_x_694:
        /* <DEDUP_REMOVED lines=9> */
.L_x_2813:


//--------------------- .text._ZN10layer_norm40ln_parallel_residual_bwd_finalize_kernelINS_22Kernel_traits_finalizeILj4096Ef13__nv_bfloat16S2_S2_fjLb0ELj1024ELj4ENS_18Kernel_traits_baseILj4096EfS2_S2_S2_fjLj1024EEEEELb1EEEvNS_9BwdParamsE --------------------------
	.section	.text._ZN10layer_norm40ln_parallel_residual_bwd_finalize_kernelINS_22Kernel_traits_finalizeILj4096Ef13__nv_bfloat16S2_S2_fjLb0ELj1024ELj4ENS_18Kernel_traits_baseILj4096EfS2_S2_S2_fjLj1024EEEEELb1EEEvNS_9BwdParamsE,"ax",@progbits
	.align	128
        .global         _ZN10layer_norm40ln_parallel_residual_bwd_finalize_kernelINS_22Kernel_traits_finalizeILj4096Ef13__nv_bfloat16S2_S2_fjLb0ELj1024ELj4ENS_18Kernel_traits_baseILj4096EfS2_S2_S2_fjLj1024EEEEELb1EEEvNS_9BwdParamsE
        .type           _ZN10layer_norm40ln_parallel_residual_bwd_finalize_kernelINS_22Kernel_traits_finalizeILj4096Ef13__nv_bfloat16S2_S2_fjLb0ELj1024ELj4ENS_18Kernel_traits_baseILj4096EfS2_S2_S2_fjLj1024EEEEELb1EEEvNS_9BwdParamsE,@function
        .size           _ZN10layer_norm40ln_parallel_residual_bwd_finalize_kernelINS_22Kernel_traits_finalizeILj4096Ef13__nv_bfloat16S2_S2_fjLb0ELj1024ELj4ENS_18Kernel_traits_baseILj4096EfS2_S2_S2_fjLj1024EEEEELb1EEEvNS_9BwdParamsE,(.L_x_2814 - _ZN10layer_norm40ln_parallel_residual_bwd_finalize_kernelINS_22Kernel_traits_finalizeILj4096Ef13__nv_bfloat16S2_S2_fjLb0ELj1024ELj4ENS_18Kernel_traits_baseILj4096EfS2_S2_S2_fjLj1024EEEEELb1EEEvNS_9BwdParamsE)
        .other          _ZN10layer_norm40ln_parallel_residual_bwd_finalize_kernelINS_22Kernel_traits_finalizeILj4096Ef13__nv_bfloat16S2_S2_fjLb0ELj1024ELj4ENS_18Kernel_traits_baseILj4096EfS2_S2_S2_fjLj1024EEEEELb1EEEvNS_9BwdParamsE,@"STO_CUDA_ENTRY STV_DEFAULT"
_ZN10layer_norm40ln_parallel_residual_bwd_finalize_kernelINS_22Kernel_traits_finalizeILj4096Ef13__nv_bfloat16S2_S2_fjLb0ELj1024ELj4ENS_18Kernel_traits_baseILj4096EfS2_S2_S2_fjLj1024EEEEELb1EEEvNS_9BwdParamsE:
.text._ZN10layer_norm40ln_parallel_residual_bwd_finalize_kernelINS_22Kernel_traits_finalizeILj4096Ef13__nv_bfloat16S2_S2_fjLb0ELj1024ELj4ENS_18Kernel_traits_baseILj4096EfS2_S2_S2_fjLj1024EEEEELb1EEEvNS_9BwdParamsE:
        /* <DEDUP_REMOVED lines=60> */
.L_x_699:
        /* <DEDUP_REMOVED lines=112> */
.L_x_698:
[----:B------:R-:W-:Y:S05]  /*0ac0*/  BSYNC.RECONVERGENT B1 ;  /* 0x0000000000017941 */ /* 0x000fea0003800200 */
.L_x_697:
        /* <DEDUP_REMOVED lines=17> */
[C---:B---3--:R-:W-:Y:S02]  /*0be0*/  IMAD.WIDE.U32 R28, R19.reuse, 0x4, R14 ;  /* 0x00000004131c7825 */ /* 0x048fe400078e000e */
[----:B------:R-:W2:Y:S02]  /*0bf0*/  LDG.E R26, desc[UR6][R26.64] ;  /* 0x000000061a1a7981 */ /* 0x000ea4000c1e1900 */
[----:B0-----:R-:W-:Y:S02]  /*0c00*/  IMAD.WIDE.U32 R24, R19, 0x4, R22 ;  /* 0x0000000413187825 */ /* 0x001fe400078e0016 */
[----:B------:R-:W3:Y:S04]  /*0c10*/  LDG.E R29, desc[UR6][R28.64] ;  /* 0x000000061c1d7981 */ /* 0x000ee8000c1e1900 */
[----:B------:R2:W5:Y:S01]  /*0c20*/  LDG.E R28, desc[UR6][R24.64] ;  /* 0x00000006181c7981 */ /* 0x000562000c1e1900 */
[----:B------:R-:W-:Y:S01]  /*0c30*/  LEA R21, R9, R19, 0x5 ;  /* 0x0000001309157211 */ /* 0x000fe200078e28ff */
[----:B----4-:R-:W-:Y:S01]  /*0c40*/  FADD.FTZ R5, R5, R10 ;  /* 0x0000000a05057221 */ /* 0x010fe20000010000 */
[----:B--2---:R-:W-:-:S03]  /*0c50*/  FADD.FTZ R25, R11, R26 ;  /* 0x0000001a0b197221 */ /* 0x004fc60000010000 */
[----:B------:R-:W-:-:S04]  /*0c60*/  IMAD.WIDE.U32 R10, R21, 0x4, R12 ;  /* 0x00000004150a7825 */ /* 0x000fc800078e000c */
[----:B---3--:R-:W-:Y:S01]  /*0c70*/  FADD.FTZ R24, R20, R29 ;  /* 0x0000001d14187221 */ /* 0x008fe20000010000 */
[----:B-----5:R-:W-:Y:S02]  /*0c80*/  FADD.FTZ R26, R18, R28 ;  /* 0x0000001c121a7221 */ /* 0x020fe40000010000 */
[----:B------:R0:W2:Y:S01]  /*0c90*/  LDG.E R18, desc[UR6][R10.64] ;  /* 0x000000060a127981 */ /* 0x0000a2000c1e1900 */
[----:B------:R-:W-:-:S05]  /*0ca0*/  IMAD.WIDE.U32 R28, R21, 0x4, R14 ;  /* 0x00000004151c7825 */ /* 0x000fca00078e000e */
[----:B------:R1:W3:Y:S01]  /*0cb0*/  LDG.E R27, desc[UR6][R28.64] ;  /* 0x000000061c1b7981 */ /* 0x0002e2000c1e1900 */
[----:B0-----:R-:W-:-:S04]  /*0cc0*/  IMAD.WIDE.U32 R10, R21, 0x4, R16 ;  /* 0x00000004150a7825 */ /* 0x001fc800078e0010 */
[----:B------:R-:W-:Y:S02]  /*0cd0*/  IMAD.WIDE.U32 R20, R21, 0x4, R22 ;  /* 0x0000000415147825 */ /* 0x000fe400078e0016 */
[----:B------:R-:W4:Y:S04]  /*0ce0*/  LDG.E R10, desc[UR6][R10.64] ;  /* 0x000000060a0a7981 */ /* 0x000f28000c1e1900 */
[----:B------:R-:W5:Y:S01]  /*0cf0*/  LDG.E R21, desc[UR6][R20.64] ;  /* 0x0000000614157981 */ /* 0x000f62000c1e1900 */
[----:B-1----:R-:W-:Y:S01]  /*0d00*/  LEA R29, R9, R19, 0x6 ;  /* 0x00000013091d7211 */ /* 0x002fe200078e30ff */
[----:B--2---:R-:W-:-:S04]  /*0d10*/  FADD.FTZ R5, R5, R18 ;  /* 0x0000001205057221 */ /* 0x004fc80000010000 */
[----:B------:R-:W-:-:S04]  /*0d20*/  IMAD.WIDE.U32 R18, R29, 0x4, R12 ;  /* 0x000000041d127825 */ /* 0x000fc800078e000c */
[----:B---3--:R-:W-:Y:S01]  /*0d30*/  FADD.FTZ R24, R24, R27 ;  /* 0x0000001b18187221 */ /* 0x008fe20000010000 */
[----:B------:R-:W-:Y:S01]  /*0d40*/  LEA R27, R9, R29, 0x5 ;  /* 0x0000001d091b7211 */ /* 0x000fe200078e28ff */
[----:B------:R-:W2:Y:S01]  /*0d50*/  LDG.E R18, desc[UR6][R18.64] ;  /* 0x0000000612127981 */ /* 0x000ea2000c1e1900 */
[----:B----4-:R-:W-:Y:S01]  /*0d60*/  FADD.FTZ R25, R25, R10 ;  /* 0x0000000a19197221 */ /* 0x010fe20000010000 */
[----:B------:R-:W-:-:S04]  /*0d70*/  IMAD.WIDE.U32 R10, R29, 0x4, R14 ;  /* 0x000000041d0a7825 */ /* 0x000fc800078e000e */
[----:B-----5:R-:W-:Y:S01]  /*0d80*/  FADD.FTZ R26, R26, R21 ;  /* 0x000000151a1a7221 */ /* 0x020fe20000010000 */
[----:B------:R-:W-:Y:S01]  /*0d90*/  IMAD.WIDE.U32 R20, R29, 0x4, R16 ;  /* 0x000000041d147825 */ /* 0x000fe200078e0010 */
[----:B------:R0:W3:Y:S03]  /*0da0*/  LDG.E R9, desc[UR6][R10.64] ;  /* 0x000000060a097981 */ /* 0x0000e6000c1e1900 */
[C---:B------:R-:W-:Y:S02]  /*0db0*/  IMAD.WIDE.U32 R12, R27.reuse, 0x4, R12 ;  /* 0x000000041b0c7825 */ /* 0x040fe400078e000c */
[----:B------:R-:W4:Y:S02]  /*0dc0*/  LDG.E R20, desc[UR6][R20.64] ;  /* 0x0000000614147981 */ /* 0x000f24000c1e1900 */
[----:B------:R-:W-:Y:S02]  /*0dd0*/  IMAD.WIDE.U32 R14, R27, 0x4, R14 ;  /* 0x000000041b0e7825 */ /* 0x000fe400078e000e */
[----:B------:R-:W5:Y:S02]  /*0de0*/  LDG.E R12, desc[UR6][R12.64] ;  /* 0x000000060c0c7981 */ /* 0x000f64000c1e1900 */
[----:B0-----:R-:W-:-:S02]  /*0df0*/  IMAD.WIDE.U32 R10, R29, 0x4, R22 ;  /* 0x000000041d0a7825 */ /* 0x001fc400078e0016 */
[----:B------:R-:W5:Y:S02]  /*0e00*/  LDG.E R14, desc[UR6][R14.64] ;  /* 0x000000060e0e7981 */ /* 0x000f64000c1e1900 */
[C---:B------:R-:W-:Y:S02]  /*0e10*/  IMAD.WIDE.U32 R16, R27.reuse, 0x4, R16 ;  /* 0x000000041b107825 */ /* 0x040fe400078e0010 */
[----:B------:R-:W5:Y:S02]  /*0e20*/  LDG.E R19, desc[UR6][R10.64] ;  /* 0x000000060a137981 */ /* 0x000f64000c1e1900 */
[----:B------:R-:W-:Y:S02]  /*0e30*/  IMAD.WIDE.U32 R22, R27, 0x4, R22 ;  /* 0x000000041b167825 */ /* 0x000fe400078e0016 */
[----:B------:R-:W5:Y:S04]  /*0e40*/  LDG.E R16, desc[UR6][R16.64] ;  /* 0x0000000610107981 */ /* 0x000f68000c1e1900 */
[----:B------:R-:W5:Y:S01]  /*0e50*/  LDG.E R22, desc[UR6][R22.64] ;  /* 0x0000000616167981 */ /* 0x000f62000c1e1900 */
[----:B------:R-:W-:Y:S01]  /*0e60*/  IADD3 R7, PT, PT, R7, 0x80, RZ ;  /* 0x0000008007077810 */ /* 0x000fe20007ffe0ff */
[----:B--2---:R-:W-:Y:S01]  /*0e70*/  FADD.FTZ R5, R5, R18 ;  /* 0x0000001205057221 */ /* 0x004fe20000010000 */
[----:B---3--:R-:W-:Y:S01]  /*0e80*/  FADD.FTZ R9, R24, R9 ;  /* 0x0000000918097221 */ /* 0x008fe20000010000 */
[----:B----4-:R-:W-:-:S02]  /*0e90*/  FADD.FTZ R25, R25, R20 ;  /* 0x0000001419197221 */ /* 0x010fc40000010000 */
[----:B-----5:R-:W-:Y:S01]  /*0ea0*/  FADD.FTZ R5, R5, R12 ;  /* 0x0000000c05057221 */ /* 0x020fe20000010000 */
[----:B------:R-:W-:Y:S01]  /*0eb0*/  FADD.FTZ R20, R9, R14 ;  /* 0x0000000e09147221 */ /* 0x000fe20000010000 */
[----:B------:R-:W-:Y:S01]  /*0ec0*/  FADD.FTZ R19, R26, R19 ;  /* 0x000000131a137221 */ /* 0x000fe20000010000 */
[----:B------:R-:W-:-:S03]  /*0ed0*/  FADD.FTZ R11, R25, R16 ;  /* 0x00000010190b7221 */ /* 0x000fc60000010000 */
[----:B------:R-:W-:-:S07]  /*0ee0*/  FADD.FTZ R18, R19, R22 ;  /* 0x0000001613127221 */ /* 0x000fce0000010000 */
.L_x_701:
[----:B------:R-:W-:Y:S05]  /*0ef0*/  BSYNC.RECONVERGENT B1 ;  /* 0x0000000000017941 */ /* 0x000fea0003800200 */
.L_x_700:
        /* <DEDUP_REMOVED lines=37> */
.L_x_703:
[----:B------:R-:W-:Y:S05]  /*1150*/  BSYNC.RECONVERGENT B1 ;  /* 0x0000000000017941 */ /* 0x000fea0003800200 */
.L_x_702:
        /* <DEDUP_REMOVED lines=19> */
.L_x_696:
[----:B------:R-:W-:Y:S05]  /*1290*/  BSYNC.RECONVERGENT B0 ;  /* 0x0000000000007941 */ /* 0x000fea0003800200 */
.L_x_695:
[----:B------:R-:W0:Y:S01]  /*12a0*/  S2R R7, SR_TID.X ;  /* 0x0000000000077919 */ /* 0x000e220000002100 */
[----:B------:R-:W1:Y:S01]  /*12b0*/  S2UR UR5, SR_CgaCtaId ;  /* 0x00000000000579c3 */ /* 0x000e620000008800 */
[----:B------:R-:W-:Y:S01]  /*12c0*/  UMOV UR4, 0x400 ;  /* 0x0000040000047882 */ /* 0x000fe20000000000 */
[C---:B------:R-:W-:Y:S02]  /*12d0*/  ISETP.NE.AND P1, PT, R3.reuse, RZ, PT ;  /* 0x000000ff0300720c */ /* 0x040fe40003f25270 */
[----:B------:R-:W-:-:S04]  /*12e0*/  ISETP.GT.U32.AND P0, PT, R3, 0xf, PT ;  /* 0x0000000f0300780c */ /* 0x000fc80003f04070 */
[C---:B------:R-:W-:Y:S01]  /*12f0*/  ISETP.NE.OR P0, PT, R2.reuse, 0x1f, P0 ;  /* 0x0000001f0200780c */ /* 0x040fe20000705670 */
[----:B-1----:R-:W-:Y:S01]  /*1300*/  ULEA UR4, UR5, UR4, 0x18 ;  /* 0x0000000405047291 */ /* 0x002fe2000f8ec0ff */
[----:B0-----:R-:W-:-:S05]  /*1310*/  LOP3.LUT R0, R2, 0x1f, R7, 0x78, !PT ;  /* 0x0000001f02007812 */ /* 0x001fca00078e7807 */
[----:B------:R-:W-:Y:S02]  /*1320*/  @!P1 LEA R2, R2, UR4, 0x2 ;  /* 0x0000000402029c11 */ /* 0x000fe4000f8e10ff */
[----:B------:R-:W-:Y:S02]  /*1330*/  LOP3.LUT R4, R0, 0x3e0, R7, 0xf8, !PT ;  /* 0x000003e000047812 */ /* 0x000fe400078ef807 */
[----:B------:R-:W-:Y:S02]  /*1340*/  SHF.L.U32 R7, R3, 0x7, RZ ;  /* 0x0000000703077819 */ /* 0x000fe400000006ff */
[----:B------:R-:W-:Y:S02]  /*1350*/  LEA R4, R4, UR4, 0x2 ;  /* 0x0000000404047c11 */ /* 0x000fe4000f8e10ff */
[----:B------:R-:W-:-:S03]  /*1360*/  SHF.L.U32 R0, R0, 0x2, RZ ;  /* 0x0000000200007819 */ /* 0x000fc600000006ff */
[----:B------:R-:W-:Y:S01]  /*1370*/  STS [R4], R20 ;  /* 0x0000001404007388 */ /* 0x000fe20000000800 */
[----:B------:R-:W-:-:S03]  /*1380*/  LOP3.LUT R0, R7, R0, RZ, 0xfc, !PT ;  /* 0x0000000007007212 */ /* 0x000fc600078efcff */
        /* <DEDUP_REMOVED lines=73> */
.L_x_704:
        /* <DEDUP_REMOVED lines=14> */
.L_x_2814:


//--------------------- .text._ZN10layer_norm31ln_parallel_residual_bwd_kernelINS_13Kernel_traitsIf13__nv_bfloat16S2_S2_fjLj4096ELj1ELj1ELj8ELj16ENS_18Kernel_traits_baseILj4096EfS2_S2_S2_fjLj256EEEEELb1ELb1ELb1EEEvNS_9BwdParamsE --------------------------
	.section	.text._ZN10layer_norm31ln_parallel_residual_bwd_kernelINS_13Kernel_traitsIf13__nv_bfloat16S2_S2_fjLj4096ELj1ELj1ELj8ELj16ENS_18Kernel_traits_baseILj4096EfS2_S2_S2_fjLj256EEEEELb1ELb1ELb1EEEvNS_9BwdParamsE,"ax",@progbits
	.align	128
        .global         _ZN10layer_norm31ln_parallel_residual_bwd_kernelINS_13Kernel_traitsIf13__nv_bfloat16S2_S2_fjLj4096ELj1ELj1ELj8ELj16ENS_18Kernel_traits_baseILj4096EfS2_S2_S2_fjLj256EEEEELb1ELb1ELb1EEEvNS_9BwdParamsE
        .type           _ZN10layer_norm31ln_parallel_residual_bwd_kernelINS_13Kernel_traitsIf13__nv_bfloat16S2_S2_fjLj4096ELj1ELj1ELj8ELj16ENS_18Kernel_traits_baseILj4096EfS2_S2_S2_fjLj256EEEEELb1ELb1ELb1EEEvNS_9BwdParamsE,@function
        .size           _ZN10layer_norm31ln_parallel_residual_bwd_kernelINS_13Kernel_traitsIf13__nv_bfloat16S2_S2_fjLj4096ELj1ELj1ELj8ELj16ENS_18Kernel_traits_baseILj4096EfS2_S2_S2_fjLj256EEEEELb1ELb1ELb1EEEvNS_9BwdParamsE,(.L_x_2815 - _ZN10layer_norm31ln_parallel_residual_bwd_kernelINS_13Kernel_traitsIf13__nv_bfloat16S2_S2_fjLj4096ELj1ELj1ELj8ELj16ENS_18Kernel_traits_baseILj4096EfS2_S2_S2_fjLj256EEEEELb1ELb1ELb1EEEvNS_9BwdParamsE)
        .other          _ZN10layer_norm31ln_parallel_residual_bwd_kernelINS_13Kernel_traitsIf13__nv_bfloat16S2_S2_fjLj4096ELj1ELj1ELj8ELj16ENS_18Kernel_traits_baseILj4096EfS2_S2_S2_fjLj256EEEEELb1ELb1ELb1EEEvNS_9BwdParamsE,@"STO_CUDA_ENTRY STV_DEFAULT"
_ZN10layer_norm31ln_parallel_residual_bwd_kernelINS_13Kernel_traitsIf13__nv_bfloat16S2_S2_fjLj4096ELj1ELj1ELj8ELj16ENS_18Kernel_traits_baseILj4096EfS2_S2_S2_fjLj256EEEEELb1ELb1ELb1EEEvNS_9BwdParamsE:
.text._ZN10layer_norm31ln_parallel_residual_bwd_kernelINS_13Kernel_traitsIf13__nv_bfloat16S2_S2_fjLj4096ELj1ELj1ELj8ELj16ENS_18Kernel_traits_baseILj4096EfS2_S2_S2_fjLj256EEEEELb1ELb1ELb1EEEvNS_9BwdParamsE:
        /* <DEDUP_REMOVED lines=40> */
[----:B------:R-:W-:Y:S01]  /*0280*/  CS2R R6, SRZ ;  /* 0x0000000000067805 */ /* 0x000fe2000001ff00 */
[----:B------:R-:W-:Y:S02]  /*0290*/  UPLOP3.LUT UP1, UPT, UPT, UPT, UPT, 0x40, 0x4 ;  /* 0x000000000004789c */ /* 0x000fe40003f2e870 */
[----:B------:R-:W-:Y:S01]  /*02a0*/  UISETP.NE.AND.EX UP0, UPT, UR7, URZ, UPT, UP0 ;  /* 0x000000ff0700728c */ /* 0x000fe2000bf05300 */
[----:B0-----:R-:W-:Y:S01]  /*02b0*/  IMAD.WIDE.U32 R2, R60, 0x20, R2 ;  /* 0x000000203c027825 */ /* 0x001fe200078e0002 */
[----:B---3--:R-:W-:Y:S01]  /*02c0*/  UISETP.NE.AND UP2, UPT, UR5, URZ, UPT ;  /* 0x000000ff0500728c */ /* 0x008fe2000bf45270 */
[----:B------:R-:W-:Y:S01]  /*02d0*/  CS2R R4, SRZ ;  /* 0x0000000000047805 */ /* 0x000fe2000001ff00 */
[----:B------:R-:W0:Y:S01]  /*02e0*/  LDCU UR7, c[0x0][0x408] ;  /* 0x00008100ff0777ac */ /* 0x000e220008000800 */
[----:B------:R-:W-:Y:S01]  /*02f0*/  IMAD.MOV.U32 R85, RZ, RZ, RZ ;  /* 0x000000ffff557224 */ /* 0x000fe200078e00ff */
[----:B--2---:R-:W5:Y:S01]  /*0300*/  LDG.E.128 R24, desc[UR10][R2.64] ;  /* 0x0000000a02187981 */ /* 0x004f62000c1e1d00 */
[----:B------:R-:W-:Y:S01]  /*0310*/  PLOP3.LUT P0, PT, PT, PT, UP0, 0x80, 0x8 ;  /* 0x000000000008781c */ /* 0x000fe20003f0f008 */
[----:B------:R-:W1:Y:S01]  /*0320*/  LDCU UR18, c[0x0][0x388] ;  /* 0x00007100ff1277ac */ /* 0x000e620008000800 */
[----:B------:R-:W-:Y:S01]  /*0330*/  PLOP3.LUT P4, PT, PT, PT, UP2, 0x80, 0x8 ;  /* 0x000000000008781c */ /* 0x000fe20003f8f028 */
[----:B------:R-:W5:Y:S01]  /*0340*/  LDG.E.128 R28, desc[UR10][R2.64+0x10] ;  /* 0x0000100a021c7981 */ /* 0x000f62000c1e1d00 */
[----:B------:R-:W2:Y:S03]  /*0350*/  LDCU.U8 UR26, c[0x0][0x410] ;  /* 0x00008200ff1a77ac */ /* 0x000ea60008000000 */
[----:B------:R-:W5:Y:S01]  /*0360*/  LDG.E.128 R32, desc[UR10][R2.64+0x2000] ;  /* 0x0020000a02207981 */ /* 0x000f62000c1e1d00 */
[----:B------:R-:W3:Y:S03]  /*0370*/  LDCU UR19, c[0x0][0x400] ;  /* 0x00008000ff1377ac */ /* 0x000ee60008000800 */
[----:B------:R4:W5:Y:S01]  /*0380*/  LDG.E.128 R36, desc[UR10][R2.64+0x2010] ;  /* 0x0020100a02247981 */ /* 0x000962000c1e1d00 */
[----:B------:R-:W0:Y:S01]  /*0390*/  LDCU.64 UR8, c[0x0][0x478] ;  /* 0x00008f00ff0877ac */ /* 0x000e220008000a00 */
[----:B------:R-:W0:Y:S01]  /*03a0*/  LDCU.64 UR24, c[0x0][0x438] ;  /* 0x00008700ff1877ac */ /* 0x000e220008000a00 */
[----:B----4-:R-:W-:Y:S01]  /*03b0*/  CS2R R2, SRZ ;  /* 0x0000000000027805 */ /* 0x010fe2000001ff00 */
[----:B------:R-:W4:Y:S01]  /*03c0*/  LDCU.128 UR12, c[0x0][0x3c0] ;  /* 0x00007800ff0c77ac */ /* 0x000f220008000c00 */
[----:B------:R-:W0:Y:S01]  /*03d0*/  LDCU.64 UR20, c[0x0][0x380] ;  /* 0x00007000ff1477ac */ /* 0x000e220008000a00 */
[----:B-12---:R-:W0:Y:S04]  /*03e0*/  LDCU.64 UR22, c[0x0][0x470] ;  /* 0x00008e00ff1677ac */ /* 0x006e280008000a00 */
.L_x_724:
[----:B--2---:R-:W1:Y:S01]  /*03f0*/  LDC.64 R54, c[0x0][0x3a8] ;  /* 0x0000ea00ff367b82 */ /* 0x004e620000000a00 */
[----:B------:R-:W-:Y:S02]  /*0400*/  UIMAD UR5, UR4, UR18, URZ ;  /* 0x00000012040572a4 */ /* 0x000fe4000f8e02ff */
[----:B----4-:R-:W-:Y:S02]  /*0410*/  UIMAD.WIDE UR16, UR4, 0x4, UR14 ;  /* 0x00000004041078a5 */ /* 0x010fe4000f8e020e */
[----:B------:R-:W-:-:S03]  /*0420*/  USHF.R.S32.HI UR6, URZ, 0x1f, UR5 ;  /* 0x0000001fff067899 */ /* 0x000fc60008011405 */
[----:B------:R-:W2:Y:S01]  /*0430*/  LDC.64 R52, c[0x0][0x428] ;  /* 0x00010a00ff347b82 */ /* 0x000ea20000000a00 */
[----:B------:R-:W-:Y:S01]  /*0440*/  ULEA.HI UR6, UR6, UR5, URZ, 0x3 ;  /* 0x0000000506067291 */ /* 0x000fe2000f8f18ff */
[----:B------:R-:W-:Y:S01]  /*0450*/  IMAD.U32 R86, RZ, RZ, UR16 ;  /* 0x00000010ff567e24 */ /* 0x000fe2000f8e00ff */
[----:B------:R-:W-:-:S04]  /*0460*/  MOV R87, UR17 ;  /* 0x0000001100577c02 */ /* 0x000fc80008000f00 */
[----:B------:R-:W-:Y:S01]  /*0470*/  MOV R57, UR6 ;  /* 0x0000000600397c02 */ /* 0x000fe20008000f00 */
[----:B------:R-:W-:Y:S01]  /*0480*/  UIMAD.WIDE UR16, UR4, 0x4, UR12 ;  /* 0x00000004041078a5 */ /* 0x000fe2000f8e020c */
[----:B------:R4:W3:Y:S01]  /*0490*/  LDG.E R0, desc[UR10][R86.64] ;  /* 0x0000000a56007981 */ /* 0x0008e2000c1e1900 */
[----:B------:R-:W0:Y:S01]  /*04a0*/  LDC.64 R122, c[0x0][0x3b0] ;  /* 0x0000ec00ff7a7b82 */ /* 0x000e220000000a00 */
[----:B------:R-:W-:-:S05]  /*04b0*/  LEA.HI.SX32 R84, R57, R60, 0x1d ;  /* 0x0000003c39547211 */ /* 0x000fca00078feaff */
[C---:B-1----:R-:W-:Y:S02]  /*04c0*/  IMAD.WIDE.U32 R56, R84.reuse, 0x10, R54 ;  /* 0x0000001054387825 */ /* 0x042fe400078e0036 */
[----:B------:R-:W1:Y:S04]  /*04d0*/  @P0 LDC.64 R90, c[0x0][0x438] ;  /* 0x00010e00ff5a0b82 */ /* 0x000e680000000a00 */
[----:B------:R-:W3:Y:S01]  /*04e0*/  LDG.E.128 R56, desc[UR10][R56.64] ;  /* 0x0000000a38387981 */ /* 0x000ee2000c1e1d00 */
[----:B------:R-:W-:Y:S01]  /*04f0*/  MOV R94, UR16 ;  /* 0x00000010005e7c02 */ /* 0x000fe20008000f00 */
[----:B------:R-:W-:Y:S02]  /*0500*/  IMAD.U32 R95, RZ, RZ, UR17 ;  /* 0x00000011ff5f7e24 */ /* 0x000fe4000f8e00ff */
[----:B------:R-:W-:-:S03]  /*0510*/  VIADD R83, R84, 0x100 ;  /* 0x0000010054537836 */ /* 0x000fc60000000000 */
[----:B------:R3:W3:Y:S01]  /*0520*/  LDG.E R94, desc[UR10][R94.64] ;  /* 0x0000000a5e5e7981 */ /* 0x0006e2000c1e1900 */
[----:B--2---:R-:W-:-:S04]  /*0530*/  IMAD.WIDE.U32 R60, R84, 0x10, R52 ;  /* 0x00000010543c7825 */ /* 0x004fc800078e0034 */
[C---:B------:R-:W-:Y:S02]  /*0540*/  IMAD.WIDE.U32 R64, R83.reuse, 0x10, R54 ;  /* 0x0000001053407825 */ /* 0x040fe400078e0036 */
[----:B------:R-:W2:Y:S02]  /*0550*/  LDG.E.128 R60, desc[UR10][R60.64] ;  /* 0x0000000a3c3c7981 */ /* 0x000ea4000c1e1d00 */
[----:B------:R-:W-:Y:S02]  /*0560*/  IMAD.WIDE.U32 R52, R83, 0x10, R52 ;  /* 0x0000001053347825 */ /* 0x000fe400078e0034 */
[----:B------:R-:W2:Y:S04]  /*0570*/  LDG.E.128 R64, desc[UR10][R64.64] ;  /* 0x0000000a40407981 */ /* 0x000ea8000c1e1d00 */
[----:B------:R-:W2:Y:S01]  /*0580*/  LDG.E.128 R52, desc[UR10][R52.64] ;  /* 0x0000000a34347981 */ /* 0x000ea2000c1e1d00 */
[----:B0-----:R-:W-:-:S04]  /*0590*/  IMAD.WIDE.U32 R124, R84, 0x8, R122 ;  /* 0x00000008547c7825 */ /* 0x001fc800078e007a */
[----:B------:R-:W-:Y:S02]  /*05a0*/  IMAD.WIDE.U32 R122, R83, 0x8, R122 ;  /* 0x00000008537a7825 */ /* 0x000fe400078e007a */
[----:B-----5:R-:W5:Y:S04]  /*05b0*/  LDG.E.64 R124, desc[UR10][R124.64] ;  /* 0x0000000a7c7c7981 */ /* 0x020f68000c1e1b00 */
[----:B------:R-:W5:Y:S01]  /*05c0*/  LDG.E.64 R122, desc[UR10][R122.64] ;  /* 0x0000000a7a7a7981 */ /* 0x000f62000c1e1b00 */
[----:B------:R-:W-:-:S04]  /*05d0*/  ISETP.NE.U32.AND P1, PT, RZ, UR22, PT ;  /* 0x00000016ff007c0c */ /* 0x000fc8000bf25070 */
[----:B------:R-:W-:Y:S01]  /*05e0*/  ISETP.NE.AND.EX P1, PT, RZ, UR23, PT, P1 ;  /* 0x00000017ff007c0c */ /* 0x000fe2000bf25310 */
[----:B-1----:R-:W-:Y:S01]  /*05f0*/  @P0 IMAD.WIDE.U32 R90, R84, 0x10, R90 ;  /* 0x00000010545a0825 */ /* 0x002fe200078e005a */
[----:B------:R-:W-:-:S04]  /*0600*/  ISETP.NE.U32.AND P2, PT, RZ, UR24, PT ;  /* 0x00000018ff007c0c */ /* 0x000fc8000bf45070 */
[----:B------:R-:W5:Y:S01]  /*0610*/  @P0 LDG.E.128 R20, desc[UR10][R90.64] ;  /* 0x0000000a5a140981 */ /* 0x000f62000c1e1d00 */
[----:B------:R-:W-:-:S06]  /*0620*/  ISETP.NE.AND.EX P0, PT, RZ, UR25, PT, P2 ;  /* 0x00000019ff007c0c */ /* 0x000fcc000bf05320 */
[----:B------:R-:W0:Y:S08]  /*0630*/  @P1 LDC.64 R88, c[0x0][0x3b8] ;  /* 0x0000ee00ff581b82 */ /* 0x000e300000000a00 */
[----:B----4-:R-:W1:Y:S01]  /*0640*/  @P1 LDC.64 R86, c[0x0][0x3b8] ;  /* 0x0000ee00ff561b82 */ /* 0x010e620000000a00 */
[----:B0-----:R-:W-:-:S05]  /*0650*/  @P1 IMAD.WIDE.U32 R88, R84, 0x8, R88 ;  /* 0x0000000854581825 */ /* 0x001fca00078e0058 */
[----:B------:R-:W5:Y:S01]  /*0660*/  @P1 LDG.E.64 R120, desc[UR10][R88.64] ;  /* 0x0000000a58781981 */ /* 0x000f62000c1e1b00 */
[----:B-1----:R-:W-:-:S05]  /*0670*/  @P1 IMAD.WIDE.U32 R86, R83, 0x8, R86 ;  /* 0x0000000853561825 */ /* 0x002fca00078e0056 */
[----:B------:R0:W5:Y:S01]  /*0680*/  @P1 LDG.E.64 R74, desc[UR10][R86.64] ;  /* 0x0000000a564a1981 */ /* 0x000162000c1e1b00 */
[----:B---3--:R-:W-:Y:S02]  /*0690*/  R2UR UR16, R0 ;  /* 0x00000000001072ca */ /* 0x008fe400000e0000 */
[C---:B------:R-:W-:Y:S01]  /*06a0*/  PRMT R92, R56.reuse, 0x7632, R92 ;  /* 0x00007632385c7816 */ /* 0x040fe2000000005c */
[C---:B------:R-:W-:Y:S01]  /*06b0*/  IMAD.U32 R97, R57.reuse, 0x10000, RZ ;  /* 0x0001000039617824 */ /* 0x040fe200078e00ff */
[----:B------:R-:W-:Y:S02]  /*06c0*/  SHF.L.U32 R95, R56, 0x10, RZ ;  /* 0x00000010385f7819 */ /* 0x000fe400000006ff */
[----:B------:R-:W-:Y:S02]  /*06d0*/  PRMT R96, R57, 0x7632, R96 ;  /* 0x0000763239607816 */ /* 0x000fe40000000060 */
[----:B------:R-:W1:Y:S01]  /*06e0*/  @P0 LDC.64 R56, c[0x0][0x438] ;  /* 0x00010e00ff380b82 */ /* 0x000e620000000a00 */
[----:B------:R-:W-:-:S05]  /*06f0*/  FSEL R94, R94, RZ, !P4 ;  /* 0x000000ff5e5e7208 */ /* 0x000fca0006000000 */
[----:B------:R-:W-:Y:S01]  /*0700*/  FADD.FTZ R0, -R94, R95 ;  /* 0x0000005f5e007221 */ /* 0x000fe20000010100 */
[C---:B--2---:R-:W-:Y:S02]  /*0710*/  SHF.L.U32 R107, R60.reuse, 0x10, RZ ;  /* 0x000000103c6b7819 */ /* 0x044fe400000006ff */
[----:B0-----:R-:W-:Y:S01]  /*0720*/  PRMT R86, R60, 0x7632, R86 ;  /* 0x000076323c567816 */ /* 0x001fe20000000056 */
[----:B------:R-:W-:Y:S01]  /*0730*/  FMUL.FTZ R0, R0, UR16 ;  /* 0x0000001000007c20 */ /* 0x000fe20008410000 */
[C---:B------:R-:W-:Y:S01]  /*0740*/  PRMT R88, R64.reuse, 0x7632, R88 ;  /* 0x0000763240587816 */ /* 0x040fe20000000058 */
[----:B------:R-:W-:Y:S01]  /*0750*/  IMAD.U32 R109, R65, 0x10000, RZ ;  /* 0x00010000416d7824 */ /* 0x000fe200078e00ff */
[----:B------:R-:W-:Y:S01]  /*0760*/  SHF.L.U32 R105, R64, 0x10, RZ ;  /* 0x0000001040697819 */ /* 0x000fe200000006ff */
[----:B------:R-:W-:Y:S01]  /*0770*/  IMAD.U32 R93, R67, 0x10000, RZ ;  /* 0x00010000435d7824 */ /* 0x000fe200078e00ff */
[----:B------:R-:W-:Y:S02]  /*0780*/  PRMT R64, R65, 0x7632, R64 ;  /* 0x0000763241407816 */ /* 0x000fe40000000040 */
[----:B------:R-:W-:-:S02]  /*0790*/  PRMT R98, R58, 0x7632, R98 ;  /* 0x000076323a627816 */ /* 0x000fc40000000062 */
[----:B------:R-:W-:Y:S02]  /*07a0*/  PRMT R65, R67, 0x7632, R65 ;  /* 0x0000763243417816 */ /* 0x000fe40000000041 */
[----:B------:R-:W-:Y:S01]  /*07b0*/  SHF.L.U32 R67, R92, 0x10, RZ ;  /* 0x000000105c437819 */ /* 0x000fe200000006ff */
[----:B------:R-:W-:Y:S01]  /*07c0*/  IMAD.U32 R115, R52, 0x10000, RZ ;  /* 0x0001000034737824 */ /* 0x000fe200078e00ff */
[----:B------:R-:W-:Y:S01]  /*07d0*/  SHF.L.U32 R89, R96, 0x10, RZ ;  /* 0x0000001060597819 */ /* 0x000fe200000006ff */
[----:B-1----:R-:W-:Y:S01]  /*07e0*/  @P0 IMAD.WIDE.U32 R56, R83, 0x10, R56 ;  /* 0x0000001053380825 */ /* 0x002fe200078e0038 */
[----:B------:R-:W-:-:S03]  /*07f0*/  PRMT R96, R52, 0x7632, R96 ;  /* 0x0000763234607816 */ /* 0x000fc60000000060 */
[----:B------:R-:W-:Y:S01]  /*0800*/  FADD.FTZ R82, R107, R82 ;  /* 0x000000526b527221 */ /* 0x000fe20000010000 */
[-C--:B------:R-:W-:Y:S01]  /*0810*/  FFMA.FTZ R85, R0, R107.reuse, R85 ;  /* 0x0000006b00557223 */ /* 0x080fe20000010055 */
[----:B------:R-:W-:Y:S02]  /*0820*/  IMAD.U32 R52, R86, 0x10000, RZ ;  /* 0x0001000056347824 */ /* 0x000fe400078e00ff */
[----:B------:R-:W-:Y:S01]  /*0830*/  FMUL.FTZ R107, R24, R107 ;  /* 0x0000006b186b7220 */ /* 0x000fe20000410000 */
[----:B------:R-:W-:Y:S02]  /*0840*/  IMAD.U32 R95, R98, 0x10000, RZ ;  /* 0x00010000625f7824 */ /* 0x000fe400078e00ff */
[C---:B------:R-:W-:Y:S01]  /*0850*/  FADD.FTZ R98, -R94.reuse, R67 ;  /* 0x000000435e627221 */ /* 0x040fe20000010100 */
[----:B------:R-:W-:Y:S01]  /*0860*/  PRMT R60, R61, 0x7632, R60 ;  /* 0x000076323d3c7816 */ /* 0x000fe2000000003c */
[----:B------:R-:W-:Y:S01]  /*0870*/  FADD.FTZ R67, -R94, R105 ;  /* 0x000000695e437221 */ /* 0x000fe20000010100 */
[----:B------:R0:W5:Y:S01]  /*0880*/  @P0 LDG.E.128 R40, desc[UR10][R56.64] ;  /* 0x0000000a38280981 */ /* 0x000162000c1e1d00 */
[----:B------:R-:W-:Y:S01]  /*0890*/  PRMT R99, R59, 0x7632, R99 ;  /* 0x000076323b637816 */ /* 0x000fe20000000063 */
[----:B------:R-:W-:-:S02]  /*08a0*/  IMAD.U32 R87, R61, 0x10000, RZ ;  /* 0x000100003d577824 */ /* 0x000fc400078e00ff */
[C---:B------:R-:W-:Y:S01]  /*08b0*/  FADD.FTZ R108, -R94.reuse, R89 ;  /* 0x000000595e6c7221 */ /* 0x040fe20000010100 */
[----:B------:R-:W-:Y:S01]  /*08c0*/  FMUL.FTZ R105, R25, R52 ;  /* 0x0000003419697220 */ /* 0x000fe20000410000 */
[----:B------:R-:W-:Y:S01]  /*08d0*/  FADD.FTZ R89, -R94, R109 ;  /* 0x0000006d5e597221 */ /* 0x000fe20000010100 */
[C---:B------:R-:W-:Y:S02]  /*08e0*/  PRMT R112, R54.reuse, 0x7632, R112 ;  /* 0x0000763236707816 */ /* 0x040fe40000000070 */
[----:B------:R-:W-:Y:S01]  /*08f0*/  SHF.L.U32 R109, R54, 0x10, RZ ;  /* 0x00000010366d7819 */ /* 0x000fe200000006ff */
[----:B0-----:R-:W-:Y:S01]  /*0900*/  FADD.FTZ R56, RZ, R107 ;  /* 0x0000006bff387221 */ /* 0x001fe20000010000 */
[C---:B------:R-:W-:Y:S01]  /*0910*/  PRMT R110, R53.reuse, 0x7632, R110 ;  /* 0x00007632356e7816 */ /* 0x040fe2000000006e */
[----:B------:R-:W-:Y:S01]  /*0920*/  FMUL.FTZ R104, R26, R87 ;  /* 0x000000571a687220 */ /* 0x000fe20000410000 */
[----:B------:R-:W-:Y:S01]  /*0930*/  SHF.L.U32 R113, R53, 0x10, RZ ;  /* 0x0000001035717819 */ /* 0x000fe200000006ff */
[----:B------:R-:W-:Y:S01]  /*0940*/  FADD.FTZ R53, R105, R56 ;  /* 0x0000003869357221 */ /* 0x000fe20000010000 */
[----:B------:R-:W-:-:S02]  /*0950*/  SHF.L.U32 R54, R60, 0x10, RZ ;  /* 0x000000103c367819 */ /* 0x000fc400000006ff */
[----:B------:R-:W-:Y:S02]  /*0960*/  SHF.L.U32 R103, R58, 0x10, RZ ;  /* 0x000000103a677819 */ /* 0x000fe400000006ff */
[----:B------:R-:W-:Y:S02]  /*0970*/  SHF.L.U32 R99, R99, 0x10, RZ ;  /* 0x0000001063637819 */ /* 0x000fe400000006ff */
[C---:B------:R-:W-:Y:S02]  /*0980*/  PRMT R58, R62.reuse, 0x7632, R58 ;  /* 0x000076323e3a7816 */ /* 0x040fe4000000003a */
[----:B------:R-:W-:Y:S02]  /*0990*/  SHF.L.U32 R61, R62, 0x10, RZ ;  /* 0x000000103e3d7819 */ /* 0x000fe400000006ff */
[----:B------:R-:W-:Y:S01]  /*09a0*/  PRMT R62, R66, 0x7632, R62 ;  /* 0x00007632423e7816 */ /* 0x000fe2000000003e */
[----:B------:R-:W-:Y:S01]  /*09b0*/  FMUL.FTZ R102, R27, R54 ;  /* 0x000000361b667220 */ /* 0x000fe20000410000 */
[----:B------:R-:W-:Y:S01]  /*09c0*/  FADD.FTZ R53, R104, R53 ;  /* 0x0000003568357221 */ /* 0x000fe20000010000 */
[----:B------:R-:W-:Y:S01]  /*09d0*/  FADD.FTZ R118, -R94, R99 ;  /* 0x000000635e767221 */ /* 0x000fe20000010100 */
[----:B------:R-:W-:Y:S01]  /*09e0*/  SHF.L.U32 R99, R62, 0x10, RZ ;  /* 0x000000103e637819 */ /* 0x000fe200000006ff */
[----:B------:R-:W-:Y:S01]  /*09f0*/  FMUL.FTZ R100, R28, R61 ;  /* 0x0000003d1c647220 */ /* 0x000fe20000410000 */
[----:B------:R-:W-:Y:S01]  /*0a00*/  SHF.L.U32 R58, R58, 0x10, RZ ;  /* 0x000000103a3a7819 */ /* 0x000fe200000006ff */
[----:B------:R-:W-:Y:S01]  /*0a10*/  FADD.FTZ R53, R102, R53 ;  /* 0x0000003566357221 */ /* 0x000fe20000010000 */
[----:B------:R-:W-:-:S02]  /*0a20*/  IMAD.U32 R101, R59, 0x10000, RZ ;  /* 0x000100003b657824 */ /* 0x000fc400078e00ff */
[----:B------:R-:W-:Y:S01]  /*0a30*/  FADD.FTZ R106, -R94, R97 ;  /* 0x000000615e6a7221 */ /* 0x000fe20000010100 */
[C---:B------:R-:W-:Y:S01]  /*0a40*/  PRMT R59, R63.reuse, 0x7632, R59 ;  /* 0x000076323f3b7816 */ /* 0x040fe2000000003b */
[----:B------:R-:W-:Y:S02]  /*0a50*/  IMAD.U32 R97, R64, 0x10000, RZ ;  /* 0x0001000040617824 */ /* 0x000fe400078e00ff */
[----:B------:R-:W-:Y:S01]  /*0a60*/  FADD.FTZ R92, -R94, R99 ;  /* 0x000000635e5c7221 */ /* 0x000fe20000010100 */
[----:B------:R-:W-:Y:S02]  /*0a70*/  IMAD.U32 R63, R63, 0x10000, RZ ;  /* 0x000100003f3f7824 */ /* 0x000fe400078e00ff */
[----:B------:R-:W-:Y:S01]  /*0a80*/  FMUL.FTZ R99, R29, R58 ;  /* 0x0000003a1d637220 */ /* 0x000fe20000410000 */
[----:B------:R-:W-:Y:S01]  /*0a90*/  FADD.FTZ R60, R100, R53 ;  /* 0x00000035643c7221 */ /* 0x000fe20000010000 */
[----:B------:R-:W-:Y:S01]  /*0aa0*/  FADD.FTZ R114, -R94, R95 ;  /* 0x0000005f5e727221 */ /* 0x000fe20000010100 */
[----:B------:R-:W-:Y:S01]  /*0ab0*/  SHF.L.U32 R95, R88, 0x10, RZ ;  /* 0x00000010585f7819 */ /* 0x000fe200000006ff */
[C---:B------:R-:W-:Y:S01]  /*0ac0*/  FADD.FTZ R103, -R94.reuse, R103 ;  /* 0x000000675e677221 */ /* 0x040fe20000010100 */
[----:B------:R-:W-:Y:S01]  /*0ad0*/  FADD.FTZ R90, -R94, R97 ;  /* 0x000000615e5a7221 */ /* 0x000fe20000010100 */
[----:B------:R-:W-:-:S02]  /*0ae0*/  IMAD.U32 R56, R59, 0x10000, RZ ;  /* 0x000100003b387824 */ /* 0x000fc400078e00ff */
        /* <DEDUP_REMOVED lines=9> */
[----:B------:R-:W-:Y:S01]  /*0b80*/  FMUL.FTZ R106, R106, UR16 ;  /* 0x000000106a6a7c20 */ /* 0x000fe20008410000 */
[----:B------:R-:W-:Y:S01]  /*0b90*/  FADD.FTZ R14, R61, R14 ;  /* 0x0000000e3d0e7221 */ /* 0x000fe20000010000 */
[----:B------:R-:W-:Y:S01]  /*0ba0*/  FFMA.FTZ R2, R103, R61, R2 ;  /* 0x0000003d67027223 */ /* 0x000fe20000010002 */
[----:B------:R-:W-:Y:S01]  /*0bb0*/  SHF.L.U32 R96, R96, 0x10, RZ ;  /* 0x0000001060607819 */ /* 0x000fe200000006ff */
[----:B------:R-:W-:Y:S01]  /*0bc0*/  FFMA.FTZ R53, R98, R105, R53 ;  /* 0x0000006962357223 */ /* 0x000fe20000010035 */
[----:B------:R-:W-:Y:S01]  /*0bd0*/  FMUL.FTZ R61, R32, R115 ;  /* 0x00000073203d7220 */ /* 0x000fe20000410000 */
[----:B------:R-:W-:Y:S01]  /*0be0*/  FADD.FTZ R60, R95, R60 ;  /* 0x0000003c5f3c7221 */ /* 0x000fe20000010000 */
[----:B------:R-:W-:Y:S01]  /*0bf0*/  PRMT R116, R55, 0x7632, R116 ;  /* 0x0000763237747816 */ /* 0x000fe20000000074 */
[----:B------:R-:W-:Y:S01]  /*0c00*/  FMUL.FTZ R101, R101, UR16 ;  /* 0x0000001065657c20 */ /* 0x000fe20008410000 */
[----:B------:R-:W-:Y:S01]  /*0c10*/  SHF.L.U32 R111, R55, 0x10, RZ ;  /* 0x00000010376f7819 */ /* 0x000fe200000006ff */
[----:B------:R-:W-:Y:S01]  /*0c20*/  FFMA.FTZ R55, R106, R104, R53 ;  /* 0x000000686a377223 */ /* 0x000fe20000010035 */
[----:B------:R-:W-:Y:S01]  /*0c30*/  FADD.FTZ R53, R61, R60 ;  /* 0x0000003c3d357221 */ /* 0x000fe20000010000 */
[----:B------:R-:W-:Y:S01]  /*0c40*/  FMUL.FTZ R62, R33, R96 ;  /* 0x00000060213e7220 */ /* 0x000fe20000410000 */
[----:B------:R-:W-:Y:S01]  /*0c50*/  FMUL.FTZ R108, R108, UR16 ;  /* 0x000000106c6c7c20 */ /* 0x000fe20008410000 */
[----:B------:R-:W-:Y:S01]  /*0c60*/  FADD.FTZ R16, R63, R16 ;  /* 0x000000103f107221 */ /* 0x000fe20000010000 */
[----:B------:R-:W-:Y:S01]  /*0c70*/  FFMA.FTZ R4, R101, R63, R4 ;  /* 0x0000003f65047223 */ /* 0x000fe20000010004 */
[----:B------:R-:W-:Y:S01]  /*0c80*/  FADD.FTZ R64, R53, R62 ;  /* 0x0000003e35407221 */ /* 0x000fe20000010000 */
[----:B------:R-:W-:Y:S01]  /*0c90*/  FMUL.FTZ R63, R34, R113 ;  /* 0x00000071223f7220 */ /* 0x000fe20000410000 */
[----:B------:R-:W-:-:S02]  /*0ca0*/  IMAD.U32 R110, R110, 0x10000, RZ ;  /* 0x000100006e6e7824 */ /* 0x000fc400078e00ff */
[----:B------:R-:W-:Y:S01]  /*0cb0*/  FFMA.FTZ R60, R108, R102, R55 ;  /* 0x000000666c3c7223 */ /* 0x000fe20000010037 */
[----:B------:R-:W-:Y:S01]  /*0cc0*/  SHF.L.U32 R91, R66, 0x10, RZ ;  /* 0x00000010425b7819 */ /* 0x000fe200000006ff */
[----:B------:R-:W-:Y:S01]  /*0cd0*/  FADD.FTZ R55, R64, R63 ;  /* 0x0000003f40377221 */ /* 0x000fe20000010000 */
[----:B------:R-:W-:Y:S01]  /*0ce0*/  SHF.L.U32 R65, R65, 0x10, RZ ;  /* 0x0000001041417819 */ /* 0x000fe200000006ff */
[----:B------:R-:W-:Y:S01]  /*0cf0*/  FMUL.FTZ R114, R114, UR16 ;  /* 0x0000001072727c20 */ /* 0x000fe20008410000 */
[----:B------:R-:W-:Y:S01]  /*0d00*/  FFMA.FTZ R53, R103, R100, R60 ;  /* 0x0000006467357223 */ /* 0x000fe2000001003c */
[----:B------:R-:W-:Y:S01]  /*0d10*/  FMUL.FTZ R64, R35, R110 ;  /* 0x0000006e23407220 */ /* 0x000fe20000410000 */
        /* <DEDUP_REMOVED lines=8> */
[----:B------:R-:W-:-:S02]  /*0da0*/  FFMA.FTZ R53, R101, R97, R60 ;  /* 0x0000006165357223 */ /* 0x000fc4000001003c */
[----:B------:R-:W-:Y:S01]  /*0db0*/  FADD.FTZ R55, R66, R65 ;  /* 0x0000004142377221 */ /* 0x000fe20000010000 */
[----:B------:R-:W-:Y:S01]  /*0dc0*/  FMUL.FTZ R66, R37, R112 ;  /* 0x0000007025427220 */ /* 0x000fe20000410000 */
[----:B------:R-:W-:Y:S01]  /*0dd0*/  SHF.L.U32 R116, R116, 0x10, RZ ;  /* 0x0000001074747819 */ /* 0x000fe200000006ff */
[----:B------:R-:W-:Y:S01]  /*0de0*/  FMUL.FTZ R67, R67, UR16 ;  /* 0x0000001043437c20 */ /* 0x000fe20008410000 */
        /* <DEDUP_REMOVED lines=10> */
[----:B------:R-:W-:-:S02]  /*0e90*/  FFMA.FTZ R60, R88, R62, R53 ;  /* 0x0000003e583c7223 */ /* 0x000fc40000010035 */
        /* <DEDUP_REMOVED lines=24> */
[----:B0-----:R-:W-:-:S05]  /*1020*/  FADD.FTZ R117, R53, R117 ;  /* 0x0000007535757221 */ /* 0x001fca0000010000 */
[----:B------:R-:W0:Y:S01]  /*1030*/  SHFL.DOWN PT, R55, R117, 0x2, 0x1f ;  /* 0x08401f0075377f89 */ /* 0x000e2200000e0000 */
[----:B-1----:R-:W-:Y:S02]  /*1040*/  FADD.FTZ R119, R119, R60 ;  /* 0x0000003c77777221 */ /* 0x002fe40000010000 */
[----:B------:R-:W1:Y:S01]  /*1050*/  S2R R60, SR_TID.X ;  /* 0x00000000003c7919 */ /* 0x000e620000002100 */
[----:B------:R-:W-:Y:S01]  /*1060*/  FADD.FTZ R80, R52, R80 ;  /* 0x0000005034507221 */ /* 0x000fe20000010000 */
[----:B------:R-:W-:Y:S02]  /*1070*/  FFMA.FTZ R81, R98, R52, R81 ;  /* 0x0000003462517223 */ /* 0x000fe40000010051 */
[----:B------:R-:W2:Y:S01]  /*1080*/  SHFL.DOWN PT, R52, R119, 0x1, 0x1f ;  /* 0x08201f0077347f89 */ /* 0x000ea200000e0000 */
[----:B0-----:R-:W-:-:S05]  /*1090*/  FADD.FTZ R55, R117, R55 ;  /* 0x0000003775377221 */ /* 0x001fca0000010000 */
[----:B------:R-:W0:Y:S01]  /*10a0*/  SHFL.DOWN PT, R53, R55, 0x1, 0x1f ;  /* 0x08201f0037357f89 */ /* 0x000e2200000e0000 */
[----:B-1----:R-:W-:Y:S01]  /*10b0*/  LOP3.LUT P2, RZ, R60, 0x1f, RZ, 0xc0, !PT ;  /* 0x0000001f3cff7812 */ /* 0x002fe2000784c0ff */
[----:B------:R-:W-:Y:S01]  /*10c0*/  BSSY.RECONVERGENT B0, `(.L_x_706) ;  /* 0x000000c000007945 */ /* 0x000fe20003800200 */
[----:B--2---:R-:W-:Y:S01]  /*10d0*/  FADD.FTZ R52, R119, R52 ;  /* 0x0000003477347221 */ /* 0x004fe20000010000 */
[----:B0-----:R-:W-:-:S10]  /*10e0*/  FADD.FTZ R53, R55, R53 ;  /* 0x0000003537357221 */ /* 0x001fd40000010000 */
        /* <DEDUP_REMOVED lines=9> */
.L_x_707:
[----:B------:R-:W-:Y:S05]  /*1180*/  BSYNC.RECONVERGENT B0 ;  /* 0x0000000000007941 */ /* 0x000fea0003800200 */
.L_x_706:
        /* <DEDUP_REMOVED lines=126> */
.L_x_710:
        /* <DEDUP_REMOVED lines=58> */
.L_x_709:
        /* <DEDUP_REMOVED lines=10> */
[--C-:B------:R-:W-:Y:S01]  /*1db0*/  FFMA.FTZ R56, R101, UR17, R109.reuse ;  /* 0x0000001165387c23 */ /* 0x100fe2000801006d */
[----:B------:R-:W-:Y:S01]  /*1dc0*/  FADD.FTZ R58, R95, -R118 ;  /* 0x800000765f3a7221 */ /* 0x000fe20000010000 */
[----:B------:R-:W-:Y:S02]  /*1dd0*/  IMAD.U32 R53, R52, 0x10000, RZ ;  /* 0x0001000034357824 */ /* 0x000fe400078e00ff */
[----:B------:R-:W-:Y:S01]  /*1de0*/  FFMA.FTZ R54, R0, UR17, R109 ;  /* 0x0000001100367c23 */ /* 0x000fe2000801006d */
[----:B------:R-:W-:Y:S01]  /*1df0*/  SHF.L.U32 R52, R23, 0x10, RZ ;  /* 0x0000001017347819 */ /* 0x000fe200000006ff */
[----:B------:R-:W-:Y:S01]  /*1e00*/  FADD.FTZ R103, R100, -R103 ;  /* 0x8000006764677221 */ /* 0x000fe20000010000 */
[----:B------:R-:W-:Y:S01]  /*1e10*/  SHF.L.U32 R0, R22, 0x10, RZ ;  /* 0x0000001016007819 */ /* 0x000fe200000006ff */
[--C-:B------:R-:W-:Y:S01]  /*1e20*/  FFMA.FTZ R58, R58, UR16, R53.reuse ;  /* 0x000000103a3a7c23 */ /* 0x100fe20008010035 */
        /* <DEDUP_REMOVED lines=53> */
.L_x_712:
        /* <DEDUP_REMOVED lines=70> */
.L_x_708:
        /* <DEDUP_REMOVED lines=83> */
.L_x_714:
        /* <DEDUP_REMOVED lines=79> */
.L_x_713:
        /* <DEDUP_REMOVED lines=92> */
.L_x_715:
        /* <DEDUP_REMOVED lines=90> */
.L_x_711:
        /* <DEDUP_REMOVED lines=105> */
.L_x_718:
        /* <DEDUP_REMOVED lines=87> */
.L_x_717:
        /* <DEDUP_REMOVED lines=80> */
.L_x_720:
        /* <DEDUP_REMOVED lines=75> */
.L_x_716:
        /* <DEDUP_REMOVED lines=72> */
.L_x_722:
        /* <DEDUP_REMOVED lines=66> */
.L_x_721:
        /* <DEDUP_REMOVED lines=59> */
.L_x_723:
        /* <DEDUP_REMOVED lines=53> */
.L_x_719:
        /* <DEDUP_REMOVED lines=42> */
.L_x_705:
        /* <DEDUP_REMOVED lines=17> */
.L_x_725:
        /* <DEDUP_REMOVED lines=10> */
.L_x_2815:


//--------------------- .text._ZN10layer_norm31ln_parallel_residual_bwd_kernelINS_13Kernel_traitsI13__nv_bfloat16S2_fS2_fjLj4096ELj1ELj1ELj8ELj16ENS_18Kernel_traits_baseILj4096ES2_S2_fS2_fjLj256EEEEELb0ELb0ELb0EEEvNS_9BwdParamsE --------------------------
	.section	.text._ZN10layer_norm31ln_parallel_residual_bwd_kernelINS_13Kernel_traitsI13__nv_bfloat16S2_fS2_fjLj4096ELj1ELj1ELj8ELj16ENS_18Kernel_traits_baseILj4096ES2_S2_fS2_fjLj256EEEEELb0ELb0ELb0EEEvNS_9BwdParamsE,"ax",@progbits
	.align	128
        .global         _ZN10layer_norm31ln_parallel_residual_bwd_kernelINS_13Kernel_traitsI13__nv_bfloat16S2_fS2_fjLj4096ELj1ELj1ELj8ELj16ENS_18Kernel_traits_baseILj4096ES2_S2_fS2_fjLj256EEEEELb0ELb0ELb0EEEvNS_9BwdParamsE
        .type           _ZN10layer_norm31ln_parallel_residual_bwd_kernelINS_13Kernel_traitsI13__nv_bfloat16S2_fS2_fjLj4096ELj1ELj1ELj8ELj16ENS_18Kernel_traits_baseILj4096ES2_S2_fS2_fjLj256EEEEELb0ELb0ELb0EEEvNS_9BwdParamsE,@function
        .size           _ZN10layer_norm31ln_parallel_residual_bwd_kernelINS_13Kernel_traitsI13__nv_bfloat16S2_fS2_fjLj4096ELj1ELj1ELj8ELj16ENS_18Kernel_traits_baseILj4096ES2_S2_fS2_fjLj256EEEEELb0ELb0ELb0EEEvNS_9BwdParamsE,(.L_x_2816 - _ZN10layer_norm31ln_parallel_residual_bwd_kernelINS_13Kernel_traitsI13__nv_bfloat16S2_fS2_fjLj4096ELj1ELj1ELj8ELj16ENS_18Kernel_traits_baseILj4096ES2_S2_fS2_fjLj256EEEEELb0ELb0ELb0EEEvNS_9BwdParamsE)
        .other          _ZN10layer_norm31ln_parallel_residual_bwd_kernelINS_13Kernel_traitsI13__nv_bfloat16S2_fS2_fjLj4096ELj1ELj1ELj8ELj16ENS_18Kernel_traits_baseILj4096ES2_S2_fS2_fjLj256EEEEELb0ELb0ELb0EEEvNS_9BwdParamsE,@"STO_CUDA_ENTRY STV_DEFAULT"
_ZN10layer_norm31ln_parallel_residual_bwd_kernelINS_13Kernel_traitsI13__nv_bfloat16S2_fS2_fjLj4096ELj1ELj1ELj8ELj16ENS_18Kernel_traits_baseILj4096ES2_S2_fS2_fjLj256EEEEELb0ELb0ELb0EEEvNS_9BwdParamsE:
.text._ZN10layer_norm31ln_parallel_residual_bwd_kernelINS_13Kernel_traitsI13__nv_bfloat16S2_fS2_fjLj4096ELj1ELj1ELj8ELj16ENS_18Kernel_traits_baseILj4096ES2_S2_fS2_fjLj256EEEEELb0ELb0ELb0EEEvNS_9BwdParamsE:
        /* <DEDUP_REMOVED lines=118> */
.L_x_753:
        /* <DEDUP_REMOVED lines=25> */
[----:B----4-:R-:W-:-:S05]  /*08f0*/  IMAD.WIDE.U32 R138, R124, 0x20, R138 ;  /* 0x000000207c8a7825 */ /* 0x010fca00078e008a */
[----:B------:R-:W4:Y:S04]  /*0900*/  LDG.E.128 R112, desc[UR12][R138.64] ;  /* 0x0000000c8a707981 */ /* 0x000f28000c1e1d00 */
[----:B------:R0:W4:Y:S01]  /*0910*/  LDG.E.128 R108, desc[UR12][R138.64+0x10] ;  /* 0x0000100c8a6c7981 */ /* 0x000122000c1e1d00 */
[----:B--2---:R-:W-:-:S04]  /*0920*/  ISETP.NE.U32.AND P0, PT, RZ, UR14, PT ;  /* 0x0000000eff007c0c */ /* 0x004fc8000bf05070 */
[----:B------:R-:W-:-:S13]  /*0930*/  ISETP.NE.AND.EX P0, PT, RZ, UR15, PT, P0 ;  /* 0x0000000fff007c0c */ /* 0x000fda000bf05300 */
[----:B------:R-:W1:Y:S01]  /*0940*/  @P0 LDC.64 R136, c[0x0][0x438] ;  /* 0x00010e00ff880b82 */ /* 0x000e620000000a00 */
[----:B------:R-:W-:Y:S01]  /*0950*/  SHF.L.U32 R140, R173, 0x10, RZ ;  /* 0x00000010ad8c7819 */ /* 0x000fe200000006ff */
[----:B-1----:R-:W-:-:S05]  /*0960*/  @P0 IMAD.WIDE.U32 R136, R124, 0x20, R136 ;  /* 0x000000207c880825 */ /* 0x002fca00078e0088 */
[----:B------:R-:W5:Y:S04]  /*0970*/  @P0 LDG.E.128 R8, desc[UR12][R136.64] ;  /* 0x0000000c88080981 */ /* 0x000f68000c1e1d00 */
[----:B------:R1:W5:Y:S01]  /*0980*/  @P0 LDG.E.128 R4, desc[UR12][R136.64+0x10] ;  /* 0x0000100c88040981 */ /* 0x000362000c1e1d00 */
[----:B0-----:R-:W-:Y:S02]  /*0990*/  SHF.L.U32 R138, R146, 0x10, RZ ;  /* 0x00000010928a7819 */ /* 0x001fe400000006ff */
[----:B------:R-:W-:Y:S02]  /*09a0*/  SHF.L.U32 R165, R168, 0x10, RZ ;  /* 0x00000010a8a57819 */ /* 0x000fe400000006ff */
[----:B------:R-:W-:Y:S02]  /*09b0*/  SHF.L.U32 R139, R147, 0x10, RZ ;  /* 0x00000010938b7819 */ /* 0x000fe400000006ff */
[----:B------:R-:W-:-:S02]  /*09c0*/  SHF.L.U32 R154, R169, 0x10, RZ ;  /* 0x00000010a99a7819 */ /* 0x000fc400000006ff */
[----:B------:R-:W-:Y:S02]  /*09d0*/  SHF.L.U32 R188, R166, 0x10, RZ ;  /* 0x00000010a6bc7819 */ /* 0x000fe400000006ff */
[----:B-1----:R-:W-:Y:S02]  /*09e0*/  SHF.L.U32 R137, R145, 0x10, RZ ;  /* 0x0000001091897819 */ /* 0x002fe400000006ff */
[----:B------:R-:W-:Y:S02]  /*09f0*/  SHF.L.U32 R136, R144, 0x10, RZ ;  /* 0x0000001090887819 */ /* 0x000fe400000006ff */
[----:B------:R-:W-:Y:S02]  /*0a00*/  SHF.L.U32 R186, R167, 0x10, RZ ;  /* 0x00000010a7ba7819 */ /* 0x000fe400000006ff */
[C---:B---3--:R-:W-:Y:S02]  /*0a10*/  PRMT R143, R118.reuse, 0x7632, R143 ;  /* 0x00007632768f7816 */ /* 0x048fe4000000008f */
[----:B------:R-:W-:-:S02]  /*0a20*/  SHF.L.U32 R153, R118, 0x10, RZ ;  /* 0x0000001076997819 */ /* 0x000fc400000006ff */
[----:B------:R-:W-:Y:S02]  /*0a30*/  SHF.L.U32 R118, R85, 0x10, RZ ;  /* 0x0000001055767819 */ /* 0x000fe400000006ff */
[----:B------:R-:W-:Y:S01]  /*0a40*/  PRMT R141, R117, 0x7632, R141 ;  /* 0x00007632758d7816 */ /* 0x000fe2000000008d */
[----:B------:R-:W-:Y:S01]  /*0a50*/  FADD.FTZ R52, R52, R153 ;  /* 0x0000009934347221 */ /* 0x000fe20000010000 */
[----:B------:R-:W-:Y:S02]  /*0a60*/  SHF.L.U32 R151, R121, 0x10, RZ ;  /* 0x0000001079977819 */ /* 0x000fe400000006ff */
[----:B------:R-:W-:Y:S02]  /*0a70*/  SHF.L.U32 R150, R117, 0x10, RZ ;  /* 0x0000001075967819 */ /* 0x000fe400000006ff */
[C---:B------:R-:W-:Y:S01]  /*0a80*/  PRMT R183, R119.reuse, 0x7632, R183 ;  /* 0x0000763277b77816 */ /* 0x040fe200000000b7 */
[----:B------:R-:W-:Y:S01]  /*0a90*/  FMUL.FTZ R118, R118, R151 ;  /* 0x0000009776767220 */ /* 0x000fe20000410000 */
[----:B------:R-:W-:Y:S01]  /*0aa0*/  SHF.L.U32 R184, R119, 0x10, RZ ;  /* 0x0000001077b87819 */ /* 0x000fe200000006ff */
[----:B----4-:R-:W-:Y:S01]  /*0ab0*/  FADD.FTZ R115, -R161, R115 ;  /* 0x00000073a1737221 */ /* 0x010fe20000010100 */
[C---:B------:R-:W-:Y:S01]  /*0ac0*/  PRMT R117, R120.reuse, 0x7632, R117 ;  /* 0x0000763278757816 */ /* 0x040fe20000000075 */
[----:B------:R-:W-:Y:S01]  /*0ad0*/  FFMA.FTZ R137, R137, R150, R118 ;  /* 0x0000009689897223 */ /* 0x000fe20000010076 */
[----:B------:R-:W-:Y:S01]  /*0ae0*/  SHF.L.U32 R119, R120, 0x10, RZ ;  /* 0x0000001078777819 */ /* 0x000fe200000006ff */
[----:B------:R-:W-:Y:S01]  /*0af0*/  FADD.FTZ R58, R58, R150 ;  /* 0x000000963a3a7221 */ /* 0x000fe20000010000 */
[----:B------:R-:W-:Y:S01]  /*0b00*/  SHF.L.U32 R163, R122, 0x10, RZ ;  /* 0x000000107aa37819 */ /* 0x000fe200000006ff */
[C---:B------:R-:W-:Y:S01]  /*0b10*/  FADD.FTZ R109, -R161.reuse, R109 ;  /* 0x0000006da16d7221 */ /* 0x040fe20000010100 */
[----:B------:R-:W-:Y:S01]  /*0b20*/  SHF.L.U32 R120, R86, 0x10, RZ ;  /* 0x0000001056787819 */ /* 0x000fe200000006ff */
[----:B------:R-:W-:Y:S01]  /*0b30*/  FADD.FTZ R113, -R161, R113 ;  /* 0x00000071a1717221 */ /* 0x000fe20000010100 */
[----:B------:R-:W-:Y:S01]  /*0b40*/  PRMT R3, R116, 0x7632, R3 ;  /* 0x0000763274037816 */ /* 0x000fe20000000003 */
[----:B------:R-:W-:Y:S01]  /*0b50*/  FADD.FTZ R26, R26, R151 ;  /* 0x000000971a1a7221 */ /* 0x000fe20000010000 */
[----:B------:R-:W-:Y:S01]  /*0b60*/  SHF.L.U32 R149, R116, 0x10, RZ ;  /* 0x0000001074957819 */ /* 0x000fe200000006ff */
[----:B------:R-:W-:Y:S01]  /*0b70*/  FADD.FTZ R20, R20, R163 ;  /* 0x000000a314147221 */ /* 0x000fe20000010000 */
[C---:B------:R-:W-:Y:S01]  /*0b80*/  PRMT R185, R123.reuse, 0x7632, R185 ;  /* 0x000076327bb97816 */ /* 0x040fe200000000b9 */
[----:B------:R-:W-:Y:S01]  /*0b90*/  FADD.FTZ R24, R24, R119 ;  /* 0x0000007718187221 */ /* 0x000fe20000010000 */
[----:B------:R-:W-:Y:S01]  /*0ba0*/  SHF.L.U32 R187, R123, 0x10, RZ ;  /* 0x000000107bbb7819 */ /* 0x000fe200000006ff */
[----:B------:R-:W-:Y:S01]  /*0bb0*/  FMUL.FTZ R123, R120, R163 ;  /* 0x000000a3787b7220 */ /* 0x000fe20000410000 */
[----:B------:R-:W-:Y:S01]  /*0bc0*/  SHF.L.U32 R116, R84, 0x10, RZ ;  /* 0x0000001054747819 */ /* 0x000fe200000006ff */
[----:B------:R-:W-:Y:S01]  /*0bd0*/  FADD.FTZ R56, R56, R149 ;  /* 0x0000009538387221 */ /* 0x000fe20000010000 */
[----:B------:R-:W-:Y:S01]  /*0be0*/  SHF.L.U32 R118, R172, 0x10, RZ ;  /* 0x00000010ac767819 */ /* 0x000fe200000006ff */
[----:B------:R-:W-:Y:S01]  /*0bf0*/  FFMA.FTZ R138, R138, R153, R123 ;  /* 0x000000998a8a7223 */ /* 0x000fe2000001007b */
[----:B------:R-:W-:Y:S01]  /*0c00*/  SHF.L.U32 R120, R117, 0x10, RZ ;  /* 0x0000001075787819 */ /* 0x000fe200000006ff */
[----:B------:R-:W-:Y:S01]  /*0c10*/  FADD.FTZ R117, -R161, R114 ;  /* 0x00000072a1757221 */ /* 0x000fe20000010100 */
[----:B------:R-:W-:Y:S01]  /*0c20*/  PRMT R142, R121, 0x7632, R142 ;  /* 0x00007632798e7816 */ /* 0x000fe2000000008e */
[----:B------:R-:W-:Y:S01]  /*0c30*/  FMUL.FTZ R121, R116, R119 ;  /* 0x0000007774797220 */ /* 0x000fe20000410000 */
[----:B------:R-:W-:Y:S01]  /*0c40*/  SHF.L.U32 R116, R3, 0x10, RZ ;  /* 0x0000001003747819 */ /* 0x000fe200000006ff */
[----:B------:R-:W-:Y:S01]  /*0c50*/  FMUL.FTZ R3, R118, R120 ;  /* 0x0000007876037220 */ /* 0x000fe20000410000 */
[----:B------:R-:W-:Y:S01]  /*0c60*/  PRMT R148, R122, 0x7632, R148 ;  /* 0x000076327a947816 */ /* 0x000fe20000000094 */
[----:B------:R-:W-:Y:S01]  /*0c70*/  FFMA.FTZ R136, R136, R149, R121 ;  /* 0x0000009588887223 */ /* 0x000fe20000010079 */
[----:B------:R-:W-:Y:S01]  /*0c80*/  SHF.L.U32 R122, R87, 0x10, RZ ;  /* 0x00000010577a7819 */ /* 0x000fe200000006ff */
[----:B------:R-:W-:Y:S01]  /*0c90*/  FFMA.FTZ R140, R140, R116, R3 ;  /* 0x000000748c8c7223 */ /* 0x000fe20000010003 */
[----:B------:R-:W-:Y:S01]  /*0ca0*/  FADD.FTZ R3, -R161, R112 ;  /* 0x00000070a1037221 */ /* 0x000fe20000010100 */
[----:B------:R-:W-:Y:S01]  /*0cb0*/  SHF.L.U32 R182, R148, 0x10, RZ ;  /* 0x0000001094b67819 */ /* 0x000fe200000006ff */
[----:B-----5:R-:W-:Y:S01]  /*0cc0*/  FMUL.FTZ R148, R134, R113 ;  /* 0x0000007186947220 */ /* 0x020fe20000410000 */
[----:B------:R-:W-:Y:S01]  /*0cd0*/  FMUL.FTZ R122, R122, R187 ;  /* 0x000000bb7a7a7220 */ /* 0x000fe20000410000 */
[----:B------:R-:W-:Y:S01]  /*0ce0*/  FMUL.FTZ R3, R134, R3 ;  /* 0x0000000386037220 */ /* 0x000fe20000410000 */
[----:B------:R-:W-:Y:S01]  /*0cf0*/  SHF.L.U32 R123, R170, 0x10, RZ ;  /* 0x00000010aa7b7819 */ /* 0x000fe200000006ff */
[----:B------:R-:W-:Y:S01]  /*0d00*/  FMUL.FTZ R165, R165, R182 ;  /* 0x000000b6a5a57220 */ /* 0x000fe20000410000 */
[----:B------:R-:W-:Y:S01]  /*0d10*/  SHF.L.U32 R152, R142, 0x10, RZ ;  /* 0x000000108e987819 */ /* 0x000fe200000006ff */
[----:B------:R-:W-:Y:S01]  /*0d20*/  FFMA.FTZ R72, R3, R149, R72 ;  /* 0x0000009503487223 */ /* 0x000fe20000010048 */
[C---:B------:R-:W-:Y:S01]  /*0d30*/  FMUL.FTZ R149, R134.reuse, R117 ;  /* 0x0000007586957220 */ /* 0x040fe20000410000 */
[----:B------:R-:W-:Y:S01]  /*0d40*/  SHF.L.U32 R164, R143, 0x10, RZ ;  /* 0x000000108fa47819 */ /* 0x000fe200000006ff */
[----:B------:R-:W-:Y:S01]  /*0d50*/  FFMA.FTZ R139, R139, R184, R122 ;  /* 0x000000b88b8b7223 */ /* 0x000fe2000001007a */
[----:B------:R-:W-:Y:S01]  /*0d60*/  SHF.L.U32 R121, R171, 0x10, RZ ;  /* 0x00000010ab797819 */ /* 0x000fe200000006ff */
[----:B------:R-:W-:Y:S01]  /*0d70*/  FFMA.FTZ R74, R149, R150, R74 ;  /* 0x00000096954a7223 */ /* 0x000fe2000001004a */
[----:B------:R-:W-:Y:S01]  /*0d80*/  FMUL.FTZ R150, R134, R115 ;  /* 0x0000007386967220 */ /* 0x000fe20000410000 */
[----:B------:R-:W-:Y:S01]  /*0d90*/  SHF.L.U32 R122, R141, 0x10, RZ ;  /* 0x000000108d7a7819 */ /* 0x000fe200000006ff */
[-C--:B------:R-:W-:Y:S01]  /*0da0*/  FMUL.FTZ R118, R123, R152.reuse ;  /* 0x000000987b767220 */ /* 0x080fe20000410000 */
[----:B------:R-:W-:Y:S01]  /*0db0*/  FADD.FTZ R27, R27, R152 ;  /* 0x000000981b1b7221 */ /* 0x000fe20000010000 */
[----:B------:R-:W-:Y:S01]  /*0dc0*/  FFMA.FTZ R43, R150, R152, R43 ;  /* 0x00000098962b7223 */ /* 0x000fe2000001002b */
[----:B------:R-:W-:Y:S01]  /*0dd0*/  FFMA.FTZ R142, R154, R164, R165 ;  /* 0x000000a49a8e7223 */ /* 0x000fe200000100a5 */
[----:B------:R-:W-:Y:S01]  /*0de0*/  FMUL.FTZ R152, R134, R109 ;  /* 0x0000006d86987220 */ /* 0x000fe20000410000 */
[----:B------:R-:W-:Y:S01]  /*0df0*/  FADD.FTZ R165, -R161, R111 ;  /* 0x0000006fa1a57221 */ /* 0x000fe20000010100 */
[----:B------:R-:W-:Y:S01]  /*0e00*/  FADD.FTZ R109, RZ, R136 ;  /* 0x00000088ff6d7221 */ /* 0x000fe20000010000 */
[----:B------:R-:W-:Y:S01]  /*0e10*/  FFMA.FTZ R111, R3, R136, RZ ;  /* 0x00000088036f7223 */ /* 0x000fe200000100ff */
[----:B------:R-:W-:Y:S01]  /*0e20*/  FFMA.FTZ R141, R121, R122, R118 ;  /* 0x0000007a798d7223 */ /* 0x000fe20000010076 */
[C---:B------:R-:W-:Y:S01]  /*0e30*/  FADD.FTZ R121, -R161.reuse, R108 ;  /* 0x0000006ca1797221 */ /* 0x040fe20000010100 */
[----:B------:R-:W-:Y:S01]  /*0e40*/  FADD.FTZ R123, -R161, R110 ;  /* 0x0000006ea17b7221 */ /* 0x000fe20000010100 */
[----:B------:R-:W-:Y:S01]  /*0e50*/  FADD.FTZ R108, R109, R140 ;  /* 0x0000008c6d6c7221 */ /* 0x000fe20000010000 */
[----:B------:R-:W-:Y:S01]  /*0e60*/  FFMA.FTZ R110, R148, R140, R111 ;  /* 0x0000008c946e7223 */ /* 0x000fe2000001006f */
[C---:B------:R-:W-:Y:S01]  /*0e70*/  FFMA.FTZ R42, R149.reuse, R151, R42 ;  /* 0x00000097952a7223 */ /* 0x040fe2000001002a */
[----:B------:R-:W-:Y:S01]  /*0e80*/  FMUL.FTZ R151, R134, R121 ;  /* 0x0000007986977220 */ /* 0x000fe20000410000 */
[----:B------:R-:W-:Y:S01]  /*0e90*/  FADD.FTZ R108, R108, R137 ;  /* 0x000000896c6c7221 */ /* 0x000fe20000010000 */
[----:B------:R-:W-:Y:S01]  /*0ea0*/  FFMA.FTZ R109, R149, R137, R110 ;  /* 0x00000089956d7223 */ /* 0x000fe2000001006e */
[----:B------:R-:W-:Y:S01]  /*0eb0*/  SHF.L.U32 R185, R185, 0x10, RZ ;  /* 0x00000010b9b97819 */ /* 0x000fe200000006ff */
[----:B------:R-:W-:Y:S01]  /*0ec0*/  FFMA.FTZ R68, R151, R153, R68 ;  /* 0x0000009997447223 */ /* 0x000fe20000010044 */
[----:B------:R-:W-:Y:S01]  /*0ed0*/  FADD.FTZ R111, R108, R141 ;  /* 0x0000008d6c6f7221 */ /* 0x000fe20000010000 */
[----:B------:R-:W-:Y:S01]  /*0ee0*/  FFMA.FTZ R108, R150, R141, R109 ;  /* 0x0000008d966c7223 */ /* 0x000fe2000001006d */
[----:B------:R-:W-:Y:S01]  /*0ef0*/  SHF.L.U32 R183, R183, 0x10, RZ ;  /* 0x00000010b7b77819 */ /* 0x000fe200000006ff */
[----:B------:R-:W-:Y:S01]  /*0f00*/  FMUL.FTZ R143, R188, R185 ;  /* 0x000000b9bc8f7220 */ /* 0x000fe20000410000 */
[----:B------:R-:W-:Y:S01]  /*0f10*/  FADD.FTZ R111, R111, R138 ;  /* 0x0000008a6f6f7221 */ /* 0x000fe20000010000 */
[----:B------:R-:W-:Y:S01]  /*0f20*/  FFMA.FTZ R109, R151, R138, R108 ;  /* 0x0000008a976d7223 */ /* 0x000fe2000001006c */
[----:B------:R-:W-:Y:S01]  /*0f30*/  FMUL.FTZ R153, R134, R123 ;  /* 0x0000007b86997220 */ /* 0x000fe20000410000 */
[----:B------:R-:W-:Y:S01]  /*0f40*/  FFMA.FTZ R143, R186, R183, R143 ;  /* 0x000000b7ba8f7223 */ /* 0x000fe2000001008f */
        /* <DEDUP_REMOVED lines=28> */
.L_x_728:
[----:B--23--:R-:W-:Y:S05]  /*1110*/  BSYNC.RECONVERGENT B0 ;  /* 0x0000000000007941 */ /* 0x00cfea0003800200 */
.L_x_727:
        /* <DEDUP_REMOVED lines=9> */
[----:B--2---:R-:W-:-:S05]  /*11b0*/  IMAD.WIDE.U32 R128, R165, 0x20, R128 ;  /* 0x00000020a5807825 */ /* 0x004fca00078e0080 */
[----:B------:R-:W2:Y:S04]  /*11c0*/  LDG.E.128 R112, desc[UR12][R128.64] ;  /* 0x0000000c80707981 */ /* 0x000ea8000c1e1d00 */
[----:B------:R0:W2:Y:S01]  /*11d0*/  LDG.E.128 R108, desc[UR12][R128.64+0x10] ;  /* 0x0000100c806c7981 */ /* 0x0000a2000c1e1d00 */
[----:B------:R-:W-:-:S04]  /*11e0*/  ISETP.NE.U32.AND P0, PT, RZ, UR14, PT ;  /* 0x0000000eff007c0c */ /* 0x000fc8000bf05070 */
[----:B------:R-:W-:-:S13]  /*11f0*/  ISETP.NE.AND.EX P0, PT, RZ, UR15, PT, P0 ;  /* 0x0000000fff007c0c */ /* 0x000fda000bf05300 */
[----:B------:R-:W1:Y:S01]  /*1200*/  @P0 LDC.64 R126, c[0x0][0x438] ;  /* 0x00010e00ff7e0b82 */ /* 0x000e620000000a00 */
[----:B0-----:R-:W-:Y:S02]  /*1210*/  SHF.L.U32 R129, R83, 0x10, RZ ;  /* 0x0000001053817819 */ /* 0x001fe400000006ff */
[----:B------:R-:W-:Y:S02]  /*1220*/  SHF.L.U32 R128, R82, 0x10, RZ ;  /* 0x0000001052807819 */ /* 0x000fe400000006ff */
[----:B------:R-:W-:Y:S02]  /*1230*/  SHF.L.U32 R158, R176, 0x10, RZ ;  /* 0x00000010b09e7819 */ /* 0x000fe400000006ff */
[----:B------:R-:W-:Y:S01]  /*1240*/  SHF.L.U32 R156, R177, 0x10, RZ ;  /* 0x00000010b19c7819 */ /* 0x000fe200000006ff */
[----:B-1----:R-:W-:-:S05]  /*1250*/  @P0 IMAD.WIDE.U32 R126, R165, 0x20, R126 ;  /* 0x00000020a57e0825 */ /* 0x002fca00078e007e */
[----:B------:R-:W5:Y:S04]  /*1260*/  @P0 LDG.E.128 R88, desc[UR12][R126.64] ;  /* 0x0000000c7e580981 */ /* 0x000f68000c1e1d00 */
[----:B------:R0:W5:Y:S01]  /*1270*/  @P0 LDG.E.128 R92, desc[UR12][R126.64+0x10] ;  /* 0x0000100c7e5c0981 */ /* 0x000162000c1e1d00 */
[----:B------:R-:W-:Y:S02]  /*1280*/  SHF.L.U32 R190, R174, 0x10, RZ ;  /* 0x00000010aebe7819 */ /* 0x000fe400000006ff */
[----:B------:R-:W-:Y:S02]  /*1290*/  SHF.L.U32 R188, R175, 0x10, RZ ;  /* 0x00000010afbc7819 */ /* 0x000fe400000006ff */
[----:B0-----:R-:W-:Y:S02]  /*12a0*/  SHF.L.U32 R126, R80, 0x10, RZ ;  /* 0x00000010507e7819 */ /* 0x001fe400000006ff */
[----:B------:R-:W-:-:S02]  /*12b0*/  SHF.L.U32 R127, R81, 0x10, RZ ;  /* 0x00000010517f7819 */ /* 0x000fc400000006ff */
[C---:B---3--:R-:W-:Y:S02]  /*12c0*/  PRMT R131, R117.reuse, 0x7632, R131 ;  /* 0x0000763275837816 */ /* 0x048fe40000000083 */
[----:B------:R-:W-:Y:S02]  /*12d0*/  SHF.L.U32 R157, R117, 0x10, RZ ;  /* 0x00000010759d7819 */ /* 0x000fe400000006ff */
[C---:B------:R-:W-:Y:S02]  /*12e0*/  PRMT R185, R119.reuse, 0x7632, R185 ;  /* 0x0000763277b97816 */ /* 0x040fe400000000b9 */
[----:B------:R-:W-:Y:S01]  /*12f0*/  SHF.L.U32 R186, R119, 0x10, RZ ;  /* 0x0000001077ba7819 */ /* 0x000fe200000006ff */
[----:B------:R-:W-:Y:S01]  /*1300*/  FADD.FTZ R50, R50, R157 ;  /* 0x0000009d32327221 */ /* 0x000fe20000010000 */
[C---:B----4-:R-:W-:Y:S02]  /*1310*/  PRMT R135, R122.reuse, 0x7632, R135 ;  /* 0x000076327a877816 */ /* 0x050fe40000000087 */
[----:B------:R-:W-:Y:S01]  /*1320*/  SHF.L.U32 R183, R122, 0x10, RZ ;  /* 0x000000107ab77819 */ /* 0x000fe200000006ff */
[----:B------:R-:W-:Y:S01]  /*1330*/  FADD.FTZ R46, R46, R186 ;  /* 0x000000ba2e2e7221 */ /* 0x000fe20000010000 */
[----:B------:R-:W-:-:S02]  /*1340*/  PRMT R117, R120, 0x7632, R117 ;  /* 0x0000763278757816 */ /* 0x000fc40000000075 */
[----:B------:R-:W-:Y:S01]  /*1350*/  SHF.L.U32 R119, R120, 0x10, RZ ;  /* 0x0000001078777819 */ /* 0x000fe200000006ff */
[----:B--2---:R-:W-:Y:S01]  /*1360*/  FADD.FTZ R115, -R161, R115 ;  /* 0x00000073a1737221 */ /* 0x004fe20000010100 */
[----:B------:R-:W-:Y:S01]  /*1370*/  SHF.L.U32 R189, R123, 0x10, RZ ;  /* 0x000000107bbd7819 */ /* 0x000fe200000006ff */
[----:B------:R-:W-:Y:S01]  /*1380*/  FADD.FTZ R113, -R161, R113 ;  /* 0x00000071a1717221 */ /* 0x000fe20000010100 */
[----:B------:R-:W-:Y:S01]  /*1390*/  SHF.L.U32 R122, R79, 0x10, RZ ;  /* 0x000000104f7a7819 */ /* 0x000fe200000006ff */
[----:B------:R-:W-:Y:S01]  /*13a0*/  FADD.FTZ R109, -R161, R109 ;  /* 0x0000006da16d7221 */ /* 0x000fe20000010100 */
[----:B------:R-:W-:Y:S01]  /*13b0*/  SHF.L.U32 R120, R78, 0x10, RZ ;  /* 0x000000104e787819 */ /* 0x000fe200000006ff */
[----:B------:R-:W-:Y:S01]  /*13c0*/  FADD.FTZ R16, R16, R119 ;  /* 0x0000007710107221 */ /* 0x000fe20000010000 */
[----:B------:R-:W-:Y:S01]  /*13d0*/  SHF.L.U32 R165, R118, 0x10, RZ ;  /* 0x0000001076a57819 */ /* 0x000fe200000006ff */
[----:B------:R-:W-:Y:S01]  /*13e0*/  FMUL.FTZ R122, R122, R189 ;  /* 0x000000bd7a7a7220 */ /* 0x000fe20000410000 */
[----:B------:R-:W-:Y:S01]  /*13f0*/  PRMT R187, R123, 0x7632, R187 ;  /* 0x000076327bbb7816 */ /* 0x000fe200000000bb */
[----:B------:R-:W-:Y:S01]  /*1400*/  FMUL.FTZ R123, R120, R183 ;  /* 0x000000b7787b7220 */ /* 0x000fe20000410000 */
[C---:B------:R-:W-:Y:S01]  /*1410*/  PRMT R130, R116.reuse, 0x7632, R130 ;  /* 0x0000763274827816 */ /* 0x040fe20000000082 */
[----:B------:R-:W-:Y:S01]  /*1420*/  FFMA.FTZ R129, R129, R186, R122 ;  /* 0x000000ba81817223 */ /* 0x000fe2000001007a */
[----:B------:R-:W-:Y:S01]  /*1430*/  SHF.L.U32 R155, R116, 0x10, RZ ;  /* 0x00000010749b7819 */ /* 0x000fe200000006ff */
[----:B------:R-:W-:Y:S01]  /*1440*/  FFMA.FTZ R128, R128, R165, R123 ;  /* 0x000000a580807223 */ /* 0x000fe2000001007b */
[----:B------:R-:W-:Y:S01]  /*1450*/  PRMT R133, R118, 0x7632, R133 ;  /* 0x0000763276857816 */ /* 0x000fe20000000085 */
[----:B------:R-:W-:Y:S01]  /*1460*/  FADD.FTZ R44, R44, R165 ;  /* 0x000000a52c2c7221 */ /* 0x000fe20000010000 */
[C---:B------:R-:W-:Y:S01]  /*1470*/  PRMT R132, R121.reuse, 0x7632, R132 ;  /* 0x0000763279847816 */ /* 0x040fe20000000084 */
[----:B------:R-:W-:Y:S01]  /*1480*/  FADD.FTZ R48, R48, R155 ;  /* 0x0000009b30307221 */ /* 0x000fe20000010000 */
[----:B------:R-:W-:Y:S01]  /*1490*/  SHF.L.U32 R116, R76, 0x10, RZ ;  /* 0x000000104c747819 */ /* 0x000fe200000006ff */
[----:B------:R-:W-:Y:S01]  /*14a0*/  FADD.FTZ R12, R12, R183 ;  /* 0x000000b70c0c7221 */ /* 0x000fe20000010000 */
[----:B------:R-:W-:Y:S01]  /*14b0*/  SHF.L.U32 R159, R121, 0x10, RZ ;  /* 0x00000010799f7819 */ /* 0x000fe200000006ff */
[----:B------:R-:W-:Y:S01]  /*14c0*/  FADD.FTZ R14, R14, R189 ;  /* 0x000000bd0e0e7221 */ /* 0x000fe20000010000 */
[----:B------:R-:W-:Y:S01]  /*14d0*/  SHF.L.U32 R118, R77, 0x10, RZ ;  /* 0x000000104d767819 */ /* 0x000fe200000006ff */
[----:B------:R-:W-:Y:S01]  /*14e0*/  FMUL.FTZ R121, R116, R119 ;  /* 0x0000007774797220 */ /* 0x000fe20000410000 */
[----:B------:R-:W-:Y:S01]  /*14f0*/  SHF.L.U32 R120, R180, 0x10, RZ ;  /* 0x00000010b4787819 */ /* 0x000fe200000006ff */
[----:B------:R-:W-:Y:S01]  /*1500*/  FADD.FTZ R18, R18, R159 ;  /* 0x0000009f12127221 */ /* 0x000fe20000010000 */
[----:B------:R-:W-:Y:S01]  /*1510*/  SHF.L.U32 R122, R117, 0x10, RZ ;  /* 0x00000010757a7819 */ /* 0x000fe200000006ff */
[----:B------:R-:W-:Y:S01]  /*1520*/  FMUL.FTZ R118, R118, R159 ;  /* 0x0000009f76767220 */ /* 0x000fe20000410000 */
[----:B------:R-:W-:Y:S01]  /*1530*/  SHF.L.U32 R123, R178, 0x10, RZ ;  /* 0x00000010b27b7819 */ /* 0x000fe200000006ff */
[----:B------:R-:W-:Y:S01]  /*1540*/  FFMA.FTZ R126, R126, R155, R121 ;  /* 0x0000009b7e7e7223 */ /* 0x000fe20000010079 */
[----:B------:R-:W-:Y:S01]  /*1550*/  SHF.L.U32 R162, R132, 0x10, RZ ;  /* 0x0000001084a27819 */ /* 0x000fe200000006ff */
[----:B------:R-:W-:Y:S01]  /*1560*/  FMUL.FTZ R117, R120, R122 ;  /* 0x0000007a78757220 */ /* 0x000fe20000410000 */
[----:B------:R-:W-:Y:S01]  /*1570*/  SHF.L.U32 R184, R135, 0x10, RZ ;  /* 0x0000001087b87819 */ /* 0x000fe200000006ff */
[----:B------:R-:W-:Y:S01]  /*1580*/  FADD.FTZ R135, -R161, R112 ;  /* 0x00000070a1877221 */ /* 0x000fe20000010100 */
[----:B------:R-:W-:Y:S01]  /*1590*/  FFMA.FTZ R127, R127, R157, R118 ;  /* 0x0000009d7f7f7223 */ /* 0x000fe20000010076 */
[----:B------:R-:W-:Y:S01]  /*15a0*/  FMUL.FTZ R120, R123, R162 ;  /* 0x000000a27b787220 */ /* 0x000fe20000410000 */
[----:B------:R-:W-:Y:S01]  /*15b0*/  SHF.L.U32 R121, R179, 0x10, RZ ;  /* 0x00000010b3797819 */ /* 0x000fe200000006ff */
[----:B------:R-:W-:Y:S01]  /*15c0*/  FMUL.FTZ R123, R158, R184 ;  /* 0x000000b89e7b7220 */ /* 0x000fe20000410000 */
[----:B------:R-:W-:Y:S01]  /*15d0*/  SHF.L.U32 R160, R131, 0x10, RZ ;  /* 0x0000001083a07819 */ /* 0x000fe200000006ff */
[C---:B-----5:R-:W-:Y:S01]  /*15e0*/  FMUL.FTZ R158, R134.reuse, R115 ;  /* 0x00000073869e7220 */ /* 0x060fe20000410000 */
[----:B------:R-:W-:Y:S01]  /*15f0*/  SHF.L.U32 R116, R181, 0x10, RZ ;  /* 0x00000010b5747819 */ /* 0x000fe200000006ff */
[----:B------:R-:W-:Y:S01]  /*1600*/  FMUL.FTZ R135, R134, R135 ;  /* 0x0000008786877220 */ /* 0x000fe20000410000 */
[----:B------:R-:W-:Y:S01]  /*1610*/  SHF.L.U32 R118, R130, 0x10, RZ ;  /* 0x0000001082767819 */ /* 0x000fe200000006ff */
[-C--:B------:R-:W-:Y:S01]  /*1620*/  FFMA.FTZ R131, R121, R160.reuse, R120 ;  /* 0x000000a079837223 */ /* 0x080fe20000010078 */
[----:B------:R-:W-:Y:S01]  /*1630*/  SHF.L.U32 R182, R133, 0x10, RZ ;  /* 0x0000001085b67819 */ /* 0x000fe200000006ff */
[----:B------:R-:W-:Y:S01]  /*1640*/  FADD.FTZ R51, R51, R160 ;  /* 0x000000a033337221 */ /* 0x000fe20000010000 */
[----:B------:R-:W-:Y:S01]  /*1650*/  FFMA.FTZ R67, R158, R160, R67 ;  /* 0x000000a09e437223 */ /* 0x000fe20000010043 */
[----:B------:R-:W-:Y:S01]  /*1660*/  FFMA.FTZ R130, R116, R118, R117 ;  /* 0x0000007674827223 */ /* 0x000fe20000010075 */
[----:B------:R-:W-:Y:S01]  /*1670*/  FMUL.FTZ R160, R134, R109 ;  /* 0x0000006d86a07220 */ /* 0x000fe20000410000 */
[----:B------:R-:W-:Y:S01]  /*1680*/  FFMA.FTZ R132, R156, R182, R123 ;  /* 0x000000b69c847223 */ /* 0x000fe2000001007b */
[----:B------:R-:W-:Y:S01]  /*1690*/  FADD.FTZ R163, R163, R126 ;  /* 0x0000007ea3a37221 */ /* 0x000fe20000010000 */
[----:B------:R-:W-:Y:S01]  /*16a0*/  FADD.FTZ R117, -R161, R114 ;  /* 0x00000072a1757221 */ /* 0x000fe20000010100 */
[C---:B------:R-:W-:Y:S01]  /*16b0*/  FMUL.FTZ R156, R134.reuse, R113 ;  /* 0x00000071869c7220 */ /* 0x040fe20000410000 */
[----:B------:R-:W-:Y:S01]  /*16c0*/  FFMA.FTZ R109, R135, R126, R164 ;  /* 0x0000007e876d7223 */ /* 0x000fe200000100a4 */
[C---:B------:R-:W-:Y:S01]  /*16d0*/  FADD.FTZ R121, -R161.reuse, R108 ;  /* 0x0000006ca1797221 */ /* 0x040fe20000010100 */
[----:B------:R-:W-:Y:S01]  /*16e0*/  FADD.FTZ R123, -R161, R110 ;  /* 0x0000006ea17b7221 */ /* 0x000fe20000010100 */
[----:B------:R-:W-:Y:S01]  /*16f0*/  FFMA.FTZ R64, R135, R155, R64 ;  /* 0x0000009b87407223 */ /* 0x000fe20000010040 */
[----:B------:R-:W-:Y:S01]  /*1700*/  FADD.FTZ R108, R163, R130 ;  /* 0x00000082a36c7221 */ /* 0x000fe20000010000 */
[----:B------:R-:W-:Y:S01]  /*1710*/  FMUL.FTZ R155, R134, R117 ;  /* 0x00000075869b7220 */ /* 0x000fe20000410000 */
[----:B------:R-:W-:Y:S01]  /*1720*/  FFMA.FTZ R110, R156, R130, R109 ;  /* 0x000000829c6e7223 */ /* 0x000fe2000001006d */
[----:B------:R-:W-:Y:S01]  /*1730*/  FADD.FTZ R161, -R161, R111 ;  /* 0x0000006fa1a17221 */ /* 0x000fe20000010100 */
[----:B------:R-:W-:Y:S01]  /*1740*/  FADD.FTZ R108, R108, R127 ;  /* 0x0000007f6c6c7221 */ /* 0x000fe20000010000 */
[C---:B------:R-:W-:Y:S01]  /*1750*/  FFMA.FTZ R66, R155.reuse, R157, R66 ;  /* 0x0000009d9b427223 */ /* 0x040fe20000010042 */
[----:B------:R-:W-:Y:S01]  /*1760*/  FFMA.FTZ R109, R155, R127, R110 ;  /* 0x0000007f9b6d7223 */ /* 0x000fe2000001006e */
[----:B------:R-:W-:Y:S01]  /*1770*/  FMUL.FTZ R157, R134, R121 ;  /* 0x00000079869d7220 */ /* 0x000fe20000410000 */
[----:B------:R-:W-:Y:S01]  /*1780*/  FADD.FTZ R111, R108, R131 ;  /* 0x000000836c6f7221 */ /* 0x000fe20000010000 */
[----:B------:R-:W-:Y:S01]  /*1790*/  SHF.L.U32 R187, R187, 0x10, RZ ;  /* 0x00000010bbbb7819 */ /* 0x000fe200000006ff */
[----:B------:R-:W-:Y:S01]  /*17a0*/  FFMA.FTZ R108, R158, R131, R109 ;  /* 0x000000839e6c7223 */ /* 0x000fe2000001006d */
[----:B------:R-:W-:Y:S01]  /*17b0*/  SHF.L.U32 R185, R185, 0x10, RZ ;  /* 0x00000010b9b97819 */ /* 0x000fe200000006ff */
[----:B------:R-:W-:Y:S01]  /*17c0*/  FADD.FTZ R111, R111, R128 ;  /* 0x000000806f6f7221 */ /* 0x000fe20000010000 */
[----:B------:R-:W-:Y:S01]  /*17d0*/  FFMA.FTZ R34, R155, R159, R34 ;  /* 0x0000009f9b227223 */ /* 0x000fe20000010022 */
        /* <DEDUP_REMOVED lines=11> */
[----:B------:R-:W-:Y:S01]  /*1890*/  FFMA.FTZ R32, R135, R119, R32 ;  /* 0x0000007787207223 */ /* 0x000fe20000010020 */
[----:B------:R-:W-:Y:S01]  /*18a0*/  FADD.FTZ R49, R49, R118 ;  /* 0x0000007631317221 */ /* 0x000fe20000010000 */
[C---:B------:R-:W-:Y:S01]  /*18b0*/  FFMA.FTZ R65, R156.reuse, R118, R65 ;  /* 0x000000769c417223 */ /* 0x040fe20000010041 */
[----:B------:R-:W-:Y:S01]  /*18c0*/  FADD.FTZ R17, R17, R122 ;  /* 0x0000007a11117221 */ /* 0x000fe20000010000 */
[----:B------:R-:W-:Y:S01]  /*18d0*/  FFMA.FTZ R33, R156, R122, R33 ;  /* 0x0000007a9c217223 */ /* 0x000fe20000010021 */
[C---:B------:R-:W-:Y:S01]  /*18e0*/  FFMA.FTZ R60, R157.reuse, R165, R60 ;  /* 0x000000a59d3c7223 */ /* 0x040fe2000001003c */
        /* <DEDUP_REMOVED lines=11> */
[----:B------:R-:W-:Y:S01]  /*19a0*/  FADD.FTZ R163, R108, R133 ;  /* 0x000000856ca37221 */ /* 0x000fe20000010000 */
[----:B------:R-:W-:-:S07]  /*19b0*/  FFMA.FTZ R164, R162, R133, R110 ;  /* 0x00000085a2a47223 */ /* 0x000fce000001006e */
.L_x_730:
[----:B------:R-:W-:Y:S05]  /*19c0*/  BSYNC.RECONVERGENT B0 ;  /* 0x0000000000007941 */ /* 0x000fea0003800200 */
.L_x_729:
        /* <DEDUP_REMOVED lines=32> */
.L_x_732:
[----:B------:R-:W-:Y:S05]  /*1bd0*/  BSYNC.RECONVERGENT B0 ;  /* 0x0000000000007941 */ /* 0x000fea0003800200 */
.L_x_731:
        /* <DEDUP_REMOVED lines=83> */
.L_x_737:
        /* <DEDUP_REMOVED lines=33> */
.L_x_736:
        /* <DEDUP_REMOVED lines=32> */
.L_x_739:
        /* <DEDUP_REMOVED lines=33> */
.L_x_735:
        /* <DEDUP_REMOVED lines=12> */
[-C--:B------:R-:W-:Y:S01]  /*27f0*/  FFMA.FTZ R115, R151, R112.reuse, R113 ;  /* 0x0000007097737223 */ /* 0x080fe20000010071 */
[----:B------:R-:W-:Y:S01]  /*2800*/  FADD.FTZ R109, R136, -R109 ;  /* 0x8000006d886d7221 */ /* 0x000fe20000010000 */
[-C--:B------:R-:W-:Y:S01]  /*2810*/  FFMA.FTZ R117, R152, R112.reuse, R113 ;  /* 0x0000007098757223 */ /* 0x080fe20000010071 */
[----:B------:R-:W-:Y:S01]  /*2820*/  FADD.FTZ R110, R140, -R111 ;  /* 0x8000006f8c6e7221 */ /* 0x000fe20000010000 */
[-CC-:B------:R-:W-:Y:S01]  /*2830*/  FFMA.FTZ R118, R153, R112.reuse, R113.reuse ;  /* 0x0000007099767223 */ /* 0x180fe20000010071 */
[----:B------:R-:W-:Y:S01]  /*2840*/  FADD.FTZ R111, R137, -R108 ;  /* 0x8000006c896f7221 */ /* 0x000fe20000010000 */
[----:B------:R-:W-:Y:S01]  /*2850*/  FFMA.FTZ R120, R154, R112, R113 ;  /* 0x000000709a787223 */ /* 0x000fe20000010071 */
[----:B------:R-:W-:Y:S01]  /*2860*/  FADD.FTZ R114, R141, -R114 ;  /* 0x800000728d727221 */ /* 0x000fe20000010000 */
[----:B------:R-:W-:Y:S01]  /*2870*/  FADD.FTZ R115, R138, -R115 ;  /* 0x800000738a737221 */ /* 0x000fe20000010000 */
[----:B-----5:R-:W-:Y:S01]  /*2880*/  FFMA.FTZ R108, R134, R109, R8 ;  /* 0x0000006d866c7223 */ /* 0x020fe20000010008 */
[----:B------:R-:W-:Y:S01]  /*2890*/  FADD.FTZ R116, R142, -R117 ;  /* 0x800000758e747221 */ /* 0x000fe20000010000 */
[C---:B------:R-:W-:Y:S01]  /*28a0*/  FFMA.FTZ R109, R134.reuse, R110, R9 ;  /* 0x0000006e866d7223 */ /* 0x040fe20000010009 */
[----:B------:R-:W-:Y:S01]  /*28b0*/  FADD.FTZ R117, R139, -R118 ;  /* 0x800000768b757221 */ /* 0x000fe20000010000 */
[C---:B------:R-:W-:Y:S01]  /*28c0*/  FFMA.FTZ R110, R134.reuse, R111, R10 ;  /* 0x0000006f866e7223 */ /* 0x040fe2000001000a */
        /* <DEDUP_REMOVED lines=11> */
.L_x_741:
        /* <DEDUP_REMOVED lines=16> */
[C---:B-----5:R-:W-:Y:S01]  /*2a80*/  FFMA.FTZ R109, R134.reuse, R109, R4 ;  /* 0x0000006d866d7223 */ /* 0x060fe20000010004 */
[C---:B------:R-:W-:Y:S01]  /*2a90*/  FFMA.FTZ R98, R134.reuse, R98, R5 ;  /* 0x0000006286627223 */ /* 0x040fe20000010005 */
        /* <DEDUP_REMOVED lines=15> */
.L_x_740:
        /* <DEDUP_REMOVED lines=30> */
[----:B------:R-:W-:Y:S01]  /*2d70*/  F2FP.BF16.F32.PACK_AB R108, R105, R104 ;  /* 0x00000068696c723e */ /* 0x000fe200000010ff */
[----:B------:R-:W-:Y:S06]  /*2d80*/  BRA `(.L_x_738) ;  /* 0x0000000000807947 */ /* 0x000fec0003800000 */
.L_x_742:
        /* <DEDUP_REMOVED lines=31> */
[----:B------:R-:W-:-:S07]  /*2f80*/  MOV R96, R108 ;  /* 0x0000006c00607202 */ /* 0x000fce0000000f00 */
.L_x_738:
        /* <DEDUP_REMOVED lines=11> */
[----:B------:R0:W-:Y:S01]  /*3040*/  @P0 STG.E.128 desc[UR12][R114.64+0x10], R100 ;  /* 0x0000106472000986 */ /* 0x0001e2000c101d0c */
[----:B------:R-:W-:-:S03]  /*3050*/  IADD3 R124, PT, PT, R124, 0x100, RZ ;  /* 0x000001007c7c7810 */ /* 0x000fc60007ffe0ff */
[----:B------:R0:W-:Y:S04]  /*3060*/  STG.E.128 desc[UR12][R116.64], R108 ;  /* 0x0000006c74007986 */ /* 0x0001e8000c101d0c */
[----:B------:R0:W-:Y:S02]  /*3070*/  @P1 STG.E.128 desc[UR12][R118.64], R96 ;  /* 0x0000006076001986 */ /* 0x0001e4000c101d0c */
.L_x_734:
[----:B------:R-:W-:Y:S05]  /*3080*/  BSYNC.RECONVERGENT B0 ;  /* 0x0000000000007941 */ /* 0x000fea0003800200 */
.L_x_733:
        /* <DEDUP_REMOVED lines=46> */
.L_x_747:
        /* <DEDUP_REMOVED lines=29> */
.L_x_746:
        /* <DEDUP_REMOVED lines=37> */
.L_x_749:
        /* <DEDUP_REMOVED lines=29> */
.L_x_745:
        /* <DEDUP_REMOVED lines=41> */
.L_x_751:
        /* <DEDUP_REMOVED lines=29> */
.L_x_750:
        /* <DEDUP_REMOVED lines=37> */
.L_x_752:
        /* <DEDUP_REMOVED lines=28> */
.L_x_748:
[----:B------:R-:W0:Y:S08]  /*41d0*/  @P0 LDC.64 R112, c[0x0][0x478] ;  /* 0x00011e00ff700b82 */ /* 0x000e300000000a00 */
[----:B------:R-:W1:Y:S08]  /*41e0*/  LDC.64 R114, c[0x0][0x468] ;  /* 0x00011a00ff727b82 */ /* 0x000e700000000a00 */
[----:B------:R-:W2:Y:S01]  /*41f0*/  @P1 LDC.64 R116, c[0x0][0x470] ;  /* 0x00011c00ff741b82 */ /* 0x000ea20000000a00 */
[----:B0-----:R-:W-:-:S05]  /*4200*/  @P0 IMAD.WIDE.U32 R112, R124, 0x20, R112 ;  /* 0x000000207c700825 */ /* 0x001fca00078e0070 */
[----:B------:R3:W-:Y:S01]  /*4210*/  @P0 STG.E.128 desc[UR12][R112.64], R104 ;  /* 0x0000006870000986 */ /* 0x0007e2000c101d0c */
[----:B-1----:R-:W-:-:S03]  /*4220*/  IMAD.WIDE.U32 R114, R124, 0x10, R114 ;  /* 0x000000107c727825 */ /* 0x002fc600078e0072 */
[----:B------:R3:W-:Y:S04]  /*4230*/  @P0 STG.E.128 desc[UR12][R112.64+0x10], R100 ;  /* 0x0000106470000986 */ /* 0x0007e8000c101d0c */
[----:B------:R3:W-:Y:S01]  /*4240*/  STG.E.128 desc[UR12][R114.64], R108 ;  /* 0x0000006c72007986 */ /* 0x0007e2000c101d0c */
[----:B--2---:R-:W-:-:S05]  /*4250*/  @P1 IMAD.WIDE.U32 R116, R124, 0x10, R116 ;  /* 0x000000107c741825 */ /* 0x004fca00078e0074 */
[----:B------:R3:W-:Y:S02]  /*4260*/  @P1 STG.E.128 desc[UR12][R116.64], R96 ;  /* 0x0000006074001986 */ /* 0x0007e4000c101d0c */
.L_x_744:
[----:B------:R-:W-:Y:S05]  /*4270*/  BSYNC.RECONVERGENT B0 ;  /* 0x0000000000007941 */ /* 0x000fea0003800200 */
.L_x_743:
[----:B------:R-:W-:Y:S01]  /*4280*/  UPLOP3.LUT UP1, UPT, UPT, UPT, UP1, 0x40, 0x4 ;  /* 0x000000000004789c */ /* 0x000fe20003f2e810 */
[----:B------:R-:W-:Y:S10]  /*4290*/  @!P2 BRA `(.L_x_753) ;  /* 0xffffffc40030a947 */ /* 0x000ff4000383ffff */
.L_x_726:
        /* <DEDUP_REMOVED lines=22> */
.L_x_755:
[----:B------:R-:W-:Y:S05]  /*4400*/  BSYNC.RECONVERGENT B0 ;  /* 0x0000000000007941 */ /* 0x000fea0003800200 */
.L_x_754:
        /* <DEDUP_REMOVED lines=18> */
.L_x_756:
        /* <DEDUP_REMOVED lines=13> */
.L_x_2816:


//--------------------- .text._ZN10layer_norm31ln_parallel_residual_bwd_kernelINS_13Kernel_traitsI13__nv_bfloat16S2_fS2_fjLj4096ELj1ELj1ELj8ELj16ENS_18Kernel_traits_baseILj4096ES2_S2_fS2_fjLj256EEEEELb0ELb0ELb1EEEvNS_9BwdParamsE --------------------------
	.section	.text._ZN10layer_norm31ln_parallel_residual_bwd_kernelINS_13Kernel_traitsI13__nv_bfloat16S2_fS2_fjLj4096ELj1ELj1ELj8ELj16ENS_18Kernel_traits_baseILj4096ES2_S2_fS2_fjLj256EEEEELb0ELb0ELb1EEEvNS_9BwdParamsE,"ax",@progbits
	.align	128
        .global         _ZN10layer_norm31ln_parallel_residual_bwd_kernelINS_13Kernel_traitsI13__nv_bfloat16S2_fS2_fjLj4096ELj1ELj1ELj8ELj16ENS_18Kernel_traits_baseILj4096ES2_S2_fS2_fjLj256EEEEELb0ELb0ELb1EEEvNS_9BwdParamsE
        .type           _ZN10layer_norm31ln_parallel_residual_bwd_kernelINS_13Kernel_traitsI13__nv_bfloat16S2_fS2_fjLj4096ELj1ELj1ELj8ELj16ENS_18Kernel_traits_baseILj4096ES2_S2_fS2_fjLj256EEEEELb0ELb0ELb1EEEvNS_9BwdParamsE,@function
        .size           _ZN10layer_norm31ln_parallel_residual_bwd_kernelINS_13Kernel_traitsI13__nv_bfloat16S2_fS2_fjLj4096ELj1ELj1ELj8ELj16ENS_18Kernel_traits_baseILj4096ES2_S2_fS2_fjLj256EEEEELb0ELb0ELb1EEEvNS_9BwdParamsE,(.L_x_2817 - _ZN10layer_norm31ln_parallel_residual_bwd_kernelINS_13Kernel_traitsI13__nv_bfloat16S2_fS2_fjLj4096ELj1ELj1ELj8ELj16ENS_18Kernel_traits_baseILj4096ES2_S2_fS2_fjLj256EEEEELb0ELb0ELb1EEEvNS_9BwdParamsE)
        .other          _ZN10layer_norm31ln_parallel_residual_bwd_kernelINS_13Kernel_traitsI13__nv_bfloat16S2_fS2_fjLj4096ELj1ELj1ELj8ELj16ENS_18Kernel_traits_baseILj4096ES2_S2_fS2_fjLj256EEEEELb0ELb0ELb1EEEvNS_9BwdParamsE,@"STO_CUDA_ENTRY STV_DEFAULT"
_ZN10layer_norm31ln_parallel_residual_bwd_kernelINS_13Kernel_traitsI13__nv_bfloat16S2_fS2_fjLj4096ELj1ELj1ELj8ELj16ENS_18Kernel_traits_baseILj4096ES2_S2_fS2_fjLj256EEEEELb0ELb0ELb1EEEvNS_9BwdParamsE:
.text._ZN10layer_norm31ln_parallel_residual_bwd_kernelINS_13Kernel_traitsI13__nv_bfloat16S2_fS2_fjLj4096ELj1ELj1ELj8ELj16ENS_18Kernel_traits_baseILj4096ES2_S2_fS2_fjLj256EEEEELb0ELb0ELb1EEEvNS_9BwdParamsE:
        /* <DEDUP_REMOVED lines=136> */
.L_x_776:
        /* <DEDUP_REMOVED lines=11> */
[C---:B-1----:R-:W-:Y:S01]  /*0930*/  IMAD.WIDE.U32 R64, R169.reuse, 0x20, R2 ;  /* 0x00000020a9407825 */ /* 0x042fe200078e0002 */
[----:B------:R-:W-:-:S04]  /*0940*/  IADD3 R133, PT, PT, R169, 0x100, RZ ;  /* 0x00000100a9857810 */ /* 0x000fc80007ffe0ff */
[----:B------:R-:W4:Y:S01]  /*0950*/  LDG.E.128 R32, desc[UR12][R64.64] ;  /* 0x0000000c40207981 */ /* 0x000f22000c1e1d00 */
[----:B--2---:R-:W-:-:S03]  /*0960*/  IMAD.WIDE.U32 R40, R169, 0x10, R56 ;  /* 0x00000010a9287825 */ /* 0x004fc600078e0038 */
[----:B------:R1:W2:Y:S04]  /*0970*/  LDG.E.128 R44, desc[UR12][R64.64+0x10] ;  /* 0x0000100c402c7981 */ /* 0x0002a8000c1e1d00 */
[----:B------:R-:W2:Y:S01]  /*0980*/  LDG.E.128 R40, desc[UR12][R40.64] ;  /* 0x0000000c28287981 */ /* 0x000ea2000c1e1d00 */
[----:B---3--:R-:W-:-:S04]  /*0990*/  IMAD.WIDE.U32 R36, R169, 0x10, R52 ;  /* 0x00000010a9247825 */ /* 0x008fc800078e0034 */
[----:B------:R-:W-:Y:S02]  /*09a0*/  IMAD.WIDE.U32 R52, R133, 0x10, R52 ;  /* 0x0000001085347825 */ /* 0x000fe400078e0034 */
[----:B------:R-:W3:Y:S02]  /*09b0*/  LDG.E.128 R36, desc[UR12][R36.64] ;  /* 0x0000000c24247981 */ /* 0x000ee4000c1e1d00 */
[----:B0-----:R-:W-:Y:S02]  /*09c0*/  IMAD.WIDE R68, R153, 0x4, R60 ;  /* 0x0000000499447825 */ /* 0x001fe400078e023c */
[----:B------:R-:W3:Y:S02]  /*09d0*/  LDG.E.128 R52, desc[UR12][R52.64] ;  /* 0x0000000c34347981 */ /* 0x000ee4000c1e1d00 */
[C---:B------:R-:W-:Y:S02]  /*09e0*/  IMAD.WIDE.U32 R2, R133.reuse, 0x20, R2 ;  /* 0x0000002085027825 */ /* 0x040fe400078e0002 */
[----:B------:R-:W3:Y:S04]  /*09f0*/  LDG.E R69, desc[UR12][R68.64] ;  /* 0x0000000c44457981 */ /* 0x000ee8000c1e1900 */
[----:B------:R-:W3:Y:S01]  /*0a00*/  LDG.E.128 R60, desc[UR12][R2.64+0x10] ;  /* 0x0000100c023c7981 */ /* 0x000ee2000c1e1d00 */
[----:B------:R-:W-:-:S03]  /*0a10*/  IMAD.WIDE.U32 R56, R133, 0x10, R56 ;  /* 0x0000001085387825 */ /* 0x000fc600078e0038 */
[----:B------:R4:W3:Y:S04]  /*0a20*/  LDG.E.128 R48, desc[UR12][R2.64] ;  /* 0x0000000c02307981 */ /* 0x0008e8000c1e1d00 */
[----:B------:R-:W3:Y:S01]  /*0a30*/  LDG.E.128 R56, desc[UR12][R56.64] ;  /* 0x0000000c38387981 */ /* 0x000ee2000c1e1d00 */
[----:B------:R-:W-:-:S04]  /*0a40*/  ISETP.NE.U32.AND P1, PT, RZ, UR14, PT ;  /* 0x0000000eff007c0c */ /* 0x000fc8000bf25070 */
[----:B------:R-:W-:Y:S02]  /*0a50*/  ISETP.NE.AND.EX P1, PT, RZ, UR15, PT, P1 ;  /* 0x0000000fff007c0c */ /* 0x000fe4000bf25310 */
[----:B------:R-:W-:-:S11]  /*0a60*/  ISETP.NE.AND P2, PT, RZ, UR11, PT ;  /* 0x0000000bff007c0c */ /* 0x000fd6000bf45270 */
[----:B------:R-:W0:Y:S08]  /*0a70*/  @P1 LDC.64 R66, c[0x0][0x438] ;  /* 0x00010e00ff421b82 */ /* 0x000e300000000a00 */
[----:B-1----:R-:W1:Y:S01]  /*0a80*/  @P1 LDC.64 R64, c[0x0][0x438] ;  /* 0x00010e00ff401b82 */ /* 0x002e620000000a00 */
[----:B0-----:R-:W-:-:S05]  /*0a90*/  @P1 IMAD.WIDE.U32 R66, R169, 0x20, R66 ;  /* 0x00000020a9421825 */ /* 0x001fca00078e0042 */
[----:B-----5:R-:W5:Y:S04]  /*0aa0*/  @P1 LDG.E.128 R4, desc[UR12][R66.64] ;  /* 0x0000000c42041981 */ /* 0x020f68000c1e1d00 */
[----:B------:R0:W5:Y:S01]  /*0ab0*/  @P1 LDG.E.128 R8, desc[UR12][R66.64+0x10] ;  /* 0x0000100c42081981 */ /* 0x000162000c1e1d00 */
[----:B-1----:R-:W-:-:S05]  /*0ac0*/  @P1 IMAD.WIDE.U32 R64, R133, 0x20, R64 ;  /* 0x0000002085401825 */ /* 0x002fca00078e0040 */
[----:B------:R-:W5:Y:S04]  /*0ad0*/  @P1 LDG.E.128 R12, desc[UR12][R64.64] ;  /* 0x0000000c400c1981 */ /* 0x000f68000c1e1d00 */
[----:B------:R1:W5:Y:S01]  /*0ae0*/  @P1 LDG.E.128 R16, desc[UR12][R64.64+0x10] ;  /* 0x0000100c40101981 */ /* 0x000362000c1e1d00 */
[----:B----4-:R-:W-:-:S05]  /*0af0*/  FSEL R2, R0, RZ, !P2 ;  /* 0x000000ff00027208 */ /* 0x010fca0005000000 */
[C-C-:B------:R-:W-:Y:S01]  /*0b00*/  FADD.FTZ R170, -R2.reuse, R35.reuse ;  /* 0x0000002302aa7221 */ /* 0x140fe20000010100 */
[----:B------:R-:W-:Y:S01]  /*0b10*/  FADD.FTZ R0, -R2, R32 ;  /* 0x0000002002007221 */ /* 0x000fe20000010100 */
[C---:B--2---:R-:W-:Y:S02]  /*0b20*/  PRMT R35, R40.reuse, 0x7632, R35 ;  /* 0x0000763228237816 */ /* 0x044fe40000000023 */
[----:B------:R-:W-:Y:S01]  /*0b30*/  SHF.L.U32 R40, R40, 0x10, RZ ;  /* 0x0000001028287819 */ /* 0x000fe200000006ff */
[----:B------:R-:W-:Y:S01]  /*0b40*/  FADD.FTZ R174, -R2, R46 ;  /* 0x0000002e02ae7221 */ /* 0x000fe20000010100 */
[----:B------:R-:W-:Y:S02]  /*0b50*/  SHF.L.U32 R35, R35, 0x10, RZ ;  /* 0x0000001023237819 */ /* 0x000fe400000006ff */
[C---:B---3--:R-:W-:Y:S01]  /*0b60*/  PRMT R32, R36.reuse, 0x7632, R32 ;  /* 0x0000763224207816 */ /* 0x048fe20000000020 */
[----:B------:R-:W-:Y:S01]  /*0b70*/  FMUL.FTZ R46, R163, R40 ;  /* 0x00000028a32e7220 */ /* 0x000fe20000410000 */
[----:B------:R-:W-:-:S02]  /*0b80*/  SHF.L.U32 R36, R36, 0x10, RZ ;  /* 0x0000001024247819 */ /* 0x000fc400000006ff */
[----:B------:R-:W-:Y:S01]  /*0b90*/  PRMT R171, R39, 0x7632, R171 ;  /* 0x0000763227ab7816 */ /* 0x000fe200000000ab */
[C---:B------:R-:W-:Y:S01]  /*0ba0*/  FADD.FTZ R176, -R2.reuse, R47 ;  /* 0x0000002f02b07221 */ /* 0x040fe20000010100 */
[C---:B------:R-:W-:Y:S01]  /*0bb0*/  FADD.FTZ R168, -R2.reuse, R34 ;  /* 0x0000002202a87221 */ /* 0x040fe20000010100 */
[----:B------:R-:W-:Y:S01]  /*0bc0*/  PRMT R181, R41, 0x7632, R181 ;  /* 0x0000763229b57816 */ /* 0x000fe200000000b5 */
[----:B0-----:R-:W-:Y:S01]  /*0bd0*/  FADD.FTZ R66, -R2, R44 ;  /* 0x0000002c02427221 */ /* 0x001fe20000010100 */
[----:B------:R-:W-:Y:S01]  /*0be0*/  SHF.L.U32 R47, R171, 0x10, RZ ;  /* 0x00000010ab2f7819 */ /* 0x000fe200000006ff */
[----:B------:R-:W-:Y:S01]  /*0bf0*/  FFMA.FTZ R171, R167, R36, R46 ;  /* 0x00000024a7ab7223 */ /* 0x000fe2000001002e */
[----:B------:R-:W-:Y:S01]  /*0c00*/  PRMT R179, R52, 0x7632, R179 ;  /* 0x0000763234b37816 */ /* 0x000fe200000000b3 */
[----:B------:R-:W-:Y:S01]  /*0c10*/  FADD.FTZ R172, -R2, R45 ;  /* 0x0000002d02ac7221 */ /* 0x000fe20000010100 */
[----:B------:R-:W-:Y:S01]  /*0c20*/  SHF.L.U32 R32, R32, 0x10, RZ ;  /* 0x0000001020207819 */ /* 0x000fe200000006ff */
[----:B------:R-:W-:Y:S01]  /*0c30*/  FMUL.FTZ R46, R145, R35 ;  /* 0x00000023912e7220 */ /* 0x000fe20000410000 */
[----:B------:R-:W-:-:S02]  /*0c40*/  SHF.L.U32 R41, R41, 0x10, RZ ;  /* 0x0000001029297819 */ /* 0x000fc400000006ff */
[----:B------:R-:W-:Y:S01]  /*0c50*/  PRMT R173, R43, 0x7632, R173 ;  /* 0x000076322bad7816 */ /* 0x000fe200000000ad */
[----:B------:R-:W-:Y:S01]  /*0c60*/  FADD.FTZ R68, -R2, R33 ;  /* 0x0000002102447221 */ /* 0x000fe20000010100 */
[----:B------:R-:W-:Y:S01]  /*0c70*/  SHF.L.U32 R45, R52, 0x10, RZ ;  /* 0x00000010342d7819 */ /* 0x000fe200000006ff */
[C---:B------:R-:W-:Y:S01]  /*0c80*/  FADD.FTZ R34, -R2.reuse, R62 ;  /* 0x0000003e02227221 */ /* 0x040fe20000010100 */
[----:B------:R-:W-:Y:S01]  /*0c90*/  PRMT R185, R53, 0x7632, R185 ;  /* 0x0000763235b97816 */ /* 0x000fe200000000b9 */
[C---:B------:R-:W-:Y:S01]  /*0ca0*/  FMUL.FTZ R0, R69.reuse, R0 ;  /* 0x0000000045007220 */ /* 0x040fe20000410000 */
[----:B------:R-:W-:Y:S01]  /*0cb0*/  FMUL.FTZ R52, R69, R168 ;  /* 0x000000a845347220 */ /* 0x000fe20000410000 */
[----:B------:R-:W-:Y:S01]  /*0cc0*/  PRMT R33, R37, 0x7632, R33 ;  /* 0x0000763225217816 */ /* 0x000fe20000000021 */
[----:B------:R-:W-:Y:S01]  /*0cd0*/  FMUL.FTZ R62, R69, R66 ;  /* 0x00000042453e7220 */ /* 0x000fe20000410000 */
[----:B------:R-:W-:Y:S01]  /*0ce0*/  SHF.L.U32 R168, R179, 0x10, RZ ;  /* 0x00000010b3a87819 */ /* 0x000fe200000006ff */
[----:B------:R-:W-:Y:S01]  /*0cf0*/  FMUL.FTZ R66, R69, R172 ;  /* 0x000000ac45427220 */ /* 0x000fe20000410000 */
[----:B------:R-:W-:Y:S01]  /*0d00*/  SHF.L.U32 R37, R37, 0x10, RZ ;  /* 0x0000001025257819 */ /* 0x000fe200000006ff */
[----:B------:R-:W-:Y:S01]  /*0d10*/  FFMA.FTZ R179, R149, R32, R46 ;  /* 0x0000002095b37223 */ /* 0x000fe2000001002e */
[----:B------:R-:W-:Y:S01]  /*0d20*/  SHF.L.U32 R181, R181, 0x10, RZ ;  /* 0x00000010b5b57819 */ /* 0x000fe200000006ff */
[----:B------:R-:W-:Y:S01]  /*0d30*/  FADD.FTZ R186, -R2, R50 ;  /* 0x0000003202ba7221 */ /* 0x000fe20000010100 */
[----:B------:R-:W-:Y:S01]  /*0d40*/  SHF.L.U32 R44, R173, 0x10, RZ ;  /* 0x00000010ad2c7819 */ /* 0x000fe200000006ff */
[----:B------:R-:W-:Y:S01]  /*0d50*/  FMUL.FTZ R173, R162, R41 ;  /* 0x00000029a2ad7220 */ /* 0x000fe20000410000 */
[----:B------:R-:W-:Y:S01]  /*0d60*/  SHF.L.U32 R172, R185, 0x10, RZ ;  /* 0x00000010b9ac7819 */ /* 0x000fe200000006ff */
[----:B------:R-:W-:Y:S01]  /*0d70*/  FADD.FTZ R46, RZ, R171 ;  /* 0x000000abff2e7221 */ /* 0x000fe20000010000 */
[----:B------:R-:W-:Y:S01]  /*0d80*/  PRMT R67, R42, 0x7632, R67 ;  /* 0x000076322a437816 */ /* 0x000fe20000000043 */
[----:B------:R-:W-:Y:S01]  /*0d90*/  FMUL.FTZ R50, R69, R68 ;  /* 0x0000004445327220 */ /* 0x000fe20000410000 */
[----:B------:R-:W-:Y:S01]  /*0da0*/  FFMA.FTZ R185, R0, R171, RZ ;  /* 0x000000ab00b97223 */ /* 0x000fe200000100ff */
[----:B------:R-:W-:Y:S01]  /*0db0*/  SHF.L.U32 R42, R42, 0x10, RZ ;  /* 0x000000102a2a7819 */ /* 0x000fe200000006ff */
[----:B------:R-:W-:Y:S01]  /*0dc0*/  FFMA.FTZ R173, R166, R37, R173 ;  /* 0x00000025a6ad7223 */ /* 0x000fe200000100ad */
[----:B------:R-:W-:Y:S01]  /*0dd0*/  SHF.L.U32 R33, R33, 0x10, RZ ;  /* 0x0000001021217819 */ /* 0x000fe200000006ff */
[----:B------:R-:W-:Y:S01]  /*0de0*/  FMUL.FTZ R183, R144, R181 ;  /* 0x000000b590b77220 */ /* 0x000fe20000410000 */
[----:B------:R-:W-:Y:S01]  /*0df0*/  FADD.FTZ R46, R179, R46 ;  /* 0x0000002eb32e7221 */ /* 0x000fe20000010000 */
[----:B------:R-:W-:Y:S01]  /*0e00*/  PRMT R3, R38, 0x7632, R3 ;  /* 0x0000763226037816 */ /* 0x000fe20000000003 */
[----:B------:R-:W-:Y:S01]  /*0e10*/  FFMA.FTZ R185, R50, R179, R185 ;  /* 0x000000b332b97223 */ /* 0x000fe200000100b9 */
[----:B------:R-:W-:Y:S01]  /*0e20*/  SHF.L.U32 R38, R38, 0x10, RZ ;  /* 0x0000001026267819 */ /* 0x000fe200000006ff */
[C---:B------:R-:W-:Y:S01]  /*0e30*/  FADD.FTZ R178, -R2.reuse, R48 ;  /* 0x0000003002b27221 */ /* 0x040fe20000010100 */
[----:B-1----:R-:W-:Y:S01]  /*0e40*/  SHF.L.U32 R64, R43, 0x10, RZ ;  /* 0x000000102b407819 */ /* 0x002fe200000006ff */
[----:B------:R-:W-:Y:S01]  /*0e50*/  FADD.FTZ R182, -R2, R49 ;  /* 0x0000003102b67221 */ /* 0x000fe20000010100 */
[----:B------:R-:W-:Y:S01]  /*0e60*/  SHF.L.U32 R43, R67, 0x10, RZ ;  /* 0x00000010432b7819 */ /* 0x000fe200000006ff */
[----:B------:R-:W-:Y:S01]  /*0e70*/  FMUL.FTZ R48, R161, R42 ;  /* 0x0000002aa1307220 */ /* 0x000fe20000410000 */
[----:B------:R-:W-:Y:S01]  /*0e80*/  PRMT R187, R54, 0x7632, R187 ;  /* 0x0000763236bb7816 */ /* 0x000fe200000000bb */
[----:B------:R-:W-:Y:S01]  /*0e90*/  FFMA.FTZ R183, R148, R33, R183 ;  /* 0x0000002194b77223 */ /* 0x000fe200000100b7 */
[----:B------:R-:W-:Y:S01]  /*0ea0*/  SHF.L.U32 R49, R54, 0x10, RZ ;  /* 0x0000001036317819 */ /* 0x000fe200000006ff */
[----:B------:R-:W-:Y:S01]  /*0eb0*/  FADD.FTZ R46, R173, R46 ;  /* 0x0000002ead2e7221 */ /* 0x000fe20000010000 */
[----:B------:R-:W-:Y:S01]  /*0ec0*/  PRMT R180, R56, 0x7632, R180 ;  /* 0x0000763238b47816 */ /* 0x000fe200000000b4 */
[----:B------:R-:W-:Y:S01]  /*0ed0*/  FMUL.FTZ R54, R69, R170 ;  /* 0x000000aa45367220 */ /* 0x000fe20000410000 */
[----:B------:R-:W-:Y:S01]  /*0ee0*/  FFMA.FTZ R185, R52, R173, R185 ;  /* 0x000000ad34b97223 */ /* 0x000fe200000100b9 */
[----:B------:R-:W-:Y:S01]  /*0ef0*/  SHF.L.U32 R65, R39, 0x10, RZ ;  /* 0x0000001027417819 */ /* 0x000fe200000006ff */
[----:B------:R-:W-:Y:S01]  /*0f00*/  FADD.FTZ R184, -R2, R61 ;  /* 0x0000003d02b87221 */ /* 0x000fe20000010100 */
[----:B------:R-:W-:Y:S01]  /*0f10*/  PRMT R191, R58, 0x7632, R191 ;  /* 0x000076323abf7816 */ /* 0x000fe200000000bf */
[----:B------:R-:W-:Y:S01]  /*0f20*/  FFMA.FTZ R175, R165, R38, R48 ;  /* 0x00000026a5af7223 */ /* 0x000fe20000010030 */
[----:B------:R-:W-:Y:S01]  /*0f30*/  PRMT R193, R59, 0x7632, R193 ;  /* 0x000076323bc17816 */ /* 0x000fe200000000c1 */
[----:B------:R-:W-:Y:S01]  /*0f40*/  FMUL.FTZ R48, R143, R43 ;  /* 0x0000002b8f307220 */ /* 0x000fe20000410000 */
[----:B------:R-:W-:Y:S01]  /*0f50*/  SHF.L.U32 R39, R3, 0x10, RZ ;  /* 0x0000001003277819 */ /* 0x000fe200000006ff */
[----:B------:R-:W-:Y:S01]  /*0f60*/  FMUL.FTZ R61, R69, R178 ;  /* 0x000000b2453d7220 */ /* 0x000fe20000410000 */
[----:B------:R-:W-:Y:S01]  /*0f70*/  FADD.FTZ R46, R183, R46 ;  /* 0x0000002eb72e7221 */ /* 0x000fe20000010000 */
[----:B------:R-:W-:Y:S01]  /*0f80*/  SHF.L.U32 R178, R180, 0x10, RZ ;  /* 0x00000010b4b27819 */ /* 0x000fe200000006ff */
[----:B------:R-:W-:Y:S01]  /*0f90*/  FFMA.FTZ R185, R54, R183, R185 ;  /* 0x000000b736b97223 */ /* 0x000fe200000100b9 */
[----:B------:R-:W-:Y:S01]  /*0fa0*/  SHF.L.U32 R180, R191, 0x10, RZ ;  /* 0x00000010bfb47819 */ /* 0x000fe200000006ff */
[----:B------:R-:W-:Y:S01]  /*0fb0*/  FMUL.FTZ R177, R160, R64 ;  /* 0x00000040a0b17220 */ /* 0x000fe20000410000 */
[----:B------:R-:W-:Y:S01]  /*0fc0*/  SHF.L.U32 R191, R193, 0x10, RZ ;  /* 0x00000010c1bf7819 */ /* 0x000fe200000006ff */
[----:B------:R-:W-:Y:S01]  /*0fd0*/  FFMA.FTZ R193, R147, R39, R48 ;  /* 0x0000002793c17223 */ /* 0x000fe20000010030 */
[----:B------:R-:W-:Y:S01]  /*0fe0*/  FADD.FTZ R46, R175, R46 ;  /* 0x0000002eaf2e7221 */ /* 0x000fe20000010000 */
[----:B------:R-:W-:Y:S01]  /*0ff0*/  FFMA.FTZ R185, R62, R175, R185 ;  /* 0x000000af3eb97223 */ /* 0x000fe200000100b9 */
[----:B------:R-:W-:Y:S01]  /*1000*/  SHF.L.U32 R56, R56, 0x10, RZ ;  /* 0x0000001038387819 */ /* 0x000fe200000006ff */
[----:B------:R-:W-:Y:S01]  /*1010*/  FMUL.FTZ R3, R142, R44 ;  /* 0x0000002c8e037220 */ /* 0x000fe20000410000 */
[C---:B------:R-:W-:Y:S01]  /*1020*/  FADD.FTZ R188, -R2.reuse, R51 ;  /* 0x0000003302bc7221 */ /* 0x040fe20000010100 */
[----:B------:R-:W-:Y:S01]  /*1030*/  FADD.FTZ R190, -R2, R60 ;  /* 0x0000003c02be7221 */ /* 0x000fe20000010100 */
[----:B------:R-:W-:Y:S01]  /*1040*/  FFMA.FTZ R177, R164, R65, R177 ;  /* 0x00000041a4b17223 */ /* 0x000fe200000100b1 */
[----:B------:R-:W-:Y:S01]  /*1050*/  FADD.FTZ R46, R193, R46 ;  /* 0x0000002ec12e7221 */ /* 0x000fe20000010000 */
[----:B------:R-:W-:Y:S01]  /*1060*/  FADD.FTZ R2, -R2, R63 ;  /* 0x0000003f02027221 */ /* 0x000fe20000010100 */
[C---:B------:R-:W-:Y:S01]  /*1070*/  FMUL.FTZ R68, R69.reuse, R174 ;  /* 0x000000ae45447220 */ /* 0x040fe20000410000 */
[----:B------:R-:W-:Y:S01]  /*1080*/  FFMA.FTZ R185, R66, R193, R185 ;  /* 0x000000c142b97223 */ /* 0x000fe200000100b9 */
[C---:B------:R-:W-:Y:S01]  /*1090*/  FMUL.FTZ R63, R69.reuse, R186 ;  /* 0x000000ba453f7220 */ /* 0x040fe20000410000 */
[----:B------:R-:W-:Y:S01]  /*10a0*/  FMUL.FTZ R67, R69, R176 ;  /* 0x000000b045437220 */ /* 0x000fe20000410000 */
[----:B------:R-:W-:Y:S01]  /*10b0*/  FFMA.FTZ R186, R146, R47, R3 ;  /* 0x0000002f92ba7223 */ /* 0x000fe20000010003 */
[----:B------:R-:W-:Y:S01]  /*10c0*/  FMUL.FTZ R176, R155, R56 ;  /* 0x000000389bb07220 */ /* 0x000fe20000410000 */
[----:B------:R-:W-:Y:S01]  /*10d0*/  FADD.FTZ R3, R177, R46 ;  /* 0x0000002eb1037221 */ /* 0x000fe20000010000 */
[C---:B------:R-:W-:Y:S01]  /*10e0*/  PRMT R189, R57.reuse, 0x7632, R189 ;  /* 0x0000763239bd7816 */ /* 0x040fe200000000bd */
[----:B------:R-:W-:Y:S01]  /*10f0*/  FFMA.FTZ R46, R68, R177, R185 ;  /* 0x000000b1442e7223 */ /* 0x000fe200000100b9 */
[----:B------:R-:W-:-:S02]  /*1100*/  SHF.L.U32 R57, R57, 0x10, RZ ;  /* 0x0000001039397819 */ /* 0x000fc400000006ff */
[----:B------:R-:W-:Y:S01]  /*1110*/  SHF.L.U32 R51, R58, 0x10, RZ ;  /* 0x000000103a337819 */ /* 0x000fe200000006ff */
[----:B------:R-:W-:Y:S01]  /*1120*/  FMUL.FTZ R58, R69, R182 ;  /* 0x000000b6453a7220 */ /* 0x000fe20000410000 */
[----:B------:R-:W-:Y:S01]  /*1130*/  FFMA.FTZ R176, R159, R45, R176 ;  /* 0x0000002d9fb07223 */ /* 0x000fe200000100b0 */
[----:B------:R-:W-:Y:S01]  /*1140*/  FMUL.FTZ R182, R137, R178 ;  /* 0x000000b289b67220 */ /* 0x000fe20000410000 */
[----:B------:R-:W-:Y:S01]  /*1150*/  FADD.FTZ R3, R186, R3 ;  /* 0x00000003ba037221 */ /* 0x000fe20000010000 */
[----:B------:R-:W-:Y:S01]  /*1160*/  FFMA.FTZ R48, R67, R186, R46 ;  /* 0x000000ba43307223 */ /* 0x000fe2000001002e */
[----:B------:R-:W-:Y:S01]  /*1170*/  SHF.L.U32 R53, R53, 0x10, RZ ;  /* 0x0000001035357819 */ /* 0x000fe200000006ff */
[----:B------:R-:W-:Y:S01]  /*1180*/  FMUL.FTZ R195, R154, R57 ;  /* 0x000000399ac37220 */ /* 0x000fe20000410000 */
[----:B------:R-:W-:Y:S01]  /*1190*/  SHF.L.U32 R170, R187, 0x10, RZ ;  /* 0x00000010bbaa7819 */ /* 0x000fe200000006ff */
[----:B------:R-:W-:Y:S01]  /*11a0*/  FFMA.FTZ R187, R141, R168, R182 ;  /* 0x000000a88dbb7223 */ /* 0x000fe200000100b6 */
[----:B------:R-:W-:Y:S01]  /*11b0*/  SHF.L.U32 R189, R189, 0x10, RZ ;  /* 0x00000010bdbd7819 */ /* 0x000fe200000006ff */
[----:B------:R-:W-:Y:S01]  /*11c0*/  FADD.FTZ R46, R176, R3 ;  /* 0x00000003b02e7221 */ /* 0x000fe20000010000 */
[----:B------:R-:W-:Y:S01]  /*11d0*/  FFMA.FTZ R3, R61, R176, R48 ;  /* 0x000000b03d037223 */ /* 0x000fe20000010030 */
[----:B------:R-:W-:-:S02]  /*11e0*/  FFMA.FTZ R182, R158, R53, R195 ;  /* 0x000000359eb67223 */ /* 0x000fc400000100c3 */
        /* <DEDUP_REMOVED lines=8> */
[----:B------:R-:W-:Y:S01]  /*1270*/  SHF.L.U32 R59, R59, 0x10, RZ ;  /* 0x000000103b3b7819 */ /* 0x000fe200000006ff */
[----:B------:R-:W-:Y:S01]  /*1280*/  FMUL.FTZ R185, R69, R190 ;  /* 0x000000be45b97220 */ /* 0x000fe20000410000 */
[----:B------:R-:W-:Y:S01]  /*1290*/  FFMA.FTZ R188, R157, R49, R188 ;  /* 0x000000319dbc7223 */ /* 0x000fe200000100bc */
[----:B------:R-:W-:Y:S01]  /*12a0*/  FMUL.FTZ R190, R135, R180 ;  /* 0x000000b487be7220 */ /* 0x000fe20000410000 */
[----:B------:R-:W-:Y:S01]  /*12b0*/  FADD.FTZ R201, R48, R195 ;  /* 0x000000c330c97221 */ /* 0x000fe20000010000 */
[C---:B------:R-:W-:Y:S01]  /*12c0*/  PRMT R192, R55.reuse, 0x7632, R192 ;  /* 0x0000763237c07816 */ /* 0x040fe200000000c0 */
[----:B------:R-:W-:Y:S01]  /*12d0*/  FFMA.FTZ R46, R60, R195, R3 ;  /* 0x000000c33c2e7223 */ /* 0x000fe20000010003 */
[----:B------:R-:W-:Y:S01]  /*12e0*/  SHF.L.U32 R55, R55, 0x10, RZ ;  /* 0x0000001037377819 */ /* 0x000fe200000006ff */
[----:B------:R-:W-:Y:S01]  /*12f0*/  FMUL.FTZ R203, R150, R59 ;  /* 0x0000003b96cb7220 */ /* 0x000fe20000410000 */
[----:B------:R-:W-:Y:S01]  /*1300*/  FMUL.FTZ R197, R69, R34 ;  /* 0x0000002245c57220 */ /* 0x000fe20000410000 */
[----:B------:R-:W-:Y:S01]  /*1310*/  FFMA.FTZ R199, R139, R170, R190 ;  /* 0x000000aa8bc77223 */ /* 0x000fe200000100be */
[----:B------:R-:W-:Y:S01]  /*1320*/  FADD.FTZ R34, R201, R188 ;  /* 0x000000bcc9227221 */ /* 0x000fe20000010000 */
[----:B------:R-:W-:Y:S01]  /*1330*/  FMUL.FTZ R184, R69, R184 ;  /* 0x000000b845b87220 */ /* 0x000fe20000410000 */
        /* <DEDUP_REMOVED lines=44> */
.L_x_759:
[----:B------:R-:W-:Y:S05]  /*1600*/  BSYNC.RECONVERGENT B0 ;  /* 0x0000000000007941 */ /* 0x000fea0003800200 */
.L_x_758:
[----:B------:R-:W1:Y:S08]  /*1610*/  S2UR UR5, SR_CgaCtaId ;  /* 0x00000000000579c3 */ /* 0x000e700000008800 */
[----:B------:R-:W-:Y:S01]  /*1620*/  BAR.SYNC.DEFER_BLOCKING 0x0 ;  /* 0x0000000000007b1d */ /* 0x000fe20000010000 */
[----:B------:R-:W-:Y:S01]  /*1630*/  FFMA.FTZ R129, R50, R32, R129 ;  /* 0x0000002032817223 */ /* 0x000fe20000010081 */
[----:B------:R-:W-:Y:S01]  /*1640*/  FADD.FTZ R128, R32, R128 ;  /* 0x0000008020807221 */ /* 0x000fe20000010000 */
[----:B------:R-:W-:Y:S01]  /*1650*/  FFMA.FTZ R121, R54, R33, R121 ;  /* 0x0000002136797223 */ /* 0x000fe20000010079 */
[----:B------:R-:W-:Y:S01]  /*1660*/  FADD.FTZ R120, R33, R120 ;  /* 0x0000007821787221 */ /* 0x000fe20000010000 */
[----:B------:R-:W-:Y:S01]  /*1670*/  FFMA.FTZ R127, R50, R35, R127 ;  /* 0x00000023327f7223 */ /* 0x000fe2000001007f */
[----:B------:R-:W-:Y:S01]  /*1680*/  UMOV UR4, 0x400 ;  /* 0x0000040000047882 */ /* 0x000fe20000000000 */
        /* <DEDUP_REMOVED lines=19> */
[C---:B------:R-:W-:Y:S01]  /*17c0*/  FFMA.FTZ R106, R67.reuse, R47, R106 ;  /* 0x0000002f436a7223 */ /* 0x040fe2000001006a */
        /* <DEDUP_REMOVED lines=10> */
[----:B0-----:R-:W0:Y:S01]  /*1870*/  LDC.64 R2, c[0x0][0x380] ;  /* 0x0000e000ff027b82 */ /* 0x001e220000000a00 */
[----:B------:R-:W1:Y:S01]  /*1880*/  LDS.128 R32, [UR5] ;  /* 0x00000005ff207984 */ /* 0x000e620008000c00 */
[----:B------:R-:W-:Y:S01]  /*1890*/  UIADD3 UR5, UPT, UPT, UR4, 0x4060, URZ ;  /* 0x0000406004057890 */ /* 0x000fe2000fffe0ff */
[----:B------:R-:W-:Y:S01]  /*18a0*/  FFMA.FTZ R119, R54, R181, R119 ;  /* 0x000000b536777223 */ /* 0x000fe20000010077 */
[----:B------:R-:W-:Y:S01]  /*18b0*/  @!UP1 UIADD3 UR5, UPT, UPT, UR4, 0x4020, URZ ;  /* 0x0000402004059890 */ /* 0x000fe2000fffe0ff */
[----:B------:R-:W2:Y:S01]  /*18c0*/  LDS.128 R36, [UR10] ;  /* 0x0000000aff247984 */ /* 0x000ea20008000c00 */
[----:B------:R-:W-:Y:S01]  /*18d0*/  UIADD3 UR10, UPT, UPT, UR4, 0x4070, URZ ;  /* 0x00004070040a7890 */ /* 0x000fe2000fffe0ff */
[----:B------:R-:W-:Y:S01]  /*18e0*/  FADD.FTZ R118, R181, R118 ;  /* 0x00000076b5767221 */ /* 0x000fe20000010000 */
[----:B------:R-:W-:Y:S01]  /*18f0*/  @!UP1 UIADD3 UR10, UPT, UPT, UR4, 0x4030, URZ ;  /* 0x00004030040a9890 */ /* 0x000fe2000fffe0ff */
[----:B------:R-:W-:Y:S01]  /*1900*/  FADD.FTZ R108, R65, R108 ;  /* 0x0000006c416c7221 */ /* 0x000fe20000010000 */
[----:B------:R-:W-:Y:S01]  /*1910*/  UISETP.NE.U32.AND UP0, UPT, UR14, URZ, UPT ;  /* 0x000000ff0e00728c */ /* 0x000fe2000bf05070 */
[----:B------:R-:W-:Y:S01]  /*1920*/  FFMA.FTZ R109, R68, R65, R109 ;  /* 0x00000041446d7223 */ /* 0x000fe2000001006d */
[----:B------:R-:W-:Y:S01]  /*1930*/  FADD.FTZ R105, R64, R105 ;  /* 0x0000006940697221 */ /* 0x000fe20000010000 */
[----:B------:R-:W3:Y:S01]  /*1940*/  LDS.128 R40, [UR5] ;  /* 0x00000005ff287984 */ /* 0x000ee20008000c00 */
[----:B------:R-:W-:Y:S01]  /*1950*/  UISETP.NE.AND.EX UP0, UPT, UR15, URZ, UPT, UP0 ;  /* 0x000000ff0f00728c */ /* 0x000fe2000bf05300 */
[----:B------:R-:W-:Y:S01]  /*1960*/  FFMA.FTZ R107, R68, R64, R107 ;  /* 0x00000040446b7223 */ /* 0x000fe2000001006b */
[----:B------:R-:W-:Y:S01]  /*1970*/  FFMA.FTZ R101, R58, R168, R101 ;  /* 0x000000a83a657223 */ /* 0x000fe20000010065 */
[----:B------:R-:W4:Y:S01]  /*1980*/  LDS.128 R44, [UR10] ;  /* 0x0000000aff2c7984 */ /* 0x000f220008000c00 */
[----:B------:R-:W-:Y:S01]  /*1990*/  FADD.FTZ R93, R168, R93 ;  /* 0x0000005da85d7221 */ /* 0x000fe20000010000 */
[----:B------:R-:W-:Y:S01]  /*19a0*/  FFMA.FTZ R99, R60, R172, R99 ;  /* 0x000000ac3c637223 */ /* 0x000fe20000010063 */
[----:B------:R-:W-:Y:S01]  /*19b0*/  FADD.FTZ R91, R172, R91 ;  /* 0x0000005bac5b7221 */ /* 0x000fe20000010000 */
[----:B------:R-:W-:Y:S01]  /*19c0*/  FADD.FTZ R71, R56, R71 ;  /* 0x0000004738477221 */ /* 0x000fe20000010000 */
[----:B------:R-:W-:Y:S01]  /*19d0*/  FFMA.FTZ R86, R61, R56, R86 ;  /* 0x000000383d567223 */ /* 0x000fe20000010056 */
[----:B------:R-:W-:Y:S01]  /*19e0*/  FFMA.FTZ R85, R58, R178, R85 ;  /* 0x000000b23a557223 */ /* 0x000fe20000010055 */
[----:B0-----:R-:W-:Y:S01]  /*19f0*/  IADD3 R153, PT, PT, R153, R2, RZ ;  /* 0x0000000299997210 */ /* 0x001fe20007ffe0ff */
[----:B------:R-:W-:Y:S01]  /*1a00*/  FADD.FTZ R72, R178, R72 ;  /* 0x00000048b2487221 */ /* 0x000fe20000010000 */
[----:B------:R-:W-:Y:S01]  /*1a10*/  FADD.FTZ R73, R57, R73 ;  /* 0x0000004939497221 */ /* 0x000fe20000010000 */
[----:B------:R-:W-:Y:S01]  /*1a20*/  FFMA.FTZ R84, R63, R57, R84 ;  /* 0x000000393f547223 */ /* 0x000fe20000010054 */
[----:B------:R-:W-:Y:S01]  /*1a30*/  FFMA.FTZ R83, R60, R189, R83 ;  /* 0x000000bd3c537223 */ /* 0x000fe20000010053 */
        /* <DEDUP_REMOVED lines=12> */
[----:B-1----:R-:W-:Y:S01]  /*1b00*/  FADD.FTZ R53, RZ, R32 ;  /* 0x00000020ff357221 */ /* 0x002fe20000010000 */
[----:B------:R-:W-:Y:S01]  /*1b10*/  FADD.FTZ R32, RZ, R33 ;  /* 0x00000021ff207221 */ /* 0x000fe20000010000 */
[----:B------:R-:W-:Y:S01]  /*1b20*/  FFMA.FTZ R95, R192, R174, R95 ;  /* 0x000000aec05f7223 */ /* 0x000fe2000001005f */
[----:B------:R-:W-:Y:S01]  /*1b30*/  FADD.FTZ R77, R59, R77 ;  /* 0x0000004d3b4d7221 */ /* 0x000fe20000010000 */
[----:B------:R-:W-:Y:S01]  /*1b40*/  FADD.FTZ R53, R34, R53 ;  /* 0x0000003522357221 */ /* 0x000fe20000010000 */
[----:B------:R-:W-:Y:S01]  /*1b50*/  FADD.FTZ R32, R35, R32 ;  /* 0x0000002023207221 */ /* 0x000fe20000010000 */
[----:B------:R-:W-:Y:S01]  /*1b60*/  FFMA.FTZ R80, R197, R59, R80 ;  /* 0x0000003bc5507223 */ /* 0x000fe20000010050 */
[----:B------:R-:W-:Y:S01]  /*1b70*/  ISETP.GE.AND P3, PT, R153, R3, PT ;  /* 0x000000039900720c */ /* 0x000fe20003f66270 */
[----:B--2---:R-:W-:Y:S01]  /*1b80*/  FADD.FTZ R53, R53, R36 ;  /* 0x0000002435357221 */ /* 0x004fe20000010000 */
[----:B------:R-:W-:Y:S01]  /*1b90*/  FADD.FTZ R32, R32, R37 ;  /* 0x0000002520207221 */ /* 0x000fe20000010000 */
[----:B------:R-:W-:Y:S01]  /*1ba0*/  FADD.FTZ R78, R191, R78 ;  /* 0x0000004ebf4e7221 */ /* 0x000fe20000010000 */
[----:B------:R-:W-:Y:S01]  /*1bb0*/  FFMA.FTZ R79, R192, R191, R79 ;  /* 0x000000bfc04f7223 */ /* 0x000fe2000001004f */
[----:B------:R-:W-:Y:S01]  /*1bc0*/  FADD.FTZ R53, R38, R53 ;  /* 0x0000003526357221 */ /* 0x000fe20000010000 */
[----:B------:R-:W-:-:S03]  /*1bd0*/  FADD.FTZ R32, R39, R32 ;  /* 0x0000002027207221 */ /* 0x000fc60000010000 */
[----:B---3--:R-:W-:Y:S01]  /*1be0*/  FADD.FTZ R53, R53, R40 ;  /* 0x0000002835357221 */ /* 0x008fe20000010000 */
[----:B------:R-:W-:-:S03]  /*1bf0*/  FADD.FTZ R32, R32, R41 ;  /* 0x0000002920207221 */ /* 0x000fc60000010000 */
[----:B------:R-:W-:Y:S01]  /*1c00*/  FADD.FTZ R53, R42, R53 ;  /* 0x000000352a357221 */ /* 0x000fe20000010000 */
[----:B------:R-:W-:-:S03]  /*1c10*/  FADD.FTZ R32, R43, R32 ;  /* 0x000000202b207221 */ /* 0x000fc60000010000 */
[----:B----4-:R-:W-:Y:S01]  /*1c20*/  FADD.FTZ R53, R53, R44 ;  /* 0x0000002c35357221 */ /* 0x010fe20000010000 */
[----:B------:R-:W-:-:S03]  /*1c30*/  FADD.FTZ R32, R32, R45 ;  /* 0x0000002d20207221 */ /* 0x000fc60000010000 */
[----:B------:R-:W-:Y:S01]  /*1c40*/  FADD.FTZ R46, R46, R53 ;  /* 0x000000352e2e7221 */ /* 0x000fe20000010000 */
[----:B------:R-:W-:-:S03]  /*1c50*/  FADD.FTZ R32, R47, R32 ;  /* 0x000000202f207221 */ /* 0x000fc60000010000 */
[----:B------:R-:W-:Y:S01]  /*1c60*/  FMUL.FTZ R45, R46, UR17 ;  /* 0x000000112e2d7c20 */ /* 0x000fe20008410000 */
[----:B------:R-:W-:-:S04]  /*1c70*/  FMUL.FTZ R43, R32, UR17 ;  /* 0x00000011202b7c20 */ /* 0x000fc80008410000 */
[----:B------:R-:W-:Y:S01]  /*1c80*/  FSEL R45, R45, RZ, !P2 ;  /* 0x000000ff2d2d7208 */ /* 0x000fe20005000000 */
[----:B------:R-:W-:Y:S06]  /*1c90*/  BRA.U UP0, `(.L_x_760) ;  /* 0x00000009001c7547 */ /* 0x000fec000b800000 */
        /* <DEDUP_REMOVED lines=37> */
.L_x_762:
        /* <DEDUP_REMOVED lines=33> */
.L_x_761:
        /* <DEDUP_REMOVED lines=32> */
.L_x_764:
        /* <DEDUP_REMOVED lines=33> */
.L_x_760:
        /* <DEDUP_REMOVED lines=37> */
.L_x_766:
        /* <DEDUP_REMOVED lines=33> */
.L_x_765:
        /* <DEDUP_REMOVED lines=32> */
.L_x_767:
        /* <DEDUP_REMOVED lines=32> */
.L_x_763:
        /* <DEDUP_REMOVED lines=33> */
[C---:B0----5:R-:W-:Y:S01]  /*2f80*/  FFMA.FTZ R28, R69.reuse, R61, R12 ;  /* 0x0000003d451c7223 */ /* 0x061fe2000001000c */
        /* <DEDUP_REMOVED lines=16> */
.L_x_770:
        /* <DEDUP_REMOVED lines=29> */
.L_x_769:
        /* <DEDUP_REMOVED lines=34> */
.L_x_772:
        /* <DEDUP_REMOVED lines=29> */
.L_x_768:
        /* <DEDUP_REMOVED lines=10> */
[----:B0-----:R-:W-:Y:S01]  /*36f0*/  FADD.FTZ R28, R176, -R61 ;  /* 0x8000003db01c7221 */ /* 0x001fe20000010000 */
        /* <DEDUP_REMOVED lines=24> */
.L_x_774:
        /* <DEDUP_REMOVED lines=29> */
.L_x_773:
        /* <DEDUP_REMOVED lines=34> */
.L_x_775:
        /* <DEDUP_REMOVED lines=28> */
.L_x_771:
[----:B------:R-:W0:Y:S01]  /*3e30*/  @P0 LDC.64 R36, c[0x0][0x478] ;  /* 0x00011e00ff240b82 */ /* 0x000e220000000a00 */
[----:B------:R-:W-:Y:S01]  /*3e40*/  IMAD.WIDE.U32 R2, R133, 0x10, R2 ;  /* 0x0000001085027825 */ /* 0x000fe200078e0002 */
[----:B------:R-:W-:-:S06]  /*3e50*/  UPLOP3.LUT UP1, UPT, UPT, UPT, UP1, 0x40, 0x4 ;  /* 0x000000000004789c */ /* 0x000fcc0003f2e810 */
[----:B------:R-:W1:Y:S01]  /*3e60*/  @P2 LDC.64 R38, c[0x0][0x470] ;  /* 0x00011c00ff262b82 */ /* 0x000e620000000a00 */
[----:B0-----:R-:W-:-:S05]  /*3e70*/  @P0 IMAD.WIDE.U32 R36, R133, 0x20, R36 ;  /* 0x0000002085240825 */ /* 0x001fca00078e0024 */
[----:B------:R0:W-:Y:S01]  /*3e80*/  @P0 STG.E.128 desc[UR12][R36.64], R28 ;  /* 0x0000001c24000986 */ /* 0x0001e2000c101d0c */
[----:B-1----:R-:W-:-:S03]  /*3e90*/  @P2 IMAD.WIDE.U32 R38, R133, 0x10, R38 ;  /* 0x0000001085262825 */ /* 0x002fc600078e0026 */
[----:B------:R0:W-:Y:S04]  /*3ea0*/  @P0 STG.E.128 desc[UR12][R36.64+0x10], R24 ;  /* 0x0000101824000986 */ /* 0x0001e8000c101d0c */
[----:B------:R0:W-:Y:S04]  /*3eb0*/  STG.E.128 desc[UR12][R2.64], R32 ;  /* 0x0000002002007986 */ /* 0x0001e8000c101d0c */
[----:B------:R0:W-:Y:S01]  /*3ec0*/  @P2 STG.E.128 desc[UR12][R38.64], R20 ;  /* 0x0000001426002986 */ /* 0x0001e2000c101d0c */
[----:B------:R-:W-:Y:S05]  /*3ed0*/  @!P3 BRA `(.L_x_776) ;  /* 0xffffffc80068b947 */ /* 0x000fea000383ffff */
[----:B-----5:R-:W-:Y:S02]  /*3ee0*/  MOV R15, R119 ;  /* 0x00000077000f7202 */ /* 0x020fe40000000f00 */
[----:B------:R-:W-:Y:S02]  /*3ef0*/  MOV R19, R118 ;  /* 0x0000007600137202 */ /* 0x000fe40000000f00 */
[----:B0-----:R-:W-:Y:S02]  /*3f00*/  MOV R20, R117 ;  /* 0x0000007500147202 */ /* 0x001fe40000000f00 */
        /* <DEDUP_REMOVED lines=58> */
.L_x_757:
        /* <DEDUP_REMOVED lines=29> */
.L_x_777:
        /* <DEDUP_REMOVED lines=16> */
.L_x_2817:


//--------------------- .text._ZN10layer_norm31ln_parallel_residual_bwd_kernelINS_13Kernel_traitsI13__nv_bfloat16S2_fS2_fjLj4096ELj1ELj1ELj8ELj16ENS_18Kernel_traits_baseILj4096ES2_S2_fS2_fjLj256EEEEELb0ELb1ELb0EEEvNS_9BwdParamsE --------------------------
	.section	.text._ZN10layer_norm31ln_parallel_residual_bwd_kernelINS_13Kernel_traitsI13__nv_bfloat16S2_fS2_fjLj4096ELj1ELj1ELj8ELj16ENS_18Kernel_traits_baseILj4096ES2_S2_fS2_fjLj256EEEEELb0ELb1ELb0EEEvNS_9BwdParamsE,"ax",@progbits
	.align	128
        .global         _ZN10layer_norm31ln_parallel_residual_bwd_kernelINS_13Kernel_traitsI13__nv_bfloat16S2_fS2_fjLj4096ELj1ELj1ELj8ELj16ENS_18Kernel_traits_baseILj4096ES2_S2_fS2_fjLj256EEEEELb0ELb1ELb0EEEvNS_9BwdParamsE
        .type           _ZN10layer_norm31ln_parallel_residual_bwd_kernelINS_13Kernel_traitsI13__nv_bfloat16S2_fS2_fjLj4096ELj1ELj1ELj8ELj16ENS_18Kernel_traits_baseILj4096ES2_S2_fS2_fjLj256EEEEELb0ELb1ELb0EEEvNS_9BwdParamsE,@function
        .size           _ZN10layer_norm31ln_parallel_residual_bwd_kernelINS_13Kernel_traitsI13__nv_bfloat16S2_fS2_fjLj4096ELj1ELj1ELj8ELj16ENS_18Kernel_traits_baseILj4096ES2_S2_fS2_fjLj256EEEEELb0ELb1ELb0EEEvNS_9BwdParamsE,(.L_x_2818 - _ZN10layer_norm31ln_parallel_residual_bwd_kernelINS_13Kernel_traitsI13__nv_bfloat16S2_fS2_fjLj4096ELj1ELj1ELj8ELj16ENS_18Kernel_traits_baseILj4096ES2_S2_fS2_fjLj256EEEEELb0ELb1ELb0EEEvNS_9BwdParamsE)
        .other          _ZN10layer_norm31ln_parallel_residual_bwd_kernelINS_13Kernel_traitsI13__nv_bfloat16S2_fS2_fjLj4096ELj1ELj1ELj8ELj16ENS_18Kernel_traits_baseILj4096ES2_S2_fS2_fjLj256EEEEELb0ELb1ELb0EEEvNS_9BwdParamsE,@"STO_CUDA_ENTRY STV_DEFAULT"
_ZN10layer_norm31ln_parallel_residual_bwd_kernelINS_13Kernel_traitsI13__nv_bfloat16S2_fS2_fjLj4096ELj1ELj1ELj8ELj16ENS_18Kernel_traits_baseILj4096ES2_S2_fS2_fjLj256EEEEELb0ELb1ELb0EEEvNS_9BwdParamsE:
.text._ZN10layer_norm31ln_parallel_residual_bwd_kernelINS_13Kernel_traitsI13__nv_bfloat16S2_fS2_fjLj4096ELj1ELj1ELj8ELj16ENS_18Kernel_traits_baseILj4096ES2_S2_fS2_fjLj256EEEEELb0ELb1ELb0EEEvNS_9BwdParamsE:
        /* <DEDUP_REMOVED lines=14> */
[----:B------:R-:W1:Y:S02]  /*00e0*/  @P4 LDC.64 R6, c[0x0][0x3d0] ;  /* 0x0000f400ff064b82 */ /* 0x000e640000000a00 */
[----:B------:R-:W-:-:S06]  /*00f0*/  @P3 LOP3.LUT R3, R118, 0x100, RZ, 0xfc, !PT ;  /* 0x0000010076033812 */ /* 0x000fcc00078efcff */
[----:B------:R-:W3:Y:S01]  /*0100*/  @P3 LDC.64 R4, c[0x0][0x3d0] ;  /* 0x0000f400ff043b82 */ /* 0x000ee20000000a00 */
[----:B-1----:R-:W-:-:S05]  /*0110*/  @P4 IMAD.WIDE.U32 R6, R3, 0x10, R6 ;  /* 0x0000001003064825 */ /* 0x002fca00078e0006 */
        /* <DEDUP_REMOVED lines=49> */
.L_x_805:
        /* <DEDUP_REMOVED lines=8> */
[----:B------:R-:W-:Y:S01]  /*04b0*/  UIMAD UR4, UR9, UR6, URZ ;  /* 0x00000006090472a4 */ /* 0x000fe2000f8e02ff */
[----:B------:R-:W-:Y:S01]  /*04c0*/  BSSY.RECONVERGENT B0, `(.L_x_779) ;  /* 0x0000069000007945 */ /* 0x000fe20003800200 */
[----:B------:R-:W-:-:S02]  /*04d0*/  ISETP.GE.U32.AND P4, PT, R2, 0x200, PT ;  /* 0x000002000200780c */ /* 0x000fc40003f86070 */
[----:B------:R-:W-:Y:S01]  /*04e0*/  CS2R R86, SRZ ;  /* 0x0000000000567805 */ /* 0x000fe2000001ff00 */
[----:B------:R-:W-:-:S04]  /*04f0*/  USHF.R.S32.HI UR5, URZ, 0x1f, UR4 ;  /* 0x0000001fff057899 */ /* 0x000fc80008011404 */
        /* <DEDUP_REMOVED lines=8> */
[----:B------:R-:W2:Y:S01]  /*0580*/  LDC.64 R84, c[0x0][0x428] ;  /* 0x00010a00ff547b82 */ /* 0x000ea20000000a00 */
[----:B----4-:R-:W-:-:S04]  /*0590*/  ISETP.NE.U32.AND P0, PT, RZ, UR24, PT ;  /* 0x00000018ff007c0c */ /* 0x010fc8000bf05070 */
[----:B------:R-:W-:Y:S01]  /*05a0*/  ISETP.NE.AND.EX P0, PT, RZ, UR25, PT, P0 ;  /* 0x00000019ff007c0c */ /* 0x000fe2000bf05300 */
[----:B0-----:R-:W-:-:S12]  /*05b0*/  IMAD.WIDE.U32 R104, R0, 0x20, R104 ;  /* 0x0000002000687825 */ /* 0x001fd800078e0068 */
[----:B------:R-:W0:Y:S01]  /*05c0*/  @P0 LDC.64 R94, c[0x0][0x438] ;  /* 0x00010e00ff5e0b82 */ /* 0x000e220000000a00 */
[----:B------:R-:W3:Y:S01]  /*05d0*/  LDG.E.128 R80, desc[UR18][R104.64] ;  /* 0x0000001268507981 */ /* 0x000ee2000c1e1d00 */
[----:B--2---:R-:W-:-:S03]  /*05e0*/  IMAD.WIDE.U32 R84, R0, 0x10, R84 ;  /* 0x0000001000547825 */ /* 0x004fc600078e0054 */
[----:B------:R2:W4:Y:S04]  /*05f0*/  LDG.E.128 R88, desc[UR18][R104.64+0x10] ;  /* 0x0000101268587981 */ /* 0x000528000c1e1d00 */
[----:B------:R-:W4:Y:S01]  /*0600*/  LDG.E.128 R84, desc[UR18][R84.64] ;  /* 0x0000001254547981 */ /* 0x000f22000c1e1d00 */
[----:B0-----:R-:W-:-:S05]  /*0610*/  @P0 IMAD.WIDE.U32 R94, R0, 0x20, R94 ;  /* 0x00000020005e0825 */ /* 0x001fca00078e005e */
[----:B------:R0:W5:Y:S04]  /*0620*/  @P0 LDG.E.128 R24, desc[UR18][R94.64] ;  /* 0x000000125e180981 */ /* 0x000168000c1e1d00 */
[----:B------:R0:W5:Y:S02]  /*0630*/  @P0 LDG.E.128 R20, desc[UR18][R94.64+0x10] ;  /* 0x000010125e140981 */ /* 0x000164000c1e1d00 */
[C---:B-----5:R-:W-:Y:S02]  /*0640*/  PRMT R114, R60.reuse, 0x7632, R114 ;  /* 0x000076323c727816 */ /* 0x060fe40000000072 */
[----:B------:R-:W-:Y:S02]  /*0650*/  SHF.L.U32 R117, R60, 0x10, RZ ;  /* 0x000000103c757819 */ /* 0x000fe400000006ff */
[----:B------:R-:W-:-:S02]  /*0660*/  SHF.L.U32 R114, R114, 0x10, RZ ;  /* 0x0000001072727819 */ /* 0x000fc400000006ff */
[C---:B--2---:R-:W-:Y:S02]  /*0670*/  PRMT R105, R62.reuse, 0x7632, R105 ;  /* 0x000076323e697816 */ /* 0x044fe40000000069 */
[----:B------:R-:W-:Y:S02]  /*0680*/  SHF.L.U32 R104, R62, 0x10, RZ ;  /* 0x000000103e687819 */ /* 0x000fe400000006ff */
[----:B------:R-:W-:Y:S02]  /*0690*/  SHF.L.U32 R105, R105, 0x10, RZ ;  /* 0x0000001069697819 */ /* 0x000fe400000006ff */
[C---:B------:R-:W-:Y:S02]  /*06a0*/  SHF.L.U32 R113, R61.reuse, 0x10, RZ ;  /* 0x000000103d717819 */ /* 0x040fe400000006ff */
[----:B------:R-:W-:-:S04]  /*06b0*/  PRMT R110, R61, 0x7632, R110 ;  /* 0x000076323d6e7816 */ /* 0x000fc8000000006e */
[----:B------:R-:W-:Y:S02]  /*06c0*/  SHF.L.U32 R110, R110, 0x10, RZ ;  /* 0x000000106e6e7819 */ /* 0x000fe400000006ff */
[----:B------:R-:W-:-:S04]  /*06d0*/  PRMT R111, R63, 0x7632, R111 ;  /* 0x000076323f6f7816 */ /* 0x000fc8000000006f */
[----:B------:R-:W-:Y:S01]  /*06e0*/  SHF.L.U32 R111, R111, 0x10, RZ ;  /* 0x000000106f6f7819 */ /* 0x000fe200000006ff */
[C---:B---3--:R-:W-:Y:S01]  /*06f0*/  FADD.FTZ R115, -R92.reuse, R82 ;  /* 0x000000525c737221 */ /* 0x048fe20000010100 */
[C---:B------:R-:W-:Y:S01]  /*0700*/  FADD.FTZ R116, -R92.reuse, R81 ;  /* 0x000000515c747221 */ /* 0x040fe20000010100 */
[C---:B------:R-:W-:Y:S01]  /*0710*/  FADD.FTZ R119, -R92.reuse, R80 ;  /* 0x000000505c777221 */ /* 0x040fe20000010100 */
[----:B----4-:R-:W-:Y:S01]  /*0720*/  FADD.FTZ R88, -R92, R88 ;  /* 0x000000585c587221 */ /* 0x010fe20000010100 */
[C---:B------:R-:W-:Y:S02]  /*0730*/  PRMT R82, R84.reuse, 0x7632, R82 ;  /* 0x0000763254527816 */ /* 0x040fe40000000052 */
[----:B------:R-:W-:Y:S01]  /*0740*/  SHF.L.U32 R84, R84, 0x10, RZ ;  /* 0x0000001054547819 */ /* 0x000fe200000006ff */
[----:B------:R-:W-:Y:S01]  /*0750*/  FMUL.FTZ R116, R116, UR20 ;  /* 0x0000001474747c20 */ /* 0x000fe20008410000 */
[----:B------:R-:W-:Y:S01]  /*0760*/  SHF.L.U32 R82, R82, 0x10, RZ ;  /* 0x0000001052527819 */ /* 0x000fe200000006ff */
[----:B------:R-:W-:Y:S01]  /*0770*/  FADD.FTZ R112, -R92, R83 ;  /* 0x000000535c707221 */ /* 0x000fe20000010100 */
[----:B------:R-:W-:Y:S01]  /*0780*/  PRMT R81, R86, 0x7632, R81 ;  /* 0x0000763256517816 */ /* 0x000fe20000000051 */
[----:B------:R-:W-:Y:S01]  /*0790*/  FADD.FTZ R89, -R92, R89 ;  /* 0x000000595c597221 */ /* 0x000fe20000010100 */
[----:B------:R-:W-:Y:S01]  /*07a0*/  SHF.L.U32 R83, R86, 0x10, RZ ;  /* 0x0000001056537819 */ /* 0x000fe200000006ff */
[----:B------:R-:W-:Y:S01]  /*07b0*/  FMUL.FTZ R117, R117, R84 ;  /* 0x0000005475757220 */ /* 0x000fe20000410000 */
[----:B------:R-:W-:Y:S01]  /*07c0*/  FMUL.FTZ R103, R88, UR20 ;  /* 0x0000001458677c20 */ /* 0x000fe20008410000 */
[----:B------:R-:W-:Y:S01]  /*07d0*/  FMUL.FTZ R119, R119, UR20 ;  /* 0x0000001477777c20 */ /* 0x000fe20008410000 */
[-C--:B------:R-:W-:Y:S01]  /*07e0*/  FMUL.FTZ R114, R114, R82.reuse ;  /* 0x0000005272727220 */ /* 0x080fe20000410000 */
[----:B------:R-:W-:Y:S01]  /*07f0*/  FFMA.FTZ R57, R116, R82, R57 ;  /* 0x0000005274397223 */ /* 0x000fe20000010039 */
[----:B------:R-:W-:Y:S01]  /*0800*/  FADD.FTZ R41, R41, R82 ;  /* 0x0000005229297221 */ /* 0x000fe20000010000 */
[----:B------:R-:W-:Y:S01]  /*0810*/  PRMT R93, R85, 0x7632, R93 ;  /* 0x00007632555d7816 */ /* 0x000fe2000000005d */
[----:B------:R-:W-:Y:S01]  /*0820*/  FMUL.FTZ R106, R89, UR20 ;  /* 0x00000014596a7c20 */ /* 0x000fe20008410000 */
[----:B------:R-:W-:Y:S01]  /*0830*/  SHF.L.U32 R82, R81, 0x10, RZ ;  /* 0x0000001051527819 */ /* 0x000fe200000006ff */
[-C--:B------:R-:W-:Y:S01]  /*0840*/  FMUL.FTZ R104, R104, R83.reuse ;  /* 0x0000005368687220 */ /* 0x080fe20000410000 */
[----:B------:R-:W-:Y:S01]  /*0850*/  SHF.L.U32 R85, R85, 0x10, RZ ;  /* 0x0000001055557819 */ /* 0x000fe200000006ff */
        /* <DEDUP_REMOVED lines=14> */
[----:B------:R-:W-:Y:S01]  /*0940*/  PRMT R80, R87, 0x7632, R80 ;  /* 0x0000763257507816 */ /* 0x000fe20000000050 */
[----:B------:R-:W-:Y:S01]  /*0950*/  FMUL.FTZ R110, R110, R93 ;  /* 0x0000005d6e6e7220 */ /* 0x000fe20000410000 */
[----:B------:R-:W-:Y:S01]  /*0960*/  FADD.FTZ R81, R82, R113 ;  /* 0x0000007152517221 */ /* 0x000fe20000010000 */
[----:B------:R-:W-:Y:S01]  /*0970*/  FMUL.FTZ R112, R112, UR20 ;  /* 0x0000001470707c20 */ /* 0x000fe20008410000 */
[----:B------:R-:W-:Y:S01]  /*0980*/  FFMA.FTZ R83, R115, R113, R84 ;  /* 0x0000007173537223 */ /* 0x000fe20000010054 */
[----:B------:R-:W-:Y:S01]  /*0990*/  SHF.L.U32 R84, R80, 0x10, RZ ;  /* 0x0000001050547819 */ /* 0x000fe200000006ff */
[----:B------:R-:W-:-:S02]  /*09a0*/  FADD.FTZ R81, R81, R110 ;  /* 0x0000006e51517221 */ /* 0x000fc40000010000 */
[----:B------:R-:W-:Y:S01]  /*09b0*/  FFMA.FTZ R80, R112, R110, R83 ;  /* 0x0000006e70507223 */ /* 0x000fe20000010053 */
[----:B------:R-:W-:Y:S01]  /*09c0*/  SHF.L.U32 R87, R87, 0x10, RZ ;  /* 0x0000001057577819 */ /* 0x000fe200000006ff */
[----:B------:R-:W-:Y:S01]  /*09d0*/  FADD.FTZ R82, R81, R104 ;  /* 0x0000006851527221 */ /* 0x000fe20000010000 */
[----:B------:R-:W-:Y:S01]  /*09e0*/  SHF.L.U32 R86, R63, 0x10, RZ ;  /* 0x000000103f567819 */ /* 0x000fe200000006ff */
[C---:B------:R-:W-:Y:S01]  /*09f0*/  FADD.FTZ R90, -R92.reuse, R90 ;  /* 0x0000005a5c5a7221 */ /* 0x040fe20000010100 */
[----:B------:R-:W-:Y:S01]  /*0a00*/  FFMA.FTZ R81, R103, R104, R80 ;  /* 0x0000006867517223 */ /* 0x000fe20000010050 */
[----:B------:R-:W-:Y:S01]  /*0a10*/  FADD.FTZ R91, -R92, R91 ;  /* 0x0000005b5c5b7221 */ /* 0x000fe20000010100 */
[----:B------:R-:W-:Y:S01]  /*0a20*/  FADD.FTZ R82, R82, R105 ;  /* 0x0000006952527221 */ /* 0x000fe20000010000 */
[----:B------:R-:W-:Y:S01]  /*0a30*/  FMUL.FTZ R107, R86, R87 ;  /* 0x00000057566b7220 */ /* 0x000fe20000410000 */
[----:B------:R-:W-:Y:S01]  /*0a40*/  FMUL.FTZ R109, R90, UR20 ;  /* 0x000000145a6d7c20 */ /* 0x000fe20008410000 */
[----:B------:R-:W-:Y:S01]  /*0a50*/  FFMA.FTZ R80, R106, R105, R81 ;  /* 0x000000696a507223 */ /* 0x000fe20000010051 */
[----:B------:R-:W-:Y:S01]  /*0a60*/  FMUL.FTZ R108, R91, UR20 ;  /* 0x000000145b6c7c20 */ /* 0x000fe20008410000 */
[-C--:B------:R-:W-:Y:S01]  /*0a70*/  FMUL.FTZ R111, R111, R84.reuse ;  /* 0x000000546f6f7220 */ /* 0x080fe20000410000 */
[----:B------:R-:W-:Y:S01]  /*0a80*/  FADD.FTZ R82, R82, R107 ;  /* 0x0000006b52527221 */ /* 0x000fe20000010000 */
[C---:B------:R-:W-:Y:S01]  /*0a90*/  FFMA.FTZ R80, R109.reuse, R107, R80 ;  /* 0x0000006b6d507223 */ /* 0x040fe20000010050 */
[----:B------:R-:W-:Y:S01]  /*0aa0*/  FADD.FTZ R38, R38, R87 ;  /* 0x0000005726267221 */ /* 0x000fe20000010000 */
[----:B------:R-:W-:Y:S01]  /*0ab0*/  FFMA.FTZ R54, R109, R87, R54 ;  /* 0x000000576d367223 */ /* 0x000fe20000010036 */
[----:B------:R-:W-:Y:S01]  /*0ac0*/  FADD.FTZ R42, R42, R85 ;  /* 0x000000552a2a7221 */ /* 0x000fe20000010000 */
[----:B------:R-:W-:Y:S01]  /*0ad0*/  FFMA.FTZ R58, R115, R85, R58 ;  /* 0x00000055733a7223 */ /* 0x000fe2000001003a */
[----:B------:R-:W-:Y:S01]  /*0ae0*/  FFMA.FTZ R59, R112, R93, R59 ;  /* 0x0000005d703b7223 */ /* 0x000fe2000001003b */
[----:B------:R-:W-:Y:S01]  /*0af0*/  FADD.FTZ R43, R43, R93 ;  /* 0x0000005d2b2b7221 */ /* 0x000fe20000010000 */
[----:B------:R-:W-:Y:S01]  /*0b00*/  FADD.FTZ R39, R39, R84 ;  /* 0x0000005427277221 */ /* 0x000fe20000010000 */
[----:B------:R-:W-:Y:S01]  /*0b10*/  FFMA.FTZ R55, R108, R84, R55 ;  /* 0x000000546c377223 */ /* 0x000fe20000010037 */
[----:B------:R-:W-:Y:S01]  /*0b20*/  IADD3 R89, PT, PT, R0, 0x100, RZ ;  /* 0x0000010000597810 */ /* 0x000fe20007ffe0ff */
[----:B------:R-:W-:Y:S01]  /*0b30*/  FADD.FTZ R87, R82, R111 ;  /* 0x0000006f52577221 */ /* 0x000fe20000010000 */
[----:B0-----:R-:W-:-:S07]  /*0b40*/  FFMA.FTZ R86, R108, R111, R80 ;  /* 0x0000006f6c567223 */ /* 0x001fce0000010050 */
.L_x_780:
[----:B-1--4-:R-:W-:Y:S05]  /*0b50*/  BSYNC.RECONVERGENT B0 ;  /* 0x0000000000007941 */ /* 0x012fea0003800200 */
.L_x_779:
[----:B------:R-:W-:Y:S04]  /*0b60*/  BSSY.RECONVERGENT B0, `(.L_x_781) ;  /* 0x000005f000007945 */ /* 0x000fe80003800200 */
[----:B------:R-:W-:Y:S05]  /*0b70*/  @!P4 BRA `(.L_x_782) ;  /* 0x000000040074c947 */ /* 0x000fea0003800000 */
[----:B------:R-:W0:Y:S08]  /*0b80*/  LDC.64 R90, c[0x0][0x3a8] ;  /* 0x0000ea00ff5a7b82 */ /* 0x000e300000000a00 */
[----:B------:R-:W1:Y:S01]  /*0b90*/  LDC.64 R80, c[0x0][0x428] ;  /* 0x00010a00ff507b82 */ /* 0x000e620000000a00 */
[----:B0-----:R-:W-:-:S05]  /*0ba0*/  IMAD.WIDE.U32 R90, R89, 0x20, R90 ;  /* 0x00000020595a7825 */ /* 0x001fca00078e005a */
[----:B------:R-:W2:Y:S01]  /*0bb0*/  LDG.E.128 R4, desc[UR18][R90.64] ;  /* 0x000000125a047981 */ /* 0x000ea2000c1e1d00 */
[----:B-1----:R-:W-:-:S03]  /*0bc0*/  IMAD.WIDE.U32 R80, R89, 0x10, R80 ;  /* 0x0000001059507825 */ /* 0x002fc600078e0050 */
[----:B------:R-:W3:Y:S04]  /*0bd0*/  LDG.E.128 R8, desc[UR18][R90.64+0x10] ;  /* 0x000010125a087981 */ /* 0x000ee8000c1e1d00 */
[----:B------:R-:W4:Y:S01]  /*0be0*/  LDG.E.128 R80, desc[UR18][R80.64] ;  /* 0x0000001250507981 */ /* 0x000f22000c1e1d00 */
[----:B------:R-:W-:-:S04]  /*0bf0*/  ISETP.NE.U32.AND P0, PT, RZ, UR24, PT ;  /* 0x00000018ff007c0c */ /* 0x000fc8000bf05070 */
[----:B------:R-:W-:-:S13]  /*0c00*/  ISETP.NE.AND.EX P0, PT, RZ, UR25, PT, P0 ;  /* 0x00000019ff007c0c */ /* 0x000fda000bf05300 */
[----:B------:R-:W0:Y:S01]  /*0c10*/  @P0 LDC.64 R84, c[0x0][0x438] ;  /* 0x00010e00ff540b82 */ /* 0x000e220000000a00 */
[----:B-----5:R-:W-:Y:S01]  /*0c20*/  SHF.L.U32 R96, R66, 0x10, RZ ;  /* 0x0000001042607819 */ /* 0x020fe200000006ff */
[----:B0-----:R-:W-:-:S05]  /*0c30*/  @P0 IMAD.WIDE.U32 R88, R89, 0x20, R84 ;  /* 0x0000002059580825 */ /* 0x001fca00078e0054 */
[----:B------:R-:W5:Y:S04]  /*0c40*/  @P0 LDG.E.128 R16, desc[UR18][R88.64] ;  /* 0x0000001258100981 */ /* 0x000f68000c1e1d00 */
[----:B------:R0:W5:Y:S01]  /*0c50*/  @P0 LDG.E.128 R12, desc[UR18][R88.64+0x10] ;  /* 0x00001012580c0981 */ /* 0x000162000c1e1d00 */
[----:B------:R-:W-:Y:S02]  /*0c60*/  PRMT R97, R66, 0x7632, R97 ;  /* 0x0000763242617816 */ /* 0x000fe40000000061 */
[----:B------:R-:W-:Y:S02]  /*0c70*/  SHF.L.U32 R100, R67, 0x10, RZ ;  /* 0x0000001043647819 */ /* 0x000fe400000006ff */
[----:B------:R-:W-:Y:S02]  /*0c80*/  SHF.L.U32 R97, R97, 0x10, RZ ;  /* 0x0000001061617819 */ /* 0x000fe400000006ff */
[----:B------:R-:W-:-:S04]  /*0c90*/  PRMT R101, R67, 0x7632, R101 ;  /* 0x0000763243657816 */ /* 0x000fc80000000065 */
[----:B------:R-:W-:Y:S01]  /*0ca0*/  SHF.L.U32 R101, R101, 0x10, RZ ;  /* 0x0000001065657819 */ /* 0x000fe200000006ff */
[C---:B--2---:R-:W-:Y:S01]  /*0cb0*/  FADD.FTZ R3, -R92.reuse, R4 ;  /* 0x000000045c037221 */ /* 0x044fe20000010100 */
[C---:B------:R-:W-:Y:S01]  /*0cc0*/  FADD.FTZ R93, -R92.reuse, R5 ;  /* 0x000000055c5d7221 */ /* 0x040fe20000010100 */
[----:B------:R-:W-:Y:S01]  /*0cd0*/  FADD.FTZ R85, -R92, R7 ;  /* 0x000000075c557221 */ /* 0x000fe20000010100 */
[----:B------:R-:W-:Y:S01]  /*0ce0*/  SHF.L.U32 R4, R64, 0x10, RZ ;  /* 0x0000001040047819 */ /* 0x000fe200000006ff */
[--C-:B---3--:R-:W-:Y:S01]  /*0cf0*/  FADD.FTZ R84, -R92, R8.reuse ;  /* 0x000000085c547221 */ /* 0x108fe20000010100 */
[----:B------:R-:W-:Y:S01]  /*0d00*/  PRMT R8, R64, 0x7632, R8 ;  /* 0x0000763240087816 */ /* 0x000fe20000000008 */
[----:B------:R-:W-:Y:S01]  /*0d10*/  FMUL.FTZ R3, R3, UR20 ;  /* 0x0000001403037c20 */ /* 0x000fe20008410000 */
[C---:B------:R-:W-:Y:S01]  /*0d20*/  FADD.FTZ R98, -R92.reuse, R9 ;  /* 0x000000095c627221 */ /* 0x040fe20000010100 */
[----:B------:R-:W-:Y:S01]  /*0d30*/  FADD.FTZ R90, -R92, R6 ;  /* 0x000000065c5a7221 */ /* 0x000fe20000010100 */
[----:B----4-:R-:W-:Y:S01]  /*0d40*/  PRMT R5, R80, 0x7632, R5 ;  /* 0x0000763250057816 */ /* 0x010fe20000000005 */
[----:B------:R-:W-:Y:S01]  /*0d50*/  FADD.FTZ R99, -R92, R10 ;  /* 0x0000000a5c637221 */ /* 0x000fe20000010100 */
[----:B------:R-:W-:Y:S01]  /*0d60*/  SHF.L.U32 R7, R80, 0x10, RZ ;  /* 0x0000001050077819 */ /* 0x000fe200000006ff */
[----:B------:R-:W-:Y:S01]  /*0d70*/  FADD.FTZ R102, -R92, R11 ;  /* 0x0000000b5c667221 */ /* 0x000fe20000010100 */
[----:B------:R-:W-:Y:S01]  /*0d80*/  SHF.L.U32 R8, R8, 0x10, RZ ;  /* 0x0000001008087819 */ /* 0x000fe200000006ff */
[----:B------:R-:W-:Y:S01]  /*0d90*/  FMUL.FTZ R6, R93, UR20 ;  /* 0x000000145d067c20 */ /* 0x000fe20008410000 */
[----:B------:R-:W-:Y:S01]  /*0da0*/  SHF.L.U32 R9, R5, 0x10, RZ ;  /* 0x0000001005097819 */ /* 0x000fe200000006ff */
[-C--:B------:R-:W-:Y:S01]  /*0db0*/  FMUL.FTZ R4, R4, R7.reuse ;  /* 0x0000000704047220 */ /* 0x080fe20000410000 */
[----:B0-----:R-:W-:Y:S01]  /*0dc0*/  SHF.L.U32 R89, R81, 0x10, RZ ;  /* 0x0000001051597819 */ /* 0x001fe200000006ff */
[----:B------:R-:W-:Y:S01]  /*0dd0*/  FADD.FTZ R32, R32, R7 ;  /* 0x0000000720207221 */ /* 0x000fe20000010000 */
[----:B------:R-:W-:Y:S01]  /*0de0*/  FFMA.FTZ R48, R3, R7, R48 ;  /* 0x0000000703307223 */ /* 0x000fe20000010030 */
[----:B------:R-:W-:Y:S01]  /*0df0*/  SHF.L.U32 R10, R65, 0x10, RZ ;  /* 0x00000010410a7819 */ /* 0x000fe200000006ff */
[-C--:B------:R-:W-:Y:S01]  /*0e00*/  FMUL.FTZ R5, R8, R9.reuse ;  /* 0x0000000908057220 */ /* 0x080fe20000410000 */
[----:B------:R-:W-:Y:S01]  /*0e10*/  PRMT R11, R81, 0x7632, R11 ;  /* 0x00007632510b7816 */ /* 0x000fe2000000000b */
[----:B------:R-:W-:Y:S01]  /*0e20*/  FFMA.FTZ R49, R6, R9, R49 ;  /* 0x0000000906317223 */ /* 0x000fe20000010031 */
[----:B------:R-:W-:Y:S01]  /*0e30*/  PRMT R7, R65, 0x7632, R7 ;  /* 0x0000763241077816 */ /* 0x000fe20000000007 */
[----:B------:R-:W-:Y:S01]  /*0e40*/  FADD.FTZ R33, R33, R9 ;  /* 0x0000000921217221 */ /* 0x000fe20000010000 */
[----:B------:R-:W-:Y:S01]  /*0e50*/  PRMT R88, R82, 0x7632, R88 ;  /* 0x0000763252587816 */ /* 0x000fe20000000058 */
[----:B------:R-:W-:Y:S01]  /*0e60*/  FMUL.FTZ R8, R10, R89 ;  /* 0x000000590a087220 */ /* 0x000fe20000410000 */
[----:B------:R-:W-:Y:S01]  /*0e70*/  SHF.L.U32 R81, R82, 0x10, RZ ;  /* 0x0000001052517819 */ /* 0x000fe200000006ff */
[----:B------:R-:W-:Y:S01]  /*0e80*/  FMUL.FTZ R10, R85, UR20 ;  /* 0x00000014550a7c20 */ /* 0x000fe20008410000 */
[----:B------:R-:W-:Y:S01]  /*0e90*/  SHF.L.U32 R9, R7, 0x10, RZ ;  /* 0x0000001007097819 */ /* 0x000fe200000006ff */
[----:B------:R-:W-:Y:S01]  /*0ea0*/  FMUL.FTZ R7, R90, UR20 ;  /* 0x000000145a077c20 */ /* 0x000fe20008410000 */
[----:B------:R-:W-:Y:S01]  /*0eb0*/  SHF.L.U32 R82, R11, 0x10, RZ ;  /* 0x000000100b527819 */ /* 0x000fe200000006ff */
[----:B------:R-:W-:Y:S01]  /*0ec0*/  FMUL.FTZ R11, R84, UR20 ;  /* 0x00000014540b7c20 */ /* 0x000fe20008410000 */
[-C--:B------:R-:W-:Y:S01]  /*0ed0*/  FMUL.FTZ R96, R96, R81.reuse ;  /* 0x0000005160607220 */ /* 0x080fe20000410000 */
[----:B------:R-:W-:Y:S01]  /*0ee0*/  FADD.FTZ R28, R28, R81 ;  /* 0x000000511c1c7221 */ /* 0x000fe20000010000 */
[----:B------:R-:W-:Y:S01]  /*0ef0*/  PRMT R80, R83, 0x7632, R80 ;  /* 0x0000763253507816 */ /* 0x000fe20000000050 */
[-C--:B------:R-:W-:Y:S01]  /*0f00*/  FMUL.FTZ R9, R9, R82.reuse ;  /* 0x0000005209097220 */ /* 0x080fe20000410000 */
[----:B------:R-:W-:Y:S01]  /*0f10*/  FFMA.FTZ R51, R10, R82, R51 ;  /* 0x000000520a337223 */ /* 0x000fe20000010033 */
[----:B------:R-:W-:Y:S01]  /*0f20*/  FADD.FTZ R35, R35, R82 ;  /* 0x0000005223237221 */ /* 0x000fe20000010000 */
[----:B------:R-:W-:Y:S01]  /*0f30*/  FFMA.FTZ R44, R11, R81, R44 ;  /* 0x000000510b2c7223 */ /* 0x000fe2000001002c */
[----:B------:R-:W-:Y:S01]  /*0f40*/  FADD.FTZ R82, R87, R4 ;  /* 0x0000000457527221 */ /* 0x000fe20000010000 */
[----:B------:R-:W-:Y:S01]  /*0f50*/  FFMA.FTZ R81, R3, R4, R86 ;  /* 0x0000000403517223 */ /* 0x000fe20000010056 */
[----:B------:R-:W-:Y:S01]  /*0f60*/  SHF.L.U32 R88, R88, 0x10, RZ ;  /* 0x0000001058587819 */ /* 0x000fe200000006ff */
        /* <DEDUP_REMOVED lines=12> */
[----:B------:R-:W-:Y:S01]  /*1030*/  FADD.FTZ R30, R30, R83 ;  /* 0x000000531e1e7221 */ /* 0x000fe20000010000 */
[----:B------:R-:W-:Y:S01]  /*1040*/  FADD.FTZ R80, R85, R96 ;  /* 0x0000006055507221 */ /* 0x000fe20000010000 */
[----:B------:R-:W-:Y:S01]  /*1050*/  FFMA.FTZ R81, R11, R96, R82 ;  /* 0x000000600b517223 */ /* 0x000fe20000010052 */
[----:B------:R-:W-:Y:S01]  /*1060*/  FFMA.FTZ R46, R99, R83, R46 ;  /* 0x00000053632e7223 */ /* 0x000fe2000001002e */
[----:B------:R-:W-:Y:S01]  /*1070*/  FMUL.FTZ R102, R102, UR20 ;  /* 0x0000001466667c20 */ /* 0x000fe20008410000 */
[----:B------:R-:W-:Y:S01]  /*1080*/  FADD.FTZ R83, R80, R97 ;  /* 0x0000006150537221 */ /* 0x000fe20000010000 */
[----:B------:R-:W-:Y:S01]  /*1090*/  FFMA.FTZ R80, R98, R97, R81 ;  /* 0x0000006162507223 */ /* 0x000fe20000010051 */
[----:B------:R-:W-:Y:S01]  /*10a0*/  FMUL.FTZ R101, R101, R84 ;  /* 0x0000005465657220 */ /* 0x000fe20000410000 */
[----:B------:R-:W-:Y:S01]  /*10b0*/  FADD.FTZ R34, R34, R89 ;  /* 0x0000005922227221 */ /* 0x000fe20000010000 */
[----:B------:R-:W-:Y:S01]  /*10c0*/  FADD.FTZ R82, R83, R100 ;  /* 0x0000006453527221 */ /* 0x000fe20000010000 */
[----:B------:R-:W-:Y:S01]  /*10d0*/  FFMA.FTZ R80, R99, R100, R80 ;  /* 0x0000006463507223 */ /* 0x000fe20000010050 */
[----:B------:R-:W-:Y:S01]  /*10e0*/  FFMA.FTZ R50, R7, R89, R50 ;  /* 0x0000005907327223 */ /* 0x000fe20000010032 */
[----:B------:R-:W-:Y:S01]  /*10f0*/  FFMA.FTZ R45, R98, R88, R45 ;  /* 0x00000058622d7223 */ /* 0x000fe2000001002d */
[----:B------:R-:W-:Y:S01]  /*1100*/  FADD.FTZ R29, R29, R88 ;  /* 0x000000581d1d7221 */ /* 0x000fe20000010000 */
[----:B------:R-:W-:Y:S01]  /*1110*/  FFMA.FTZ R47, R102, R84, R47 ;  /* 0x00000054662f7223 */ /* 0x000fe2000001002f */
[----:B------:R-:W-:Y:S01]  /*1120*/  FADD.FTZ R31, R31, R84 ;  /* 0x000000541f1f7221 */ /* 0x000fe20000010000 */
[----:B------:R-:W-:Y:S01]  /*1130*/  FADD.FTZ R87, R82, R101 ;  /* 0x0000006552577221 */ /* 0x000fe20000010000 */
[----:B------:R-:W-:-:S07]  /*1140*/  FFMA.FTZ R86, R102, R101, R80 ;  /* 0x0000006566567223 */ /* 0x000fce0000010050 */
.L_x_782:
[----:B------:R-:W-:Y:S05]  /*1150*/  BSYNC.RECONVERGENT B0 ;  /* 0x0000000000007941 */ /* 0x000fea0003800200 */
.L_x_781:
        /* <DEDUP_REMOVED lines=32> */
.L_x_784:
[----:B------:R-:W-:Y:S05]  /*1360*/  BSYNC.RECONVERGENT B0 ;  /* 0x0000000000007941 */ /* 0x000fea0003800200 */
.L_x_783:
        /* <DEDUP_REMOVED lines=84> */
.L_x_789:
        /* <DEDUP_REMOVED lines=33> */
.L_x_788:
        /* <DEDUP_REMOVED lines=32> */
[----:B------:R-:W-:Y:S01]  /*1cc0*/  F2FP.BF16.F32.PACK_AB R80, R77, R76 ;  /* 0x0000004c4d50723e */ /* 0x000fe200000010ff */
[----:B------:R-:W-:Y:S06]  /*1cd0*/  BRA `(.L_x_790) ;  /* 0x0000000800ac7947 */ /* 0x000fec0003800000 */
.L_x_791:
        /* <DEDUP_REMOVED lines=33> */
.L_x_787:
        /* <DEDUP_REMOVED lines=15> */
[----:B------:R-:W-:Y:S01]  /*1fe0*/  FFMA.FTZ R86, R106, UR21, R90 ;  /* 0x000000156a567c23 */ /* 0x000fe2000801005a */
[----:B------:R-:W-:Y:S01]  /*1ff0*/  FADD.FTZ R81, R117, -R80 ;  /* 0x8000005075517221 */ /* 0x000fe20000010000 */
[--C-:B------:R-:W-:Y:S01]  /*2000*/  FFMA.FTZ R88, R109, UR21, R90.reuse ;  /* 0x000000156d587c23 */ /* 0x100fe2000801005a */
[----:B------:R-:W-:Y:S01]  /*2010*/  FFMA.FTZ R92, R108, UR21, R90 ;  /* 0x000000156c5c7c23 */ /* 0x000fe2000801005a */
[----:B------:R-:W-:Y:S01]  /*2020*/  FADD.FTZ R82, R114, -R83 ;  /* 0x8000005372527221 */ /* 0x000fe20000010000 */
[----:B------:R-:W-:Y:S01]  /*2030*/  FADD.FTZ R83, R113, -R84 ;  /* 0x8000005471537221 */ /* 0x000fe20000010000 */
[----:B------:R-:W-:Y:S01]  /*2040*/  FADD.FTZ R84, R110, -R85 ;  /* 0x800000556e547221 */ /* 0x000fe20000010000 */
[----:B------:R-:W-:Y:S01]  /*2050*/  FADD.FTZ R87, R104, -R87 ;  /* 0x8000005768577221 */ /* 0x000fe20000010000 */
[----:B------:R-:W-:Y:S01]  /*2060*/  FADD.FTZ R86, R105, -R86 ;  /* 0x8000005669567221 */ /* 0x000fe20000010000 */
[----:B------:R-:W-:Y:S01]  /*2070*/  FFMA.FTZ R80, R81, UR20, R24 ;  /* 0x0000001451507c23 */ /* 0x000fe20008010018 */
[----:B------:R-:W-:Y:S01]  /*2080*/  FADD.FTZ R89, R107, -R88 ;  /* 0x800000586b597221 */ /* 0x000fe20000010000 */
[----:B------:R-:W-:Y:S01]  /*2090*/  FADD.FTZ R92, R111, -R92 ;  /* 0x8000005c6f5c7221 */ /* 0x000fe20000010000 */
[----:B------:R-:W-:Y:S01]  /*20a0*/  FFMA.FTZ R81, R82, UR20, R25 ;  /* 0x0000001452517c23 */ /* 0x000fe20008010019 */
[----:B------:R-:W-:Y:S01]  /*20b0*/  FFMA.FTZ R82, R83, UR20, R26 ;  /* 0x0000001453527c23 */ /* 0x000fe2000801001a */
[----:B------:R-:W-:Y:S01]  /*20c0*/  FFMA.FTZ R83, R84, UR20, R27 ;  /* 0x0000001454537c23 */ /* 0x000fe2000801001b */
        /* <DEDUP_REMOVED lines=9> */
.L_x_793:
        /* <DEDUP_REMOVED lines=8> */
[----:B------:R-:W-:Y:S01]  /*21e0*/  FADD.FTZ R68, R114, -R71 ;  /* 0x8000004772447221 */ /* 0x000fe20000010000 */
[----:B------:R-:W-:Y:S01]  /*21f0*/  FFMA.FTZ R84, R108, UR21, R90 ;  /* 0x000000156c547c23 */ /* 0x000fe2000801005a */
[----:B------:R-:W-:Y:S01]  /*2200*/  FADD.FTZ R71, R113, -R70 ;  /* 0x8000004671477221 */ /* 0x000fe20000010000 */
[----:B------:R-:W-:Y:S01]  /*2210*/  FADD.FTZ R70, R110, -R81 ;  /* 0x800000516e467221 */ /* 0x000fe20000010000 */
[----:B------:R-:W-:Y:S01]  /*2220*/  FADD.FTZ R83, R104, -R83 ;  /* 0x8000005368537221 */ /* 0x000fe20000010000 */
        /* <DEDUP_REMOVED lines=20> */
.L_x_792:
        /* <DEDUP_REMOVED lines=28> */
[----:B------:R-:W-:-:S02]  /*2530*/  FFMA.FTZ R77, R80, UR20, R25 ;  /* 0x00000014504d7c23 */ /* 0x000fc40008010019 */
[----:B------:R-:W-:Y:S02]  /*2540*/  F2FP.BF16.F32.PACK_AB R83, R75, R74 ;  /* 0x0000004a4b53723e */ /* 0x000fe400000010ff */
[----:B------:R-:W-:Y:S02]  /*2550*/  F2FP.BF16.F32.PACK_AB R82, R73, R72 ;  /* 0x000000484952723e */ /* 0x000fe400000010ff */
[----:B------:R-:W-:Y:S02]  /*2560*/  F2FP.BF16.F32.PACK_AB R81, R79, R78 ;  /* 0x0000004e4f51723e */ /* 0x000fe400000010ff */
[----:B------:R-:W-:Y:S01]  /*2570*/  F2FP.BF16.F32.PACK_AB R80, R77, R76 ;  /* 0x0000004c4d50723e */ /* 0x000fe200000010ff */
[----:B------:R-:W-:Y:S06]  /*2580*/  BRA `(.L_x_790) ;  /* 0x0000000000807947 */ /* 0x000fec0003800000 */
.L_x_794:
        /* <DEDUP_REMOVED lines=32> */
.L_x_790:
        /* <DEDUP_REMOVED lines=15> */
.L_x_786:
[----:B------:R-:W-:Y:S05]  /*2880*/  BSYNC.RECONVERGENT B0 ;  /* 0x0000000000007941 */ /* 0x000fea0003800200 */
.L_x_785:
        /* <DEDUP_REMOVED lines=29> */
[----:B-----5:R-:W-:Y:S01]  /*2a60*/  FFMA.FTZ R75, R74, UR20, R15 ;  /* 0x000000144a4b7c23 */ /* 0x020fe2000801000f */
        /* <DEDUP_REMOVED lines=16> */
.L_x_799:
        /* <DEDUP_REMOVED lines=29> */
.L_x_798:
[----:B0-----:R-:W0:Y:S02]  /*2d40*/  LDC.64 R80, c[0x0][0x470] ;  /* 0x00011c00ff507b82 */ /* 0x001e240000000a00 */
        /* <DEDUP_REMOVED lines=36> */
.L_x_801:
        /* <DEDUP_REMOVED lines=29> */
.L_x_797:
        /* <DEDUP_REMOVED lines=41> */
.L_x_803:
        /* <DEDUP_REMOVED lines=29> */
.L_x_802:
        /* <DEDUP_REMOVED lines=37> */
.L_x_804:
        /* <DEDUP_REMOVED lines=28> */
.L_x_800:
        /* <DEDUP_REMOVED lines=10> */
.L_x_796:
[----:B------:R-:W-:Y:S05]  /*3a70*/  BSYNC.RECONVERGENT B0 ;  /* 0x0000000000007941 */ /* 0x000fea0003800200 */
.L_x_795:
[----:B------:R-:W-:Y:S01]  /*3a80*/  UPLOP3.LUT UP1, UPT, UPT, UPT, UP1, 0x40, 0x4 ;  /* 0x000000000004789c */ /* 0x000fe20003f2e810 */
[----:B------:R-:W-:Y:S10]  /*3a90*/  BRA.U !UP2, `(.L_x_805) ;  /* 0xffffffc90a647547 */ /* 0x000ff4000b83ffff */
.L_x_778:
        /* <DEDUP_REMOVED lines=23> */
.L_x_806:
        /* <DEDUP_REMOVED lines=15> */
.L_x_2818:


//--------------------- .text._ZN10layer_norm31ln_parallel_residual_bwd_kernelINS_13Kernel_traitsI13__nv_bfloat16S2_fS2_fjLj4096ELj1ELj1ELj8ELj16ENS_18Kernel_traits_baseILj4096ES2_S2_fS2_fjLj256EEEEELb0ELb1ELb1EEEvNS_9BwdParamsE --------------------------
	.section	.text._ZN10layer_norm31ln_parallel_residual_bwd_kernelINS_13Kernel_traitsI13__nv_bfloat16S2_fS2_fjLj4096ELj1ELj1ELj8ELj16ENS_18Kernel_traits_baseILj4096ES2_S2_fS2_fjLj256EEEEELb0ELb1ELb1EEEvNS_9BwdParamsE,"ax",@progbits
	.align	128
        .global         _ZN10layer_norm31ln_parallel_residual_bwd_kernelINS_13Kernel_traitsI13__nv_bfloat16S2_fS2_fjLj4096ELj1ELj1ELj8ELj16ENS_18Kernel_traits_baseILj4096ES2_S2_fS2_fjLj256EEEEELb0ELb1ELb1EEEvNS_9BwdParamsE
        .type           _ZN10layer_norm31ln_parallel_residual_bwd_kernelINS_13Kernel_traitsI13__nv_bfloat16S2_fS2_fjLj4096ELj1ELj1ELj8ELj16ENS_18Kernel_traits_baseILj4096ES2_S2_fS2_fjLj256EEEEELb0ELb1ELb1EEEvNS_9BwdParamsE,@function
        .size           _ZN10layer_norm31ln_parallel_residual_bwd_kernelINS_13Kernel_traitsI13__nv_bfloat16S2_fS2_fjLj4096ELj1ELj1ELj8ELj16ENS_18Kernel_traits_baseILj4096ES2_S2_fS2_fjLj256EEEEELb0ELb1ELb1EEEvNS_9BwdParamsE,(.L_x_2819 - _ZN10layer_norm31ln_parallel_residual_bwd_kernelINS_13Kernel_traitsI13__nv_bfloat16S2_fS2_fjLj4096ELj1ELj1ELj8ELj16ENS_18Kernel_traits_baseILj4096ES2_S2_fS2_fjLj256EEEEELb0ELb1ELb1EEEvNS_9BwdParamsE)
        .other          _ZN10layer_norm31ln_parallel_residual_bwd_kernelINS_13Kernel_traitsI13__nv_bfloat16S2_fS2_fjLj4096ELj1ELj1ELj8ELj16ENS_18Kernel_traits_baseILj4096ES2_S2_fS2_fjLj256EEEEELb0ELb1ELb1EEEvNS_9BwdParamsE,@"STO_CUDA_ENTRY STV_DEFAULT"
_ZN10layer_norm31ln_parallel_residual_bwd_kernelINS_13Kernel_traitsI13__nv_bfloat16S2_fS2_fjLj4096ELj1ELj1ELj8ELj16ENS_18Kernel_traits_baseILj4096ES2_S2_fS2_fjLj256EEEEELb0ELb1ELb1EEEvNS_9BwdParamsE:
.text._ZN10layer_norm31ln_parallel_residual_bwd_kernelINS_13Kernel_traitsI13__nv_bfloat16S2_fS2_fjLj4096ELj1ELj1ELj8ELj16ENS_18Kernel_traits_baseILj4096ES2_S2_fS2_fjLj256EEEEELb0ELb1ELb1EEEvNS_9BwdParamsE:
        /* <DEDUP_REMOVED lines=25> */
[----:B------:R-:W-:Y:S01]  /*0190*/  HFMA2 R84, -RZ, RZ, 0, 0 ;  /* 0x00000000ff547431 */ /* 0x000fe200000001ff */
        /* <DEDUP_REMOVED lines=14> */
[----:B------:R-:W3:Y:S01]  /*0280*/  LDCU UR13, c[0x0][0x388] ;  /* 0x00007100ff0d77ac */ /* 0x000ee20008000800 */
[----:B------:R-:W4:Y:S01]  /*0290*/  LDCU UR14, c[0x0][0x400] ;  /* 0x00008000ff0e77ac */ /* 0x000f220008000800 */
[----:B0-----:R-:W-:Y:S01]  /*02a0*/  IMAD.WIDE.U32 R2, R0, 0x10, R2 ;  /* 0x0000001000027825 */ /* 0x001fe200078e0002 */
[----:B------:R-:W0:Y:S04]  /*02b0*/  LDCU.64 UR6, c[0x0][0x470] ;  /* 0x00008e00ff0677ac */ /* 0x000e280008000a00 */
[----:B--2---:R-:W2:Y:S01]  /*02c0*/  LDG.E.128 R92, desc[UR10][R2.64] ;  /* 0x0000000a025c7981 */ /* 0x004ea2000c1e1d00 */
[----:B------:R-:W0:Y:S03]  /*02d0*/  LDCU.64 UR8, c[0x0][0x478] ;  /* 0x00008f00ff0877ac */ /* 0x000e260008000a00 */
[----:B------:R5:W3:Y:S01]  /*02e0*/  LDG.E.128 R4, desc[UR10][R2.64+0x1000] ;  /* 0x0010000a02047981 */ /* 0x000ae2000c1e1d00 */
[----:B-1----:R-:W-:Y:S01]  /*02f0*/  UISETP.NE.U32.AND UP0, UPT, UR4, URZ, UPT ;  /* 0x000000ff0400728c */ /* 0x002fe2000bf05070 */
[----:B------:R-:W-:Y:S01]  /*0300*/  MOV R85, UR12 ;  /* 0x0000000c00557c02 */ /* 0x000fe20008000f00 */
[----:B------:R-:W1:Y:S02]  /*0310*/  LDCU.U8 UR4, c[0x0][0x410] ;  /* 0x00008200ff0477ac */ /* 0x000e640008000000 */
[----:B------:R-:W-:Y:S01]  /*0320*/  UISETP.NE.AND.EX UP0, UPT, UR5, URZ, UPT, UP0 ;  /* 0x000000ff0500728c */ /* 0x000fe2000bf05300 */
[----:B-----5:R-:W-:-:S05]  /*0330*/  CS2R R2, SRZ ;  /* 0x0000000000027805 */ /* 0x020fca000001ff00 */
[----:B------:R-:W-:Y:S01]  /*0340*/  PLOP3.LUT P0, PT, PT, PT, UP0, 0x80, 0x8 ;  /* 0x000000000008781c */ /* 0x000fe20003f0f008 */
[----:B-1----:R-:W-:-:S06]  /*0350*/  UISETP.NE.AND UP2, UPT, UR4, URZ, UPT ;  /* 0x000000ff0400728c */ /* 0x002fcc000bf45270 */
[----:B------:R-:W-:Y:S02]  /*0360*/  PLOP3.LUT P3, PT, PT, PT, UP2, 0x80, 0x8 ;  /* 0x000000000008781c */ /* 0x000fe40003f6f028 */
[----:B--2---:R-:W-:Y:S02]  /*0370*/  PRMT R106, R92, 0x7632, R106 ;  /* 0x000076325c6a7816 */ /* 0x004fe4000000006a */
[----:B------:R-:W-:Y:S02]  /*0380*/  PRMT R104, R93, 0x7632, R104 ;  /* 0x000076325d687816 */ /* 0x000fe40000000068 */
[----:B------:R-:W-:Y:S02]  /*0390*/  PRMT R102, R94, 0x7632, R102 ;  /* 0x000076325e667816 */ /* 0x000fe40000000066 */
[----:B------:R-:W-:Y:S02]  /*03a0*/  PRMT R96, R95, 0x7632, R96 ;  /* 0x000076325f607816 */ /* 0x000fe40000000060 */
[----:B---3--:R-:W-:-:S02]  /*03b0*/  PRMT R97, R4, 0x7632, R97 ;  /* 0x0000763204617816 */ /* 0x008fc40000000061 */
        /* <DEDUP_REMOVED lines=8> */
[----:B------:R-:W-:Y:S02]  /*0440*/  CS2R R4, SRZ ;  /* 0x0000000000047805 */ /* 0x000fe4000001ff00 */
[----:B------:R-:W-:Y:S02]  /*0450*/  SHF.L.U32 R92, R6, 0x10, RZ ;  /* 0x00000010065c7819 */ /* 0x000fe400000006ff */
[----:B------:R-:W-:Y:S02]  /*0460*/  SHF.L.U32 R89, R7, 0x10, RZ ;  /* 0x0000001007597819 */ /* 0x000fe400000006ff */
[----:B------:R-:W-:-:S02]  /*0470*/  CS2R R6, SRZ ;  /* 0x0000000000067805 */ /* 0x000fc4000001ff00 */
        /* <DEDUP_REMOVED lines=8> */
[----:B0---4-:R-:W-:-:S07]  /*0500*/  SHF.L.U32 R100, R100, 0x10, RZ ;  /* 0x0000001064647819 */ /* 0x011fce00000006ff */
.L_x_826:
        /* <DEDUP_REMOVED lines=8> */
[----:B0-----:R-:W-:Y:S01]  /*0590*/  IMAD.WIDE R48, R85, 0x4, R48 ;  /* 0x0000000455307825 */ /* 0x001fe200078e0230 */
[----:B------:R-:W-:-:S04]  /*05a0*/  IADD3 R112, PT, PT, R101, 0x100, RZ ;  /* 0x0000010065707810 */ /* 0x000fc80007ffe0ff */
[----:B------:R-:W4:Y:S01]  /*05b0*/  LDG.E R113, desc[UR10][R48.64] ;  /* 0x0000000a30717981 */ /* 0x000f22000c1e1900 */
[C---:B-1----:R-:W-:Y:S01]  /*05c0*/  IMAD.WIDE.U32 R56, R101.reuse, 0x20, R64 ;  /* 0x0000002065387825 */ /* 0x042fe200078e0040 */
[----:B------:R-:W0:Y:S03]  /*05d0*/  @P0 LDC.64 R90, c[0x0][0x438] ;  /* 0x00010e00ff5a0b82 */ /* 0x000e260000000a00 */
[----:B--2---:R-:W-:Y:S01]  /*05e0*/  IMAD.WIDE.U32 R52, R101, 0x10, R68 ;  /* 0x0000001065347825 */ /* 0x004fe200078e0044 */
[----:B------:R-:W2:Y:S04]  /*05f0*/  LDG.E.128 R48, desc[UR10][R56.64] ;  /* 0x0000000a38307981 */ /* 0x000ea8000c1e1d00 */
[----:B------:R-:W1:Y:S01]  /*0600*/  LDC.64 R86, c[0x0][0x438] ;  /* 0x00010e00ff567b82 */ /* 0x000e620000000a00 */
[----:B---3--:R-:W-:Y:S01]  /*0610*/  IMAD.WIDE R108, R85, 0x4, R108 ;  /* 0x00000004556c7825 */ /* 0x008fe200078e026c */
[----:B------:R-:W3:Y:S03]  /*0620*/  LDG.E.128 R52, desc[UR10][R52.64] ;  /* 0x0000000a34347981 */ /* 0x000ee6000c1e1d00 */
[C---:B------:R-:W-:Y:S01]  /*0630*/  IMAD.WIDE.U32 R64, R112.reuse, 0x20, R64 ;  /* 0x0000002070407825 */ /* 0x040fe200078e0040 */
[----:B------:R-:W3:Y:S03]  /*0640*/  LDG.E.128 R56, desc[UR10][R56.64+0x10] ;  /* 0x0000100a38387981 */ /* 0x000ee6000c1e1d00 */
[----:B------:R-:W-:Y:S01]  /*0650*/  IMAD.WIDE.U32 R68, R112, 0x10, R68 ;  /* 0x0000001070447825 */ /* 0x000fe200078e0044 */
[----:B------:R-:W3:Y:S04]  /*0660*/  LDG.E R108, desc[UR10][R108.64] ;  /* 0x0000000a6c6c7981 */ /* 0x000ee8000c1e1900 */
[----:B------:R-:W3:Y:S04]  /*0670*/  LDG.E.128 R60, desc[UR10][R64.64] ;  /* 0x0000000a403c7981 */ /* 0x000ee8000c1e1d00 */
[----:B------:R-:W3:Y:S04]  /*0680*/  LDG.E.128 R68, desc[UR10][R68.64] ;  /* 0x0000000a44447981 */ /* 0x000ee8000c1e1d00 */
[----:B------:R-:W3:Y:S01]  /*0690*/  LDG.E.128 R64, desc[UR10][R64.64+0x10] ;  /* 0x0000100a40407981 */ /* 0x000ee2000c1e1d00 */
[----:B0-----:R-:W-:Y:S01]  /*06a0*/  @P0 IMAD.WIDE.U32 R90, R101, 0x20, R90 ;  /* 0x00000020655a0825 */ /* 0x001fe200078e005a */
[----:B-1----:R-:W-:-:S04]  /*06b0*/  ISETP.NE.U32.AND P1, PT, R86, RZ, PT ;  /* 0x000000ff5600720c */ /* 0x002fc80003f25070 */
[----:B-----5:R-:W5:Y:S04]  /*06c0*/  @P0 LDG.E.128 R20, desc[UR10][R90.64] ;  /* 0x0000000a5a140981 */ /* 0x020f68000c1e1d00 */
[----:B------:R0:W5:Y:S01]  /*06d0*/  @P0 LDG.E.128 R24, desc[UR10][R90.64+0x10] ;  /* 0x0000100a5a180981 */ /* 0x000162000c1e1d00 */
[----:B------:R-:W-:Y:S01]  /*06e0*/  ISETP.NE.AND.EX P0, PT, R87, RZ, PT, P1 ;  /* 0x000000ff5700720c */ /* 0x000fe20003f05310 */
[----:B0-----:R-:W0:-:S12]  /*06f0*/  LDC.64 R90, c[0x0][0x380] ;  /* 0x0000e000ff5a7b82 */ /* 0x001e180000000a00 */
[----:B------:R-:W1:Y:S01]  /*0700*/  @P0 LDC.64 R110, c[0x0][0x438] ;  /* 0x00010e00ff6e0b82 */ /* 0x000e620000000a00 */
[----:B0-----:R-:W-:Y:S01]  /*0710*/  IADD3 R85, PT, PT, R85, R90, RZ ;  /* 0x0000005a55557210 */ /* 0x001fe20007ffe0ff */
[----:B-1----:R-:W-:-:S03]  /*0720*/  @P0 IMAD.WIDE.U32 R110, R112, 0x20, R110 ;  /* 0x00000020706e0825 */ /* 0x002fc600078e006e */
[----:B------:R-:W-:Y:S02]  /*0730*/  ISETP.GE.AND P4, PT, R85, R91, PT ;  /* 0x0000005b5500720c */ /* 0x000fe40003f86270 */
[----:B------:R-:W5:Y:S04]  /*0740*/  @P0 LDG.E.128 R28, desc[UR10][R110.64] ;  /* 0x0000000a6e1c0981 */ /* 0x000f68000c1e1d00 */
[----:B------:R0:W5:Y:S01]  /*0750*/  @P0 LDG.E.128 R32, desc[UR10][R110.64+0x10] ;  /* 0x0000100a6e200981 */ /* 0x000162000c1e1d00 */
[----:B----4-:R-:W-:-:S05]  /*0760*/  FSEL R109, R113, RZ, !P3 ;  /* 0x000000ff716d7208 */ /* 0x010fca0005800000 */
[C---:B--2---:R-:W-:Y:S01]  /*0770*/  FADD.FTZ R120, -R109.reuse, R48 ;  /* 0x000000306d787221 */ /* 0x044fe20000010100 */
[C---:B------:R-:W-:Y:S01]  /*0780*/  FADD.FTZ R114, -R109.reuse, R51 ;  /* 0x000000336d727221 */ /* 0x040fe20000010100 */
[C---:B------:R-:W-:Y:S01]  /*0790*/  FADD.FTZ R118, -R109.reuse, R49 ;  /* 0x000000316d767221 */ /* 0x040fe20000010100 */
[C---:B------:R-:W-:Y:S01]  /*07a0*/  FADD.FTZ R116, -R109.reuse, R50 ;  /* 0x000000326d747221 */ /* 0x040fe20000010100 */
[C---:B---3--:R-:W-:Y:S02]  /*07b0*/  SHF.L.U32 R119, R52.reuse, 0x10, RZ ;  /* 0x0000001034777819 */ /* 0x048fe400000006ff */
[----:B------:R-:W-:Y:S01]  /*07c0*/  PRMT R51, R52, 0x7632, R51 ;  /* 0x0000763234337816 */ /* 0x000fe20000000033 */
[----:B------:R-:W-:Y:S01]  /*07d0*/  FADD.FTZ R112, -R109, R56 ;  /* 0x000000386d707221 */ /* 0x000fe20000010100 */
[----:B------:R-:W-:Y:S01]  /*07e0*/  SHF.L.U32 R49, R54, 0x10, RZ ;  /* 0x0000001036317819 */ /* 0x000fe200000006ff */
[C---:B------:R-:W-:Y:S02]  /*07f0*/  FMUL.FTZ R120, R108.reuse, R120 ;  /* 0x000000786c787220 */ /* 0x040fe40000410000 */
[----:B------:R-:W-:Y:S01]  /*0800*/  FMUL.FTZ R112, R108, R112 ;  /* 0x000000706c707220 */ /* 0x000fe20000410000 */
[----:B------:R-:W-:Y:S01]  /*0810*/  PRMT R48, R55, 0x7632, R48 ;  /* 0x0000763237307816 */ /* 0x000fe20000000030 */
[----:B------:R-:W-:Y:S01]  /*0820*/  FADD.FTZ R84, R119, R84 ;  /* 0x0000005477547221 */ /* 0x000fe20000010000 */
[----:B------:R-:W-:Y:S01]  /*0830*/  SHF.L.U32 R51, R51, 0x10, RZ ;  /* 0x0000001033337819 */ /* 0x000fe200000006ff */
[-C--:B------:R-:W-:Y:S01]  /*0840*/  FFMA.FTZ R88, R120, R119.reuse, R88 ;  /* 0x0000007778587223 */ /* 0x080fe20000010058 */
[C---:B------:R-:W-:Y:S01]  /*0850*/  FADD.FTZ R91, -R109.reuse, R58 ;  /* 0x0000003a6d5b7221 */ /* 0x040fe20000010100 */
[----:B------:R-:W-:Y:S01]  /*0860*/  FADD.FTZ R52, -R109, R60 ;  /* 0x0000003c6d347221 */ /* 0x000fe20000010100 */
[----:B------:R-:W-:Y:S01]  /*0870*/  FMUL.FTZ R119, R107, R119 ;  /* 0x000000776b777220 */ /* 0x000fe20000410000 */
[----:B------:R-:W-:Y:S01]  /*0880*/  PRMT R58, R69, 0x7632, R58 ;  /* 0x00007632453a7816 */ /* 0x000fe2000000003a */
[----:B------:R-:W-:Y:S01]  /*0890*/  FADD.FTZ R13, R49, R13 ;  /* 0x0000000d310d7221 */ /* 0x000fe20000010000 */
[----:B------:R-:W-:Y:S01]  /*08a0*/  SHF.L.U32 R60, R69, 0x10, RZ ;  /* 0x00000010453c7819 */ /* 0x000fe200000006ff */
[-C--:B------:R-:W-:Y:S01]  /*08b0*/  FFMA.FTZ R77, R112, R49.reuse, R77 ;  /* 0x00000031704d7223 */ /* 0x080fe2000001004d */
[----:B------:R-:W-:Y:S01]  /*08c0*/  PRMT R90, R53, 0x7632, R90 ;  /* 0x00007632355a7816 */ /* 0x000fe2000000005a */
[----:B------:R-:W-:Y:S01]  /*08d0*/  FMUL.FTZ R69, R103, R49 ;  /* 0x0000003167457220 */ /* 0x000fe20000410000 */
[----:B------:R-:W-:Y:S01]  /*08e0*/  SHF.L.U32 R115, R53, 0x10, RZ ;  /* 0x0000001035737819 */ /* 0x000fe200000006ff */
[----:B------:R-:W-:Y:S01]  /*08f0*/  FMUL.FTZ R116, R108, R116 ;  /* 0x000000746c747220 */ /* 0x000fe20000410000 */
[----:B------:R-:W-:Y:S01]  /*0900*/  SHF.L.U32 R49, R48, 0x10, RZ ;  /* 0x0000001030317819 */ /* 0x000fe200000006ff */
[----:B------:R-:W-:Y:S01]  /*0910*/  FMUL.FTZ R117, R106, R51 ;  /* 0x000000336a757220 */ /* 0x000fe20000410000 */
[----:B------:R-:W-:Y:S01]  /*0920*/  FADD.FTZ R48, RZ, R119 ;  /* 0x00000077ff307221 */ /* 0x000fe20000010000 */
[----:B------:R-:W-:Y:S01]  /*0930*/  SHF.L.U32 R113, R90, 0x10, RZ ;  /* 0x000000105a717819 */ /* 0x000fe200000006ff */
[----:B------:R-:W-:Y:S01]  /*0940*/  FMUL.FTZ R114, R108, R114 ;  /* 0x000000726c727220 */ /* 0x000fe20000410000 */
[----:B------:R-:W-:Y:S01]  /*0950*/  FADD.FTZ R80, R115, R80 ;  /* 0x0000005073507221 */ /* 0x000fe20000010000 */
[-C--:B------:R-:W-:Y:S01]  /*0960*/  FFMA.FTZ R81, R116, R115.reuse, R81 ;  /* 0x0000007374517223 */ /* 0x080fe20000010051 */
[----:B------:R-:W-:Y:S01]  /*0970*/  FMUL.FTZ R115, R105, R115 ;  /* 0x0000007369737220 */ /* 0x000fe20000410000 */
[----:B------:R-:W-:Y:S01]  /*0980*/  FADD.FTZ R48, R117, R48 ;  /* 0x0000003075307221 */ /* 0x000fe20000010000 */
[----:B------:R-:W-:Y:S01]  /*0990*/  PRMT R50, R54, 0x7632, R50 ;  /* 0x0000763236327816 */ /* 0x000fe20000000032 */
[C---:B------:R-:W-:Y:S01]  /*09a0*/  FADD.FTZ R57, -R109.reuse, R57 ;  /* 0x000000396d397221 */ /* 0x040fe20000010100 */
[C---:B------:R-:W-:Y:S01]  /*09b0*/  FADD.FTZ R59, -R109.reuse, R59 ;  /* 0x0000003b6d3b7221 */ /* 0x040fe20000010100 */
[----:B------:R-:W-:Y:S01]  /*09c0*/  FADD.FTZ R53, -R109, R61 ;  /* 0x0000003d6d357221 */ /* 0x000fe20000010100 */
[-C--:B------:R-:W-:Y:S01]  /*09d0*/  FFMA.FTZ R79, R114, R113.reuse, R79 ;  /* 0x00000071724f7223 */ /* 0x080fe2000001004f */
[----:B------:R-:W-:Y:S01]  /*09e0*/  FADD.FTZ R78, R113, R78 ;  /* 0x0000004e714e7221 */ /* 0x000fe20000010000 */
[----:B------:R-:W-:Y:S01]  /*09f0*/  PRMT R56, R68, 0x7632, R56 ;  /* 0x0000763244387816 */ /* 0x000fe20000000038 */
[----:B------:R-:W-:Y:S01]  /*0a00*/  FMUL.FTZ R113, R104, R113 ;  /* 0x0000007168717220 */ /* 0x000fe20000410000 */
[----:B------:R-:W-:Y:S01]  /*0a10*/  SHF.L.U32 R61, R68, 0x10, RZ ;  /* 0x00000010443d7819 */ /* 0x000fe200000006ff */
[----:B------:R-:W-:Y:S01]  /*0a20*/  FADD.FTZ R48, R115, R48 ;  /* 0x0000003073307221 */ /* 0x000fe20000010000 */
[----:B0-----:R-:W-:Y:S01]  /*0a30*/  SHF.L.U32 R111, R50, 0x10, RZ ;  /* 0x00000010326f7819 */ /* 0x001fe200000006ff */
[C---:B------:R-:W-:Y:S01]  /*0a40*/  FMUL.FTZ R68, R108.reuse, R91 ;  /* 0x0000005b6c447220 */ /* 0x040fe20000410000 */
[C---:B------:R-:W-:Y:S01]  /*0a50*/  FADD.FTZ R54, -R109.reuse, R62 ;  /* 0x0000003e6d367221 */ /* 0x040fe20000010100 */
[C---:B------:R-:W-:Y:S01]  /*0a60*/  FADD.FTZ R63, -R109.reuse, R63 ;  /* 0x0000003f6d3f7221 */ /* 0x040fe20000010100 */
[C---:B------:R-:W-:Y:S01]  /*0a70*/  FADD.FTZ R64, -R109.reuse, R64 ;  /* 0x000000406d407221 */ /* 0x040fe20000010100 */
[C---:B------:R-:W-:Y:S01]  /*0a80*/  FADD.FTZ R65, -R109.reuse, R65 ;  /* 0x000000416d417221 */ /* 0x040fe20000010100 */
[C---:B------:R-:W-:Y:S01]  /*0a90*/  FADD.FTZ R66, -R109.reuse, R66 ;  /* 0x000000426d427221 */ /* 0x040fe20000010100 */
[----:B------:R-:W-:Y:S01]  /*0aa0*/  FADD.FTZ R67, -R109, R67 ;  /* 0x000000436d437221 */ /* 0x000fe20000010100 */
[C---:B------:R-:W-:Y:S01]  /*0ab0*/  FMUL.FTZ R91, R108.reuse, R57 ;  /* 0x000000396c5b7220 */ /* 0x040fe20000410000 */
[----:B------:R-:W-:Y:S01]  /*0ac0*/  FMUL.FTZ R109, R108, R59 ;  /* 0x0000003b6c6d7220 */ /* 0x000fe20000410000 */
[----:B------:R-:W-:Y:S01]  /*0ad0*/  FADD.FTZ R48, R113, R48 ;  /* 0x0000003071307221 */ /* 0x000fe20000010000 */
[----:B------:R-:W-:Y:S01]  /*0ae0*/  FADD.FTZ R12, R111, R12 ;  /* 0x0000000c6f0c7221 */ /* 0x000fe20000010000 */
[-C--:B------:R-:W-:Y:S01]  /*0af0*/  FFMA.FTZ R76, R91, R111.reuse, R76 ;  /* 0x0000006f5b4c7223 */ /* 0x080fe2000001004c */
[----:B------:R-:W-:Y:S01]  /*0b00*/  FMUL.FTZ R110, R102, R111 ;  /* 0x0000006f666e7220 */ /* 0x000fe20000410000 */
[----:B------:R-:W-:Y:S01]  /*0b10*/  SHF.L.U32 R55, R55, 0x10, RZ ;  /* 0x0000001037377819 */ /* 0x000fe200000006ff */
[----:B------:R-:W-:Y:S01]  /*0b20*/  FADD.FTZ R10, R49, R10 ;  /* 0x0000000a310a7221 */ /* 0x000fe20000010000 */
[-C--:B------:R-:W-:Y:S01]  /*0b30*/  FFMA.FTZ R74, R109, R49.reuse, R74 ;  /* 0x000000316d4a7223 */ /* 0x080fe2000001004a */
[----:B------:R-:W-:Y:S01]  /*0b40*/  FMUL.FTZ R111, R96, R49 ;  /* 0x00000031606f7220 */ /* 0x000fe20000410000 */
[----:B------:R-:W-:Y:S01]  /*0b50*/  FADD.FTZ R49, R69, R48 ;  /* 0x0000003045317221 */ /* 0x000fe20000010000 */
[----:B------:R-:W-:Y:S01]  /*0b60*/  FMUL.FTZ R118, R108, R118 ;  /* 0x000000766c767220 */ /* 0x000fe20000410000 */
[----:B------:R-:W-:-:S02]  /*0b70*/  FMUL.FTZ R90, R95, R55 ;  /* 0x000000375f5a7220 */ /* 0x000fc40000410000 */
[----:B------:R-:W-:Y:S01]  /*0b80*/  FADD.FTZ R57, R110, R49 ;  /* 0x000000316e397221 */ /* 0x000fe20000010000 */
[----:B------:R-:W-:Y:S01]  /*0b90*/  FFMA.FTZ R83, R118, R51, R83 ;  /* 0x0000003376537223 */ /* 0x000fe20000010053 */
[----:B------:R-:W-:Y:S01]  /*0ba0*/  FADD.FTZ R82, R51, R82 ;  /* 0x0000005233527221 */ /* 0x000fe20000010000 */
[----:B------:R-:W-:Y:S01]  /*0bb0*/  FFMA.FTZ R51, R120, R119, RZ ;  /* 0x0000007778337223 */ /* 0x000fe200000100ff */
[----:B------:R-:W-:Y:S01]  /*0bc0*/  FADD.FTZ R48, R90, R57 ;  /* 0x000000395a307221 */ /* 0x000fe20000010000 */
[----:B------:R-:W-:Y:S01]  /*0bd0*/  SHF.L.U32 R56, R56, 0x10, RZ ;  /* 0x0000001038387819 */ /* 0x000fe200000006ff */
[----:B------:R-:W-:Y:S01]  /*0be0*/  FADD.FTZ R11, R55, R11 ;  /* 0x0000000b370b7221 */ /* 0x000fe20000010000 */
[----:B------:R-:W-:Y:S01]  /*0bf0*/  FFMA.FTZ R75, R68, R55, R75 ;  /* 0x00000037444b7223 */ /* 0x000fe2000001004b */
[----:B------:R-:W-:Y:S01]  /*0c00*/  FMUL.FTZ R53, R108, R53 ;  /* 0x000000356c357220 */ /* 0x000fe20000410000 */
[----:B------:R-:W-:Y:S01]  /*0c10*/  FMUL.FTZ R55, R94, R61 ;  /* 0x0000003d5e377220 */ /* 0x000fe20000410000 */
[----:B------:R-:W-:Y:S01]  /*0c20*/  FFMA.FTZ R51, R118, R117, R51 ;  /* 0x0000007576337223 */ /* 0x000fe20000010033 */
[----:B------:R-:W-:Y:S01]  /*0c30*/  FADD.FTZ R48, R111, R48 ;  /* 0x000000306f307221 */ /* 0x000fe20000010000 */
[-C--:B------:R-:W-:Y:S01]  /*0c40*/  FFMA.FTZ R72, R53, R56.reuse, R72 ;  /* 0x0000003835487223 */ /* 0x080fe20000010048 */
[----:B------:R-:W-:Y:S01]  /*0c50*/  FADD.FTZ R8, R56, R8 ;  /* 0x0000000838087221 */ /* 0x000fe20000010000 */
[----:B------:R-:W-:Y:S01]  /*0c60*/  FMUL.FTZ R56, R97, R56 ;  /* 0x0000003861387220 */ /* 0x000fe20000410000 */
[----:B------:R-:W-:Y:S01]  /*0c70*/  FFMA.FTZ R51, R116, R115, R51 ;  /* 0x0000007374337223 */ /* 0x000fe20000010033 */
[----:B------:R-:W-:Y:S01]  /*0c80*/  FADD.FTZ R59, R55, R48 ;  /* 0x00000030373b7221 */ /* 0x000fe20000010000 */
[----:B------:R-:W-:Y:S01]  /*0c90*/  FMUL.FTZ R54, R108, R54 ;  /* 0x000000366c367220 */ /* 0x000fe20000410000 */
[----:B------:R-:W-:Y:S01]  /*0ca0*/  SHF.L.U32 R49, R58, 0x10, RZ ;  /* 0x000000103a317819 */ /* 0x000fe200000006ff */
[-C--:B------:R-:W-:Y:S01]  /*0cb0*/  FMUL.FTZ R57, R93, R60.reuse ;  /* 0x0000003c5d397220 */ /* 0x080fe20000410000 */
[----:B------:R-:W-:Y:S01]  /*0cc0*/  FFMA.FTZ R51, R114, R113, R51 ;  /* 0x0000007172337223 */ /* 0x000fe20000010033 */
[----:B------:R-:W-:Y:S01]  /*0cd0*/  FADD.FTZ R50, R59, R56 ;  /* 0x000000383b327221 */ /* 0x000fe20000010000 */
[----:B------:R-:W-:Y:S01]  /*0ce0*/  FADD.FTZ R7, R60, R7 ;  /* 0x000000073c077221 */ /* 0x000fe20000010000 */
[----:B------:R-:W-:Y:S01]  /*0cf0*/  FFMA.FTZ R19, R54, R60, R19 ;  /* 0x0000003c36137223 */ /* 0x000fe20000010013 */
        /* <DEDUP_REMOVED lines=10> */
[----:B------:R-:W-:Y:S01]  /*0da0*/  FADD.FTZ R9, R61, R9 ;  /* 0x000000093d097221 */ /* 0x000fe20000010000 */
[----:B------:R-:W-:Y:S01]  /*0db0*/  FFMA.FTZ R73, R52, R61, R73 ;  /* 0x0000003d34497223 */ /* 0x000fe20000010049 */
[C---:B------:R-:W-:Y:S01]  /*0dc0*/  PRMT R61, R71.reuse, 0x7632, R61 ;  /* 0x00007632473d7816 */ /* 0x040fe2000000003d */
[----:B------:R-:W-:Y:S01]  /*0dd0*/  FFMA.FTZ R48, R68, R90, R51 ;  /* 0x0000005a44307223 */ /* 0x000fe20000010033 */
[----:B------:R-:W-:Y:S01]  /*0de0*/  SHF.L.U32 R121, R71, 0x10, RZ ;  /* 0x0000001047797819 */ /* 0x000fe200000006ff */
[----:B------:R-:W-:Y:S01]  /*0df0*/  FADD.FTZ R51, R50, R59 ;  /* 0x0000003b32337221 */ /* 0x000fe20000010000 */
[----:B------:R-:W-:Y:S01]  /*0e00*/  FMUL.FTZ R60, R99, R70 ;  /* 0x00000046633c7220 */ /* 0x000fe20000410000 */
[----:B------:R-:W-:Y:S01]  /*0e10*/  SHF.L.U32 R71, R61, 0x10, RZ ;  /* 0x000000103d477819 */ /* 0x000fe200000006ff */
[----:B------:R-:W-:Y:S01]  /*0e20*/  FFMA.FTZ R123, R109, R111, R48 ;  /* 0x0000006f6d7b7223 */ /* 0x000fe20000010030 */
[----:B------:R-:W-:Y:S01]  /*0e30*/  FMUL.FTZ R61, R89, R121 ;  /* 0x00000079593d7220 */ /* 0x000fe20000410000 */
[----:B------:R-:W-:-:S02]  /*0e40*/  FADD.FTZ R50, R51, R60 ;  /* 0x0000003c33327221 */ /* 0x000fc40000010000 */
[----:B------:R-:W-:Y:S01]  /*0e50*/  FFMA.FTZ R48, R52, R55, R123 ;  /* 0x0000003734307223 */ /* 0x000fe2000001007b */
[----:B------:R-:W-:Y:S01]  /*0e60*/  FMUL.FTZ R62, R100, R71 ;  /* 0x00000047643e7220 */ /* 0x000fe20000410000 */
[----:B------:R-:W-:Y:S01]  /*0e70*/  FADD.FTZ R123, R50, R61 ;  /* 0x0000003d327b7221 */ /* 0x000fe20000010000 */
[----:B------:R-:W-:Y:S01]  /*0e80*/  FMUL.FTZ R63, R108, R63 ;  /* 0x0000003f6c3f7220 */ /* 0x000fe20000410000 */
[----:B------:R-:W-:Y:S02]  /*0e90*/  FFMA.FTZ R51, R53, R56, R48 ;  /* 0x0000003835337223 */ /* 0x000fe40000010030 */
[----:B------:R-:W-:Y:S01]  /*0ea0*/  FADD.FTZ R48, R123, R62 ;  /* 0x0000003e7b307221 */ /* 0x000fe20000010000 */
[----:B------:R-:W-:Y:S01]  /*0eb0*/  FFMA.FTZ R18, R63, R49, R18 ;  /* 0x000000313f127223 */ /* 0x000fe20000010012 */
[----:B------:R-:W-:Y:S01]  /*0ec0*/  FADD.FTZ R6, R49, R6 ;  /* 0x0000000631067221 */ /* 0x000fe20000010000 */
        /* <DEDUP_REMOVED lines=16> */
[----:B------:R-:W0:Y:S02]  /*0fd0*/  SHFL.DOWN PT, R48, R49, 0x8, 0x1f ;  /* 0x09001f0031307f89 */ /* 0x000e2400000e0000 */
[----:B0-----:R-:W-:Y:S02]  /*0fe0*/  FADD.FTZ R124, R49, R48 ;  /* 0x00000030317c7221 */ /* 0x001fe40000010000 */
[----:B------:R-:W0:Y:S04]  /*0ff0*/  SHFL.DOWN PT, R48, R123, 0x4, 0x1f ;  /* 0x08801f007b307f89 */ /* 0x000e2800000e0000 */
[----:B------:R-:W1:Y:S01]  /*1000*/  SHFL.DOWN PT, R125, R124, 0x4, 0x1f ;  /* 0x08801f007c7d7f89 */ /* 0x000e6200000e0000 */
[----:B0-----:R-:W-:Y:S01]  /*1010*/  FADD.FTZ R48, R123, R48 ;  /* 0x000000307b307221 */ /* 0x001fe20000010000 */
[----:B-1----:R-:W-:-:S04]  /*1020*/  FADD.FTZ R125, R124, R125 ;  /* 0x0000007d7c7d7221 */ /* 0x002fc80000010000 */
[----:B------:R-:W0:Y:S04]  /*1030*/  SHFL.DOWN PT, R49, R48, 0x2, 0x1f ;  /* 0x08401f0030317f89 */ /* 0x000e2800000e0000 */
[----:B------:R-:W1:Y:S01]  /*1040*/  SHFL.DOWN PT, R50, R125, 0x2, 0x1f ;  /* 0x08401f007d327f89 */ /* 0x000e6200000e0000 */
[----:B------:R-:W-:Y:S01]  /*1050*/  LOP3.LUT P1, RZ, R0, 0x1f, RZ, 0xc0, !PT ;  /* 0x0000001f00ff7812 */ /* 0x000fe2000782c0ff */
[----:B0-----:R-:W-:Y:S01]  /*1060*/  FADD.FTZ R51, R48, R49 ;  /* 0x0000003130337221 */ /* 0x001fe20000010000 */
[----:B-1----:R-:W-:-:S04]  /*1070*/  FADD.FTZ R50, R125, R50 ;  /* 0x000000327d327221 */ /* 0x002fc80000010000 */
[----:B------:R-:W0:Y:S04]  /*1080*/  SHFL.DOWN PT, R48, R51, 0x1, 0x1f ;  /* 0x08201f0033307f89 */ /* 0x000e2800000e0000 */
[----:B------:R-:W1:Y:S01]  /*1090*/  SHFL.DOWN PT, R49, R50, 0x1, 0x1f ;  /* 0x08201f0032317f89 */ /* 0x000e6200000e0000 */
[----:B------:R-:W-:Y:S01]  /*10a0*/  BSSY.RECONVERGENT B0, `(.L_x_808) ;  /* 0x000000d000007945 */ /* 0x000fe20003800200 */
[----:B0-----:R-:W-:Y:S01]  /*10b0*/  FADD.FTZ R48, R51, R48 ;  /* 0x0000003033307221 */ /* 0x001fe20000010000 */
[----:B-1----:R-:W-:Y:S02]  /*10c0*/  FADD.FTZ R49, R50, R49 ;  /* 0x0000003132317221 */ /* 0x002fe40000010000 */
[----:B------:R-:W-:Y:S05]  /*10d0*/  @P1 BRA `(.L_x_809) ;  /* 0x0000000000241947 */ /* 0x000fea0003800000 */
[----:B------:R-:W0:Y:S01]  /*10e0*/  S2R R0, SR_TID.X ;  /* 0x0000000000007919 */ /* 0x000e220000002100 */
[----:B------:R-:W1:Y:S01]  /*10f0*/  S2UR UR5, SR_CgaCtaId ;  /* 0x00000000000579c3 */ /* 0x000e620000008800 */
[----:B------:R-:W-:Y:S02]  /*1100*/  UMOV UR4, 0x400 ;  /* 0x0000040000047882 */ /* 0x000fe40000000000 */
[----:B-1----:R-:W-:-:S04]  /*1110*/  ULEA UR4, UR5, UR4, 0x18 ;  /* 0x0000000405047291 */ /* 0x002fc8000f8ec0ff */
[----:B------:R-:W-:Y:S02]  /*1120*/  UIADD3 UR5, UPT, UPT, UR4, 0x4040, URZ ;  /* 0x0000404004057890 */ /* 0x000fe4000fffe0ff */
[----:B------:R-:W-:Y:S01]  /*1130*/  @!UP1 UIADD3 UR5, UPT, UPT, UR4, 0x4000, URZ ;  /* 0x0000400004059890 */ /* 0x000fe2000fffe0ff */
[----:B0-----:R-:W-:-:S04]  /*1140*/  SHF.R.U32.HI R50, RZ, 0x2, R0 ;  /* 0x00000002ff327819 */ /* 0x001fc80000011600 */
[----:B------:R-:W-:-:S05]  /*1150*/  LOP3.LUT R50, R50, 0x38, RZ, 0xc0, !PT ;  /* 0x0000003832327812 */ /* 0x000fca00078ec0ff */
[----:B------:R0:W-:Y:S02]  /*1160*/  STS.64 [R50+UR5], R48 ;  /* 0x0000003032007988 */ /* 0x0001e40008000a05 */
.L_x_809:
[----:B------:R-:W-:Y:S05]  /*1170*/  BSYNC.RECONVERGENT B0 ;  /* 0x0000000000007941 */ /* 0x000fea0003800200 */
.L_x_808:
[----:B------:R-:W1:Y:S08]  /*1180*/  S2UR UR5, SR_CgaCtaId ;  /* 0x00000000000579c3 */ /* 0x000e700000008800 */
[----:B------:R-:W-:Y:S01]  /*1190*/  BAR.SYNC.DEFER_BLOCKING 0x0 ;  /* 0x0000000000007b1d */ /* 0x000fe20000010000 */
[----:B------:R-:W-:Y:S01]  /*11a0*/  ISETP.NE.U32.AND P1, PT, R86, RZ, PT ;  /* 0x000000ff5600720c */ /* 0x000fe20003f25070 */
[----:B------:R-:W-:Y:S01]  /*11b0*/  FADD.FTZ R5, R122, R5 ;  /* 0x000000057a057221 */ /* 0x000fe20000010000 */
[----:B------:R-:W-:Y:S01]  /*11c0*/  FFMA.FTZ R17, R64, R122, R17 ;  /* 0x0000007a40117223 */ /* 0x000fe20000010011 */
[----:B------:R-:W-:Y:S01]  /*11d0*/  FADD.FTZ R3, R121, R3 ;  /* 0x0000000379037221 */ /* 0x000fe20000010000 */
[----:B------:R-:W-:Y:S01]  /*11e0*/  ISETP.NE.AND.EX P1, PT, R87, RZ, PT, P1 ;  /* 0x000000ff5700720c */ /* 0x000fe20003f25310 */
[----:B------:R-:W-:Y:S01]  /*11f0*/  UMOV UR4, 0x400 ;  /* 0x0000040000047882 */ /* 0x000fe20000000000 */
[----:B------:R-:W-:Y:S01]  /*1200*/  FFMA.FTZ R15, R66, R121, R15 ;  /* 0x00000079420f7223 */ /* 0x000fe2000001000f */
[----:B------:R-:W-:Y:S01]  /*1210*/  FFMA.FTZ R16, R65, R70, R16 ;  /* 0x0000004641107223 */ /* 0x000fe20000010010 */
[----:B------:R-:W-:Y:S01]  /*1220*/  FADD.FTZ R4, R70, R4 ;  /* 0x0000000446047221 */ /* 0x000fe20000010000 */
[----:B------:R-:W-:Y:S01]  /*1230*/  FFMA.FTZ R14, R67, R71, R14 ;  /* 0x00000047430e7223 */ /* 0x000fe2000001000e */
[----:B------:R-:W-:Y:S01]  /*1240*/  FADD.FTZ R2, R71, R2 ;  /* 0x0000000247027221 */ /* 0x000fe20000010000 */
[----:B-1----:R-:W-:-:S04]  /*1250*/  ULEA UR4, UR5, UR4, 0x18 ;  /* 0x0000000405047291 */ /* 0x002fc8000f8ec0ff */
[----:B------:R-:W-:Y:S02]  /*1260*/  UIADD3 UR5, UPT, UPT, UR4, 0x4040, URZ ;  /* 0x0000404004057890 */ /* 0x000fe4000fffe0ff */
[----:B------:R-:W-:-:S09]  /*1270*/  @!UP1 UIADD3 UR5, UPT, UPT, UR4, 0x4000, URZ ;  /* 0x0000400004059890 */ /* 0x000fd2000fffe0ff */
        /* <DEDUP_REMOVED lines=21> */
[----:B------:R-:W0:Y:S02]  /*13d0*/  LDS.128 R48, [UR5] ;  /* 0x00000005ff307984 */ /* 0x000e240008000c00 */
[----:B0-----:R-:W-:Y:S01]  /*13e0*/  FADD.FTZ R87, R87, R48 ;  /* 0x0000003057577221 */ /* 0x001fe20000010000 */
[----:B------:R-:W-:Y:S01]  /*13f0*/  FADD.FTZ R86, R86, R49 ;  /* 0x0000003156567221 */ /* 0x000fe20000010000 */
[----:B------:R-:W0:Y:S02]  /*1400*/  LDC.U8 R48, c[0x0][0x410] ;  /* 0x00010400ff307b82 */ /* 0x000e240000000000 */
[----:B------:R-:W-:Y:S01]  /*1410*/  FADD.FTZ R50, R50, R87 ;  /* 0x0000005732327221 */ /* 0x000fe20000010000 */
[----:B------:R-:W-:-:S03]  /*1420*/  FADD.FTZ R51, R51, R86 ;  /* 0x0000005633337221 */ /* 0x000fc60000010000 */
[----:B------:R-:W-:Y:S01]  /*1430*/  FMUL.FTZ R50, R50, UR14 ;  /* 0x0000000e32327c20 */ /* 0x000fe20008410000 */
[----:B------:R-:W-:Y:S01]  /*1440*/  FMUL.FTZ R121, R51, UR14 ;  /* 0x0000000e33797c20 */ /* 0x000fe20008410000 */
[----:B0-----:R-:W-:-:S04]  /*1450*/  ISETP.NE.AND P3, PT, R48, RZ, PT ;  /* 0x000000ff3000720c */ /* 0x001fc80003f65270 */
[----:B------:R-:W-:Y:S01]  /*1460*/  FSEL R122, R50, RZ, !P3 ;  /* 0x000000ff327a7208 */ /* 0x000fe20005800000 */
[----:B------:R-:W-:Y:S08]  /*1470*/  @P1 BRA `(.L_x_810) ;  /* 0x00000008001c1947 */ /* 0x000ff00003800000 */
        /* <DEDUP_REMOVED lines=37> */
.L_x_812:
        /* <DEDUP_REMOVED lines=33> */
.L_x_811:
        /* <DEDUP_REMOVED lines=32> */
.L_x_814:
        /* <DEDUP_REMOVED lines=33> */
.L_x_810:
        /* <DEDUP_REMOVED lines=37> */
.L_x_816:
        /* <DEDUP_REMOVED lines=33> */
.L_x_815:
        /* <DEDUP_REMOVED lines=32> */
.L_x_817:
        /* <DEDUP_REMOVED lines=32> */
.L_x_813:
        /* <DEDUP_REMOVED lines=50> */
.L_x_820:
        /* <DEDUP_REMOVED lines=29> */
.L_x_819:
        /* <DEDUP_REMOVED lines=34> */
.L_x_822:
        /* <DEDUP_REMOVED lines=29> */
.L_x_818:
        /* <DEDUP_REMOVED lines=35> */
.L_x_824:
        /* <DEDUP_REMOVED lines=29> */
.L_x_823:
        /* <DEDUP_REMOVED lines=34> */
.L_x_825:
        /* <DEDUP_REMOVED lines=28> */
.L_x_821:
[----:B------:R-:W0:Y:S01]  /*3610*/  @P1 LDC.64 R54, c[0x0][0x478] ;  /* 0x00011e00ff361b82 */ /* 0x000e220000000a00 */
[----:B------:R-:W-:Y:S01]  /*3620*/  IADD3 R101, PT, PT, R101, 0x100, RZ ;  /* 0x0000010065657810 */ /* 0x000fe20007ffe0ff */
[----:B------:R-:W-:-:S04]  /*3630*/  UPLOP3.LUT UP1, UPT, UPT, UPT, UP1, 0x40, 0x4 ;  /* 0x000000000004789c */ /* 0x000fc80003f2e810 */
[C---:B------:R-:W-:Y:S02]  /*3640*/  IMAD.WIDE.U32 R68, R101.reuse, 0x10, R68 ;  /* 0x0000001065447825 */ /* 0x040fe400078e0044 */
[----:B------:R-:W1:Y:S02]  /*3650*/  @P2 LDC.64 R52, c[0x0][0x470] ;  /* 0x00011c00ff342b82 */ /* 0x000e640000000a00 */
        /* <DEDUP_REMOVED lines=39> */
.L_x_807:
        /* <DEDUP_REMOVED lines=16> */
.L_x_827:
        /* <DEDUP_REMOVED lines=11> */
.L_x_2819:


//--------------------- .text._ZN10layer_norm31ln_parallel_residual_bwd_kernelINS_13Kernel_traitsI13__nv_bfloat16S2_fS2_fjLj4096ELj1ELj1ELj8ELj16ENS_18Kernel_traits_baseILj4096ES2_S2_fS2_fjLj256EEEEELb1ELb0ELb0EEEvNS_9BwdParamsE --------------------------
	.section	.text._ZN10layer_norm31ln_parallel_residual_bwd_kernelINS_13Kernel_traitsI13__nv_bfloat16S2_fS2_fjLj4096ELj1ELj1ELj8ELj16ENS_18Kernel_traits_baseILj4096ES2_S2_fS2_fjLj256EEEEELb1ELb0ELb0EEEvNS_9BwdParamsE,"ax",@progbits
	.align	128
        .global         _ZN10layer_norm31ln_parallel_residual_bwd_kernelINS_13Kernel_traitsI13__nv_bfloat16S2_fS2_fjLj4096ELj1ELj1ELj8ELj16ENS_18Kernel_traits_baseILj4096ES2_S2_fS2_fjLj256EEEEELb1ELb0ELb0EEEvNS_9BwdParamsE
        .type           _ZN10layer_norm31ln_parallel_residual_bwd_kernelINS_13Kernel_traitsI13__nv_bfloat16S2_fS2_fjLj4096ELj1ELj1ELj8ELj16ENS_18Kernel_traits_baseILj4096ES2_S2_fS2_fjLj256EEEEELb1ELb0ELb0EEEvNS_9BwdParamsE,@function
        .size           _ZN10layer_norm31ln_parallel_residual_bwd_kernelINS_13Kernel_traitsI13__nv_bfloat16S2_fS2_fjLj4096ELj1ELj1ELj8ELj16ENS_18Kernel_traits_baseILj4096ES2_S2_fS2_fjLj256EEEEELb1ELb0ELb0EEEvNS_9BwdParamsE,(.L_x_2820 - _ZN10layer_norm31ln_parallel_residual_bwd_kernelINS_13Kernel_traitsI13__nv_bfloat16S2_fS2_fjLj4096ELj1ELj1ELj8ELj16ENS_18Kernel_traits_baseILj4096ES2_S2_fS2_fjLj256EEEEELb1ELb0ELb0EEEvNS_9BwdParamsE)
        .other          _ZN10layer_norm31ln_parallel_residual_bwd_kernelINS_13Kernel_traitsI13__nv_bfloat16S2_fS2_fjLj4096ELj1ELj1ELj8ELj16ENS_18Kernel_traits_baseILj4096ES2_S2_fS2_fjLj256EEEEELb1ELb0ELb0EEEvNS_9BwdParamsE,@"STO_CUDA_ENTRY STV_DEFAULT"
_ZN10layer_norm31ln_parallel_residual_bwd_kernelINS_13Kernel_traitsI13__nv_bfloat16S2_fS2_fjLj4096ELj1ELj1ELj8ELj16ENS_18Kernel_traits_baseILj4096ES2_S2_fS2_fjLj256EEEEELb1ELb0ELb0EEEvNS_9BwdParamsE:
.text._ZN10layer_norm31ln_parallel_residual_bwd_kernelINS_13Kernel_traitsI13__nv_bfloat16S2_fS2_fjLj4096ELj1ELj1ELj8ELj16ENS_18Kernel_traits_baseILj4096ES2_S2_fS2_fjLj256EEEEELb1ELb0ELb0EEEvNS_9BwdParamsE:
        /* <DEDUP_REMOVED lines=115> */
[----:B------:R-:W1:Y:S01]  /*0730*/  LDCU UR9, c[0x0][0x400] ;  /* 0x00008000ff0977ac */ /* 0x000e620008000800 */
[----:B------:R-:W2:Y:S01]  /*0740*/  LDCU.64 UR6, c[0x0][0x478] ;  /* 0x00008f00ff0677ac */ /* 0x000ea20008000a00 */
[----:B------:R-:W3:Y:S01]  /*0750*/  LDCU.64 UR16, c[0x0][0x438] ;  /* 0x00008700ff1077ac */ /* 0x000ee20008000a00 */
[----:B------:R-:W4:Y:S06]  /*0760*/  LDCU.64 UR12, c[0x0][0x470] ;  /* 0x00008e00ff0c77ac */ /* 0x000f2c0008000a00 */
.L_x_855:
[----:B0--3--:R-:W0:Y:S08]  /*0770*/  LDC.64 R108, c[0x0][0x3c0] ;  /* 0x0000f000ff6c7b82 */ /* 0x009e300000000a00 */
[----:B------:R-:W1:Y:S08]  /*0780*/  LDC.64 R110, c[0x0][0x3c8] ;  /* 0x0000f200ff6e7b82 */ /* 0x000e700000000a00 */
[----:B------:R-:W2:Y:S01]  /*0790*/  LDC R2, c[0x0][0x388] ;  /* 0x0000e200ff027b82 */ /* 0x000ea20000000800 */
[----:B0-----:R-:W-:-:S06]  /*07a0*/  IMAD.WIDE R108, R129, 0x4, R108 ;  /* 0x00000004816c7825 */ /* 0x001fcc00078e026c */
[----:B------:R-:W3:Y:S01]  /*07b0*/  LDG.E R108, desc[UR10][R108.64] ;  /* 0x0000000a6c6c7981 */ /* 0x000ee2000c1e1900 */
[----:B-1----:R-:W-:-:S05]  /*07c0*/  IMAD.WIDE R110, R129, 0x4, R110 ;  /* 0x00000004816e7825 */ /* 0x002fca00078e026e */
[----:B-----5:R0:W5:Y:S01]  /*07d0*/  LDG.E R131, desc[UR10][R110.64] ;  /* 0x0000000a6e837981 */ /* 0x020162000c1e1900 */
[----:B--2---:R-:W-:-:S05]  /*07e0*/  IMAD R112, R129, R2, RZ ;  /* 0x0000000281707224 */ /* 0x004fca00078e02ff */
        /* <DEDUP_REMOVED lines=8> */
[----:B---3--:R-:W-:Y:S01]  /*0870*/  FSEL R165, R108, RZ, !P3 ;  /* 0x000000ff6ca57208 */ /* 0x008fe20005800000 */
[----:B0-----:R-:W-:Y:S06]  /*0880*/  @!P1 BRA `(.L_x_830) ;  /* 0x0000000800449947 */ /* 0x001fec0003800000 */
[----:B------:R-:W0:Y:S08]  /*0890*/  LDC.64 R116, c[0x0][0x428] ;  /* 0x00010a00ff747b82 */ /* 0x000e300000000a00 */
[----:B------:R-:W1:Y:S08]  /*08a0*/  LDC.64 R120, c[0x0][0x430] ;  /* 0x00010c00ff787b82 */ /* 0x000e700000000a00 */
[----:B------:R-:W2:Y:S01]  /*08b0*/  LDC.64 R124, c[0x0][0x3a8] ;  /* 0x0000ea00ff7c7b82 */ /* 0x000ea20000000a00 */
[----:B0-----:R-:W-:Y:S01]  /*08c0*/  IMAD.WIDE.U32 R116, R128, 0x10, R116 ;  /* 0x0000001080747825 */ /* 0x001fe200078e0074 */
[----:B----4-:R-:W-:-:S06]  /*08d0*/  ISETP.NE.U32.AND P1, PT, RZ, UR12, PT ;  /* 0x0000000cff007c0c */ /* 0x010fcc000bf25070 */
[----:B------:R-:W0:Y:S01]  /*08e0*/  LDC.64 R134, c[0x0][0x3b0] ;  /* 0x0000ec00ff867b82 */ /* 0x000e220000000a00 */
[----:B------:R-:W3:Y:S01]  /*08f0*/  LDG.E.128 R116, desc[UR10][R116.64] ;  /* 0x0000000a74747981 */ /* 0x000ee2000c1e1d00 */
[----:B-1----:R-:W-:-:S06]  /*0900*/  IMAD.WIDE.U32 R120, R128, 0x10, R120 ;  /* 0x0000001080787825 */ /* 0x002fcc00078e0078 */
[----:B------:R-:W4:Y:S01]  /*0910*/  LDG.E.128 R120, desc[UR10][R120.64] ;  /* 0x0000000a78787981 */ /* 0x000f22000c1e1d00 */
[----:B--2---:R-:W-:-:S05]  /*0920*/  IMAD.WIDE.U32 R124, R128, 0x20, R124 ;  /* 0x00000020807c7825 */ /* 0x004fca00078e007c */
[----:B------:R-:W2:Y:S04]  /*0930*/  LDG.E.128 R112, desc[UR10][R124.64] ;  /* 0x0000000a7c707981 */ /* 0x000ea8000c1e1d00 */
[----:B------:R-:W2:Y:S01]  /*0940*/  LDG.E.128 R108, desc[UR10][R124.64+0x10] ;  /* 0x0000100a7c6c7981 */ /* 0x000ea2000c1e1d00 */
[----:B------:R-:W-:Y:S01]  /*0950*/  ISETP.NE.U32.AND P0, PT, RZ, UR16, PT ;  /* 0x00000010ff007c0c */ /* 0x000fe2000bf05070 */
[----:B0-----:R-:W-:Y:S01]  /*0960*/  IMAD.WIDE.U32 R134, R128, 0x8, R134 ;  /* 0x0000000880867825 */ /* 0x001fe200078e0086 */
[----:B------:R-:W-:Y:S02]  /*0970*/  ISETP.NE.AND.EX P1, PT, RZ, UR13, PT, P1 ;  /* 0x0000000dff007c0c */ /* 0x000fe4000bf25310 */
[----:B------:R-:W-:Y:S02]  /*0980*/  ISETP.NE.AND.EX P0, PT, RZ, UR17, PT, P0 ;  /* 0x00000011ff007c0c */ /* 0x000fe4000bf05300 */
[----:B------:R-:W-:Y:S01]  /*0990*/  SHF.L.U32 R130, R144, 0x10, RZ ;  /* 0x0000001090827819 */ /* 0x000fe200000006ff */
[----:B------:R0:W5:Y:S08]  /*09a0*/  LDG.E.64 R124, desc[UR10][R134.64] ;  /* 0x0000000a867c7981 */ /* 0x000170000c1e1b00 */
[----:B------:R-:W1:Y:S08]  /*09b0*/  @P1 LDC.64 R136, c[0x0][0x3b8] ;  /* 0x0000ee00ff881b82 */ /* 0x000e700000000a00 */
[----:B------:R-:W1:Y:S01]  /*09c0*/  @P0 LDC.64 R132, c[0x0][0x438] ;  /* 0x00010e00ff840b82 */ /* 0x000e620000000a00 */
[----:B0-----:R-:W-:Y:S01]  /*09d0*/  SHF.L.U32 R134, R147, 0x10, RZ ;  /* 0x0000001093867819 */ /* 0x001fe200000006ff */
[----:B-1----:R-:W-:-:S05]  /*09e0*/  @P1 IMAD.WIDE.U32 R136, R128, 0x8, R136 ;  /* 0x0000000880881825 */ /* 0x002fca00078e0088 */
[----:B------:R-:W5:Y:S01]  /*09f0*/  @P1 LDG.E.64 R168, desc[UR10][R136.64] ;  /* 0x0000000a88a81981 */ /* 0x000f62000c1e1b00 */
[----:B------:R-:W-:-:S05]  /*0a00*/  @P0 IMAD.WIDE.U32 R132, R128, 0x20, R132 ;  /* 0x0000002080840825 */ /* 0x000fca00078e0084 */
[----:B------:R-:W5:Y:S04]  /*0a10*/  @P0 LDG.E.128 R16, desc[UR10][R132.64] ;  /* 0x0000000a84100981 */ /* 0x000f68000c1e1d00 */
[----:B------:R0:W5:Y:S02]  /*0a20*/  @P0 LDG.E.128 R12, desc[UR10][R132.64+0x10] ;  /* 0x0000100a840c0981 */ /* 0x000164000c1e1d00 */
[----:B0-----:R-:W-:Y:S02]  /*0a30*/  SHF.L.U32 R133, R146, 0x10, RZ ;  /* 0x0000001092857819 */ /* 0x001fe400000006ff */
[----:B------:R-:W-:Y:S02]  /*0a40*/  SHF.L.U32 R132, R145, 0x10, RZ ;  /* 0x0000001091847819 */ /* 0x000fe400000006ff */
[----:B------:R-:W-:-:S02]  /*0a50*/  SHF.L.U32 R174, R176, 0x10, RZ ;  /* 0x00000010b0ae7819 */ /* 0x000fc400000006ff */
[----:B------:R-:W-:Y:S02]  /*0a60*/  SHF.L.U32 R162, R177, 0x10, RZ ;  /* 0x00000010b1a27819 */ /* 0x000fe400000006ff */
[----:B------:R-:W-:Y:S02]  /*0a70*/  SHF.L.U32 R195, R167, 0x10, RZ ;  /* 0x00000010a7c37819 */ /* 0x000fe400000006ff */
[----:B------:R-:W-:Y:S02]  /*0a80*/  SHF.L.U32 R194, R175, 0x10, RZ ;  /* 0x00000010afc27819 */ /* 0x000fe400000006ff */
[C---:B---3--:R-:W-:Y:S02]  /*0a90*/  PRMT R138, R117.reuse, 0x7632, R138 ;  /* 0x00007632758a7816 */ /* 0x048fe4000000008a */
[----:B------:R-:W-:Y:S02]  /*0aa0*/  SHF.L.U32 R161, R117, 0x10, RZ ;  /* 0x0000001075a17819 */ /* 0x000fe400000006ff */
[----:B------:R-:W-:-:S02]  /*0ab0*/  PRMT R190, R119, 0x7632, R190 ;  /* 0x0000763277be7816 */ /* 0x000fc400000000be */
[----:B------:R-:W-:Y:S02]  /*0ac0*/  SHF.L.U32 R191, R119, 0x10, RZ ;  /* 0x0000001077bf7819 */ /* 0x000fe400000006ff */
[C---:B----4-:R-:W-:Y:S02]  /*0ad0*/  PRMT R117, R120.reuse, 0x7632, R117 ;  /* 0x0000763278757816 */ /* 0x050fe40000000075 */
[----:B------:R-:W-:Y:S02]  /*0ae0*/  SHF.L.U32 R119, R120, 0x10, RZ ;  /* 0x0000001078777819 */ /* 0x000fe400000006ff */
[----:B------:R-:W-:Y:S02]  /*0af0*/  SHF.L.U32 R173, R122, 0x10, RZ ;  /* 0x000000107aad7819 */ /* 0x000fe400000006ff */
[----:B------:R-:W-:Y:S02]  /*0b00*/  SHF.L.U32 R120, R94, 0x10, RZ ;  /* 0x000000105e787819 */ /* 0x000fe400000006ff */
[----:B------:R-:W-:-:S02]  /*0b10*/  PRMT R3, R116, 0x7632, R3 ;  /* 0x0000763274037816 */ /* 0x000fc40000000003 */
[----:B------:R-:W-:Y:S02]  /*0b20*/  SHF.L.U32 R159, R116, 0x10, RZ ;  /* 0x00000010749f7819 */ /* 0x000fe400000006ff */
[----:B------:R-:W-:Y:S02]  /*0b30*/  SHF.L.U32 R116, R92, 0x10, RZ ;  /* 0x000000105c747819 */ /* 0x000fe400000006ff */
[C---:B------:R-:W-:Y:S02]  /*0b40*/  PRMT R160, R118.reuse, 0x7632, R160 ;  /* 0x0000763276a07816 */ /* 0x040fe400000000a0 */
[----:B------:R-:W-:Y:S02]  /*0b50*/  SHF.L.U32 R166, R118, 0x10, RZ ;  /* 0x0000001076a67819 */ /* 0x000fe400000006ff */
[----:B------:R-:W-:Y:S01]  /*0b60*/  PRMT R137, R122, 0x7632, R137 ;  /* 0x000076327a897816 */ /* 0x000fe20000000089 */
[----:B------:R-:W-:Y:S01]  /*0b70*/  FMUL.FTZ R120, R120, R173 ;  /* 0x000000ad78787220 */ /* 0x000fe20000410000 */
[----:B------:R-:W-:Y:S01]  /*0b80*/  SHF.L.U32 R163, R121, 0x10, RZ ;  /* 0x0000001079a37819 */ /* 0x000fe200000006ff */
[----:B--2---:R-:W-:Y:S01]  /*0b90*/  FADD.FTZ R112, -R165, R112 ;  /* 0x00000070a5707221 */ /* 0x004fe20000010100 */
[----:B------:R-:W-:-:S02]  /*0ba0*/  SHF.L.U32 R193, R123, 0x10, RZ ;  /* 0x000000107bc17819 */ /* 0x000fc400000006ff */
[----:B------:R-:W-:Y:S02]  /*0bb0*/  SHF.L.U32 R118, R93, 0x10, RZ ;  /* 0x000000105d767819 */ /* 0x000fe400000006ff */
[----:B------:R-:W-:Y:S02]  /*0bc0*/  SHF.L.U32 R122, R95, 0x10, RZ ;  /* 0x000000105f7a7819 */ /* 0x000fe400000006ff */
[----:B------:R-:W-:Y:S01]  /*0bd0*/  PRMT R136, R121, 0x7632, R136 ;  /* 0x0000763279887816 */ /* 0x000fe20000000088 */
[----:B------:R-:W-:Y:S01]  /*0be0*/  FMUL.FTZ R121, R116, R119 ;  /* 0x0000007774797220 */ /* 0x000fe20000410000 */
[----:B------:R-:W-:Y:S01]  /*0bf0*/  PRMT R192, R123, 0x7632, R192 ;  /* 0x000076327bc07816 */ /* 0x000fe200000000c0 */
[----:B------:R-:W-:Y:S01]  /*0c00*/  FMUL.FTZ R123, R118, R163 ;  /* 0x000000a3767b7220 */ /* 0x000fe20000410000 */
[----:B------:R-:W-:Y:S01]  /*0c10*/  SHF.L.U32 R116, R3, 0x10, RZ ;  /* 0x0000001003747819 */ /* 0x000fe200000006ff */
[----:B------:R-:W-:Y:S01]  /*0c20*/  FMUL.FTZ R135, R122, R193 ;  /* 0x000000c17a877220 */ /* 0x000fe20000410000 */
[----:B------:R-:W-:Y:S01]  /*0c30*/  FFMA.FTZ R133, R133, R166, R120 ;  /* 0x000000a685857223 */ /* 0x000fe20000010078 */
[----:B-----5:R-:W-:Y:S01]  /*0c40*/  FMUL.FTZ R3, R131, R112 ;  /* 0x0000007083037220 */ /* 0x020fe20000410000 */
[----:B------:R-:W-:Y:S01]  /*0c50*/  SHF.L.U32 R118, R180, 0x10, RZ ;  /* 0x00000010b4767819 */ /* 0x000fe200000006ff */
[----:B------:R-:W-:Y:S01]  /*0c60*/  FADD.FTZ R114, -R165, R114 ;  /* 0x00000072a5727221 */ /* 0x000fe20000010100 */
[----:B------:R-:W-:Y:S01]  /*0c70*/  SHF.L.U32 R120, R117, 0x10, RZ ;  /* 0x0000001075787819 */ /* 0x000fe200000006ff */
[----:B------:R-:W-:Y:S01]  /*0c80*/  FFMA.FTZ R130, R130, R159, R121 ;  /* 0x0000009f82827223 */ /* 0x000fe20000010079 */
[----:B------:R-:W-:Y:S01]  /*0c90*/  FFMA.FTZ R134, R134, R191, R135 ;  /* 0x000000bf86867223 */ /* 0x000fe20000010087 */
[----:B------:R-:W-:Y:S01]  /*0ca0*/  FADD.FTZ R64, R64, R159 ;  /* 0x0000009f40407221 */ /* 0x000fe20000010000 */
[----:B------:R-:W-:Y:S01]  /*0cb0*/  FFMA.FTZ R80, R3, R159, R80 ;  /* 0x0000009f03507223 */ /* 0x000fe20000010050 */
[----:B------:R-:W-:Y:S01]  /*0cc0*/  SHF.L.U32 R135, R181, 0x10, RZ ;  /* 0x00000010b5877819 */ /* 0x000fe200000006ff */
[----:B------:R-:W-:Y:S01]  /*0cd0*/  FMUL.FTZ R159, R131, R114 ;  /* 0x00000072839f7220 */ /* 0x000fe20000410000 */
[----:B------:R-:W-:Y:S01]  /*0ce0*/  SHF.L.U32 R117, R137, 0x10, RZ ;  /* 0x0000001089757819 */ /* 0x000fe200000006ff */
[----:B------:R-:W-:Y:S01]  /*0cf0*/  FMUL.FTZ R118, R118, R120 ;  /* 0x0000007876767220 */ /* 0x000fe20000410000 */
[C---:B------:R-:W-:Y:S01]  /*0d00*/  FADD.FTZ R108, -R165.reuse, R108 ;  /* 0x0000006ca56c7221 */ /* 0x040fe20000010100 */
[----:B------:R-:W-:Y:S01]  /*0d10*/  SHF.L.U32 R172, R160, 0x10, RZ ;  /* 0x00000010a0ac7819 */ /* 0x000fe200000006ff */
[----:B------:R-:W-:Y:S01]  /*0d20*/  FADD.FTZ R160, -R165, R113 ;  /* 0x00000071a5a07221 */ /* 0x000fe20000010100 */
[-C--:B------:R-:W-:Y:S01]  /*0d30*/  FFMA.FTZ R132, R132, R161.reuse, R123 ;  /* 0x000000a184847223 */ /* 0x080fe2000001007b */
[----:B------:R-:W-:Y:S01]  /*0d40*/  FADD.FTZ R66, R66, R161 ;  /* 0x000000a142427221 */ /* 0x000fe20000010000 */
[----:B------:R-:W-:Y:S01]  /*0d50*/  FFMA.FTZ R82, R159, R161, R82 ;  /* 0x000000a19f527223 */ /* 0x000fe20000010052 */
[----:B------:R-:W-:Y:S01]  /*0d60*/  SHF.L.U32 R123, R178, 0x10, RZ ;  /* 0x00000010b27b7819 */ /* 0x000fe200000006ff */
[----:B------:R-:W-:Y:S01]  /*0d70*/  FFMA.FTZ R135, R135, R116, R118 ;  /* 0x0000007487877223 */ /* 0x000fe20000010076 */
[----:B------:R-:W-:Y:S01]  /*0d80*/  SHF.L.U32 R164, R136, 0x10, RZ ;  /* 0x0000001088a47819 */ /* 0x000fe200000006ff */
[----:B------:R-:W-:Y:S01]  /*0d90*/  FMUL.FTZ R161, R131, R108 ;  /* 0x0000006c83a17220 */ /* 0x000fe20000410000 */
[----:B------:R-:W-:Y:S01]  /*0da0*/  FMUL.FTZ R137, R174, R117 ;  /* 0x00000075ae897220 */ /* 0x000fe20000410000 */
[----:B------:R-:W-:Y:S01]  /*0db0*/  FADD.FTZ R118, -R165, R109 ;  /* 0x0000006da5767221 */ /* 0x000fe20000010100 */
[----:B------:R-:W-:Y:S01]  /*0dc0*/  FADD.FTZ R108, RZ, R130 ;  /* 0x00000082ff6c7221 */ /* 0x000fe20000010000 */
[----:B------:R-:W-:Y:S01]  /*0dd0*/  FMUL.FTZ R160, R131, R160 ;  /* 0x000000a083a07220 */ /* 0x000fe20000410000 */
[----:B------:R-:W-:Y:S01]  /*0de0*/  FFMA.FTZ R109, R3, R130, RZ ;  /* 0x00000082036d7223 */ /* 0x000fe200000100ff */
[----:B------:R-:W-:Y:S01]  /*0df0*/  SHF.L.U32 R121, R179, 0x10, RZ ;  /* 0x00000010b3797819 */ /* 0x000fe200000006ff */
[----:B------:R-:W-:Y:S01]  /*0e00*/  FADD.FTZ R112, -R165, R111 ;  /* 0x0000006fa5707221 */ /* 0x000fe20000010100 */
[----:B------:R-:W-:Y:S01]  /*0e10*/  SHF.L.U32 R122, R138, 0x10, RZ ;  /* 0x000000108a7a7819 */ /* 0x000fe200000006ff */
[----:B------:R-:W-:Y:S01]  /*0e20*/  FMUL.FTZ R136, R123, R164 ;  /* 0x000000a47b887220 */ /* 0x000fe20000410000 */
[----:B------:R-:W-:Y:S01]  /*0e30*/  FFMA.FTZ R137, R162, R172, R137 ;  /* 0x000000aca2897223 */ /* 0x000fe20000010089 */
[----:B------:R-:W-:Y:S01]  /*0e40*/  FADD.FTZ R111, R108, R135 ;  /* 0x000000876c6f7221 */ /* 0x000fe20000010000 */
[----:B------:R-:W-:Y:S01]  /*0e50*/  FADD.FTZ R162, -R165, R115 ;  /* 0x00000073a5a27221 */ /* 0x000fe20000010100 */
        /* <DEDUP_REMOVED lines=11> */
[----:B------:R-:W-:Y:S01]  /*0f10*/  SHF.L.U32 R192, R192, 0x10, RZ ;  /* 0x00000010c0c07819 */ /* 0x000fe200000006ff */
[----:B------:R-:W-:Y:S01]  /*0f20*/  FADD.FTZ R35, R35, R164 ;  /* 0x000000a423237221 */ /* 0x000fe20000010000 */
[----:B------:R-:W-:Y:S01]  /*0f30*/  FFMA.FTZ R51, R162, R164, R51 ;  /* 0x000000a4a2337223 */ /* 0x000fe20000010033 */
[----:B------:R-:W-:Y:S01]  /*0f40*/  FADD.FTZ R108, R108, R133 ;  /* 0x000000856c6c7221 */ /* 0x000fe20000010000 */
[----:B------:R-:W-:Y:S01]  /*0f50*/  FMUL.FTZ R164, R131, R118 ;  /* 0x0000007683a47220 */ /* 0x000fe20000410000 */
[----:B------:R-:W-:Y:S01]  /*0f60*/  FFMA.FTZ R109, R161, R133, R110 ;  /* 0x00000085a16d7223 */ /* 0x000fe2000001006e */
[----:B------:R-:W-:Y:S01]  /*0f70*/  SHF.L.U32 R190, R190, 0x10, RZ ;  /* 0x00000010bebe7819 */ /* 0x000fe200000006ff */
[----:B------:R-:W-:Y:S01]  /*0f80*/  FADD.FTZ R111, R108, R137 ;  /* 0x000000896c6f7221 */ /* 0x000fe20000010000 */
[----:B------:R-:W-:Y:S01]  /*0f90*/  FMUL.FTZ R195, R195, R192 ;  /* 0x000000c0c3c37220 */ /* 0x000fe20000410000 */
        /* <DEDUP_REMOVED lines=32> */
.L_x_830:
[----:B----4-:R-:W-:Y:S05]  /*11a0*/  BSYNC.RECONVERGENT B0 ;  /* 0x0000000000007941 */ /* 0x010fea0003800200 */
.L_x_829:
[----:B------:R-:W-:Y:S04]  /*11b0*/  BSSY.RECONVERGENT B0, `(.L_x_831) ;  /* 0x0000092000007945 */ /* 0x000fe80003800200 */
[----:B------:R-:W-:Y:S05]  /*11c0*/  @!P2 BRA `(.L_x_832) ;  /* 0x000000080040a947 */ /* 0x000fea0003800000 */
[----:B------:R-:W0:Y:S08]  /*11d0*/  LDC.64 R116, c[0x0][0x428] ;  /* 0x00010a00ff747b82 */ /* 0x000e300000000a00 */
[----:B------:R-:W1:Y:S08]  /*11e0*/  LDC.64 R120, c[0x0][0x430] ;  /* 0x00010c00ff787b82 */ /* 0x000e700000000a00 */
[----:B------:R-:W2:Y:S01]  /*11f0*/  LDC.64 R126, c[0x0][0x3a8] ;  /* 0x0000ea00ff7e7b82 */ /* 0x000ea20000000a00 */
[----:B0-----:R-:W-:Y:S01]  /*1200*/  IMAD.WIDE.U32 R116, R173, 0x10, R116 ;  /* 0x00000010ad747825 */ /* 0x001fe200078e0074 */
[----:B------:R-:W-:-:S06]  /*1210*/  ISETP.NE.U32.AND P1, PT, RZ, UR12, PT ;  /* 0x0000000cff007c0c */ /* 0x000fcc000bf25070 */
[----:B------:R-:W0:Y:S01]  /*1220*/  LDC.64 R142, c[0x0][0x3b0] ;  /* 0x0000ec00ff8e7b82 */ /* 0x000e220000000a00 */
[----:B------:R-:W3:Y:S01]  /*1230*/  LDG.E.128 R116, desc[UR10][R116.64] ;  /* 0x0000000a74747981 */ /* 0x000ee2000c1e1d00 */
[----:B-1----:R-:W-:-:S06]  /*1240*/  IMAD.WIDE.U32 R120, R173, 0x10, R120 ;  /* 0x00000010ad787825 */ /* 0x002fcc00078e0078 */
[----:B------:R-:W4:Y:S01]  /*1250*/  LDG.E.128 R120, desc[UR10][R120.64] ;  /* 0x0000000a78787981 */ /* 0x000f22000c1e1d00 */
[----:B--2---:R-:W-:-:S05]  /*1260*/  IMAD.WIDE.U32 R126, R173, 0x20, R126 ;  /* 0x00000020ad7e7825 */ /* 0x004fca00078e007e */
[----:B------:R-:W2:Y:S04]  /*1270*/  LDG.E.128 R112, desc[UR10][R126.64] ;  /* 0x0000000a7e707981 */ /* 0x000ea8000c1e1d00 */
[----:B------:R-:W2:Y:S01]  /*1280*/  LDG.E.128 R108, desc[UR10][R126.64+0x10] ;  /* 0x0000100a7e6c7981 */ /* 0x000ea2000c1e1d00 */
[----:B------:R-:W-:Y:S01]  /*1290*/  ISETP.NE.AND.EX P1, PT, RZ, UR13, PT, P1 ;  /* 0x0000000dff007c0c */ /* 0x000fe2000bf25310 */
[----:B0-----:R-:W-:Y:S01]  /*12a0*/  IMAD.WIDE.U32 R142, R173, 0x8, R142 ;  /* 0x00000008ad8e7825 */ /* 0x001fe200078e008e */
[----:B------:R-:W-:-:S04]  /*12b0*/  ISETP.NE.U32.AND P0, PT, RZ, UR16, PT ;  /* 0x00000010ff007c0c */ /* 0x000fc8000bf05070 */
[----:B------:R-:W-:Y:S02]  /*12c0*/  ISETP.NE.AND.EX P0, PT, RZ, UR17, PT, P0 ;  /* 0x00000011ff007c0c */ /* 0x000fe4000bf05300 */
[----:B------:R-:W-:Y:S01]  /*12d0*/  SHF.L.U32 R156, R184, 0x10, RZ ;  /* 0x00000010b89c7819 */ /* 0x000fe200000006ff */
[----:B------:R0:W5:Y:S04]  /*12e0*/  LDG.E.64 R126, desc[UR10][R142.64] ;  /* 0x0000000a8e7e7981 */ /* 0x000168000c1e1b00 */
[----:B------:R-:W1:Y:S08]  /*12f0*/  @P1 LDC.64 R148, c[0x0][0x3b8] ;  /* 0x0000ee00ff941b82 */ /* 0x000e700000000a00 */
[----:B------:R-:W0:Y:S01]  /*1300*/  @P0 LDC.64 R140, c[0x0][0x438] ;  /* 0x00010e00ff8c0b82 */ /* 0x000e220000000a00 */
[----:B------:R-:W-:Y:S01]  /*1310*/  SHF.L.U32 R139, R88, 0x10, RZ ;  /* 0x00000010588b7819 */ /* 0x000fe200000006ff */
[----:B-1----:R-:W-:-:S05]  /*1320*/  @P1 IMAD.WIDE.U32 R148, R173, 0x8, R148 ;  /* 0x00000008ad941825 */ /* 0x002fca00078e0094 */
[----:B------:R-:W5:Y:S01]  /*1330*/  @P1 LDG.E.64 R170, desc[UR10][R148.64] ;  /* 0x0000000a94aa1981 */ /* 0x000f62000c1e1b00 */
[----:B0-----:R-:W-:Y:S01]  /*1340*/  @P0 IMAD.WIDE.U32 R140, R173, 0x20, R140 ;  /* 0x00000020ad8c0825 */ /* 0x001fe200078e008c */
[----:B------:R-:W-:-:S04]  /*1350*/  SHF.L.U32 R155, R185, 0x10, RZ ;  /* 0x00000010b99b7819 */ /* 0x000fc800000006ff */
[----:B------:R-:W5:Y:S04]  /*1360*/  @P0 LDG.E.128 R8, desc[UR10][R140.64] ;  /* 0x0000000a8c080981 */ /* 0x000f68000c1e1d00 */
[----:B------:R0:W5:Y:S01]  /*1370*/  @P0 LDG.E.128 R4, desc[UR10][R140.64+0x10] ;  /* 0x0000100a8c040981 */ /* 0x000162000c1e1d00 */
[----:B------:R-:W-:Y:S02]  /*1380*/  SHF.L.U32 R142, R91, 0x10, RZ ;  /* 0x000000105b8e7819 */ /* 0x000fe400000006ff */
[----:B------:R-:W-:Y:S02]  /*1390*/  SHF.L.U32 R143, R189, 0x10, RZ ;  /* 0x00000010bd8f7819 */ /* 0x000fe400000006ff */
[----:B0-----:R-:W-:Y:S02]  /*13a0*/  SHF.L.U32 R141, R90, 0x10, RZ ;  /* 0x000000105a8d7819 */ /* 0x001fe400000006ff */
[----:B------:R-:W-:-:S02]  /*13b0*/  SHF.L.U32 R140, R89, 0x10, RZ ;  /* 0x00000010598c7819 */ /* 0x000fc400000006ff */
[----:B------:R-:W-:Y:S02]  /*13c0*/  SHF.L.U32 R198, R182, 0x10, RZ ;  /* 0x00000010b6c67819 */ /* 0x000fe400000006ff */
[----:B------:R-:W-:Y:S02]  /*13d0*/  SHF.L.U32 R197, R183, 0x10, RZ ;  /* 0x00000010b7c57819 */ /* 0x000fe400000006ff */
[C---:B---3--:R-:W-:Y:S02]  /*13e0*/  PRMT R151, R117.reuse, 0x7632, R151 ;  /* 0x0000763275977816 */ /* 0x048fe40000000097 */
[----:B------:R-:W-:Y:S02]  /*13f0*/  SHF.L.U32 R153, R117, 0x10, RZ ;  /* 0x0000001075997819 */ /* 0x000fe400000006ff */
[C---:B------:R-:W-:Y:S02]  /*1400*/  PRMT R193, R119.reuse, 0x7632, R193 ;  /* 0x0000763277c17816 */ /* 0x040fe400000000c1 */
[----:B------:R-:W-:-:S02]  /*1410*/  SHF.L.U32 R195, R119, 0x10, RZ ;  /* 0x0000001077c37819 */ /* 0x000fc400000006ff */
[----:B----4-:R-:W-:Y:S02]  /*1420*/  PRMT R149, R122, 0x7632, R149 ;  /* 0x000076327a957816 */ /* 0x010fe40000000095 */
[----:B------:R-:W-:Y:S02]  /*1430*/  SHF.L.U32 R119, R120, 0x10, RZ ;  /* 0x0000001078777819 */ /* 0x000fe400000006ff */
[----:B------:R-:W-:Y:S02]  /*1440*/  SHF.L.U32 R191, R122, 0x10, RZ ;  /* 0x000000107abf7819 */ /* 0x000fe400000006ff */
[----:B------:R-:W-:Y:S02]  /*1450*/  SHF.L.U32 R117, R84, 0x10, RZ ;  /* 0x0000001054757819 */ /* 0x000fe400000006ff */
[C---:B------:R-:W-:Y:S02]  /*1460*/  PRMT R154, R118.reuse, 0x7632, R154 ;  /* 0x00007632769a7816 */ /* 0x040fe4000000009a */
[----:B------:R-:W-:-:S02]  /*1470*/  SHF.L.U32 R173, R118, 0x10, RZ ;  /* 0x0000001076ad7819 */ /* 0x000fc400000006ff */
[----:B------:R-:W-:Y:S02]  /*1480*/  SHF.L.U32 R122, R86, 0x10, RZ ;  /* 0x00000010567a7819 */ /* 0x000fe400000006ff */
[----:B------:R-:W-:Y:S02]  /*1490*/  PRMT R118, R120, 0x7632, R118 ;  /* 0x0000763278767816 */ /* 0x000fe40000000076 */
[C---:B------:R-:W-:Y:S02]  /*14a0*/  PRMT R150, R116.reuse, 0x7632, R150 ;  /* 0x0000763274967816 */ /* 0x040fe40000000096 */
[----:B------:R-:W-:Y:S01]  /*14b0*/  SHF.L.U32 R192, R149, 0x10, RZ ;  /* 0x0000001095c07819 */ /* 0x000fe200000006ff */
[----:B------:R-:W-:Y:S01]  /*14c0*/  FMUL.FTZ R120, R117, R119 ;  /* 0x0000007775787220 */ /* 0x000fe20000410000 */
[----:B------:R-:W-:Y:S02]  /*14d0*/  SHF.L.U32 R116, R116, 0x10, RZ ;  /* 0x0000001074747819 */ /* 0x000fe400000006ff */
[----:B------:R-:W-:-:S02]  /*14e0*/  PRMT R194, R123, 0x7632, R194 ;  /* 0x000076327bc27816 */ /* 0x000fc400000000c2 */
[----:B------:R-:W-:Y:S01]  /*14f0*/  SHF.L.U32 R196, R123, 0x10, RZ ;  /* 0x000000107bc47819 */ /* 0x000fe200000006ff */
[----:B------:R-:W-:Y:S01]  /*1500*/  FMUL.FTZ R122, R122, R191 ;  /* 0x000000bf7a7a7220 */ /* 0x000fe20000410000 */
[----:B------:R-:W-:Y:S02]  /*1510*/  SHF.L.U32 R123, R87, 0x10, RZ ;  /* 0x00000010577b7819 */ /* 0x000fe400000006ff */
[----:B------:R-:W-:Y:S02]  /*1520*/  SHF.L.U32 R117, R188, 0x10, RZ ;  /* 0x00000010bc757819 */ /* 0x000fe400000006ff */
[----:B------:R-:W-:Y:S01]  /*1530*/  SHF.L.U32 R118, R118, 0x10, RZ ;  /* 0x0000001076767819 */ /* 0x000fe200000006ff */
[----:B------:R-:W-:Y:S01]  /*1540*/  FMUL.FTZ R156, R156, R192 ;  /* 0x000000c09c9c7220 */ /* 0x000fe20000410000 */
[----:B------:R-:W-:Y:S01]  /*1550*/  SHF.L.U32 R190, R154, 0x10, RZ ;  /* 0x000000109abe7819 */ /* 0x000fe200000006ff */
[----:B------:R-:W-:Y:S01]  /*1560*/  FFMA.FTZ R139, R139, R116, R120 ;  /* 0x000000748b8b7223 */ /* 0x000fe20000010078 */
[----:B------:R-:W-:Y:S01]  /*1570*/  PRMT R148, R121, 0x7632, R148 ;  /* 0x0000763279947816 */ /* 0x000fe20000000094 */
[----:B--2---:R-:W-:Y:S01]  /*1580*/  FADD.FTZ R112, -R165, R112 ;  /* 0x00000070a5707221 */ /* 0x004fe20000010100 */
[----:B------:R-:W-:Y:S01]  /*1590*/  SHF.L.U32 R157, R121, 0x10, RZ ;  /* 0x00000010799d7819 */ /* 0x000fe200000006ff */
[----:B------:R-:W-:Y:S01]  /*15a0*/  FMUL.FTZ R123, R123, R196 ;  /* 0x000000c47b7b7220 */ /* 0x000fe20000410000 */
[----:B------:R-:W-:Y:S01]  /*15b0*/  SHF.L.U32 R121, R85, 0x10, RZ ;  /* 0x0000001055797819 */ /* 0x000fe200000006ff */
[----:B------:R-:W-:Y:S01]  /*15c0*/  FFMA.FTZ R141, R141, R173, R122 ;  /* 0x000000ad8d8d7223 */ /* 0x000fe2000001007a */
[----:B------:R-:W-:Y:S01]  /*15d0*/  SHF.L.U32 R120, R150, 0x10, RZ ;  /* 0x0000001096787819 */ /* 0x000fe200000006ff */
[----:B------:R-:W-:Y:S01]  /*15e0*/  FMUL.FTZ R122, R117, R118 ;  /* 0x00000076757a7220 */ /* 0x000fe20000410000 */
[----:B------:R-:W-:Y:S01]  /*15f0*/  FADD.FTZ R114, -R165, R114 ;  /* 0x00000072a5727221 */ /* 0x000fe20000010100 */
[----:B------:R-:W-:Y:S01]  /*1600*/  SHF.L.U32 R152, R151, 0x10, RZ ;  /* 0x0000001097987819 */ /* 0x000fe200000006ff */
[----:B------:R-:W-:Y:S01]  /*1610*/  FFMA.FTZ R149, R155, R190, R156 ;  /* 0x000000be9b957223 */ /* 0x000fe2000001009c */
[----:B------:R-:W-:Y:S01]  /*1620*/  FADD.FTZ R156, -R165, R113 ;  /* 0x00000071a59c7221 */ /* 0x000fe20000010100 */
[----:B-----5:R-:W-:Y:S01]  /*1630*/  FMUL.FTZ R151, R131, R112 ;  /* 0x0000007083977220 */ /* 0x020fe20000410000 */
[----:B------:R-:W-:Y:S01]  /*1640*/  FMUL.FTZ R121, R121, R157 ;  /* 0x0000009d79797220 */ /* 0x000fe20000410000 */
[----:B------:R-:W-:Y:S01]  /*1650*/  FFMA.FTZ R142, R142, R195, R123 ;  /* 0x000000c38e8e7223 */ /* 0x000fe2000001007b */
[----:B------:R-:W-:Y:S01]  /*1660*/  SHF.L.U32 R123, R186, 0x10, RZ ;  /* 0x00000010ba7b7819 */ /* 0x000fe200000006ff */
[----:B------:R-:W-:Y:S01]  /*1670*/  FFMA.FTZ R143, R143, R120, R122 ;  /* 0x000000788f8f7223 */ /* 0x000fe2000001007a */
[----:B------:R-:W-:Y:S01]  /*1680*/  SHF.L.U32 R158, R148, 0x10, RZ ;  /* 0x00000010949e7819 */ /* 0x000fe200000006ff */
[----:B------:R-:W-:Y:S01]  /*1690*/  FMUL.FTZ R155, R131, R114 ;  /* 0x00000072839b7220 */ /* 0x000fe20000410000 */
[C---:B------:R-:W-:Y:S01]  /*16a0*/  FADD.FTZ R108, -R165.reuse, R108 ;  /* 0x0000006ca56c7221 */ /* 0x040fe20000010100 */
[----:B------:R-:W-:Y:S01]  /*16b0*/  FADD.FTZ R122, -R165, R109 ;  /* 0x0000006da57a7221 */ /* 0x000fe20000010100 */
[----:B------:R-:W-:Y:S01]  /*16c0*/  FADD.FTZ R174, R174, R139 ;  /* 0x0000008baeae7221 */ /* 0x000fe20000010000 */
[----:B------:R-:W-:Y:S01]  /*16d0*/  FMUL.FTZ R156, R131, R156 ;  /* 0x0000009c839c7220 */ /* 0x000fe20000410000 */
[----:B------:R-:W-:Y:S01]  /*16e0*/  FFMA.FTZ R109, R151, R139, R172 ;  /* 0x0000008b976d7223 */ /* 0x000fe200000100ac */
[-C--:B------:R-:W-:Y:S01]  /*16f0*/  FFMA.FTZ R140, R140, R153.reuse, R121 ;  /* 0x000000998c8c7223 */ /* 0x080fe20000010079 */
[----:B------:R-:W-:Y:S01]  /*1700*/  SHF.L.U32 R121, R187, 0x10, RZ ;  /* 0x00000010bb797819 */ /* 0x000fe200000006ff */
[----:B------:R-:W-:Y:S01]  /*1710*/  FADD.FTZ R112, -R165, R111 ;  /* 0x0000006fa5707221 */ /* 0x000fe20000010100 */
[----:B------:R-:W-:Y:S01]  /*1720*/  FADD.FTZ R58, R58, R153 ;  /* 0x000000993a3a7221 */ /* 0x000fe20000010000 */
[----:B------:R-:W-:Y:S01]  /*1730*/  FFMA.FTZ R74, R155, R153, R74 ;  /* 0x000000999b4a7223 */ /* 0x000fe2000001004a */
[----:B------:R-:W-:Y:S01]  /*1740*/  FMUL.FTZ R148, R123, R158 ;  /* 0x0000009e7b947220 */ /* 0x000fe20000410000 */
[----:B------:R-:W-:Y:S01]  /*1750*/  FMUL.FTZ R153, R131, R108 ;  /* 0x0000006c83997220 */ /* 0x000fe20000410000 */
        /* <DEDUP_REMOVED lines=55> */
.L_x_832:
[----:B------:R-:W-:Y:S05]  /*1ad0*/  BSYNC.RECONVERGENT B0 ;  /* 0x0000000000007941 */ /* 0x000fea0003800200 */
.L_x_831:
        /* <DEDUP_REMOVED lines=32> */
.L_x_834:
[----:B------:R-:W-:Y:S05]  /*1ce0*/  BSYNC.RECONVERGENT B0 ;  /* 0x0000000000007941 */ /* 0x000fea0003800200 */
.L_x_833:
        /* <DEDUP_REMOVED lines=54> */
[-CC-:B------:R-:W-:Y:S01]  /*2050*/  FFMA.FTZ R109, R163, R112.reuse, R113.reuse ;  /* 0x00000070a36d7223 */ /* 0x180fe20000010071 */
[-CC-:B------:R-:W-:Y:S01]  /*2060*/  FFMA.FTZ R111, R166, R112.reuse, R113.reuse ;  /* 0x00000070a66f7223 */ /* 0x180fe20000010071 */
[----:B------:R-:W-:Y:S01]  /*2070*/  FFMA.FTZ R108, R161, R112, R113 ;  /* 0x00000070a16c7223 */ /* 0x000fe20000010071 */
        /* <DEDUP_REMOVED lines=8> */
[C---:B------:R-:W-:Y:S01]  /*2100*/  LOP3.LUT P6, RZ, R125.reuse, 0xff, RZ, 0xc0, !PT ;  /* 0x000000ff7dff7812 */ /* 0x040fe200078cc0ff */
[----:B------:R-:W-:Y:S01]  /*2110*/  FMUL.FTZ R110, R110, UR14 ;  /* 0x0000000e6e6e7c20 */ /* 0x000fe20008410000 */
[----:B------:R-:W-:Y:S01]  /*2120*/  FMUL.FTZ R114, R114, UR14 ;  /* 0x0000000e72727c20 */ /* 0x000fe20008410000 */
[----:B------:R-:W-:Y:S01]  /*2130*/  FMUL.FTZ R108, R108, UR14 ;  /* 0x0000000e6c6c7c20 */ /* 0x000fe20008410000 */
[----:B------:R-:W-:Y:S01]  /*2140*/  ISETP.GE.U32.AND.EX P0, PT, R125, 0x1000000, PT, P0 ;  /* 0x010000007d00780c */ /* 0x000fe20003f06100 */
[-CC-:B------:R-:W-:Y:S01]  /*2150*/  FFMA.FTZ R111, R159, R112.reuse, R113.reuse ;  /* 0x000000709f6f7223 */ /* 0x180fe20000010071 */
[----:B------:R-:W-:Y:S01]  /*2160*/  FSEL R119, R110, RZ, P5 ;  /* 0x000000ff6e777208 */ /* 0x000fe20002800000 */
[-C--:B------:R-:W-:Y:S01]  /*2170*/  FFMA.FTZ R110, R164, R112.reuse, R113 ;  /* 0x00000070a46e7223 */ /* 0x080fe20000010071 */
[----:B------:R-:W-:Y:S01]  /*2180*/  FSEL R120, R114, RZ, P0 ;  /* 0x000000ff72787208 */ /* 0x000fe20000000000 */
[----:B------:R-:W-:Y:S01]  /*2190*/  FADD.FTZ R114, R132, -R111 ;  /* 0x8000006f84727221 */ /* 0x000fe20000010000 */
[----:B------:R-:W-:Y:S01]  /*21a0*/  FSEL R117, R108, RZ, P6 ;  /* 0x000000ff6c757208 */ /* 0x000fe20003000000 */
[----:B------:R-:W-:Y:S01]  /*21b0*/  FADD.FTZ R110, R137, -R110 ;  /* 0x8000006e896e7221 */ /* 0x000fe20000010000 */
[-CC-:B------:R-:W-:Y:S01]  /*21c0*/  FFMA.FTZ R108, R160, R112.reuse, R113.reuse ;  /* 0x00000070a06c7223 */ /* 0x180fe20000010071 */
[-CC-:B------:R-:W-:Y:S01]  /*21d0*/  FFMA.FTZ R115, R162, R112.reuse, R113.reuse ;  /* 0x00000070a2737223 */ /* 0x180fe20000010071 */
[----:B------:R-:W-:Y:S01]  /*21e0*/  FFMA.FTZ R109, R3, R112, R113 ;  /* 0x00000070036d7223 */ /* 0x000fe20000010071 */
[----:B------:R-:W-:Y:S01]  /*21f0*/  FMUL.FTZ R111, R131, R110 ;  /* 0x0000006e836f7220 */ /* 0x000fe20000410000 */
[----:B------:R-:W-:Y:S01]  /*2200*/  FADD.FTZ R110, R135, -R108 ;  /* 0x8000006c876e7221 */ /* 0x000fe20000010000 */
[----:B------:R-:W-:Y:S01]  /*2210*/  FMUL.FTZ R114, R131, R114 ;  /* 0x0000007283727220 */ /* 0x000fe20000410000 */
[----:B------:R-:W-:Y:S01]  /*2220*/  FADD.FTZ R116, R136, -R115 ;  /* 0x8000007388747221 */ /* 0x000fe20000010000 */
[----:B------:R-:W-:Y:S01]  /*2230*/  FADD.FTZ R108, R130, -R109 ;  /* 0x8000006d826c7221 */ /* 0x000fe20000010000 */
[----:B------:R-:W-:Y:S01]  /*2240*/  FMUL.FTZ R111, R111, UR14 ;  /* 0x0000000e6f6f7c20 */ /* 0x000fe20008410000 */
[----:B------:R-:W-:Y:S01]  /*2250*/  FMUL.FTZ R114, R114, UR14 ;  /* 0x0000000e72727c20 */ /* 0x000fe20008410000 */
[----:B------:R-:W-:Y:S01]  /*2260*/  LOP3.LUT P5, RZ, R125, 0xff00, RZ, 0xc0, !PT ;  /* 0x0000ff007dff7812 */ /* 0x000fe200078ac0ff */
[C---:B------:R-:W-:Y:S01]  /*2270*/  FMUL.FTZ R116, R131.reuse, R116 ;  /* 0x0000007483747220 */ /* 0x040fe20000410000 */
[----:B------:R-:W-:Y:S01]  /*2280*/  LOP3.LUT P0, RZ, R124, 0xff0000, RZ, 0xc0, !PT ;  /* 0x00ff00007cff7812 */ /* 0x000fe2000780c0ff */
[C---:B------:R-:W-:Y:S01]  /*2290*/  FMUL.FTZ R110, R131.reuse, R110 ;  /* 0x0000006e836e7220 */ /* 0x040fe20000410000 */
[----:B------:R-:W-:Y:S01]  /*22a0*/  FMUL.FTZ R108, R131, R108 ;  /* 0x0000006c836c7220 */ /* 0x000fe20000410000 */
[----:B------:R-:W-:Y:S01]  /*22b0*/  FSEL R118, R111, RZ, P5 ;  /* 0x000000ff6f767208 */ /* 0x000fe20002800000 */
[----:B------:R-:W-:Y:S01]  /*22c0*/  FMUL.FTZ R116, R116, UR14 ;  /* 0x0000000e74747c20 */ /* 0x000fe20008410000 */
        /* <DEDUP_REMOVED lines=14> */
.L_x_839:
        /* <DEDUP_REMOVED lines=11> */
[----:B------:R-:W-:Y:S01]  /*2460*/  LOP3.LUT P5, RZ, R125, 0xff0000, RZ, 0xc0, !PT ;  /* 0x00ff00007dff7812 */ /* 0x000fe200078ac0ff */
[----:B------:R-:W-:Y:S01]  /*2470*/  FMUL.FTZ R97, R96, UR14 ;  /* 0x0000000e60617c20 */ /* 0x000fe20008410000 */
[----:B------:R-:W-:Y:S01]  /*2480*/  FMUL.FTZ R98, R102, UR14 ;  /* 0x0000000e66627c20 */ /* 0x000fe20008410000 */
[----:B------:R-:W-:Y:S01]  /*2490*/  FMUL.FTZ R99, R103, UR14 ;  /* 0x0000000e67637c20 */ /* 0x000fe20008410000 */
[----:B------:R-:W-:Y:S01]  /*24a0*/  ISETP.GE.U32.AND.EX P0, PT, R125, 0x1000000, PT, P0 ;  /* 0x010000007d00780c */ /* 0x000fe20003f06100 */
[-CC-:B------:R-:W-:Y:S01]  /*24b0*/  FFMA.FTZ R114, R161, R112.reuse, R113.reuse ;  /* 0x00000070a1727223 */ /* 0x180fe20000010071 */
[----:B------:R-:W-:Y:S01]  /*24c0*/  FSEL R108, R97, RZ, P6 ;  /* 0x000000ff616c7208 */ /* 0x000fe20003000000 */
[-CC-:B------:R-:W-:Y:S01]  /*24d0*/  FFMA.FTZ R97, R159, R112.reuse, R113.reuse ;  /* 0x000000709f617223 */ /* 0x180fe20000010071 */
[----:B------:R-:W-:Y:S01]  /*24e0*/  FSEL R120, R98, RZ, P5 ;  /* 0x000000ff62787208 */ /* 0x000fe20002800000 */
[-C--:B------:R-:W-:Y:S01]  /*24f0*/  FFMA.FTZ R98, R160, R112.reuse, R113 ;  /* 0x00000070a0627223 */ /* 0x080fe20000010071 */
[----:B------:R-:W-:Y:S01]  /*2500*/  FSEL R121, R99, RZ, P0 ;  /* 0x000000ff63797208 */ /* 0x000fe20000000000 */
[----:B------:R-:W-:Y:S01]  /*2510*/  FADD.FTZ R100, R132, -R97 ;  /* 0x8000006184647221 */ /* 0x000fe20000010000 */
[-CC-:B------:R-:W-:Y:S01]  /*2520*/  FFMA.FTZ R118, R164, R112.reuse, R113.reuse ;  /* 0x00000070a4767223 */ /* 0x180fe20000010071 */
[----:B------:R-:W-:Y:S01]  /*2530*/  FADD.FTZ R116, R133, -R114 ;  /* 0x8000007285747221 */ /* 0x000fe20000010000 */
[----:B------:R-:W-:Y:S01]  /*2540*/  FFMA.FTZ R99, R162, R112, R113 ;  /* 0x00000070a2637223 */ /* 0x000fe20000010071 */
[----:B------:R-:W-:Y:S01]  /*2550*/  FADD.FTZ R110, R135, -R98 ;  /* 0x80000062876e7221 */ /* 0x000fe20000010000 */
[----:B------:R-:W-:Y:S01]  /*2560*/  FMUL.FTZ R98, R131, R100 ;  /* 0x0000006483627220 */ /* 0x000fe20000410000 */
[----:B------:R-:W-:Y:S01]  /*2570*/  FADD.FTZ R118, R137, -R118 ;  /* 0x8000007689767221 */ /* 0x000fe20000010000 */
[C---:B------:R-:W-:Y:S01]  /*2580*/  FMUL.FTZ R100, R131.reuse, R116 ;  /* 0x0000007483647220 */ /* 0x040fe20000410000 */
[----:B------:R-:W-:Y:S01]  /*2590*/  FADD.FTZ R114, R136, -R99 ;  /* 0x8000006388727221 */ /* 0x000fe20000010000 */
[----:B------:R-:W-:Y:S01]  /*25a0*/  FMUL.FTZ R109, R98, UR14 ;  /* 0x0000000e626d7c20 */ /* 0x000fe20008410000 */
[----:B------:R-:W-:Y:S01]  /*25b0*/  LOP3.LUT P5, RZ, R124, 0xff0000, RZ, 0xc0, !PT ;  /* 0x00ff00007cff7812 */ /* 0x000fe200078ac0ff */
[----:B------:R-:W-:Y:S01]  /*25c0*/  FMUL.FTZ R101, R131, R118 ;  /* 0x0000007683657220 */ /* 0x000fe20000410000 */
[----:B------:R-:W-:Y:S01]  /*25d0*/  FMUL.FTZ R111, R100, UR14 ;  /* 0x0000000e646f7c20 */ /* 0x000fe20008410000 */
[----:B------:R-:W-:Y:S01]  /*25e0*/  LOP3.LUT P6, RZ, R125, 0xff, RZ, 0xc0, !PT ;  /* 0x000000ff7dff7812 */ /* 0x000fe200078cc0ff */
[C---:B------:R-:W-:Y:S01]  /*25f0*/  FMUL.FTZ R97, R131.reuse, R110 ;  /* 0x0000006e83617220 */ /* 0x040fe20000410000 */
[----:B------:R-:W-:Y:S01]  /*2600*/  FMUL.FTZ R99, R131, R114 ;  /* 0x0000007283637220 */ /* 0x000fe20000410000 */
[----:B------:R-:W-:Y:S01]  /*2610*/  FSEL R114, R109, RZ, P5 ;  /* 0x000000ff6d727208 */ /* 0x000fe20002800000 */
[----:B------:R-:W-:Y:S01]  /*2620*/  FMUL.FTZ R115, R101, UR14 ;  /* 0x0000000e65737c20 */ /* 0x000fe20008410000 */
[----:B------:R-:W-:Y:S01]  /*2630*/  LOP3.LUT P5, RZ, R125, 0xff00, RZ, 0xc0, !PT ;  /* 0x0000ff007dff7812 */ /* 0x000fe200078ac0ff */
[----:B------:R-:W-:Y:S01]  /*2640*/  FMUL.FTZ R109, R97, UR14 ;  /* 0x0000000e616d7c20 */ /* 0x000fe20008410000 */
        /* <DEDUP_REMOVED lines=10> */
[----:B------:R-:W-:Y:S01]  /*26f0*/  F2FP.BF16.F32.PACK_AB R108, R115, R108 ;  /* 0x0000006c736c723e */ /* 0x000fe200000010ff */
[----:B------:R-:W-:Y:S06]  /*2700*/  BRA `(.L_x_840) ;  /* 0x0000001800a47947 */ /* 0x000fec0003800000 */
.L_x_838:
        /* <DEDUP_REMOVED lines=8> */
[----:B------:R-:W-:Y:S01]  /*2790*/  ISETP.GE.U32.AND P0, PT, R124, RZ, PT ;  /* 0x000000ff7c00720c */ /* 0x000fe20003f06070 */
[----:B------:R-:W-:Y:S01]  /*27a0*/  FADD.FTZ R110, R138, -R111 ;  /* 0x8000006f8a6e7221 */ /* 0x000fe20000010000 */
[----:B------:R-:W-:Y:S01]  /*27b0*/  FADD.FTZ R111, R133, -R108 ;  /* 0x8000006c856f7221 */ /* 0x000fe20000010000 */
[----:B------:R-:W-:Y:S01]  /*27c0*/  FADD.FTZ R109, R134, -R109 ;  /* 0x8000006d866d7221 */ /* 0x000fe20000010000 */
[----:B------:R-:W-:Y:S01]  /*27d0*/  LOP3.LUT P6, RZ, R125, 0xff, RZ, 0xc0, !PT ;  /* 0x000000ff7dff7812 */ /* 0x000fe200078cc0ff */
[C---:B-----5:R-:W-:Y:S01]  /*27e0*/  FFMA.FTZ R110, R131.reuse, R110, R15 ;  /* 0x0000006e836e7223 */ /* 0x060fe2000001000f */
[C---:B------:R-:W-:Y:S01]  /*27f0*/  FFMA.FTZ R108, R131.reuse, R111, R12 ;  /* 0x0000006f836c7223 */ /* 0x040fe2000001000c */
[----:B------:R-:W-:Y:S01]  /*2800*/  FFMA.FTZ R109, R131, R109, R14 ;  /* 0x0000006d836d7223 */ /* 0x000fe2000001000e */
[----:B------:R-:W-:Y:S01]  /*2810*/  ISETP.GE.U32.AND.EX P0, PT, R125, 0x1000000, PT, P0 ;  /* 0x010000007d00780c */ /* 0x000fe20003f06100 */
[----:B------:R-:W-:Y:S01]  /*2820*/  FMUL.FTZ R110, R110, UR14 ;  /* 0x0000000e6e6e7c20 */ /* 0x000fe20008410000 */
[----:B------:R-:W-:Y:S01]  /*2830*/  FMUL.FTZ R108, R108, UR14 ;  /* 0x0000000e6c6c7c20 */ /* 0x000fe20008410000 */
[----:B------:R-:W-:Y:S01]  /*2840*/  FMUL.FTZ R109, R109, UR14 ;  /* 0x0000000e6d6d7c20 */ /* 0x000fe20008410000 */
[----:B------:R-:W-:Y:S01]  /*2850*/  LOP3.LUT P5, RZ, R125, 0xff0000, RZ, 0xc0, !PT ;  /* 0x00ff00007dff7812 */ /* 0x000fe200078ac0ff */
[-CC-:B------:R-:W-:Y:S01]  /*2860*/  FFMA.FTZ R111, R159, R112.reuse, R113.reuse ;  /* 0x000000709f6f7223 */ /* 0x180fe20000010071 */
[----:B------:R-:W-:Y:S01]  /*2870*/  FSEL R121, R110, RZ, P0 ;  /* 0x000000ff6e797208 */ /* 0x000fe20000000000 */
[-CC-:B------:R-:W-:Y:S01]  /*2880*/  FFMA.FTZ R110, R160, R112.reuse, R113.reuse ;  /* 0x00000070a06e7223 */ /* 0x180fe20000010071 */
[----:B------:R-:W-:Y:S01]  /*2890*/  FSEL R116, R108, RZ, P6 ;  /* 0x000000ff6c747208 */ /* 0x000fe20003000000 */
[-CC-:B------:R-:W-:Y:S01]  /*28a0*/  FFMA.FTZ R108, R164, R112.reuse, R113.reuse ;  /* 0x00000070a46c7223 */ /* 0x180fe20000010071 */
[----:B------:R-:W-:Y:S01]  /*28b0*/  FSEL R118, R109, RZ, P5 ;  /* 0x000000ff6d767208 */ /* 0x000fe20002800000 */
[-C--:B------:R-:W-:Y:S01]  /*28c0*/  FFMA.FTZ R115, R162, R112.reuse, R113 ;  /* 0x00000070a2737223 */ /* 0x080fe20000010071 */
[----:B------:R-:W-:Y:S01]  /*28d0*/  FADD.FTZ R111, R132, -R111 ;  /* 0x8000006f846f7221 */ /* 0x000fe20000010000 */
[----:B------:R-:W-:Y:S01]  /*28e0*/  FADD.FTZ R108, R137, -R108 ;  /* 0x8000006c896c7221 */ /* 0x000fe20000010000 */
[----:B------:R-:W-:Y:S01]  /*28f0*/  FFMA.FTZ R109, R3, R112, R113 ;  /* 0x00000070036d7223 */ /* 0x000fe20000010071 */
[----:B------:R-:W-:Y:S01]  /*2900*/  FADD.FTZ R120, R135, -R110 ;  /* 0x8000006e87787221 */ /* 0x000fe20000010000 */
[----:B------:R-:W-:Y:S01]  /*2910*/  FADD.FTZ R122, R136, -R115 ;  /* 0x80000073887a7221 */ /* 0x000fe20000010000 */
[C---:B------:R-:W-:Y:S01]  /*2920*/  FFMA.FTZ R108, R131.reuse, R108, R13 ;  /* 0x0000006c836c7223 */ /* 0x040fe2000001000d */
[----:B------:R-:W-:Y:S01]  /*2930*/  FFMA.FTZ R110, R131, R111, R18 ;  /* 0x0000006f836e7223 */ /* 0x000fe20000010012 */
[----:B------:R-:W-:Y:S01]  /*2940*/  FADD.FTZ R115, R130, -R109 ;  /* 0x8000006d82737221 */ /* 0x000fe20000010000 */
[----:B------:R-:W-:Y:S01]  /*2950*/  LOP3.LUT P5, RZ, R125, 0xff00, RZ, 0xc0, !PT ;  /* 0x0000ff007dff7812 */ /* 0x000fe200078ac0ff */
[----:B------:R-:W-:Y:S01]  /*2960*/  FMUL.FTZ R114, R108, UR14 ;  /* 0x0000000e6c727c20 */ /* 0x000fe20008410000 */
[----:B------:R-:W-:Y:S01]  /*2970*/  FMUL.FTZ R110, R110, UR14 ;  /* 0x0000000e6e6e7c20 */ /* 0x000fe20008410000 */
[----:B------:R-:W-:Y:S01]  /*2980*/  LOP3.LUT P0, RZ, R124, 0xff0000, RZ, 0xc0, !PT ;  /* 0x00ff00007cff7812 */ /* 0x000fe2000780c0ff */
[C---:B------:R-:W-:Y:S01]  /*2990*/  FFMA.FTZ R111, R131.reuse, R122, R19 ;  /* 0x0000007a836f7223 */ /* 0x040fe20000010013 */
[C---:B------:R-:W-:Y:S01]  /*29a0*/  FFMA.FTZ R109, R131.reuse, R120, R17 ;  /* 0x00000078836d7223 */ /* 0x040fe20000010011 */
[----:B------:R-:W-:Y:S01]  /*29b0*/  FFMA.FTZ R108, R131, R115, R16 ;  /* 0x00000073836c7223 */ /* 0x000fe20000010010 */
        /* <DEDUP_REMOVED lines=16> */
.L_x_841:
        /* <DEDUP_REMOVED lines=8> */
[C---:B-----5:R-:W-:Y:S01]  /*2b40*/  FFMA.FTZ R103, R131.reuse, R96, R15 ;  /* 0x0000006083677223 */ /* 0x060fe2000001000f */
[C---:B------:R-:W-:Y:S01]  /*2b50*/  FFMA.FTZ R96, R131.reuse, R97, R16 ;  /* 0x0000006183607223 */ /* 0x040fe20000010010 */
[----:B------:R-:W-:Y:S01]  /*2b60*/  FFMA.FTZ R102, R131, R99, R14 ;  /* 0x0000006383667223 */ /* 0x000fe2000001000e */
[----:B------:R-:W-:Y:S01]  /*2b70*/  LOP3.LUT P5, RZ, R125, 0xff0000, RZ, 0xc0, !PT ;  /* 0x00ff00007dff7812 */ /* 0x000fe200078ac0ff */
[----:B------:R-:W-:Y:S01]  /*2b80*/  FMUL.FTZ R99, R103, UR14 ;  /* 0x0000000e67637c20 */ /* 0x000fe20008410000 */
[----:B------:R-:W-:Y:S01]  /*2b90*/  FMUL.FTZ R97, R96, UR14 ;  /* 0x0000000e60617c20 */ /* 0x000fe20008410000 */
[----:B------:R-:W-:Y:S01]  /*2ba0*/  FMUL.FTZ R98, R102, UR14 ;  /* 0x0000000e66627c20 */ /* 0x000fe20008410000 */
[----:B------:R-:W-:Y:S01]  /*2bb0*/  ISETP.GE.U32.AND.EX P0, PT, R125, 0x1000000, PT, P0 ;  /* 0x010000007d00780c */ /* 0x000fe20003f06100 */
[-CC-:B------:R-:W-:Y:S01]  /*2bc0*/  FFMA.FTZ R100, R161, R112.reuse, R113.reuse ;  /* 0x00000070a1647223 */ /* 0x180fe20000010071 */
[-CC-:B------:R-:W-:Y:S01]  /*2bd0*/  FFMA.FTZ R116, R164, R112.reuse, R113.reuse ;  /* 0x00000070a4747223 */ /* 0x180fe20000010071 */
[----:B------:R-:W-:Y:S01]  /*2be0*/  FSEL R108, R97, RZ, P6 ;  /* 0x000000ff616c7208 */ /* 0x000fe20003000000 */
[-CC-:B------:R-:W-:Y:S01]  /*2bf0*/  FFMA.FTZ R97, R159, R112.reuse, R113.reuse ;  /* 0x000000709f617223 */ /* 0x180fe20000010071 */
[----:B------:R-:W-:Y:S01]  /*2c00*/  FSEL R118, R98, RZ, P5 ;  /* 0x000000ff62767208 */ /* 0x000fe20002800000 */
[-C--:B------:R-:W-:Y:S01]  /*2c10*/  FFMA.FTZ R98, R160, R112.reuse, R113 ;  /* 0x00000070a0627223 */ /* 0x080fe20000010071 */
[----:B------:R-:W-:Y:S01]  /*2c20*/  FSEL R121, R99, RZ, P0 ;  /* 0x000000ff63797208 */ /* 0x000fe20000000000 */
[----:B------:R-:W-:Y:S01]  /*2c30*/  FADD.FTZ R97, R132, -R97 ;  /* 0x8000006184617221 */ /* 0x000fe20000010000 */
[----:B------:R-:W-:Y:S01]  /*2c40*/  FADD.FTZ R101, R133, -R100 ;  /* 0x8000006485657221 */ /* 0x000fe20000010000 */
[----:B------:R-:W-:Y:S01]  /*2c50*/  FFMA.FTZ R99, R162, R112, R113 ;  /* 0x00000070a2637223 */ /* 0x000fe20000010071 */
[----:B------:R-:W-:Y:S01]  /*2c60*/  FADD.FTZ R110, R135, -R98 ;  /* 0x80000062876e7221 */ /* 0x000fe20000010000 */
[----:B------:R-:W-:Y:S01]  /*2c70*/  FFMA.FTZ R98, R131, R97, R18 ;  /* 0x0000006183627223 */ /* 0x000fe20000010012 */
[----:B------:R-:W-:Y:S01]  /*2c80*/  FADD.FTZ R116, R137, -R116 ;  /* 0x8000007489747221 */ /* 0x000fe20000010000 */
[C---:B------:R-:W-:Y:S01]  /*2c90*/  FFMA.FTZ R100, R131.reuse, R101, R12 ;  /* 0x0000006583647223 */ /* 0x040fe2000001000c */
[----:B------:R-:W-:Y:S01]  /*2ca0*/  FADD.FTZ R114, R136, -R99 ;  /* 0x8000006388727221 */ /* 0x000fe20000010000 */
[----:B------:R-:W-:Y:S01]  /*2cb0*/  FMUL.FTZ R109, R98, UR14 ;  /* 0x0000000e626d7c20 */ /* 0x000fe20008410000 */
[----:B------:R-:W-:Y:S01]  /*2cc0*/  LOP3.LUT P5, RZ, R124, 0xff0000, RZ, 0xc0, !PT ;  /* 0x00ff00007cff7812 */ /* 0x000fe200078ac0ff */
[----:B------:R-:W-:Y:S01]  /*2cd0*/  FFMA.FTZ R101, R131, R116, R13 ;  /* 0x0000007483657223 */ /* 0x000fe2000001000d */
[----:B------:R-:W-:Y:S01]  /*2ce0*/  FMUL.FTZ R111, R100, UR14 ;  /* 0x0000000e646f7c20 */ /* 0x000fe20008410000 */
[----:B------:R-:W-:Y:S01]  /*2cf0*/  LOP3.LUT P6, RZ, R125, 0xff, RZ, 0xc0, !PT ;  /* 0x000000ff7dff7812 */ /* 0x000fe200078cc0ff */
[C---:B------:R-:W-:Y:S01]  /*2d00*/  FFMA.FTZ R97, R131.reuse, R110, R17 ;  /* 0x0000006e83617223 */ /* 0x040fe20000010011 */
[----:B------:R-:W-:Y:S01]  /*2d10*/  FFMA.FTZ R99, R131, R114, R19 ;  /* 0x0000007283637223 */ /* 0x000fe20000010013 */
        /* <DEDUP_REMOVED lines=16> */
.L_x_837:
        /* <DEDUP_REMOVED lines=9> */
[----:B------:R-:W-:Y:S01]  /*2eb0*/  LOP3.LUT P0, RZ, R125, 0xff0000, RZ, 0xc0, !PT ;  /* 0x00ff00007dff7812 */ /* 0x000fe2000780c0ff */
[-C--:B------:R-:W-:Y:S01]  /*2ec0*/  FFMA.FTZ R106, R164, R112.reuse, R113 ;  /* 0x00000070a46a7223 */ /* 0x080fe20000010071 */
[----:B------:R-:W-:Y:S01]  /*2ed0*/  ISETP.GE.U32.AND P5, PT, R124, RZ, PT ;  /* 0x000000ff7c00720c */ /* 0x000fe20003fa6070 */
[----:B------:R-:W-:Y:S01]  /*2ee0*/  FADD.FTZ R104, R134, -R105 ;  /* 0x8000006986687221 */ /* 0x000fe20000010000 */
[----:B------:R-:W-:Y:S01]  /*2ef0*/  FFMA.FTZ R105, R166, R112, R113 ;  /* 0x00000070a6697223 */ /* 0x000fe20000010071 */
[----:B------:R-:W-:Y:S01]  /*2f00*/  FADD.FTZ R106, R137, -R106 ;  /* 0x8000006a896a7221 */ /* 0x000fe20000010000 */
[----:B------:R-:W-:Y:S01]  /*2f10*/  LOP3.LUT P6, RZ, R169, 0xff0000, RZ, 0xc0, !PT ;  /* 0x00ff0000a9ff7812 */ /* 0x000fe200078cc0ff */
[C---:B-----5:R-:W-:Y:S01]  /*2f20*/  FMUL.FTZ R104, R131.reuse, R104 ;  /* 0x0000006883687220 */ /* 0x060fe20000410000 */
[----:B------:R-:W-:Y:S01]  /*2f30*/  FADD.FTZ R108, R138, -R105 ;  /* 0x800000698a6c7221 */ /* 0x000fe20000010000 */
[----:B------:R-:W-:Y:S01]  /*2f40*/  FMUL.FTZ R106, R131, R106 ;  /* 0x0000006a836a7220 */ /* 0x000fe20000410000 */
[----:B------:R-:W-:Y:S01]  /*2f50*/  ISETP.GE.U32.AND.EX P5, PT, R125, 0x1000000, PT, P5 ;  /* 0x010000007d00780c */ /* 0x000fe20003fa6150 */
[----:B------:R-:W-:Y:S01]  /*2f60*/  FMUL.FTZ R107, R104, UR14 ;  /* 0x0000000e686b7c20 */ /* 0x000fe20008410000 */
[--C-:B------:R-:W-:Y:S01]  /*2f70*/  FFMA.FTZ R104, R161, R112, R113.reuse ;  /* 0x00000070a1687223 */ /* 0x100fe20000010071 */
[----:B------:R-:W-:Y:S01]  /*2f80*/  FMUL.FTZ R108, R131, R108 ;  /* 0x0000006c836c7220 */ /* 0x000fe20000410000 */
[----:B------:R-:W-:Y:S01]  /*2f90*/  FMUL.FTZ R115, R106, UR14 ;  /* 0x0000000e6a737c20 */ /* 0x000fe20008410000 */
[----:B------:R-:W-:Y:S01]  /*2fa0*/  FFMA.FTZ R109, R159, R112, R113 ;  /* 0x000000709f6d7223 */ /* 0x000fe20000010071 */
[----:B------:R-:W-:Y:S01]  /*2fb0*/  FSEL R111, R107, RZ, P0 ;  /* 0x000000ff6b6f7208 */ /* 0x000fe20000000000 */
[----:B------:R-:W-:Y:S01]  /*2fc0*/  FADD.FTZ R104, R133, -R104 ;  /* 0x8000006885687221 */ /* 0x000fe20000010000 */
[----:B------:R-:W-:Y:S01]  /*2fd0*/  ISETP.GE.U32.AND P0, PT, R168, RZ, PT ;  /* 0x000000ffa800720c */ /* 0x000fe20003f06070 */
[----:B------:R-:W-:Y:S01]  /*2fe0*/  FMUL.FTZ R105, R108, UR14 ;  /* 0x0000000e6c697c20 */ /* 0x000fe20008410000 */
[----:B------:R-:W-:Y:S01]  /*2ff0*/  FSEL R107, R107, RZ, P6 ;  /* 0x000000ff6b6b7208 */ /* 0x000fe20003000000 */
[----:B------:R-:W-:Y:S01]  /*3000*/  FMUL.FTZ R104, R131, R104 ;  /* 0x0000006883687220 */ /* 0x000fe20000410000 */
[----:B------:R-:W-:-:S02]  /*3010*/  ISETP.GE.U32.AND.EX P0, PT, R169, 0x1000000, PT, P0 ;  /* 0x01000000a900780c */ /* 0x000fc40003f06100 */
[----:B------:R-:W-:Y:S01]  /*3020*/  FSEL R110, R105, RZ, P5 ;  /* 0x000000ff696e7208 */ /* 0x000fe20002800000 */
[----:B------:R-:W-:Y:S01]  /*3030*/  FMUL.FTZ R108, R104, UR14 ;  /* 0x0000000e686c7c20 */ /* 0x000fe20008410000 */
[C---:B------:R-:W-:Y:S02]  /*3040*/  LOP3.LUT P6, RZ, R169.reuse, 0xff, RZ, 0xc0, !PT ;  /* 0x000000ffa9ff7812 */ /* 0x040fe400078cc0ff */
[----:B------:R-:W-:Y:S02]  /*3050*/  LOP3.LUT P5, RZ, R169, 0xff00, RZ, 0xc0, !PT ;  /* 0x0000ff00a9ff7812 */ /* 0x000fe400078ac0ff */
[----:B------:R-:W-:Y:S02]  /*3060*/  FSEL R104, R105, RZ, P0 ;  /* 0x000000ff69687208 */ /* 0x000fe40000000000 */
[----:B------:R-:W-:Y:S02]  /*3070*/  FSEL R106, R108, RZ, P6 ;  /* 0x000000ff6c6a7208 */ /* 0x000fe40003000000 */
[----:B------:R-:W-:-:S02]  /*3080*/  FSEL R105, R115, RZ, P5 ;  /* 0x000000ff73697208 */ /* 0x000fc40002800000 */
[----:B------:R-:W-:Y:S01]  /*3090*/  F2FP.BF16.F32.PACK_AB R107, R104, R107 ;  /* 0x0000006b686b723e */ /* 0x000fe200000010ff */
[----:B------:R-:W-:Y:S01]  /*30a0*/  FADD.FTZ R104, R132, -R109 ;  /* 0x8000006d84687221 */ /* 0x000fe20000010000 */
[----:B------:R-:W-:Y:S01]  /*30b0*/  F2FP.BF16.F32.PACK_AB R106, R105, R106 ;  /* 0x0000006a696a723e */ /* 0x000fe200000010ff */
[--C-:B------:R-:W-:Y:S01]  /*30c0*/  FFMA.FTZ R109, R162, R112, R113.reuse ;  /* 0x00000070a26d7223 */ /* 0x100fe20000010071 */
[----:B------:R-:W-:Y:S01]  /*30d0*/  LOP3.LUT P6, RZ, R125, 0xff, RZ, 0xc0, !PT ;  /* 0x000000ff7dff7812 */ /* 0x000fe200078cc0ff */
[----:B------:R-:W-:Y:S01]  /*30e0*/  FMUL.FTZ R105, R131, R104 ;  /* 0x0000006883697220 */ /* 0x000fe20000410000 */
[-C--:B------:R-:W-:Y:S01]  /*30f0*/  FFMA.FTZ R104, R160, R112.reuse, R113 ;  /* 0x00000070a0687223 */ /* 0x080fe20000010071 */
[----:B------:R-:W-:Y:S01]  /*3100*/  F2FP.BF16.F32.PACK_AB R111, R110, R111 ;  /* 0x0000006f6e6f723e */ /* 0x000fe200000010ff */
[----:B------:R-:W-:Y:S01]  /*3110*/  FADD.FTZ R110, R136, -R109 ;  /* 0x8000006d886e7221 */ /* 0x000fe20000010000 */
[----:B------:R-:W-:Y:S01]  /*3120*/  FSEL R114, R108, RZ, P6 ;  /* 0x000000ff6c727208 */ /* 0x000fe20003000000 */
[----:B------:R-:W-:Y:S01]  /*3130*/  FMUL.FTZ R109, R105, UR14 ;  /* 0x0000000e696d7c20 */ /* 0x000fe20008410000 */
[----:B------:R-:W-:Y:S01]  /*3140*/  FADD.FTZ R108, R135, -R104 ;  /* 0x80000068876c7221 */ /* 0x000fe20000010000 */
[----:B------:R-:W-:Y:S01]  /*3150*/  FFMA.FTZ R105, R3, R112, R113 ;  /* 0x0000007003697223 */ /* 0x000fe20000010071 */
[----:B------:R-:W-:Y:S01]  /*3160*/  LOP3.LUT P0, RZ, R125, 0xff00, RZ, 0xc0, !PT ;  /* 0x0000ff007dff7812 */ /* 0x000fe2000780c0ff */
[C---:B------:R-:W-:Y:S01]  /*3170*/  FMUL.FTZ R110, R131.reuse, R110 ;  /* 0x0000006e836e7220 */ /* 0x040fe20000410000 */
[----:B------:R-:W-:Y:S01]  /*3180*/  LOP3.LUT P5, RZ, R124, 0xff0000, RZ, 0xc0, !PT ;  /* 0x00ff00007cff7812 */ /* 0x000fe200078ac0ff */
[----:B------:R-:W-:Y:S01]  /*3190*/  FMUL.FTZ R108, R131, R108 ;  /* 0x0000006c836c7220 */ /* 0x000fe20000410000 */
[----:B------:R-:W-:Y:S01]  /*31a0*/  LOP3.LUT P6, RZ, R168, 0xff0000, RZ, 0xc0, !PT ;  /* 0x00ff0000a8ff7812 */ /* 0x000fe200078cc0ff */
[----:B------:R-:W-:Y:S01]  /*31b0*/  FADD.FTZ R104, R130, -R105 ;  /* 0x8000006982687221 */ /* 0x000fe20000010000 */
[----:B------:R-:W-:Y:S01]  /*31c0*/  FSEL R121, R115, RZ, P0 ;  /* 0x000000ff73797208 */ /* 0x000fe20000000000 */
[----:B------:R-:W-:Y:S01]  /*31d0*/  FMUL.FTZ R110, R110, UR14 ;  /* 0x0000000e6e6e7c20 */ /* 0x000fe20008410000 */
[C---:B------:R-:W-:Y:S01]  /*31e0*/  FSEL R116, R109.reuse, RZ, P5 ;  /* 0x000000ff6d747208 */ /* 0x040fe20002800000 */
[----:B------:R-:W-:Y:S01]  /*31f0*/  FMUL.FTZ R115, R108, UR14 ;  /* 0x0000000e6c737c20 */ /* 0x000fe20008410000 */
[----:B------:R-:W-:Y:S01]  /*3200*/  FSEL R105, R109, RZ, P6 ;  /* 0x000000ff6d697208 */ /* 0x000fe20003000000 */
[----:B------:R-:W-:Y:S01]  /*3210*/  FMUL.FTZ R104, R131, R104 ;  /* 0x0000006883687220 */ /* 0x000fe20000410000 */
[----:B------:R-:W-:-:S02]  /*3220*/  LOP3.LUT P0, RZ, R124, 0xff000000, RZ, 0xc0, !PT ;  /* 0xff0000007cff7812 */ /* 0x000fc4000780c0ff */
[----:B------:R-:W-:Y:S01]  /*3230*/  LOP3.LUT P5, RZ, R168, 0xff000000, RZ, 0xc0, !PT ;  /* 0xff000000a8ff7812 */ /* 0x000fe200078ac0ff */
[----:B------:R-:W-:Y:S01]  /*3240*/  FMUL.FTZ R109, R104, UR14 ;  /* 0x0000000e686d7c20 */ /* 0x000fe20008410000 */
[----:B------:R-:W-:Y:S02]  /*3250*/  LOP3.LUT P6, RZ, R124, 0xff00, RZ, 0xc0, !PT ;  /* 0x0000ff007cff7812 */ /* 0x000fe400078cc0ff */
[C---:B------:R-:W-:Y:S02]  /*3260*/  FSEL R119, R110.reuse, RZ, P0 ;  /* 0x000000ff6e777208 */ /* 0x040fe40000000000 */
[----:B------:R-:W-:Y:S02]  /*3270*/  FSEL R108, R110, RZ, P5 ;  /* 0x000000ff6e6c7208 */ /* 0x000fe40002800000 */
[----:B------:R-:W-:Y:S02]  /*3280*/  FSEL R117, R115, RZ, P6 ;  /* 0x000000ff73757208 */ /* 0x000fe40003000000 */
[----:B------:R-:W-:-:S02]  /*3290*/  LOP3.LUT P0, RZ, R168, 0xff00, RZ, 0xc0, !PT ;  /* 0x0000ff00a8ff7812 */ /* 0x000fc4000780c0ff */
[----:B------:R-:W-:Y:S02]  /*32a0*/  LOP3.LUT P5, RZ, R168, 0xff, RZ, 0xc0, !PT ;  /* 0x000000ffa8ff7812 */ /* 0x000fe400078ac0ff */
[----:B------:R-:W-:Y:S02]  /*32b0*/  LOP3.LUT P6, RZ, R124, 0xff, RZ, 0xc0, !PT ;  /* 0x000000ff7cff7812 */ /* 0x000fe400078cc0ff */
[----:B------:R-:W-:Y:S02]  /*32c0*/  F2FP.BF16.F32.PACK_AB R110, R121, R114 ;  /* 0x00000072796e723e */ /* 0x000fe400000010ff */
[----:B------:R-:W-:Y:S02]  /*32d0*/  FSEL R115, R115, RZ, P0 ;  /* 0x000000ff73737208 */ /* 0x000fe40000000000 */
[C---:B------:R-:W-:Y:S02]  /*32e0*/  FSEL R104, R109.reuse, RZ, P5 ;  /* 0x000000ff6d687208 */ /* 0x040fe40002800000 */
[----:B------:R-:W-:-:S02]  /*32f0*/  FSEL R114, R109, RZ, P6 ;  /* 0x000000ff6d727208 */ /* 0x000fc40003000000 */
[----:B------:R-:W-:Y:S02]  /*3300*/  F2FP.BF16.F32.PACK_AB R105, R108, R105 ;  /* 0x000000696c69723e */ /* 0x000fe400000010ff */
[----:B------:R-:W-:Y:S02]  /*3310*/  F2FP.BF16.F32.PACK_AB R109, R119, R116 ;  /* 0x00000074776d723e */ /* 0x000fe400000010ff */
[----:B------:R-:W-:Y:S02]  /*3320*/  F2FP.BF16.F32.PACK_AB R104, R115, R104 ;  /* 0x000000687368723e */ /* 0x000fe400000010ff */
[----:B------:R-:W-:Y:S01]  /*3330*/  F2FP.BF16.F32.PACK_AB R108, R117, R114 ;  /* 0x00000072756c723e */ /* 0x000fe200000010ff */
[----:B------:R-:W-:Y:S06]  /*3340*/  BRA `(.L_x_840) ;  /* 0x0000000c00947947 */ /* 0x000fec0003800000 */
.L_x_843:
[-CC-:B------:R-:W-:Y:S01]  /*3350*/  FFMA.FTZ R97, R163, R112.reuse, R113.reuse ;  /* 0x00000070a3617223 */ /* 0x180fe20000010071 */
[-CC-:B------:R-:W-:Y:S01]  /*3360*/  FFMA.FTZ R99, R166, R112.reuse, R113.reuse ;  /* 0x00000070a6637223 */ /* 0x180fe20000010071 */
[----:B------:R-:W-:Y:S01]  /*3370*/  FFMA.FTZ R96, R161, R112, R113 ;  /* 0x00000070a1607223 */ /* 0x000fe20000010071 */
[----:B------:R-:W-:Y:S01]  /*3380*/  LOP3.LUT P0, RZ, R125, 0xff0000, RZ, 0xc0, !PT ;  /* 0x00ff00007dff7812 */ /* 0x000fe2000780c0ff */
[----:B------:R-:W-:Y:S01]  /*3390*/  FADD.FTZ R102, R134, -R97 ;  /* 0x8000006186667221 */ /* 0x000fe20000010000 */
[----:B------:R-:W-:Y:S01]  /*33a0*/  FADD.FTZ R100, R138, -R99 ;  /* 0x800000638a647221 */ /* 0x000fe20000010000 */
[----:B------:R-:W-:Y:S01]  /*33b0*/  FADD.FTZ R96, R133, -R96 ;  /* 0x8000006085607221 */ /* 0x000fe20000010000 */
[----:B------:R-:W-:Y:S01]  /*33c0*/  LOP3.LUT P6, RZ, R169, 0xff0000, RZ, 0xc0, !PT ;  /* 0x00ff0000a9ff7812 */ /* 0x000fe200078cc0ff */
[C---:B-----5:R-:W-:Y:S01]  /*33d0*/  FMUL.FTZ R102, R131.reuse, R102 ;  /* 0x0000006683667220 */ /* 0x060fe20000410000 */
[----:B------:R-:W-:Y:S01]  /*33e0*/  FFMA.FTZ R98, R164, R112, R113 ;  /* 0x00000070a4627223 */ /* 0x000fe20000010071 */
[C---:B------:R-:W-:Y:S01]  /*33f0*/  FMUL.FTZ R103, R131.reuse, R100 ;  /* 0x0000006483677220 */ /* 0x040fe20000410000 */
[----:B------:R-:W-:Y:S01]  /*3400*/  ISETP.GE.U32.AND P5, PT, R124, RZ, PT ;  /* 0x000000ff7c00720c */ /* 0x000fe20003fa6070 */
[----:B------:R-:W-:Y:S01]  /*3410*/  FMUL.FTZ R97, R102, UR14 ;  /* 0x0000000e66617c20 */ /* 0x000fe20008410000 */
[----:B------:R-:W-:Y:S01]  /*3420*/  FMUL.FTZ R100, R131, R96 ;  /* 0x0000006083647220 */ /* 0x000fe20000410000 */
[----:B------:R-:W-:Y:S01]  /*3430*/  FADD.FTZ R98, R137, -R98 ;  /* 0x8000006289627221 */ /* 0x000fe20000010000 */
[----:B------:R-:W-:-:S02]  /*3440*/  ISETP.GE.U32.AND.EX P5, PT, R125, 0x1000000, PT, P5 ;  /* 0x010000007d00780c */ /* 0x000fc40003fa6150 */
[----:B------:R-:W-:Y:S01]  /*3450*/  FSEL R111, R97, RZ, P0 ;  /* 0x000000ff616f7208 */ /* 0x000fe20000000000 */
[----:B------:R-:W-:Y:S01]  /*3460*/  FMUL.FTZ R96, R100, UR14 ;  /* 0x0000000e64607c20 */ /* 0x000fe20008410000 */
[----:B------:R-:W-:Y:S01]  /*3470*/  ISETP.GE.U32.AND P0, PT, R168, RZ, PT ;  /* 0x000000ffa800720c */ /* 0x000fe20003f06070 */
[----:B------:R-:W-:Y:S01]  /*3480*/  FMUL.FTZ R101, R131, R98 ;  /* 0x0000006283657220 */ /* 0x000fe20000410000 */
[----:B------:R-:W-:Y:S01]  /*3490*/  FSEL R107, R97, RZ, P6 ;  /* 0x000000ff616b7208 */ /* 0x000fe20003000000 */
[----:B------:R-:W-:Y:S01]  /*34a0*/  FMUL.FTZ R97, R103, UR14 ;  /* 0x0000000e67617c20 */ /* 0x000fe20008410000 */
[----:B------:R-:W-:Y:S01]  /*34b0*/  ISETP.GE.U32.AND.EX P0, PT, R169, 0x1000000, PT, P0 ;  /* 0x01000000a900780c */ /* 0x000fe20003f06100 */
[----:B------:R-:W-:Y:S01]  /*34c0*/  FMUL.FTZ R99, R101, UR14 ;  /* 0x0000000e65637c20 */ /* 0x000fe20008410000 */
[----:B------:R-:W-:Y:S02]  /*34d0*/  LOP3.LUT P6, RZ, R169, 0xff, RZ, 0xc0, !PT ;  /* 0x000000ffa9ff7812 */ /* 0x000fe400078cc0ff */
[----:B------:R-:W-:-:S02]  /*34e0*/  FSEL R98, R97, RZ, P5 ;  /* 0x000000ff61627208 */ /* 0x000fc40002800000 */
[----:B------:R-:W-:Y:S01]  /*34f0*/  FSEL R104, R97, RZ, P0 ;  /* 0x000000ff61687208 */ /* 0x000fe20000000000 */
[-C--:B------:R-:W-:Y:S01]  /*3500*/  FFMA.FTZ R97, R159, R112.reuse, R113 ;  /* 0x000000709f617223 */ /* 0x080fe20000010071 */
[----:B------:R-:W-:Y:S02]  /*3510*/  FSEL R106, R96, RZ, P6 ;  /* 0x000000ff606a7208 */ /* 0x000fe40003000000 */
[----:B------:R-:W-:Y:S02]  /*3520*/  LOP3.LUT P6, RZ, R125, 0xff, RZ, 0xc0, !PT ;  /* 0x000000ff7dff7812 */ /* 0x000fe400078cc0ff */
[----:B------:R-:W-:Y:S01]  /*3530*/  F2FP.BF16.F32.PACK_AB R111, R98, R111 ;  /* 0x0000006f626f723e */ /* 0x000fe200000010ff */
[----:B------:R-:W-:Y:S01]  /*3540*/  FADD.FTZ R98, R132, -R97 ;  /* 0x8000006184627221 */ /* 0x000fe20000010000 */
[----:B------:R-:W-:Y:S01]  /*3550*/  LOP3.LUT P5, RZ, R169, 0xff00, RZ, 0xc0, !PT ;  /* 0x0000ff00a9ff7812 */ /* 0x000fe200078ac0ff */
[-CC-:B------:R-:W-:Y:S01]  /*3560*/  FFMA.FTZ R97, R162, R112.reuse, R113.reuse ;  /* 0x00000070a2617223 */ /* 0x180fe20000010071 */
[----:B------:R-:W-:Y:S01]  /*3570*/  FSEL R110, R96, RZ, P6 ;  /* 0x000000ff606e7208 */ /* 0x000fe20003000000 */
[----:B------:R-:W-:Y:S01]  /*3580*/  FFMA.FTZ R96, R160, R112, R113 ;  /* 0x00000070a0607223 */ /* 0x000fe20000010071 */
[----:B------:R-:W-:Y:S01]  /*3590*/  FSEL R105, R99, RZ, P5 ;  /* 0x000000ff63697208 */ /* 0x000fe20002800000 */
[----:B------:R-:W-:Y:S01]  /*35a0*/  FMUL.FTZ R98, R131, R98 ;  /* 0x0000006283627220 */ /* 0x000fe20000410000 */
[----:B------:R-:W-:Y:S01]  /*35b0*/  LOP3.LUT P0, RZ, R125, 0xff00, RZ, 0xc0, !PT ;  /* 0x0000ff007dff7812 */ /* 0x000fe2000780c0ff */
[----:B------:R-:W-:Y:S01]  /*35c0*/  FADD.FTZ R108, R136, -R97 ;  /* 0x80000061886c7221 */ /* 0x000fe20000010000 */
[----:B------:R-:W-:Y:S01]  /*35d0*/  F2FP.BF16.F32.PACK_AB R107, R104, R107 ;  /* 0x0000006b686b723e */ /* 0x000fe200000010ff */
[----:B------:R-:W-:Y:S01]  /*35e0*/  FFMA.FTZ R97, R3, R112, R113 ;  /* 0x0000007003617223 */ /* 0x000fe20000010071 */
[----:B------:R-:W-:Y:S01]  /*35f0*/  FADD.FTZ R104, R135, -R96 ;  /* 0x8000006087687221 */ /* 0x000fe20000010000 */
[----:B------:R-:W-:Y:S01]  /*3600*/  F2FP.BF16.F32.PACK_AB R106, R105, R106 ;  /* 0x0000006a696a723e */ /* 0x000fe200000010ff */
[----:B------:R-:W-:Y:S01]  /*3610*/  FMUL.FTZ R105, R98, UR14 ;  /* 0x0000000e62697c20 */ /* 0x000fe20008410000 */
[----:B------:R-:W-:Y:S01]  /*3620*/  FSEL R117, R99, RZ, P0 ;  /* 0x000000ff63757208 */ /* 0x000fe20000000000 */
[C---:B------:R-:W-:Y:S01]  /*3630*/  FMUL.FTZ R99, R131.reuse, R108 ;  /* 0x0000006c83637220 */ /* 0x040fe20000410000 */
[----:B------:R-:W-:Y:S01]  /*3640*/  LOP3.LUT P5, RZ, R124, 0xff0000, RZ, 0xc0, !PT ;  /* 0x00ff00007cff7812 */ /* 0x000fe200078ac0ff */
[----:B------:R-:W-:Y:S01]  /*3650*/  FADD.FTZ R96, R130, -R97 ;  /* 0x8000006182607221 */ /* 0x000fe20000010000 */
[----:B------:R-:W-:Y:S01]  /*3660*/  LOP3.LUT P6, RZ, R168, 0xff0000, RZ, 0xc0, !PT ;  /* 0x00ff0000a8ff7812 */ /* 0x000fe200078cc0ff */
[----:B------:R-:W-:Y:S01]  /*3670*/  FMUL.FTZ R97, R131, R104 ;  /* 0x0000006883617220 */ /* 0x000fe20000410000 */
[----:B------:R-:W-:Y:S01]  /*3680*/  FSEL R109, R105, RZ, P5 ;  /* 0x000000ff696d7208 */ /* 0x000fe20002800000 */
[----:B------:R-:W-:Y:S01]  /*3690*/  FMUL.FTZ R104, R99, UR14 ;  /* 0x0000000e63687c20 */ /* 0x000fe20008410000 */
[----:B------:R-:W-:Y:S01]  /*36a0*/  FSEL R116, R105, RZ, P6 ;  /* 0x000000ff69747208 */ /* 0x000fe20003000000 */
[----:B------:R-:W-:Y:S01]  /*36b0*/  FMUL.FTZ R105, R97, UR14 ;  /* 0x0000000e61697c20 */ /* 0x000fe20008410000 */
[----:B------:R-:W-:Y:S01]  /*36c0*/  LOP3.LUT P0, RZ, R124, 0xff000000, RZ, 0xc0, !PT ;  /* 0xff0000007cff7812 */ /* 0x000fe2000780c0ff */
[----:B------:R-:W-:Y:S01]  /*36d0*/  FMUL.FTZ R96, R131, R96 ;  /* 0x0000006083607220 */ /* 0x000fe20000410000 */
[----:B------:R-:W-:-:S02]  /*36e0*/  LOP3.LUT P5, RZ, R168, 0xff000000, RZ, 0xc0, !PT ;  /* 0xff000000a8ff7812 */ /* 0x000fc400078ac0ff */
[----:B------:R-:W-:Y:S02]  /*36f0*/  LOP3.LUT P6, RZ, R124, 0xff00, RZ, 0xc0, !PT ;  /* 0x0000ff007cff7812 */ /* 0x000fe400078cc0ff */
[C---:B------:R-:W-:Y:S02]  /*3700*/  FSEL R118, R104.reuse, RZ, P0 ;  /* 0x000000ff68767208 */ /* 0x040fe40000000000 */
[----:B------:R-:W-:Y:S01]  /*3710*/  FSEL R119, R104, RZ, P5 ;  /* 0x000000ff68777208 */ /* 0x000fe20002800000 */
[----:B------:R-:W-:Y:S01]  /*3720*/  FMUL.FTZ R104, R96, UR14 ;  /* 0x0000000e60687c20 */ /* 0x000fe20008410000 */
[----:B------:R-:W-:Y:S02]  /*3730*/  FSEL R115, R105, RZ, P6 ;  /* 0x000000ff69737208 */ /* 0x000fe40003000000 */
[C---:B------:R-:W-:Y:S02]  /*3740*/  LOP3.LUT P0, RZ, R168.reuse, 0xff00, RZ, 0xc0, !PT ;  /* 0x0000ff00a8ff7812 */ /* 0x040fe4000780c0ff */
        /* <DEDUP_REMOVED lines=9> */
[----:B------:R-:W-:Y:S01]  /*37e0*/  F2FP.BF16.F32.PACK_AB R108, R115, R108 ;  /* 0x0000006c736c723e */ /* 0x000fe200000010ff */
[----:B------:R-:W-:Y:S06]  /*37f0*/  BRA `(.L_x_840) ;  /* 0x0000000800687947 */ /* 0x000fec0003800000 */
.L_x_842:
[----:B------:R-:W-:Y:S01]  /*3800*/  UMOV UR4, UR6 ;  /* 0x0000000600047c82 */ /* 0x000fe20008000000 */
[----:B------:R-:W-:Y:S01]  /*3810*/  UMOV UR5, UR7 ;  /* 0x0000000700057c82 */ /* 0x000fe20008000000 */
[----:B------:R-:W-:-:S04]  /*3820*/  UISETP.NE.U32.AND UP0, UPT, UR4, URZ, UPT ;  /* 0x000000ff0400728c */ /* 0x000fc8000bf05070 */
[----:B------:R-:W-:-:S09]  /*3830*/  UISETP.NE.AND.EX UP0, UPT, UR5, URZ, UPT, UP0 ;  /* 0x000000ff0500728c */ /* 0x000fd2000bf05300 */
[----:B------:R-:W-:Y:S05]  /*3840*/  BRA.U UP0, `(.L_x_844) ;  /* 0x00000005002c7547 */ /* 0x000fea000b800000 */
[-CC-:B------:R-:W-:Y:S01]  /*3850*/  FFMA.FTZ R105, R163, R112.reuse, R113.reuse ;  /* 0x00000070a3697223 */ /* 0x180fe20000010071 */
[-CC-:B------:R-:W-:Y:S01]  /*3860*/  FFMA.FTZ R109, R166, R112.reuse, R113.reuse ;  /* 0x00000070a66d7223 */ /* 0x180fe20000010071 */
[-CC-:B------:R-:W-:Y:S01]  /*3870*/  FFMA.FTZ R104, R161, R112.reuse, R113.reuse ;  /* 0x00000070a1687223 */ /* 0x180fe20000010071 */
[----:B------:R-:W-:Y:S01]  /*3880*/  FFMA.FTZ R106, R164, R112, R113 ;  /* 0x00000070a46a7223 */ /* 0x000fe20000010071 */
[----:B------:R-:W-:Y:S01]  /*3890*/  FADD.FTZ R105, R134, -R105 ;  /* 0x8000006986697221 */ /* 0x000fe20000010000 */
[----:B------:R-:W-:Y:S01]  /*38a0*/  FADD.FTZ R108, R138, -R109 ;  /* 0x8000006d8a6c7221 */ /* 0x000fe20000010000 */
[----:B------:R-:W-:Y:S01]  /*38b0*/  LOP3.LUT P0, RZ, R125, 0xff0000, RZ, 0xc0, !PT ;  /* 0x00ff00007dff7812 */ /* 0x000fe2000780c0ff */
[----:B------:R-:W-:Y:S01]  /*38c0*/  FADD.FTZ R106, R137, -R106 ;  /* 0x8000006a896a7221 */ /* 0x000fe20000010000 */
[C---:B-----5:R-:W-:Y:S01]  /*38d0*/  FFMA.FTZ R105, R131.reuse, R105, R14 ;  /* 0x0000006983697223 */ /* 0x060fe2000001000e */
[C---:B------:R-:W-:Y:S01]  /*38e0*/  FFMA.FTZ R108, R131.reuse, R108, R15 ;  /* 0x0000006c836c7223 */ /* 0x040fe2000001000f */
[----:B------:R-:W-:Y:S01]  /*38f0*/  ISETP.GE.U32.AND P5, PT, R124, RZ, PT ;  /* 0x000000ff7c00720c */ /* 0x000fe20003fa6070 */
[----:B------:R-:W-:Y:S01]  /*3900*/  FFMA.FTZ R106, R131, R106, R13 ;  /* 0x0000006a836a7223 */ /* 0x000fe2000001000d */
[----:B------:R-:W-:Y:S01]  /*3910*/  FMUL.FTZ R107, R105, UR14 ;  /* 0x0000000e696b7c20 */ /* 0x000fe20008410000 */
[----:B------:R-:W-:Y:S01]  /*3920*/  FADD.FTZ R105, R133, -R104 ;  /* 0x8000006885697221 */ /* 0x000fe20000010000 */
[----:B------:R-:W-:Y:S01]  /*3930*/  FMUL.FTZ R104, R108, UR14 ;  /* 0x0000000e6c687c20 */ /* 0x000fe20008410000 */
[----:B------:R-:W-:Y:S01]  /*3940*/  LOP3.LUT P6, RZ, R169, 0xff0000, RZ, 0xc0, !PT ;  /* 0x00ff0000a9ff7812 */ /* 0x000fe200078cc0ff */
[----:B------:R-:W-:Y:S01]  /*3950*/  FMUL.FTZ R115, R106, UR14 ;  /* 0x0000000e6a737c20 */ /* 0x000fe20008410000 */
[----:B------:R-:W-:Y:S01]  /*3960*/  FSEL R111, R107, RZ, P0 ;  /* 0x000000ff6b6f7208 */ /* 0x000fe20000000000 */
[----:B------:R-:W-:Y:S01]  /*3970*/  FFMA.FTZ R105, R131, R105, R12 ;  /* 0x0000006983697223 */ /* 0x000fe2000001000c */
[----:B------:R-:W-:Y:S01]  /*3980*/  ISETP.GE.U32.AND.EX P5, PT, R125, 0x1000000, PT, P5 ;  /* 0x010000007d00780c */ /* 0x000fe20003fa6150 */
[----:B------:R-:W-:Y:S01]  /*3990*/  FFMA.FTZ R109, R159, R112, R113 ;  /* 0x000000709f6d7223 */ /* 0x000fe20000010071 */
[----:B------:R-:W-:Y:S01]  /*39a0*/  ISETP.GE.U32.AND P0, PT, R168, RZ, PT ;  /* 0x000000ffa800720c */ /* 0x000fe20003f06070 */
[----:B------:R-:W-:Y:S01]  /*39b0*/  FMUL.FTZ R108, R105, UR14 ;  /* 0x0000000e696c7c20 */ /* 0x000fe20008410000 */
[----:B------:R-:W-:Y:S01]  /*39c0*/  FSEL R107, R107, RZ, P6 ;  /* 0x000000ff6b6b7208 */ /* 0x000fe20003000000 */
[----:B------:R-:W-:Y:S01]  /*39d0*/  FADD.FTZ R109, R132, -R109 ;  /* 0x8000006d846d7221 */ /* 0x000fe20000010000 */
[----:B------:R-:W-:-:S02]  /*39e0*/  FSEL R110, R104, RZ, P5 ;  /* 0x000000ff686e7208 */ /* 0x000fc40002800000 */
[----:B------:R-:W-:Y:S01]  /*39f0*/  LOP3.LUT P6, RZ, R169, 0xff, RZ, 0xc0, !PT ;  /* 0x000000ffa9ff7812 */ /* 0x000fe200078cc0ff */
[----:B------:R-:W-:Y:S01]  /*3a00*/  FFMA.FTZ R109, R131, R109, R18 ;  /* 0x0000006d836d7223 */ /* 0x000fe20000010012 */
[C---:B------:R-:W-:Y:S02]  /*3a10*/  ISETP.GE.U32.AND.EX P0, PT, R169.reuse, 0x1000000, PT, P0 ;  /* 0x01000000a900780c */ /* 0x040fe40003f06100 */
[----:B------:R-:W-:Y:S01]  /*3a20*/  LOP3.LUT P5, RZ, R169, 0xff00, RZ, 0xc0, !PT ;  /* 0x0000ff00a9ff7812 */ /* 0x000fe200078ac0ff */
[----:B------:R-:W-:Y:S01]  /*3a30*/  FMUL.FTZ R109, R109, UR14 ;  /* 0x0000000e6d6d7c20 */ /* 0x000fe20008410000 */
[----:B------:R-:W-:Y:S02]  /*3a40*/  FSEL R104, R104, RZ, P0 ;  /* 0x000000ff68687208 */ /* 0x000fe40000000000 */
[----:B------:R-:W-:Y:S02]  /*3a50*/  FSEL R106, R108, RZ, P6 ;  /* 0x000000ff6c6a7208 */ /* 0x000fe40003000000 */
[----:B------:R-:W-:-:S02]  /*3a60*/  FSEL R105, R115, RZ, P5 ;  /* 0x000000ff73697208 */ /* 0x000fc40002800000 */
[----:B------:R-:W-:Y:S01]  /*3a70*/  F2FP.BF16.F32.PACK_AB R107, R104, R107 ;  /* 0x0000006b686b723e */ /* 0x000fe200000010ff */
[--C-:B------:R-:W-:Y:S01]  /*3a80*/  FFMA.FTZ R104, R160, R112, R113.reuse ;  /* 0x00000070a0687223 */ /* 0x100fe20000010071 */
[----:B------:R-:W-:Y:S01]  /*3a90*/  F2FP.BF16.F32.PACK_AB R106, R105, R106 ;  /* 0x0000006a696a723e */ /* 0x000fe200000010ff */
[-C--:B------:R-:W-:Y:S01]  /*3aa0*/  FFMA.FTZ R105, R162, R112.reuse, R113 ;  /* 0x00000070a2697223 */ /* 0x080fe20000010071 */
[----:B------:R-:W-:Y:S02]  /*3ab0*/  LOP3.LUT P6, RZ, R125, 0xff, RZ, 0xc0, !PT ;  /* 0x000000ff7dff7812 */ /* 0x000fe400078cc0ff */
[----:B------:R-:W-:Y:S01]  /*3ac0*/  F2FP.BF16.F32.PACK_AB R111, R110, R111 ;  /* 0x0000006f6e6f723e */ /* 0x000fe200000010ff */
[----:B------:R-:W-:Y:S01]  /*3ad0*/  FADD.FTZ R110, R136, -R105 ;  /* 0x80000069886e7221 */ /* 0x000fe20000010000 */
[----:B------:R-:W-:Y:S01]  /*3ae0*/  FSEL R114, R108, RZ, P6 ;  /* 0x000000ff6c727208 */ /* 0x000fe20003000000 */
[----:B------:R-:W-:Y:S01]  /*3af0*/  FADD.FTZ R108, R135, -R104 ;  /* 0x80000068876c7221 */ /* 0x000fe20000010000 */
[----:B------:R-:W-:Y:S01]  /*3b00*/  FFMA.FTZ R105, R3, R112, R113 ;  /* 0x0000007003697223 */ /* 0x000fe20000010071 */
[----:B------:R-:W-:Y:S01]  /*3b10*/  LOP3.LUT P0, RZ, R125, 0xff00, RZ, 0xc0, !PT ;  /* 0x0000ff007dff7812 */ /* 0x000fe2000780c0ff */
[C---:B------:R-:W-:Y:S01]  /*3b20*/  FFMA.FTZ R110, R131.reuse, R110, R19 ;  /* 0x0000006e836e7223 */ /* 0x040fe20000010013 */
[----:B------:R-:W-:Y:S01]  /*3b30*/  LOP3.LUT P5, RZ, R124, 0xff0000, RZ, 0xc0, !PT ;  /* 0x00ff00007cff7812 */ /* 0x000fe200078ac0ff */
[----:B------:R-:W-:Y:S01]  /*3b40*/  FFMA.FTZ R108, R131, R108, R17 ;  /* 0x0000006c836c7223 */ /* 0x000fe20000010011 */
[----:B------:R-:W-:Y:S01]  /*3b50*/  LOP3.LUT P6, RZ, R168, 0xff0000, RZ, 0xc0, !PT ;  /* 0x00ff0000a8ff7812 */ /* 0x000fe200078cc0ff */
[----:B------:R-:W-:Y:S01]  /*3b60*/  FADD.FTZ R104, R130, -R105 ;  /* 0x8000006982687221 */ /* 0x000fe20000010000 */
[----:B------:R-:W-:Y:S01]  /*3b70*/  FSEL R121, R115, RZ, P0 ;  /* 0x000000ff73797208 */ /* 0x000fe20000000000 */
[----:B------:R-:W-:Y:S01]  /*3b80*/  FMUL.FTZ R110, R110, UR14 ;  /* 0x0000000e6e6e7c20 */ /* 0x000fe20008410000 */
[C---:B------:R-:W-:Y:S01]  /*3b90*/  FSEL R116, R109.reuse, RZ, P5 ;  /* 0x000000ff6d747208 */ /* 0x040fe20002800000 */
[----:B------:R-:W-:Y:S01]  /*3ba0*/  FMUL.FTZ R115, R108, UR14 ;  /* 0x0000000e6c737c20 */ /* 0x000fe20008410000 */
[----:B------:R-:W-:Y:S01]  /*3bb0*/  FSEL R105, R109, RZ, P6 ;  /* 0x000000ff6d697208 */ /* 0x000fe20003000000 */
[----:B------:R-:W-:Y:S01]  /*3bc0*/  FFMA.FTZ R104, R131, R104, R16 ;  /* 0x0000006883687223 */ /* 0x000fe20000010010 */
        /* <DEDUP_REMOVED lines=19> */
.L_x_844:
[-CC-:B------:R-:W-:Y:S01]  /*3d00*/  FFMA.FTZ R97, R163, R112.reuse, R113.reuse ;  /* 0x00000070a3617223 */ /* 0x180fe20000010071 */
[-CC-:B------:R-:W-:Y:S01]  /*3d10*/  FFMA.FTZ R96, R161, R112.reuse, R113.reuse ;  /* 0x00000070a1607223 */ /* 0x180fe20000010071 */
[-C--:B------:R-:W-:Y:S01]  /*3d20*/  FFMA.FTZ R98, R164, R112.reuse, R113 ;  /* 0x00000070a4627223 */ /* 0x080fe20000010071 */
[----:B------:R-:W-:Y:S01]  /*3d30*/  LOP3.LUT P0, RZ, R125, 0xff0000, RZ, 0xc0, !PT ;  /* 0x00ff00007dff7812 */ /* 0x000fe2000780c0ff */
[----:B------:R-:W-:Y:S01]  /*3d40*/  FADD.FTZ R97, R134, -R97 ;  /* 0x8000006186617221 */ /* 0x000fe20000010000 */
[----:B------:R-:W-:Y:S01]  /*3d50*/  ISETP.GE.U32.AND P5, PT, R124, RZ, PT ;  /* 0x000000ff7c00720c */ /* 0x000fe20003fa6070 */
[----:B------:R-:W-:Y:S01]  /*3d60*/  FADD.FTZ R98, R137, -R98 ;  /* 0x8000006289627221 */ /* 0x000fe20000010000 */
[----:B------:R-:W-:Y:S01]  /*3d70*/  LOP3.LUT P6, RZ, R169, 0xff0000, RZ, 0xc0, !PT ;  /* 0x00ff0000a9ff7812 */ /* 0x000fe200078cc0ff */
[C---:B-----5:R-:W-:Y:S01]  /*3d80*/  FFMA.FTZ R102, R131.reuse, R97, R14 ;  /* 0x0000006183667223 */ /* 0x060fe2000001000e */
[----:B------:R-:W-:Y:S01]  /*3d90*/  FFMA.FTZ R97, R166, R112, R113 ;  /* 0x00000070a6617223 */ /* 0x000fe20000010071 */
[----:B------:R-:W-:Y:S01]  /*3da0*/  FFMA.FTZ R101, R131, R98, R13 ;  /* 0x0000006283657223 */ /* 0x000fe2000001000d */
[----:B------:R-:W-:Y:S01]  /*3db0*/  ISETP.GE.U32.AND.EX P5, PT, R125, 0x1000000, PT, P5 ;  /* 0x010000007d00780c */ /* 0x000fe20003fa6150 */
[----:B------:R-:W-:Y:S01]  /*3dc0*/  FMUL.FTZ R99, R102, UR14 ;  /* 0x0000000e66637c20 */ /* 0x000fe20008410000 */
[----:B------:R-:W-:Y:S01]  /*3dd0*/  FADD.FTZ R100, R138, -R97 ;  /* 0x800000618a647221 */ /* 0x000fe20000010000 */
[----:B------:R-:W-:Y:S01]  /*3de0*/  FADD.FTZ R97, R133, -R96 ;  /* 0x8000006085617221 */ /* 0x000fe20000010000 */
[----:B------:R-:W-:-:S02]  /*3df0*/  FMUL.FTZ R104, R101, UR14 ;  /* 0x0000000e65687c20 */ /* 0x000fc40008410000 */
[C---:B------:R-:W-:Y:S01]  /*3e00*/  FFMA.FTZ R103, R131.reuse, R100, R15 ;  /* 0x0000006483677223 */ /* 0x040fe2000001000f */
[----:B------:R-:W-:Y:S01]  /*3e10*/  FFMA.FTZ R100, R131, R97, R12 ;  /* 0x0000006183647223 */ /* 0x000fe2000001000c */
[----:B------:R-:W-:Y:S02]  /*3e20*/  FSEL R111, R99, RZ, P0 ;  /* 0x000000ff636f7208 */ /* 0x000fe40000000000 */
[----:B------:R-:W-:Y:S01]  /*3e30*/  FMUL.FTZ R97, R103, UR14 ;  /* 0x0000000e67617c20 */ /* 0x000fe20008410000 */
[----:B------:R-:W-:Y:S01]  /*3e40*/  ISETP.GE.U32.AND P0, PT, R168, RZ, PT ;  /* 0x000000ffa800720c */ /* 0x000fe20003f06070 */
[----:B------:R-:W-:Y:S01]  /*3e50*/  FMUL.FTZ R96, R100, UR14 ;  /* 0x0000000e64607c20 */ /* 0x000fe20008410000 */
[----:B------:R-:W-:Y:S02]  /*3e60*/  FSEL R107, R99, RZ, P6 ;  /* 0x000000ff636b7208 */ /* 0x000fe40003000000 */
[----:B------:R-:W-:Y:S02]  /*3e70*/  ISETP.GE.U32.AND.EX P0, PT, R169, 0x1000000, PT, P0 ;  /* 0x01000000a900780c */ /* 0x000fe40003f06100 */
[----:B------:R-:W-:-:S02]  /*3e80*/  FSEL R98, R97, RZ, P5 ;  /* 0x000000ff61627208 */ /* 0x000fc40002800000 */
[C---:B------:R-:W-:Y:S02]  /*3e90*/  LOP3.LUT P6, RZ, R169.reuse, 0xff, RZ, 0xc0, !PT ;  /* 0x000000ffa9ff7812 */ /* 0x040fe400078cc0ff */
[----:B------:R-:W-:Y:S02]  /*3ea0*/  LOP3.LUT P5, RZ, R169, 0xff00, RZ, 0xc0, !PT ;  /* 0x0000ff00a9ff7812 */ /* 0x000fe400078ac0ff */
[----:B------:R-:W-:Y:S01]  /*3eb0*/  FSEL R108, R97, RZ, P0 ;  /* 0x000000ff616c7208 */ /* 0x000fe20000000000 */
[----:B------:R-:W-:Y:S01]  /*3ec0*/  FFMA.FTZ R97, R159, R112, R113 ;  /* 0x000000709f617223 */ /* 0x000fe20000010071 */
[----:B------:R-:W-:Y:S02]  /*3ed0*/  FSEL R106, R96, RZ, P6 ;  /* 0x000000ff606a7208 */ /* 0x000fe40003000000 */
[----:B------:R-:W-:Y:S01]  /*3ee0*/  FSEL R99, R104, RZ, P5 ;  /* 0x000000ff68637208 */ /* 0x000fe20002800000 */
[----:B------:R-:W-:Y:S01]  /*3ef0*/  FADD.FTZ R97, R132, -R97 ;  /* 0x8000006184617221 */ /* 0x000fe20000010000 */
[----:B------:R-:W-:-:S02]  /*3f00*/  LOP3.LUT P6, RZ, R125, 0xff, RZ, 0xc0, !PT ;  /* 0x000000ff7dff7812 */ /* 0x000fc400078cc0ff */
[----:B------:R-:W-:Y:S01]  /*3f10*/  F2FP.BF16.F32.PACK_AB R106, R99, R106 ;  /* 0x0000006a636a723e */ /* 0x000fe200000010ff */
[-CC-:B------:R-:W-:Y:S01]  /*3f20*/  FFMA.FTZ R99, R162, R112.reuse, R113.reuse ;  /* 0x00000070a2637223 */ /* 0x180fe20000010071 */
[----:B------:R-:W-:Y:S02]  /*3f30*/  LOP3.LUT P0, RZ, R125, 0xff00, RZ, 0xc0, !PT ;  /* 0x0000ff007dff7812 */ /* 0x000fe4000780c0ff */
[----:B------:R-:W-:Y:S01]  /*3f40*/  FSEL R110, R96, RZ, P6 ;  /* 0x000000ff606e7208 */ /* 0x000fe20003000000 */
[-C--:B------:R-:W-:Y:S01]  /*3f50*/  FFMA.FTZ R96, R160, R112.reuse, R113 ;  /* 0x00000070a0607223 */ /* 0x080fe20000010071 */
[----:B------:R-:W-:Y:S01]  /*3f60*/  F2FP.BF16.F32.PACK_AB R111, R98, R111 ;  /* 0x0000006f626f723e */ /* 0x000fe200000010ff */
[----:B------:R-:W-:Y:S01]  /*3f70*/  FFMA.FTZ R98, R131, R97, R18 ;  /* 0x0000006183627223 */ /* 0x000fe20000010012 */
[----:B------:R-:W-:Y:S01]  /*3f80*/  F2FP.BF16.F32.PACK_AB R107, R108, R107 ;  /* 0x0000006b6c6b723e */ /* 0x000fe200000010ff */
[----:B------:R-:W-:Y:S01]  /*3f90*/  FADD.FTZ R108, R136, -R99 ;  /* 0x80000063886c7221 */ /* 0x000fe20000010000 */
[----:B------:R-:W-:Y:S01]  /*3fa0*/  FSEL R117, R104, RZ, P0 ;  /* 0x000000ff68757208 */ /* 0x000fe20000000000 */
[----:B------:R-:W-:Y:S01]  /*3fb0*/  FFMA.FTZ R97, R3, R112, R113 ;  /* 0x0000007003617223 */ /* 0x000fe20000010071 */
[----:B------:R-:W-:Y:S01]  /*3fc0*/  FADD.FTZ R104, R135, -R96 ;  /* 0x8000006087687221 */ /* 0x000fe20000010000 */
[----:B------:R-:W-:Y:S01]  /*3fd0*/  FMUL.FTZ R105, R98, UR14 ;  /* 0x0000000e62697c20 */ /* 0x000fe20008410000 */
[----:B------:R-:W-:Y:S01]  /*3fe0*/  LOP3.LUT P5, RZ, R124, 0xff0000, RZ, 0xc0, !PT ;  /* 0x00ff00007cff7812 */ /* 0x000fe200078ac0ff */
[C---:B------:R-:W-:Y:S01]  /*3ff0*/  FFMA.FTZ R99, R131.reuse, R108, R19 ;  /* 0x0000006c83637223 */ /* 0x040fe20000010013 */
[----:B------:R-:W-:Y:S01]  /*4000*/  LOP3.LUT P6, RZ, R168, 0xff0000, RZ, 0xc0, !PT ;  /* 0x00ff0000a8ff7812 */ /* 0x000fe200078cc0ff */
[----:B------:R-:W-:Y:S01]  /*4010*/  FADD.FTZ R96, R130, -R97 ;  /* 0x8000006182607221 */ /* 0x000fe20000010000 */
[----:B------:R-:W-:Y:S01]  /*4020*/  FFMA.FTZ R97, R131, R104, R17 ;  /* 0x0000006883617223 */ /* 0x000fe20000010011 */
[----:B------:R-:W-:Y:S01]  /*4030*/  FSEL R109, R105, RZ, P5 ;  /* 0x000000ff696d7208 */ /* 0x000fe20002800000 */
[----:B------:R-:W-:Y:S01]  /*4040*/  FMUL.FTZ R104, R99, UR14 ;  /* 0x0000000e63687c20 */ /* 0x000fe20008410000 */
[----:B------:R-:W-:Y:S01]  /*4050*/  FSEL R116, R105, RZ, P6 ;  /* 0x000000ff69747208 */ /* 0x000fe20003000000 */
[----:B------:R-:W-:Y:S01]  /*4060*/  FMUL.FTZ R105, R97, UR14 ;  /* 0x0000000e61697c20 */ /* 0x000fe20008410000 */
[----:B------:R-:W-:Y:S01]  /*4070*/  LOP3.LUT P0, RZ, R124, 0xff000000, RZ, 0xc0, !PT ;  /* 0xff0000007cff7812 */ /* 0x000fe2000780c0ff */
[----:B------:R-:W-:Y:S01]  /*4080*/  FFMA.FTZ R96, R131, R96, R16 ;  /* 0x0000006083607223 */ /* 0x000fe20000010010 */
        /* <DEDUP_REMOVED lines=16> */
[----:B------:R-:W-:-:S07]  /*4190*/  F2FP.BF16.F32.PACK_AB R108, R115, R108 ;  /* 0x0000006c736c723e */ /* 0x000fce00000010ff */
.L_x_840:
        /* <DEDUP_REMOVED lines=15> */
.L_x_836:
[----:B------:R-:W-:Y:S05]  /*4290*/  BSYNC.RECONVERGENT B0 ;  /* 0x0000000000007941 */ /* 0x000fea0003800200 */
.L_x_835:
        /* <DEDUP_REMOVED lines=12> */
[-CC-:B0-----:R-:W-:Y:S01]  /*4360*/  FFMA.FTZ R97, R152, R112.reuse, R113.reuse ;  /* 0x0000007098617223 */ /* 0x181fe20000010071 */
[----:B------:R-:W-:Y:S01]  /*4370*/  ISETP.GE.U32.AND P6, PT, R126, RZ, PT ;  /* 0x000000ff7e00720c */ /* 0x000fe20003fc6070 */
[-C--:B------:R-:W-:Y:S02]  /*4380*/  FFMA.FTZ R99, R154, R112.reuse, R113 ;  /* 0x000000709a637223 */ /* 0x080fe40000010071 */
[----:B------:R-:W-:Y:S01]  /*4390*/  FADD.FTZ R96, R150, -R97 ;  /* 0x8000006196607221 */ /* 0x000fe20000010000 */
[----:B------:R-:W-:Y:S01]  /*43a0*/  ISETP.GE.U32.AND.EX P6, PT, R127, 0x1000000, PT, P6 ;  /* 0x010000007f00780c */ /* 0x000fe20003fc6160 */
[----:B------:R-:W-:Y:S01]  /*43b0*/  FFMA.FTZ R97, R157, R112, R113 ;  /* 0x000000709d617223 */ /* 0x000fe20000010071 */
[----:B------:R-:W-:Y:S01]  /*43c0*/  FADD.FTZ R104, R148, -R99 ;  /* 0x8000006394687221 */ /* 0x000fe20000010000 */
[----:B-----5:R-:W-:Y:S01]  /*43d0*/  FFMA.FTZ R103, R131, R96, R7 ;  /* 0x0000006083677223 */ /* 0x020fe20000010007 */
[----:B------:R-:W-:Y:S01]  /*43e0*/  FFMA.FTZ R96, R153, R112, R113 ;  /* 0x0000007099607223 */ /* 0x000fe20000010071 */
[----:B------:R-:W-:Y:S01]  /*43f0*/  FADD.FTZ R97, R142, -R97 ;  /* 0x800000618e617221 */ /* 0x000fe20000010000 */
[----:B------:R-:W-:Y:S01]  /*4400*/  FFMA.FTZ R99, R131, R104, R11 ;  /* 0x0000006883637223 */ /* 0x000fe2000001000b */
[----:B------:R-:W-:Y:S01]  /*4410*/  FMUL.FTZ R98, R103, UR14 ;  /* 0x0000000e67627c20 */ /* 0x000fe20008410000 */
[----:B------:R-:W-:Y:S01]  /*4420*/  FADD.FTZ R96, R141, -R96 ;  /* 0x800000608d607221 */ /* 0x000fe20000010000 */
[----:B------:R-:W-:Y:S01]  /*4430*/  FFMA.FTZ R102, R131, R97, R6 ;  /* 0x0000006183667223 */ /* 0x000fe20000010006 */
[----:B------:R-:W-:-:S02]  /*4440*/  FMUL.FTZ R104, R99, UR14 ;  /* 0x0000000e63687c20 */ /* 0x000fc40008410000 */
[----:B------:R-:W-:Y:S01]  /*4450*/  FSEL R118, R98, RZ, P6 ;  /* 0x000000ff62767208 */ /* 0x000fe20003000000 */
[----:B------:R-:W-:Y:S01]  /*4460*/  FMUL.FTZ R97, R102, UR14 ;  /* 0x0000000e66617c20 */ /* 0x000fe20008410000 */
[----:B------:R-:W-:Y:S01]  /*4470*/  ISETP.GE.U32.AND P6, PT, R170, RZ, PT ;  /* 0x000000ffaa00720c */ /* 0x000fe20003fc6070 */
[----:B------:R-:W-:-:S03]  /*4480*/  FFMA.FTZ R100, R131, R96, R4 ;  /* 0x0000006083647223 */ /* 0x000fc60000010004 */
[----:B------:R-:W-:Y:S01]  /*4490*/  ISETP.GE.U32.AND.EX P6, PT, R171, 0x1000000, PT, P6 ;  /* 0x01000000ab00780c */ /* 0x000fe20003fc6160 */
[----:B------:R-:W-:-:S03]  /*44a0*/  FMUL.FTZ R96, R100, UR14 ;  /* 0x0000000e64607c20 */ /* 0x000fc60008410000 */
[----:B------:R-:W-:Y:S01]  /*44b0*/  FSEL R120, R98, RZ, P6 ;  /* 0x000000ff62787208 */ /* 0x000fe20003000000 */
[----:B------:R-:W-:Y:S01]  /*44c0*/  FFMA.FTZ R98, R158, R112, R113 ;  /* 0x000000709e627223 */ /* 0x000fe20000010071 */
[----:B------:R-:W-:-:S03]  /*44d0*/  LOP3.LUT P6, RZ, R127, 0xff0000, RZ, 0xc0, !PT ;  /* 0x00ff00007fff7812 */ /* 0x000fc600078cc0ff */
[----:B------:R-:W-:Y:S01]  /*44e0*/  FADD.FTZ R98, R149, -R98 ;  /* 0x8000006295627221 */ /* 0x000fe20000010000 */
[----:B------:R-:W-:Y:S02]  /*44f0*/  FSEL R111, R97, RZ, P6 ;  /* 0x000000ff616f7208 */ /* 0x000fe40003000000 */
[----:B------:R-:W-:Y:S01]  /*4500*/  LOP3.LUT P6, RZ, R171, 0xff0000, RZ, 0xc0, !PT ;  /* 0x00ff0000abff7812 */ /* 0x000fe200078cc0ff */
[----:B------:R-:W-:Y:S01]  /*4510*/  FFMA.FTZ R101, R131, R98, R5 ;  /* 0x0000006283657223 */ /* 0x000fe20000010005 */
[----:B------:R-:W-:Y:S02]  /*4520*/  F2FP.BF16.F32.PACK_AB R111, R118, R111 ;  /* 0x0000006f766f723e */ /* 0x000fe400000010ff */
[----:B------:R-:W-:Y:S01]  /*4530*/  FSEL R107, R97, RZ, P6 ;  /* 0x000000ff616b7208 */ /* 0x000fe20003000000 */
[----:B------:R-:W-:Y:S01]  /*4540*/  FFMA.FTZ R97, R155, R112, R113 ;  /* 0x000000709b617223 */ /* 0x000fe20000010071 */
[----:B------:R-:W-:Y:S01]  /*4550*/  LOP3.LUT P6, RZ, R127, 0xff, RZ, 0xc0, !PT ;  /* 0x000000ff7fff7812 */ /* 0x000fe200078cc0ff */
[----:B------:R-:W-:Y:S01]  /*4560*/  FMUL.FTZ R105, R101, UR14 ;  /* 0x0000000e65697c20 */ /* 0x000fe20008410000 */
[----:B------:R-:W-:Y:S01]  /*4570*/  F2FP.BF16.F32.PACK_AB R107, R120, R107 ;  /* 0x0000006b786b723e */ /* 0x000fe200000010ff */
[----:B------:R-:W-:Y:S01]  /*4580*/  FADD.FTZ R97, R140, -R97 ;  /* 0x800000618c617221 */ /* 0x000fe20000010000 */
[----:B------:R-:W-:-:S02]  /*4590*/  FSEL R110, R96, RZ, P6 ;  /* 0x000000ff606e7208 */ /* 0x000fc40003000000 */
[----:B------:R-:W-:Y:S01]  /*45a0*/  LOP3.LUT P6, RZ, R171, 0xff, RZ, 0xc0, !PT ;  /* 0x000000ffabff7812 */ /* 0x000fe200078cc0ff */
[----:B------:R-:W-:-:S03]  /*45b0*/  FFMA.FTZ R98, R131, R97, R10 ;  /* 0x0000006183627223 */ /* 0x000fc6000001000a */
[----:B------:R-:W-:Y:S01]  /*45c0*/  FSEL R106, R96, RZ, P6 ;  /* 0x000000ff606a7208 */ /* 0x000fe20003000000 */
[----:B------:R-:W-:Y:S01]  /*45d0*/  FMUL.FTZ R97, R98, UR14 ;  /* 0x0000000e62617c20 */ /* 0x000fe20008410000 */
[----:B------:R-:W-:Y:S01]  /*45e0*/  LOP3.LUT P6, RZ, R127, 0xff00, RZ, 0xc0, !PT ;  /* 0x0000ff007fff7812 */ /* 0x000fe200078cc0ff */
[-CC-:B------:R-:W-:Y:S01]  /*45f0*/  FFMA.FTZ R96, R156, R112.reuse, R113.reuse ;  /* 0x000000709c607223 */ /* 0x180fe20000010071 */
[----:B------:R-:W-:Y:S02]  /*4600*/  FFMA.FTZ R112, R151, R112, R113 ;  /* 0x0000007097707223 */ /* 0x000fe40000010071 */
[----:B------:R-:W-:Y:S01]  /*4610*/  FSEL R119, R105, RZ, P6 ;  /* 0x000000ff69777208 */ /* 0x000fe20003000000 */
[----:B------:R-:W-:Y:S01]  /*4620*/  FADD.FTZ R96, R143, -R96 ;  /* 0x800000608f607221 */ /* 0x000fe20000010000 */
[----:B------:R-:W-:Y:S01]  /*4630*/  LOP3.LUT P6, RZ, R171, 0xff00, RZ, 0xc0, !PT ;  /* 0x0000ff00abff7812 */ /* 0x000fe200078cc0ff */
[----:B------:R-:W-:Y:S01]  /*4640*/  FADD.FTZ R112, R139, -R112 ;  /* 0x800000708b707221 */ /* 0x000fe20000010000 */
[----:B------:R-:W-:-:S02]  /*4650*/  F2FP.BF16.F32.PACK_AB R110, R119, R110 ;  /* 0x0000006e776e723e */ /* 0x000fc400000010ff */
[----:B------:R-:W-:Y:S02]  /*4660*/  FSEL R121, R105, RZ, P6 ;  /* 0x000000ff69797208 */ /* 0x000fe40003000000 */
[----:B------:R-:W-:Y:S02]  /*4670*/  LOP3.LUT P6, RZ, R126, 0xff0000, RZ, 0xc0, !PT ;  /* 0x00ff00007eff7812 */ /* 0x000fe400078cc0ff */
[----:B------:R-:W-:Y:S02]  /*4680*/  F2FP.BF16.F32.PACK_AB R106, R121, R106 ;  /* 0x0000006a796a723e */ /* 0x000fe400000010ff */
[----:B------:R-:W-:Y:S02]  /*4690*/  FSEL R109, R97, RZ, P6 ;  /* 0x000000ff616d7208 */ /* 0x000fe40003000000 */
[----:B------:R-:W-:-:S04]  /*46a0*/  LOP3.LUT P6, RZ, R170, 0xff0000, RZ, 0xc0, !PT ;  /* 0x00ff0000aaff7812 */ /* 0x000fc800078cc0ff */
[----:B------:R-:W-:Y:S01]  /*46b0*/  FSEL R114, R97, RZ, P6 ;  /* 0x000000ff61727208 */ /* 0x000fe20003000000 */
[C---:B------:R-:W-:Y:S01]  /*46c0*/  FFMA.FTZ R97, R131.reuse, R96, R9 ;  /* 0x0000006083617223 */ /* 0x040fe20000010009 */
[----:B------:R-:W-:Y:S01]  /*46d0*/  LOP3.LUT P6, RZ, R126, 0xff000000, RZ, 0xc0, !PT ;  /* 0xff0000007eff7812 */ /* 0x000fe200078cc0ff */
[----:B------:R-:W-:Y:S02]  /*46e0*/  FFMA.FTZ R96, R131, R112, R8 ;  /* 0x0000007083607223 */ /* 0x000fe40000010008 */
[----:B------:R-:W-:Y:S01]  /*46f0*/  FMUL.FTZ R105, R97, UR14 ;  /* 0x0000000e61697c20 */ /* 0x000fe20008410000 */
[----:B------:R-:W-:Y:S02]  /*4700*/  FSEL R116, R104, RZ, P6 ;  /* 0x000000ff68747208 */ /* 0x000fe40003000000 */
[----:B------:R-:W-:Y:S02]  /*4710*/  LOP3.LUT P6, RZ, R170, 0xff000000, RZ, 0xc0, !PT ;  /* 0xff000000aaff7812 */ /* 0x000fe400078cc0ff */
[----:B------:R-:W-:-:S02]  /*4720*/  F2FP.BF16.F32.PACK_AB R109, R116, R109 ;  /* 0x0000006d746d723e */ /* 0x000fc400000010ff */
[----:B------:R-:W-:Y:S01]  /*4730*/  FSEL R117, R104, RZ, P6 ;  /* 0x000000ff68757208 */ /* 0x000fe20003000000 */
[----:B------:R-:W-:Y:S01]  /*4740*/  FMUL.FTZ R104, R96, UR14 ;  /* 0x0000000e60687c20 */ /* 0x000fe20008410000 */
[----:B------:R-:W-:-:S04]  /*4750*/  LOP3.LUT P6, RZ, R126, 0xff00, RZ, 0xc0, !PT ;  /* 0x0000ff007eff7812 */ /* 0x000fc800078cc0ff */
        /* <DEDUP_REMOVED lines=11> */
.L_x_849:
[-CC-:B0-----:R-:W-:Y:S01]  /*4810*/  FFMA.FTZ R105, R157, R112.reuse, R113.reuse ;  /* 0x000000709d697223 */ /* 0x181fe20000010071 */
[----:B------:R-:W-:Y:S01]  /*4820*/  LOP3.LUT P6, RZ, R127, 0xff0000, RZ, 0xc0, !PT ;  /* 0x00ff00007fff7812 */ /* 0x000fe200078cc0ff */
[-C--:B------:R-:W-:Y:S02]  /*4830*/  FFMA.FTZ R107, R152, R112.reuse, R113 ;  /* 0x00000070986b7223 */ /* 0x080fe40000010071 */
[----:B------:R-:W-:Y:S02]  /*4840*/  FADD.FTZ R105, R142, -R105 ;  /* 0x800000698e697221 */ /* 0x000fe40000010000 */
[----:B------:R-:W-:Y:S01]  /*4850*/  FADD.FTZ R104, R150, -R107 ;  /* 0x8000006b96687221 */ /* 0x000fe20000010000 */
[----:B------:R-:W-:Y:S01]  /*4860*/  FFMA.FTZ R107, R154, R112, R113 ;  /* 0x000000709a6b7223 */ /* 0x000fe20000010071 */
[C---:B-----5:R-:W-:Y:S02]  /*4870*/  FFMA.FTZ R105, R131.reuse, R105, R6 ;  /* 0x0000006983697223 */ /* 0x060fe40000010006 */
[----:B------:R-:W-:Y:S01]  /*4880*/  FFMA.FTZ R106, R131, R104, R7 ;  /* 0x00000068836a7223 */ /* 0x000fe20000010007 */
[----:B------:R-:W-:Y:S01]  /*4890*/  FFMA.FTZ R104, R153, R112, R113 ;  /* 0x0000007099687223 */ /* 0x000fe20000010071 */
[----:B------:R-:W-:-:S03]  /*48a0*/  FMUL.FTZ R105, R105, UR14 ;  /* 0x0000000e69697c20 */ /* 0x000fc60008410000 */
[----:B------:R-:W-:Y:S02]  /*48b0*/  FADD.FTZ R104, R141, -R104 ;  /* 0x800000688d687221 */ /* 0x000fe40000010000 */
[----:B------:R-:W-:Y:S02]  /*48c0*/  FSEL R111, R105, RZ, P6 ;  /* 0x000000ff696f7208 */ /* 0x000fe40003000000 */
[----:B------:R-:W-:Y:S01]  /*48d0*/  LOP3.LUT P6, RZ, R171, 0xff0000, RZ, 0xc0, !PT ;  /* 0x00ff0000abff7812 */ /* 0x000fe200078cc0ff */
[----:B------:R-:W-:-:S03]  /*48e0*/  FFMA.FTZ R104, R131, R104, R4 ;  /* 0x0000006883687223 */ /* 0x000fc60000010004 */
[----:B------:R-:W-:Y:S01]  /*48f0*/  FSEL R120, R105, RZ, P6 ;  /* 0x000000ff69787208 */ /* 0x000fe20003000000 */
[----:B------:R-:W-:Y:S01]  /*4900*/  FMUL.FTZ R105, R106, UR14 ;  /* 0x0000000e6a697c20 */ /* 0x000fe20008410000 */
[----:B------:R-:W-:Y:S01]  /*4910*/  ISETP.GE.U32.AND P6, PT, R126, RZ, PT ;  /* 0x000000ff7e00720c */ /* 0x000fe20003fc6070 */
[----:B------:R-:W-:Y:S01]  /*4920*/  FFMA.FTZ R106, R158, R112, R113 ;  /* 0x000000709e6a7223 */ /* 0x000fe20000010071 */
[----:B------:R-:W-:Y:S02]  /*4930*/  FMUL.FTZ R104, R104, UR14 ;  /* 0x0000000e68687c20 */ /* 0x000fe40008410000 */
[----:B------:R-:W-:Y:S01]  /*4940*/  ISETP.GE.U32.AND.EX P6, PT, R127, 0x1000000, PT, P6 ;  /* 0x010000007f00780c */ /* 0x000fe20003fc6160 */
[----:B------:R-:W-:-:S03]  /*4950*/  FADD.FTZ R106, R149, -R106 ;  /* 0x8000006a956a7221 */ /* 0x000fc60000010000 */
[----:B------:R-:W-:Y:S01]  /*4960*/  FSEL R122, R105, RZ, P6 ;  /* 0x000000ff697a7208 */ /* 0x000fe20003000000 */
[----:B------:R-:W-:Y:S01]  /*4970*/  FFMA.FTZ R106, R131, R106, R5 ;  /* 0x0000006a836a7223 */ /* 0x000fe20000010005 */
[----:B------:R-:W-:Y:S02]  /*4980*/  ISETP.GE.U32.AND P6, PT, R170, RZ, PT ;  /* 0x000000ffaa00720c */ /* 0x000fe40003fc6070 */
[----:B------:R-:W-:Y:S01]  /*4990*/  F2FP.BF16.F32.PACK_AB R111, R122, R111 ;  /* 0x0000006f7a6f723e */ /* 0x000fe200000010ff */
[----:B------:R-:W-:Y:S01]  /*49a0*/  FMUL.FTZ R108, R106, UR14 ;  /* 0x0000000e6a6c7c20 */ /* 0x000fe20008410000 */
[----:B------:R-:W-:Y:S01]  /*49b0*/  ISETP.GE.U32.AND.EX P6, PT, R171, 0x1000000, PT, P6 ;  /* 0x01000000ab00780c */ /* 0x000fe20003fc6160 */
[----:B------:R-:W-:-:S03]  /*49c0*/  FADD.FTZ R106, R148, -R107 ;  /* 0x8000006b946a7221 */ /* 0x000fc60000010000 */
[----:B------:R-:W-:Y:S01]  /*49d0*/  FSEL R121, R105, RZ, P6 ;  /* 0x000000ff69797208 */ /* 0x000fe20003000000 */
[----:B------:R-:W-:Y:S01]  /*49e0*/  FFMA.FTZ R105, R155, R112, R113 ;  /* 0x000000709b697223 */ /* 0x000fe20000010071 */
[----:B------:R-:W-:Y:S01]  /*49f0*/  LOP3.LUT P6, RZ, R127, 0xff, RZ, 0xc0, !PT ;  /* 0x000000ff7fff7812 */ /* 0x000fe200078cc0ff */
[----:B------:R-:W-:Y:S01]  /*4a00*/  FFMA.FTZ R106, R131, R106, R11 ;  /* 0x0000006a836a7223 */ /* 0x000fe2000001000b */
[----:B------:R-:W-:Y:S01]  /*4a10*/  F2FP.BF16.F32.PACK_AB R107, R121, R120 ;  /* 0x00000078796b723e */ /* 0x000fe200000010ff */
[----:B------:R-:W-:Y:S01]  /*4a20*/  FADD.FTZ R105, R140, -R105 ;  /* 0x800000698c697221 */ /* 0x000fe20000010000 */
[----:B------:R-:W-:Y:S01]  /*4a30*/  FSEL R110, R104, RZ, P6 ;  /* 0x000000ff686e7208 */ /* 0x000fe20003000000 */
[----:B------:R-:W-:Y:S01]  /*4a40*/  FMUL.FTZ R106, R106, UR14 ;  /* 0x0000000e6a6a7c20 */ /* 0x000fe20008410000 */
[----:B------:R-:W-:Y:S01]  /*4a50*/  LOP3.LUT P6, RZ, R171, 0xff, RZ, 0xc0, !PT ;  /* 0x000000ffabff7812 */ /* 0x000fe200078cc0ff */
[----:B------:R-:W-:-:S03]  /*4a60*/  FFMA.FTZ R105, R131, R105, R10 ;  /* 0x0000006983697223 */ /* 0x000fc6000001000a */
[----:B------:R-:W-:Y:S01]  /*4a70*/  FSEL R117, R104, RZ, P6 ;  /* 0x000000ff68757208 */ /* 0x000fe20003000000 */
[----:B------:R-:W-:Y:S01]  /*4a80*/  FMUL.FTZ R105, R105, UR14 ;  /* 0x0000000e69697c20 */ /* 0x000fe20008410000 */
[----:B------:R-:W-:Y:S01]  /*4a90*/  LOP3.LUT P6, RZ, R127, 0xff00, RZ, 0xc0, !PT ;  /* 0x0000ff007fff7812 */ /* 0x000fe200078cc0ff */
[-CC-:B------:R-:W-:Y:S01]  /*4aa0*/  FFMA.FTZ R104, R156, R112.reuse, R113.reuse ;  /* 0x000000709c687223 */ /* 0x180fe20000010071 */
[----:B------:R-:W-:Y:S02]  /*4ab0*/  FFMA.FTZ R112, R151, R112, R113 ;  /* 0x0000007097707223 */ /* 0x000fe40000010071 */
[C---:B------:R-:W-:Y:S01]  /*4ac0*/  FSEL R119, R108.reuse, RZ, P6 ;  /* 0x000000ff6c777208 */ /* 0x040fe20003000000 */
[----:B------:R-:W-:Y:S01]  /*4ad0*/  FADD.FTZ R104, R143, -R104 ;  /* 0x800000688f687221 */ /* 0x000fe20000010000 */
[----:B------:R-:W-:Y:S01]  /*4ae0*/  LOP3.LUT P6, RZ, R171, 0xff00, RZ, 0xc0, !PT ;  /* 0x0000ff00abff7812 */ /* 0x000fe200078cc0ff */
[----:B------:R-:W-:Y:S01]  /*4af0*/  FADD.FTZ R112, R139, -R112 ;  /* 0x800000708b707221 */ /* 0x000fe20000010000 */
[----:B------:R-:W-:Y:S01]  /*4b00*/  F2FP.BF16.F32.PACK_AB R110, R119, R110 ;  /* 0x0000006e776e723e */ /* 0x000fe200000010ff */
[C---:B------:R-:W-:Y:S01]  /*4b10*/  FFMA.FTZ R104, R131.reuse, R104, R9 ;  /* 0x0000006883687223 */ /* 0x040fe20000010009 */
[----:B------:R-:W-:Y:S01]  /*4b20*/  FSEL R118, R108, RZ, P6 ;  /* 0x000000ff6c767208 */ /* 0x000fe20003000000 */
[----:B------:R-:W-:Y:S01]  /*4b30*/  FFMA.FTZ R112, R131, R112, R8 ;  /* 0x0000007083707223 */ /* 0x000fe20000010008 */
[----:B------:R-:W-:Y:S01]  /*4b40*/  LOP3.LUT P6, RZ, R126, 0xff0000, RZ, 0xc0, !PT ;  /* 0x00ff00007eff7812 */ /* 0x000fe200078cc0ff */
[----:B------:R-:W-:-:S02]  /*4b50*/  FMUL.FTZ R104, R104, UR14 ;  /* 0x0000000e68687c20 */ /* 0x000fc40008410000 */
[----:B------:R-:W-:Y:S01]  /*4b60*/  FMUL.FTZ R112, R112, UR14 ;  /* 0x0000000e70707c20 */ /* 0x000fe20008410000 */
[----:B------:R-:W-:Y:S02]  /*4b70*/  FSEL R109, R105, RZ, P6 ;  /* 0x000000ff696d7208 */ /* 0x000fe40003000000 */
        /* <DEDUP_REMOVED lines=9> */
[----:B------:R-:W-:Y:S02]  /*4c10*/  FSEL R113, R104, RZ, P6 ;  /* 0x000000ff68717208 */ /* 0x000fe40003000000 */
[----:B------:R-:W-:Y:S02]  /*4c20*/  LOP3.LUT P6, RZ, R170, 0xff00, RZ, 0xc0, !PT ;  /* 0x0000ff00aaff7812 */ /* 0x000fe400078cc0ff */
[----:B------:R-:W-:Y:S02]  /*4c30*/  F2FP.BF16.F32.PACK_AB R105, R116, R105 ;  /* 0x000000697469723e */ /* 0x000fe400000010ff */
[----:B------:R-:W-:Y:S02]  /*4c40*/  FSEL R115, R104, RZ, P6 ;  /* 0x000000ff68737208 */ /* 0x000fe40003000000 */
[----:B------:R-:W-:-:S04]  /*4c50*/  LOP3.LUT P6, RZ, R126, 0xff, RZ, 0xc0, !PT ;  /* 0x000000ff7eff7812 */ /* 0x000fc800078cc0ff */
[----:B------:R-:W-:Y:S02]  /*4c60*/  FSEL R108, R112, RZ, P6 ;  /* 0x000000ff706c7208 */ /* 0x000fe40003000000 */
[----:B------:R-:W-:Y:S02]  /*4c70*/  LOP3.LUT P6, RZ, R170, 0xff, RZ, 0xc0, !PT ;  /* 0x000000ffaaff7812 */ /* 0x000fe400078cc0ff */
[----:B------:R-:W-:Y:S02]  /*4c80*/  F2FP.BF16.F32.PACK_AB R108, R113, R108 ;  /* 0x0000006c716c723e */ /* 0x000fe400000010ff */
[----:B------:R-:W-:-:S04]  /*4c90*/  FSEL R104, R112, RZ, P6 ;  /* 0x000000ff70687208 */ /* 0x000fc80003000000 */
[----:B------:R-:W-:Y:S01]  /*4ca0*/  F2FP.BF16.F32.PACK_AB R104, R115, R104 ;  /* 0x000000687368723e */ /* 0x000fe200000010ff */
[----:B------:R-:W-:Y:S06]  /*4cb0*/  BRA `(.L_x_850) ;  /* 0x0000001400f07947 */ /* 0x000fec0003800000 */
.L_x_848:
[----:B0-----:R-:W0:Y:S02]  /*4cc0*/  LDC.64 R104, c[0x0][0x478] ;  /* 0x00011e00ff687b82 */ /* 0x001e240000000a00 */
[----:B0-----:R-:W-:-:S04]  /*4cd0*/  ISETP.NE.U32.AND P5, PT, R104, RZ, PT ;  /* 0x000000ff6800720c */ /* 0x001fc80003fa5070 */
[----:B------:R-:W-:-:S13]  /*4ce0*/  ISETP.NE.AND.EX P5, PT, R105, RZ, PT, P5 ;  /* 0x000000ff6900720c */ /* 0x000fda0003fa5350 */
[----:B------:R-:W-:Y:S05]  /*4cf0*/  @!P5 BRA `(.L_x_851) ;  /* 0x00000004002cd947 */ /* 0x000fea0003800000 */
[-CC-:B------:R-:W-:Y:S01]  /*4d00*/  FFMA.FTZ R97, R152, R112.reuse, R113.reuse ;  /* 0x0000007098617223 */ /* 0x180fe20000010071 */
[----:B------:R-:W-:Y:S01]  /*4d10*/  ISETP.GE.U32.AND P6, PT, R126, RZ, PT ;  /* 0x000000ff7e00720c */ /* 0x000fe20003fc6070 */
[-CC-:B------:R-:W-:Y:S01]  /*4d20*/  FFMA.FTZ R98, R153, R112.reuse, R113.reuse ;  /* 0x0000007099627223 */ /* 0x180fe20000010071 */
[-C--:B------:R-:W-:Y:S01]  /*4d30*/  FFMA.FTZ R99, R154, R112.reuse, R113 ;  /* 0x000000709a637223 */ /* 0x080fe20000010071 */
[----:B------:R-:W-:Y:S01]  /*4d40*/  FADD.FTZ R96, R150, -R97 ;  /* 0x8000006196607221 */ /* 0x000fe20000010000 */
[----:B------:R-:W-:Y:S01]  /*4d50*/  ISETP.GE.U32.AND.EX P6, PT, R127, 0x1000000, PT, P6 ;  /* 0x010000007f00780c */ /* 0x000fe20003fc6160 */
[----:B------:R-:W-:Y:S01]  /*4d60*/  FFMA.FTZ R97, R157, R112, R113 ;  /* 0x000000709d617223 */ /* 0x000fe20000010071 */
[----:B------:R-:W-:Y:S01]  /*4d70*/  FADD.FTZ R98, R141, -R98 ;  /* 0x800000628d627221 */ /* 0x000fe20000010000 */
[C---:B-----5:R-:W-:Y:S01]  /*4d80*/  FMUL.FTZ R103, R131.reuse, R96 ;  /* 0x0000006083677220 */ /* 0x060fe20000410000 */
[----:B------:R-:W-:Y:S01]  /*4d90*/  FADD.FTZ R108, R148, -R99 ;  /* 0x80000063946c7221 */ /* 0x000fe20000010000 */
[----:B------:R-:W-:Y:S01]  /*4da0*/  FADD.FTZ R102, R142, -R97 ;  /* 0x800000618e667221 */ /* 0x000fe20000010000 */
[----:B------:R-:W-:Y:S01]  /*4db0*/  FMUL.FTZ R100, R131, R98 ;  /* 0x0000006283647220 */ /* 0x000fe20000410000 */
[----:B------:R-:W-:Y:S01]  /*4dc0*/  FMUL.FTZ R96, R103, UR14 ;  /* 0x0000000e67607c20 */ /* 0x000fe20008410000 */
[----:B------:R-:W-:Y:S01]  /*4dd0*/  FFMA.FTZ R104, R156, R112, R113 ;  /* 0x000000709c687223 */ /* 0x000fe20000010071 */
[C---:B------:R-:W-:Y:S01]  /*4de0*/  FMUL.FTZ R102, R131.reuse, R102 ;  /* 0x0000006683667220 */ /* 0x040fe20000410000 */
[----:B------:R-:W-:-:S02]  /*4df0*/  FMUL.FTZ R99, R131, R108 ;  /* 0x0000006c83637220 */ /* 0x000fc40000410000 */
[----:B------:R-:W-:Y:S01]  /*4e00*/  FSEL R116, R96, RZ, P6 ;  /* 0x000000ff60747208 */ /* 0x000fe20003000000 */
[----:B------:R-:W-:Y:S01]  /*4e10*/  FMUL.FTZ R97, R102, UR14 ;  /* 0x0000000e66617c20 */ /* 0x000fe20008410000 */
[----:B------:R-:W-:Y:S01]  /*4e20*/  ISETP.GE.U32.AND P6, PT, R170, RZ, PT ;  /* 0x000000ffaa00720c */ /* 0x000fe20003fc6070 */
[----:B------:R-:W-:Y:S01]  /*4e30*/  FADD.FTZ R108, R143, -R104 ;  /* 0x800000688f6c7221 */ /* 0x000fe20000010000 */
[----:B------:R-:W-:Y:S02]  /*4e40*/  FMUL.FTZ R104, R99, UR14 ;  /* 0x0000000e63687c20 */ /* 0x000fe40008410000 */
[----:B------:R-:W-:-:S04]  /*4e50*/  ISETP.GE.U32.AND.EX P6, PT, R171, 0x1000000, PT, P6 ;  /* 0x01000000ab00780c */ /* 0x000fc80003fc6160 */
[----:B------:R-:W-:Y:S01]  /*4e60*/  FSEL R118, R96, RZ, P6 ;  /* 0x000000ff60767208 */ /* 0x000fe20003000000 */
[----:B------:R-:W-:Y:S01]  /*4e70*/  FFMA.FTZ R96, R158, R112, R113 ;  /* 0x000000709e607223 */ /* 0x000fe20000010071 */
[----:B------:R-:W-:-:S03]  /*4e80*/  LOP3.LUT P6, RZ, R127, 0xff0000, RZ, 0xc0, !PT ;  /* 0x00ff00007fff7812 */ /* 0x000fc600078cc0ff */
[----:B------:R-:W-:Y:S01]  /*4e90*/  FADD.FTZ R98, R149, -R96 ;  /* 0x8000006095627221 */ /* 0x000fe20000010000 */
[----:B------:R-:W-:Y:S01]  /*4ea0*/  FSEL R111, R97, RZ, P6 ;  /* 0x000000ff616f7208 */ /* 0x000fe20003000000 */
[----:B------:R-:W-:Y:S01]  /*4eb0*/  FMUL.FTZ R96, R100, UR14 ;  /* 0x0000000e64607c20 */ /* 0x000fe20008410000 */
[----:B------:R-:W-:Y:S01]  /*4ec0*/  LOP3.LUT P6, RZ, R171, 0xff0000, RZ, 0xc0, !PT ;  /* 0x00ff0000abff7812 */ /* 0x000fe200078cc0ff */
[----:B------:R-:W-:Y:S01]  /*4ed0*/  FMUL.FTZ R101, R131, R98 ;  /* 0x0000006283657220 */ /* 0x000fe20000410000 */
[----:B------:R-:W-:Y:S02]  /*4ee0*/  F2FP.BF16.F32.PACK_AB R111, R116, R111 ;  /* 0x0000006f746f723e */ /* 0x000fe400000010ff */
[----:B------:R-:W-:Y:S01]  /*4ef0*/  FSEL R107, R97, RZ, P6 ;  /* 0x000000ff616b7208 */ /* 0x000fe20003000000 */
[----:B------:R-:W-:Y:S01]  /*4f00*/  FFMA.FTZ R97, R155, R112, R113 ;  /* 0x000000709b617223 */ /* 0x000fe20000010071 */
[----:B------:R-:W-:Y:S02]  /*4f10*/  LOP3.LUT P6, RZ, R127, 0xff, RZ, 0xc0, !PT ;  /* 0x000000ff7fff7812 */ /* 0x000fe400078cc0ff */
[----:B------:R-:W-:Y:S01]  /*4f20*/  F2FP.BF16.F32.PACK_AB R107, R118, R107 ;  /* 0x0000006b766b723e */ /* 0x000fe200000010ff */
[----:B------:R-:W-:Y:S01]  /*4f30*/  FADD.FTZ R98, R140, -R97 ;  /* 0x800000618c627221 */ /* 0x000fe20000010000 */
[----:B------:R-:W-:Y:S01]  /*4f40*/  FSEL R110, R96, RZ, P6 ;  /* 0x000000ff606e7208 */ /* 0x000fe20003000000 */
[----:B------:R-:W-:Y:S01]  /*4f50*/  FMUL.FTZ R97, R101, UR14 ;  /* 0x0000000e65617c20 */ /* 0x000fe20008410000 */
[----:B------:R-:W-:Y:S01]  /*4f60*/  LOP3.LUT P6, RZ, R171, 0xff, RZ, 0xc0, !PT ;  /* 0x000000ffabff7812 */ /* 0x000fe200078cc0ff */
[----:B------:R-:W-:-:S03]  /*4f70*/  FMUL.FTZ R98, R131, R98 ;  /* 0x0000006283627220 */ /* 0x000fc60000410000 */
[----:B------:R-:W-:Y:S01]  /*4f80*/  FSEL R106, R96, RZ, P6 ;  /* 0x000000ff606a7208 */ /* 0x000fe20003000000 */
[----:B------:R-:W-:Y:S01]  /*4f90*/  FMUL.FTZ R96, R98, UR14 ;  /* 0x0000000e62607c20 */ /* 0x000fe20008410000 */
[----:B------:R-:W-:-:S04]  /*4fa0*/  LOP3.LUT P6, RZ, R127, 0xff00, RZ, 0xc0, !PT ;  /* 0x0000ff007fff7812 */ /* 0x000fc800078cc0ff */
[----:B------:R-:W-:Y:S02]  /*4fb0*/  FSEL R119, R97, RZ, P6 ;  /* 0x000000ff61777208 */ /* 0x000fe40003000000 */
[----:B------:R-:W-:Y:S02]  /*4fc0*/  LOP3.LUT P6, RZ, R171, 0xff00, RZ, 0xc0, !PT ;  /* 0x0000ff00abff7812 */ /* 0x000fe400078cc0ff */
[----:B------:R-:W-:Y:S02]  /*4fd0*/  F2FP.BF16.F32.PACK_AB R110, R119, R110 ;  /* 0x0000006e776e723e */ /* 0x000fe400000010ff */
[----:B------:R-:W-:Y:S01]  /*4fe0*/  FSEL R121, R97, RZ, P6 ;  /* 0x000000ff61797208 */ /* 0x000fe20003000000 */
[----:B------:R-:W-:Y:S01]  /*4ff0*/  FMUL.FTZ R97, R131, R108 ;  /* 0x0000006c83617220 */ /* 0x000fe20000410000 */
[----:B------:R-:W-:Y:S02]  /*5000*/  LOP3.LUT P6, RZ, R126, 0xff0000, RZ, 0xc0, !PT ;  /* 0x00ff00007eff7812 */ /* 0x000fe400078cc0ff */
[----:B------:R-:W-:Y:S01]  /*5010*/  F2FP.BF16.F32.PACK_AB R106, R121, R106 ;  /* 0x0000006a796a723e */ /* 0x000fe200000010ff */
[----:B------:R-:W-:Y:S01]  /*5020*/  FMUL.FTZ R105, R97, UR14 ;  /* 0x0000000e61697c20 */ /* 0x000fe20008410000 */
[----:B------:R-:W-:-:S02]  /*5030*/  FSEL R109, R96, RZ, P6 ;  /* 0x000000ff606d7208 */ /* 0x000fc40003000000 */
[----:B------:R-:W-:-:S04]  /*5040*/  LOP3.LUT P6, RZ, R170, 0xff0000, RZ, 0xc0, !PT ;  /* 0x00ff0000aaff7812 */ /* 0x000fc800078cc0ff */
[----:B------:R-:W-:Y:S01]  /*5050*/  FSEL R114, R96, RZ, P6 ;  /* 0x000000ff60727208 */ /* 0x000fe20003000000 */
[----:B------:R-:W-:Y:S01]  /*5060*/  FFMA.FTZ R96, R151, R112, R113 ;  /* 0x0000007097607223 */ /* 0x000fe20000010071 */
[----:B------:R-:W-:-:S03]  /*5070*/  LOP3.LUT P6, RZ, R126, 0xff000000, RZ, 0xc0, !PT ;  /* 0xff0000007eff7812 */ /* 0x000fc600078cc0ff */
[----:B------:R-:W-:Y:S01]  /*5080*/  FADD.FTZ R96, R139, -R96 ;  /* 0x800000608b607221 */ /* 0x000fe20000010000 */
[----:B------:R-:W-:Y:S02]  /*5090*/  FSEL R112, R104, RZ, P6 ;  /* 0x000000ff68707208 */ /* 0x000fe40003000000 */
[----:B------:R-:W-:Y:S01]  /*50a0*/  LOP3.LUT P6, RZ, R170, 0xff000000, RZ, 0xc0, !PT ;  /* 0xff000000aaff7812 */ /* 0x000fe200078cc0ff */
[----:B------:R-:W-:Y:S01]  /*50b0*/  FMUL.FTZ R96, R131, R96 ;  /* 0x0000006083607220 */ /* 0x000fe20000410000 */
[----:B------:R-:W-:Y:S02]  /*50c0*/  F2FP.BF16.F32.PACK_AB R109, R112, R109 ;  /* 0x0000006d706d723e */ /* 0x000fe400000010ff */
        /* <DEDUP_REMOVED lines=14> */
.L_x_851:
[----:B------:R-:W-:Y:S01]  /*51b0*/  FFMA.FTZ R105, R157, R112, R113 ;  /* 0x000000709d697223 */ /* 0x000fe20000010071 */
[----:B------:R-:W-:-:S03]  /*51c0*/  LOP3.LUT P6, RZ, R127, 0xff0000, RZ, 0xc0, !PT ;  /* 0x00ff00007fff7812 */ /* 0x000fc600078cc0ff */
[----:B------:R-:W-:Y:S01]  /*51d0*/  FADD.FTZ R104, R142, -R105 ;  /* 0x800000698e687221 */ /* 0x000fe20000010000 */
[----:B------:R-:W-:-:S03]  /*51e0*/  FFMA.FTZ R105, R152, R112, R113 ;  /* 0x0000007098697223 */ /* 0x000fc60000010071 */
[----:B-----5:R-:W-:Y:S01]  /*51f0*/  FMUL.FTZ R104, R131, R104 ;  /* 0x0000006883687220 */ /* 0x020fe20000410000 */
[----:B------:R-:W-:-:S03]  /*5200*/  FADD.FTZ R106, R150, -R105 ;  /* 0x80000069966a7221 */ /* 0x000fc60000010000 */
[----:B------:R-:W-:Y:S01]  /*5210*/  FMUL.FTZ R104, R104, UR14 ;  /* 0x0000000e68687c20 */ /* 0x000fe20008410000 */
[----:B------:R-:W-:-:S04]  /*5220*/  FMUL.FTZ R106, R131, R106 ;  /* 0x0000006a836a7220 */ /* 0x000fc80000410000 */
[----:B------:R-:W-:Y:S01]  /*5230*/  FSEL R111, R104, RZ, P6 ;  /* 0x000000ff686f7208 */ /* 0x000fe20003000000 */
[----:B------:R-:W-:Y:S01]  /*5240*/  FMUL.FTZ R105, R106, UR14 ;  /* 0x0000000e6a697c20 */ /* 0x000fe20008410000 */
[----:B------:R-:W-:Y:S01]  /*5250*/  LOP3.LUT P6, RZ, R171, 0xff0000, RZ, 0xc0, !PT ;  /* 0x00ff0000abff7812 */ /* 0x000fe200078cc0ff */
[----:B------:R-:W-:-:S03]  /*5260*/  FFMA.FTZ R106, R158, R112, R113 ;  /* 0x000000709e6a7223 */ /* 0x000fc60000010071 */
[----:B------:R-:W-:Y:S01]  /*5270*/  FSEL R107, R104, RZ, P6 ;  /* 0x000000ff686b7208 */ /* 0x000fe20003000000 */
[----:B------:R-:W-:Y:S01]  /*5280*/  FFMA.FTZ R104, R153, R112, R113 ;  /* 0x0000007099687223 */ /* 0x000fe20000010071 */
[----:B------:R-:W-:Y:S01]  /*5290*/  ISETP.GE.U32.AND P6, PT, R126, RZ, PT ;  /* 0x000000ff7e00720c */ /* 0x000fe20003fc6070 */
[----:B------:R-:W-:Y:S02]  /*52a0*/  FADD.FTZ R108, R149, -R106 ;  /* 0x8000006a956c7221 */ /* 0x000fe40000010000 */
[----:B------:R-:W-:Y:S01]  /*52b0*/  FADD.FTZ R104, R141, -R104 ;  /* 0x800000688d687221 */ /* 0x000fe20000010000 */
[----:B------:R-:W-:Y:S01]  /*52c0*/  ISETP.GE.U32.AND.EX P6, PT, R127, 0x1000000, PT, P6 ;  /* 0x010000007f00780c */ /* 0x000fe20003fc6160 */
[C---:B------:R-:W-:Y:S02]  /*52d0*/  FMUL.FTZ R108, R131.reuse, R108 ;  /* 0x0000006c836c7220 */ /* 0x040fe40000410000 */
[----:B------:R-:W-:Y:S01]  /*52e0*/  FMUL.FTZ R104, R131, R104 ;  /* 0x0000006883687220 */ /* 0x000fe20000410000 */
[----:B------:R-:W-:Y:S01]  /*52f0*/  FSEL R120, R105, RZ, P6 ;  /* 0x000000ff69787208 */ /* 0x000fe20003000000 */
[----:B------:R-:W-:Y:S01]  /*5300*/  FMUL.FTZ R108, R108, UR14 ;  /* 0x0000000e6c6c7c20 */ /* 0x000fe20008410000 */
[----:B------:R-:W-:Y:S01]  /*5310*/  ISETP.GE.U32.AND P6, PT, R170, RZ, PT ;  /* 0x000000ffaa00720c */ /* 0x000fe20003fc6070 */
[----:B------:R-:W-:Y:S01]  /*5320*/  FMUL.FTZ R106, R104, UR14 ;  /* 0x0000000e686a7c20 */ /* 0x000fe20008410000 */
[----:B------:R-:W-:-:S02]  /*5330*/  F2FP.BF16.F32.PACK_AB R111, R120, R111 ;  /* 0x0000006f786f723e */ /* 0x000fc400000010ff */
[----:B------:R-:W-:-:S04]  /*5340*/  ISETP.GE.U32.AND.EX P6, PT, R171, 0x1000000, PT, P6 ;  /* 0x01000000ab00780c */ /* 0x000fc80003fc6160 */
[----:B------:R-:W-:Y:S01]  /*5350*/  FSEL R122, R105, RZ, P6 ;  /* 0x000000ff697a7208 */ /* 0x000fe20003000000 */
[-C--:B------:R-:W-:Y:S01]  /*5360*/  FFMA.FTZ R105, R155, R112.reuse, R113 ;  /* 0x000000709b697223 */ /* 0x080fe20000010071 */
[----:B------:R-:W-:Y:S02]  /*5370*/  LOP3.LUT P6, RZ, R127, 0xff, RZ, 0xc0, !PT ;  /* 0x000000ff7fff7812 */ /* 0x000fe400078cc0ff */
[----:B------:R-:W-:Y:S01]  /*5380*/  F2FP.BF16.F32.PACK_AB R107, R122, R107 ;  /* 0x0000006b7a6b723e */ /* 0x000fe200000010ff */
[----:B------:R-:W-:Y:S01]  /*5390*/  FADD.FTZ R104, R140, -R105 ;  /* 0x800000698c687221 */ /* 0x000fe20000010000 */
[----:B------:R-:W-:Y:S01]  /*53a0*/  FSEL R110, R106, RZ, P6 ;  /* 0x000000ff6a6e7208 */ /* 0x000fe20003000000 */
[----:B------:R-:W-:Y:S01]  /*53b0*/  FFMA.FTZ R105, R154, R112, R113 ;  /* 0x000000709a697223 */ /* 0x000fe20000010071 */
[----:B------:R-:W-:Y:S01]  /*53c0*/  LOP3.LUT P6, RZ, R171, 0xff, RZ, 0xc0, !PT ;  /* 0x000000ffabff7812 */ /* 0x000fe200078cc0ff */
[----:B------:R-:W-:-:S03]  /*53d0*/  FMUL.FTZ R104, R131, R104 ;  /* 0x0000006883687220 */ /* 0x000fc60000410000 */
[----:B------:R-:W-:Y:S01]  /*53e0*/  FSEL R117, R106, RZ, P6 ;  /* 0x000000ff6a757208 */ /* 0x000fe20003000000 */
[----:B------:R-:W-:Y:S01]  /*53f0*/  FADD.FTZ R106, R148, -R105 ;  /* 0x80000069946a7221 */ /* 0x000fe20000010000 */
[----:B------:R-:W-:Y:S01]  /*5400*/  LOP3.LUT P6, RZ, R127, 0xff00, RZ, 0xc0, !PT ;  /* 0x0000ff007fff7812 */ /* 0x000fe200078cc0ff */
[----:B------:R-:W-:Y:S01]  /*5410*/  FMUL.FTZ R105, R104, UR14 ;  /* 0x0000000e68697c20 */ /* 0x000fe20008410000 */
[--C-:B------:R-:W-:Y:S01]  /*5420*/  FFMA.FTZ R104, R156, R112, R113.reuse ;  /* 0x000000709c687223 */ /* 0x100fe20000010071 */
[----:B------:R-:W-:Y:S01]  /*5430*/  FMUL.FTZ R106, R131, R106 ;  /* 0x0000006a836a7220 */ /* 0x000fe20000410000 */
[----:B------:R-:W-:Y:S01]  /*5440*/  FSEL R119, R108, RZ, P6 ;  /* 0x000000ff6c777208 */ /* 0x000fe20003000000 */
[----:B------:R-:W-:Y:S01]  /*5450*/  FFMA.FTZ R112, R151, R112, R113 ;  /* 0x0000007097707223 */ /* 0x000fe20000010071 */
[----:B------:R-:W-:Y:S01]  /*5460*/  LOP3.LUT P6, RZ, R171, 0xff00, RZ, 0xc0, !PT ;  /* 0x0000ff00abff7812 */ /* 0x000fe200078cc0ff */
[----:B------:R-:W-:Y:S01]  /*5470*/  FMUL.FTZ R106, R106, UR14 ;  /* 0x0000000e6a6a7c20 */ /* 0x000fe20008410000 */
[----:B------:R-:W-:Y:S01]  /*5480*/  FADD.FTZ R104, R143, -R104 ;  /* 0x800000688f687221 */ /* 0x000fe20000010000 */
[----:B------:R-:W-:Y:S01]  /*5490*/  FADD.FTZ R112, R139, -R112 ;  /* 0x800000708b707221 */ /* 0x000fe20000010000 */
[----:B------:R-:W-:-:S02]  /*54a0*/  FSEL R118, R108, RZ, P6 ;  /* 0x000000ff6c767208 */ /* 0x000fc40003000000 */
[----:B------:R-:W-:Y:S01]  /*54b0*/  LOP3.LUT P6, RZ, R126, 0xff0000, RZ, 0xc0, !PT ;  /* 0x00ff00007eff7812 */ /* 0x000fe200078cc0ff */
[C---:B------:R-:W-:Y:S01]  /*54c0*/  FMUL.FTZ R104, R131.reuse, R104 ;  /* 0x0000006883687220 */ /* 0x040fe20000410000 */
[----:B------:R-:W-:Y:S01]  /*54d0*/  FMUL.FTZ R112, R131, R112 ;  /* 0x0000007083707220 */ /* 0x000fe20000410000 */
[----:B------:R-:W-:Y:S02]  /*54e0*/  F2FP.BF16.F32.PACK_AB R110, R119, R110 ;  /* 0x0000006e776e723e */ /* 0x000fe400000010ff */
[----:B------:R-:W-:Y:S01]  /*54f0*/  FSEL R109, R105, RZ, P6 ;  /* 0x000000ff696d7208 */ /* 0x000fe20003000000 */
[----:B------:R-:W-:Y:S01]  /*5500*/  FMUL.FTZ R104, R104, UR14 ;  /* 0x0000000e68687c20 */ /* 0x000fe20008410000 */
[----:B------:R-:W-:Y:S01]  /*5510*/  LOP3.LUT P6, RZ, R170, 0xff0000, RZ, 0xc0, !PT ;  /* 0x00ff0000aaff7812 */ /* 0x000fe200078cc0ff */
[----:B------:R-:W-:-:S03]  /*5520*/  FMUL.FTZ R112, R112, UR14 ;  /* 0x0000000e70707c20 */ /* 0x000fc60008410000 */
        /* <DEDUP_REMOVED lines=19> */
.L_x_847:
[----:B------:R-:W-:-:S04]  /*5660*/  UISETP.NE.U32.AND UP0, UPT, UR16, URZ, UPT ;  /* 0x000000ff1000728c */ /* 0x000fc8000bf05070 */
[----:B------:R-:W-:-:S09]  /*5670*/  UISETP.NE.AND.EX UP0, UPT, UR17, URZ, UPT, UP0 ;  /* 0x000000ff1100728c */ /* 0x000fd2000bf05300 */
[----:B------:R-:W-:Y:S05]  /*5680*/  BRA.U !UP0, `(.L_x_852) ;  /* 0x0000000508c07547 */ /* 0x000fea000b800000 */
[----:B0-----:R-:W0:Y:S02]  /*5690*/  LDC.64 R108, c[0x0][0x478] ;  /* 0x00011e00ff6c7b82 */ /* 0x001e240000000a00 */
[----:B0-----:R-:W-:-:S04]  /*56a0*/  ISETP.NE.U32.AND P5, PT, R108, RZ, PT ;  /* 0x000000ff6c00720c */ /* 0x001fc80003fa5070 */
[----:B------:R-:W-:-:S13]  /*56b0*/  ISETP.NE.AND.EX P5, PT, R109, RZ, PT, P5 ;  /* 0x000000ff6d00720c */ /* 0x000fda0003fa5350 */
[----:B------:R-:W-:Y:S05]  /*56c0*/  @!P5 BRA `(.L_x_853) ;  /* 0x0000000000d8d947 */ /* 0x000fea0003800000 */
[-CC-:B------:R-:W-:Y:S01]  /*56d0*/  FFMA.FTZ R103, R152, R112.reuse, R113.reuse ;  /* 0x0000007098677223 */ /* 0x180fe20000010071 */
[-CC-:B------:R-:W-:Y:S01]  /*56e0*/  FFMA.FTZ R99, R157, R112.reuse, R113.reuse ;  /* 0x000000709d637223 */ /* 0x180fe20000010071 */
[----:B------:R-:W-:Y:S01]  /*56f0*/  ISETP.GE.U32.AND P6, PT, R126, RZ, PT ;  /* 0x000000ff7e00720c */ /* 0x000fe20003fc6070 */
[----:B------:R-:W-:Y:S01]  /*5700*/  FFMA.FTZ R96, R151, R112, R113 ;  /* 0x0000007097607223 */ /* 0x000fe20000010071 */
[----:B------:R-:W-:Y:S01]  /*5710*/  FADD.FTZ R100, R150, -R103 ;  /* 0x8000006796647221 */ /* 0x000fe20000010000 */
[----:B------:R-:W-:Y:S01]  /*5720*/  FADD.FTZ R99, R142, -R99 ;  /* 0x800000638e637221 */ /* 0x000fe20000010000 */
[----:B------:R-:W-:Y:S01]  /*5730*/  ISETP.GE.U32.AND.EX P6, PT, R127, 0x1000000, PT, P6 ;  /* 0x010000007f00780c */ /* 0x000fe20003fc6160 */
[----:B------:R-:W-:Y:S01]  /*5740*/  FADD.FTZ R96, R139, -R96 ;  /* 0x800000608b607221 */ /* 0x000fe20000010000 */
[C---:B-----5:R-:W-:Y:S01]  /*5750*/  FFMA.FTZ R103, R131.reuse, R100, R7 ;  /* 0x0000006483677223 */ /* 0x060fe20000010007 */
[----:B------:R-:W-:Y:S01]  /*5760*/  FFMA.FTZ R102, R131, R99, R6 ;  /* 0x0000006383667223 */ /* 0x000fe20000010006 */
[-CC-:B------:R-:W-:Y:S01]  /*5770*/  FFMA.FTZ R98, R156, R112.reuse, R113.reuse ;  /* 0x000000709c627223 */ /* 0x180fe20000010071 */
[----:B------:R-:W-:Y:S01]  /*5780*/  FFMA.FTZ R97, R155, R112, R113 ;  /* 0x000000709b617223 */ /* 0x000fe20000010071 */
[----:B------:R-:W-:Y:S01]  /*5790*/  FMUL.FTZ R99, R103, UR14 ;  /* 0x0000000e67637c20 */ /* 0x000fe20008410000 */
[----:B------:R-:W-:Y:S01]  /*57a0*/  FMUL.FTZ R108, R102, UR14 ;  /* 0x0000000e666c7c20 */ /* 0x000fe20008410000 */
[----:B------:R-:W-:Y:S01]  /*57b0*/  FFMA.FTZ R96, R131, R96, R8 ;  /* 0x0000006083607223 */ /* 0x000fe20000010008 */
[----:B------:R-:W-:Y:S01]  /*57c0*/  FADD.FTZ R98, R143, -R98 ;  /* 0x800000628f627221 */ /* 0x000fe20000010000 */
[----:B------:R-:W-:Y:S01]  /*57d0*/  FADD.FTZ R100, R140, -R97 ;  /* 0x800000618c647221 */ /* 0x000fe20000010000 */
[----:B------:R-:W-:Y:S01]  /*57e0*/  FSEL R117, R99, RZ, P6 ;  /* 0x000000ff63757208 */ /* 0x000fe20003000000 */
[----:B------:R-:W-:Y:S01]  /*57f0*/  FMUL.FTZ R99, R96, UR14 ;  /* 0x0000000e60637c20 */ /* 0x000fe20008410000 */
[----:B------:R-:W-:Y:S01]  /*5800*/  LOP3.LUT P6, RZ, R127, 0xff0000, RZ, 0xc0, !PT ;  /* 0x00ff00007fff7812 */ /* 0x000fe200078cc0ff */
[C---:B------:R-:W-:Y:S01]  /*5810*/  FFMA.FTZ R97, R131.reuse, R98, R9 ;  /* 0x0000006283617223 */ /* 0x040fe20000010009 */
[----:B------:R-:W-:Y:S01]  /*5820*/  FFMA.FTZ R101, R154, R112, R113 ;  /* 0x000000709a657223 */ /* 0x000fe20000010071 */
[----:B------:R-:W-:Y:S01]  /*5830*/  FFMA.FTZ R98, R131, R100, R10 ;  /* 0x0000006483627223 */ /* 0x000fe2000001000a */
[----:B------:R-:W-:Y:S01]  /*5840*/  FSEL R116, R108, RZ, P6 ;  /* 0x000000ff6c747208 */ /* 0x000fe20003000000 */
[----:B------:R-:W-:Y:S01]  /*5850*/  FMUL.FTZ R100, R97, UR14 ;  /* 0x0000000e61647c20 */ /* 0x000fe20008410000 */
[----:B------:R-:W-:Y:S01]  /*5860*/  LOP3.LUT P6, RZ, R126, 0xff, RZ, 0xc0, !PT ;  /* 0x000000ff7eff7812 */ /* 0x000fe200078cc0ff */
[----:B------:R-:W-:Y:S01]  /*5870*/  FADD.FTZ R110, R148, -R101 ;  /* 0x80000065946e7221 */ /* 0x000fe20000010000 */
[-CC-:B------:R-:W-:Y:S01]  /*5880*/  FFMA.FTZ R114, R153, R112.reuse, R113.reuse ;  /* 0x0000007099727223 */ /* 0x180fe20000010071 */
[----:B------:R-:W-:Y:S01]  /*5890*/  FFMA.FTZ R112, R158, R112, R113 ;  /* 0x000000709e707223 */ /* 0x000fe20000010071 */
[----:B------:R-:W-:Y:S01]  /*58a0*/  FSEL R108, R99, RZ, P6 ;  /* 0x000000ff636c7208 */ /* 0x000fe20003000000 */
[----:B------:R-:W-:Y:S01]  /*58b0*/  FMUL.FTZ R101, R98, UR14 ;  /* 0x0000000e62657c20 */ /* 0x000fe20008410000 */
[----:B------:R-:W-:Y:S01]  /*58c0*/  LOP3.LUT P6, RZ, R126, 0xff00, RZ, 0xc0, !PT ;  /* 0x0000ff007eff7812 */ /* 0x000fe200078cc0ff */
[----:B------:R-:W-:Y:S01]  /*58d0*/  FFMA.FTZ R99, R131, R110, R11 ;  /* 0x0000006e83637223 */ /* 0x000fe2000001000b */
[----:B------:R-:W-:Y:S01]  /*58e0*/  FADD.FTZ R114, R141, -R114 ;  /* 0x800000728d727221 */ /* 0x000fe20000010000 */
[----:B------:R-:W-:Y:S01]  /*58f0*/  FADD.FTZ R112, R149, -R112 ;  /* 0x8000007095707221 */ /* 0x000fe20000010000 */
[----:B------:R-:W-:Y:S01]  /*5900*/  FSEL R113, R100, RZ, P6 ;  /* 0x000000ff64717208 */ /* 0x000fe20003000000 */
[----:B------:R-:W-:Y:S01]  /*5910*/  FMUL.FTZ R110, R99, UR14 ;  /* 0x0000000e636e7c20 */ /* 0x000fe20008410000 */
[----:B------:R-:W-:Y:S01]  /*5920*/  LOP3.LUT P6, RZ, R126, 0xff0000, RZ, 0xc0, !PT ;  /* 0x00ff00007eff7812 */ /* 0x000fe200078cc0ff */
[----:B------:R-:W-:Y:S01]  /*5930*/  FFMA.FTZ R100, R131, R114, R4 ;  /* 0x0000007283647223 */ /* 0x000fe20000010004 */
[----:B------:R-:W-:-:S02]  /*5940*/  F2FP.BF16.F32.PACK_AB R108, R113, R108 ;  /* 0x0000006c716c723e */ /* 0x000fc400000010ff */
[----:B------:R-:W-:Y:S01]  /*5950*/  FSEL R109, R101, RZ, P6 ;  /* 0x000000ff656d7208 */ /* 0x000fe20003000000 */
[----:B------:R-:W-:Y:S01]  /*5960*/  FFMA.FTZ R101, R131, R112, R5 ;  /* 0x0000007083657223 */ /* 0x000fe20000010005 */
[----:B------:R-:W-:Y:S01]  /*5970*/  LOP3.LUT P6, RZ, R126, 0xff000000, RZ, 0xc0, !PT ;  /* 0xff0000007eff7812 */ /* 0x000fe200078cc0ff */
[----:B------:R-:W-:Y:S02]  /*5980*/  FMUL.FTZ R111, R100, UR14 ;  /* 0x0000000e646f7c20 */ /* 0x000fe40008410000 */
[----:B------:R-:W-:Y:S01]  /*5990*/  FMUL.FTZ R114, R101, UR14 ;  /* 0x0000000e65727c20 */ /* 0x000fe20008410000 */
[----:B------:R-:W-:Y:S02]  /*59a0*/  FSEL R112, R110, RZ, P6 ;  /* 0x000000ff6e707208 */ /* 0x000fe40003000000 */
[----:B------:R-:W-:Y:S02]  /*59b0*/  LOP3.LUT P6, RZ, R127, 0xff, RZ, 0xc0, !PT ;  /* 0x000000ff7fff7812 */ /* 0x000fe400078cc0ff */
[----:B------:R-:W-:-:S02]  /*59c0*/  F2FP.BF16.F32.PACK_AB R109, R112, R109 ;  /* 0x0000006d706d723e */ /* 0x000fc400000010ff */
[----:B------:R-:W-:Y:S02]  /*59d0*/  FSEL R110, R111, RZ, P6 ;  /* 0x000000ff6f6e7208 */ /* 0x000fe40003000000 */
[----:B------:R-:W-:Y:S02]  /*59e0*/  LOP3.LUT P6, RZ, R127, 0xff00, RZ, 0xc0, !PT ;  /* 0x0000ff007fff7812 */ /* 0x000fe400078cc0ff */
[----:B------:R-:W-:Y:S02]  /*59f0*/  F2FP.BF16.F32.PACK_AB R111, R117, R116 ;  /* 0x00000074756f723e */ /* 0x000fe400000010ff */
[----:B------:R-:W-:-:S04]  /*5a00*/  FSEL R115, R114, RZ, P6 ;  /* 0x000000ff72737208 */ /* 0x000fc80003000000 */
[----:B------:R-:W-:Y:S01]  /*5a10*/  F2FP.BF16.F32.PACK_AB R110, R115, R110 ;  /* 0x0000006e736e723e */ /* 0x000fe200000010ff */
[----:B------:R-:W-:Y:S06]  /*5a20*/  BRA `(.L_x_850) ;  /* 0x0000000800947947 */ /* 0x000fec0003800000 */
.L_x_853:
[-CC-:B------:R-:W-:Y:S01]  /*5a30*/  FFMA.FTZ R109, R157, R112.reuse, R113.reuse ;  /* 0x000000709d6d7223 */ /* 0x180fe20000010071 */
[-CC-:B------:R-:W-:Y:S01]  /*5a40*/  FFMA.FTZ R115, R152, R112.reuse, R113.reuse ;  /* 0x0000007098737223 */ /* 0x180fe20000010071 */
[----:B------:R-:W-:Y:S01]  /*5a50*/  LOP3.LUT P6, RZ, R127, 0xff0000, RZ, 0xc0, !PT ;  /* 0x00ff00007fff7812 */ /* 0x000fe200078cc0ff */
[-C--:B------:R-:W-:Y:S01]  /*5a60*/  FFMA.FTZ R110, R153, R112.reuse, R113 ;  /* 0x00000070996e7223 */ /* 0x080fe20000010071 */
[----:B------:R-:W-:Y:S01]  /*5a70*/  FADD.FTZ R109, R142, -R109 ;  /* 0x8000006d8e6d7221 */ /* 0x000fe20000010000 */
[----:B------:R-:W-:Y:S01]  /*5a80*/  FADD.FTZ R116, R150, -R115 ;  /* 0x8000007396747221 */ /* 0x000fe20000010000 */
[----:B------:R-:W-:Y:S01]  /*5a90*/  FFMA.FTZ R114, R158, R112, R113 ;  /* 0x000000709e727223 */ /* 0x000fe20000010071 */
[----:B------:R-:W-:Y:S01]  /*5aa0*/  FADD.FTZ R110, R141, -R110 ;  /* 0x8000006e8d6e7221 */ /* 0x000fe20000010000 */
[C---:B-----5:R-:W-:Y:S01]  /*5ab0*/  FFMA.FTZ R108, R131.reuse, R109, R6 ;  /* 0x0000006d836c7223 */ /* 0x060fe20000010006 */
[----:B------:R-:W-:Y:S01]  /*5ac0*/  FFMA.FTZ R116, R131, R116, R7 ;  /* 0x0000007483747223 */ /* 0x000fe20000010007 */
[----:B------:R-:W-:Y:S01]  /*5ad0*/  FADD.FTZ R114, R149, -R114 ;  /* 0x8000007295727221 */ /* 0x000fe20000010000 */
[----:B------:R-:W-:Y:S01]  /*5ae0*/  FFMA.FTZ R110, R131, R110, R4 ;  /* 0x0000006e836e7223 */ /* 0x000fe20000010004 */
[----:B------:R-:W-:Y:S01]  /*5af0*/  FMUL.FTZ R115, R108, UR14 ;  /* 0x0000000e6c737c20 */ /* 0x000fe20008410000 */
[----:B------:R-:W-:Y:S01]  /*5b00*/  FMUL.FTZ R116, R116, UR14 ;  /* 0x0000000e74747c20 */ /* 0x000fe20008410000 */
[-CC-:B------:R-:W-:Y:S01]  /*5b10*/  FFMA.FTZ R109, R155, R112.reuse, R113.reuse ;  /* 0x000000709b6d7223 */ /* 0x180fe20000010071 */
[-CC-:B------:R-:W-:Y:S01]  /*5b20*/  FFMA.FTZ R111, R154, R112.reuse, R113.reuse ;  /* 0x000000709a6f7223 */ /* 0x180fe20000010071 */
[-CC-:B------:R-:W-:Y:S01]  /*5b30*/  FFMA.FTZ R108, R156, R112.reuse, R113.reuse ;  /* 0x000000709c6c7223 */ /* 0x180fe20000010071 */
[----:B------:R-:W-:Y:S01]  /*5b40*/  FSEL R117, R115, RZ, P6 ;  /* 0x000000ff73757208 */ /* 0x000fe20003000000 */
[----:B------:R-:W-:Y:S01]  /*5b50*/  FFMA.FTZ R112, R151, R112, R113 ;  /* 0x0000007097707223 */ /* 0x000fe20000010071 */
[----:B------:R-:W-:Y:S01]  /*5b60*/  ISETP.GE.U32.AND P6, PT, R126, RZ, PT ;  /* 0x000000ff7e00720c */ /* 0x000fe20003fc6070 */
[----:B------:R-:W-:Y:S01]  /*5b70*/  FMUL.FTZ R113, R110, UR14 ;  /* 0x0000000e6e717c20 */ /* 0x000fe20008410000 */
[----:B------:R-:W-:Y:S01]  /*5b80*/  FFMA.FTZ R114, R131, R114, R5 ;  /* 0x0000007283727223 */ /* 0x000fe20000010005 */
[----:B------:R-:W-:Y:S01]  /*5b90*/  FADD.FTZ R109, R140, -R109 ;  /* 0x8000006d8c6d7221 */ /* 0x000fe20000010000 */
[----:B------:R-:W-:Y:S01]  /*5ba0*/  ISETP.GE.U32.AND.EX P6, PT, R127, 0x1000000, PT, P6 ;  /* 0x010000007f00780c */ /* 0x000fe20003fc6160 */
[----:B------:R-:W-:Y:S01]  /*5bb0*/  FADD.FTZ R110, R148, -R111 ;  /* 0x8000006f946e7221 */ /* 0x000fe20000010000 */
[----:B------:R-:W-:Y:S01]  /*5bc0*/  FMUL.FTZ R114, R114, UR14 ;  /* 0x0000000e72727c20 */ /* 0x000fe20008410000 */
[C---:B------:R-:W-:Y:S01]  /*5bd0*/  FFMA.FTZ R109, R131.reuse, R109, R10 ;  /* 0x0000006d836d7223 */ /* 0x040fe2000001000a */
[----:B------:R-:W-:Y:S01]  /*5be0*/  FSEL R118, R116, RZ, P6 ;  /* 0x000000ff74767208 */ /* 0x000fe20003000000 */
[----:B------:R-:W-:Y:S01]  /*5bf0*/  FFMA.FTZ R110, R131, R110, R11 ;  /* 0x0000006e836e7223 */ /* 0x000fe2000001000b */
[----:B------:R-:W-:Y:S01]  /*5c00*/  LOP3.LUT P6, RZ, R127, 0xff, RZ, 0xc0, !PT ;  /* 0x000000ff7fff7812 */ /* 0x000fe200078cc0ff */
[----:B------:R-:W-:Y:S01]  /*5c10*/  FMUL.FTZ R109, R109, UR14 ;  /* 0x0000000e6d6d7c20 */ /* 0x000fe20008410000 */
[----:B------:R-:W-:Y:S01]  /*5c20*/  FADD.FTZ R108, R143, -R108 ;  /* 0x8000006c8f6c7221 */ /* 0x000fe20000010000 */
[----:B------:R-:W-:Y:S01]  /*5c30*/  FMUL.FTZ R110, R110, UR14 ;  /* 0x0000000e6e6e7c20 */ /* 0x000fe20008410000 */
[----:B------:R-:W-:Y:S01]  /*5c40*/  FSEL R115, R113, RZ, P6 ;  /* 0x000000ff71737208 */ /* 0x000fe20003000000 */
[----:B------:R-:W-:Y:S01]  /*5c50*/  FADD.FTZ R112, R139, -R112 ;  /* 0x800000708b707221 */ /* 0x000fe20000010000 */
[----:B------:R-:W-:Y:S01]  /*5c60*/  LOP3.LUT P6, RZ, R127, 0xff00, RZ, 0xc0, !PT ;  /* 0x0000ff007fff7812 */ /* 0x000fe200078cc0ff */
[C---:B------:R-:W-:Y:S01]  /*5c70*/  FFMA.FTZ R108, R131.reuse, R108, R9 ;  /* 0x0000006c836c7223 */ /* 0x040fe20000010009 */
[----:B------:R-:W-:Y:S01]  /*5c80*/  F2FP.BF16.F32.PACK_AB R111, R118, R117 ;  /* 0x00000075766f723e */ /* 0x000fe200000010ff */
[----:B------:R-:W-:Y:S01]  /*5c90*/  FFMA.FTZ R112, R131, R112, R8 ;  /* 0x0000007083707223 */ /* 0x000fe20000010008 */
        /* <DEDUP_REMOVED lines=15> */
.L_x_852:
        /* <DEDUP_REMOVED lines=12> */
[C---:B-----5:R-:W-:Y:S01]  /*5e50*/  FMUL.FTZ R103, R131.reuse, R100 ;  /* 0x0000006483677220 */ /* 0x060fe20000410000 */
[----:B------:R-:W-:Y:S01]  /*5e60*/  FMUL.FTZ R102, R131, R102 ;  /* 0x0000006683667220 */ /* 0x000fe20000410000 */
[-CC-:B------:R-:W-:Y:S01]  /*5e70*/  FFMA.FTZ R98, R156, R112.reuse, R113.reuse ;  /* 0x000000709c627223 */ /* 0x180fe20000010071 */
[----:B------:R-:W-:Y:S01]  /*5e80*/  FFMA.FTZ R97, R155, R112, R113 ;  /* 0x000000709b617223 */ /* 0x000fe20000010071 */
[----:B------:R-:W-:Y:S01]  /*5e90*/  FMUL.FTZ R99, R103, UR14 ;  /* 0x0000000e67637c20 */ /* 0x000fe20008410000 */
[----:B------:R-:W-:Y:S01]  /*5ea0*/  FMUL.FTZ R108, R102, UR14 ;  /* 0x0000000e666c7c20 */ /* 0x000fe20008410000 */
[----:B------:R-:W-:Y:S01]  /*5eb0*/  FMUL.FTZ R96, R131, R96 ;  /* 0x0000006083607220 */ /* 0x000fe20000410000 */
[----:B------:R-:W-:Y:S01]  /*5ec0*/  FADD.FTZ R98, R143, -R98 ;  /* 0x800000628f627221 */ /* 0x000fe20000010000 */
[----:B------:R-:W-:Y:S01]  /*5ed0*/  FADD.FTZ R100, R140, -R97 ;  /* 0x800000618c647221 */ /* 0x000fe20000010000 */
[----:B------:R-:W-:Y:S01]  /*5ee0*/  FSEL R117, R99, RZ, P6 ;  /* 0x000000ff63757208 */ /* 0x000fe20003000000 */
[----:B------:R-:W-:Y:S01]  /*5ef0*/  FMUL.FTZ R99, R96, UR14 ;  /* 0x0000000e60637c20 */ /* 0x000fe20008410000 */
[----:B------:R-:W-:Y:S01]  /*5f00*/  LOP3.LUT P6, RZ, R127, 0xff0000, RZ, 0xc0, !PT ;  /* 0x00ff00007fff7812 */ /* 0x000fe200078cc0ff */
[C---:B------:R-:W-:Y:S01]  /*5f10*/  FMUL.FTZ R97, R131.reuse, R98 ;  /* 0x0000006283617220 */ /* 0x040fe20000410000 */
[----:B------:R-:W-:Y:S01]  /*5f20*/  FFMA.FTZ R101, R154, R112, R113 ;  /* 0x000000709a657223 */ /* 0x000fe20000010071 */
[----:B------:R-:W-:Y:S01]  /*5f30*/  FMUL.FTZ R98, R131, R100 ;  /* 0x0000006483627220 */ /* 0x000fe20000410000 */
        /* <DEDUP_REMOVED lines=9> */
[----:B------:R-:W-:Y:S01]  /*5fd0*/  FMUL.FTZ R99, R131, R110 ;  /* 0x0000006e83637220 */ /* 0x000fe20000410000 */
[----:B------:R-:W-:Y:S01]  /*5fe0*/  FADD.FTZ R114, R141, -R114 ;  /* 0x800000728d727221 */ /* 0x000fe20000010000 */
[----:B------:R-:W-:Y:S01]  /*5ff0*/  FADD.FTZ R112, R149, -R112 ;  /* 0x8000007095707221 */ /* 0x000fe20000010000 */
[----:B------:R-:W-:Y:S01]  /*6000*/  FSEL R113, R100, RZ, P6 ;  /* 0x000000ff64717208 */ /* 0x000fe20003000000 */
[----:B------:R-:W-:Y:S01]  /*6010*/  FMUL.FTZ R110, R99, UR14 ;  /* 0x0000000e636e7c20 */ /* 0x000fe20008410000 */
[----:B------:R-:W-:Y:S01]  /*6020*/  LOP3.LUT P6, RZ, R126, 0xff0000, RZ, 0xc0, !PT ;  /* 0x00ff00007eff7812 */ /* 0x000fe200078cc0ff */
[----:B------:R-:W-:Y:S01]  /*6030*/  FMUL.FTZ R100, R131, R114 ;  /* 0x0000007283647220 */ /* 0x000fe20000410000 */
[----:B------:R-:W-:-:S02]  /*6040*/  F2FP.BF16.F32.PACK_AB R108, R113, R108 ;  /* 0x0000006c716c723e */ /* 0x000fc400000010ff */
[----:B------:R-:W-:Y:S01]  /*6050*/  FSEL R109, R101, RZ, P6 ;  /* 0x000000ff656d7208 */ /* 0x000fe20003000000 */
[----:B------:R-:W-:Y:S01]  /*6060*/  FMUL.FTZ R101, R131, R112 ;  /* 0x0000007083657220 */ /* 0x000fe20000410000 */
        /* <DEDUP_REMOVED lines=12> */
.L_x_854:
[-CC-:B------:R-:W-:Y:S01]  /*6130*/  FFMA.FTZ R109, R157, R112.reuse, R113.reuse ;  /* 0x000000709d6d7223 */ /* 0x180fe20000010071 */
[-CC-:B------:R-:W-:Y:S01]  /*6140*/  FFMA.FTZ R115, R152, R112.reuse, R113.reuse ;  /* 0x0000007098737223 */ /* 0x180fe20000010071 */
[----:B------:R-:W-:Y:S01]  /*6150*/  LOP3.LUT P6, RZ, R127, 0xff0000, RZ, 0xc0, !PT ;  /* 0x00ff00007fff7812 */ /* 0x000fe200078cc0ff */
[-C--:B------:R-:W-:Y:S01]  /*6160*/  FFMA.FTZ R110, R153, R112.reuse, R113 ;  /* 0x00000070996e7223 */ /* 0x080fe20000010071 */
[----:B------:R-:W-:Y:S01]  /*6170*/  FADD.FTZ R108, R142, -R109 ;  /* 0x8000006d8e6c7221 */ /* 0x000fe20000010000 */
[----:B------:R-:W-:Y:S01]  /*6180*/  FADD.FTZ R116, R150, -R115 ;  /* 0x8000007396747221 */ /* 0x000fe20000010000 */
[--C-:B------:R-:W-:Y:S01]  /*6190*/  FFMA.FTZ R114, R158, R112, R113.reuse ;  /* 0x000000709e727223 */ /* 0x100fe20000010071 */
[----:B------:R-:W-:Y:S01]  /*61a0*/  FADD.FTZ R110, R141, -R110 ;  /* 0x8000006e8d6e7221 */ /* 0x000fe20000010000 */
[C---:B-----5:R-:W-:Y:S01]  /*61b0*/  FMUL.FTZ R108, R131.reuse, R108 ;  /* 0x0000006c836c7220 */ /* 0x060fe20000410000 */
[----:B------:R-:W-:Y:S01]  /*61c0*/  FMUL.FTZ R116, R131, R116 ;  /* 0x0000007483747220 */ /* 0x000fe20000410000 */
[-CC-:B------:R-:W-:Y:S01]  /*61d0*/  FFMA.FTZ R109, R155, R112.reuse, R113.reuse ;  /* 0x000000709b6d7223 */ /* 0x180fe20000010071 */
[-CC-:B------:R-:W-:Y:S01]  /*61e0*/  FFMA.FTZ R111, R154, R112.reuse, R113.reuse ;  /* 0x000000709a6f7223 */ /* 0x180fe20000010071 */
[----:B------:R-:W-:Y:S01]  /*61f0*/  FMUL.FTZ R115, R108, UR14 ;  /* 0x0000000e6c737c20 */ /* 0x000fe20008410000 */
[-CC-:B------:R-:W-:Y:S01]  /*6200*/  FFMA.FTZ R108, R156, R112.reuse, R113.reuse ;  /* 0x000000709c6c7223 */ /* 0x180fe20000010071 */
[----:B------:R-:W-:Y:S01]  /*6210*/  FFMA.FTZ R112, R151, R112, R113 ;  /* 0x0000007097707223 */ /* 0x000fe20000010071 */
[----:B------:R-:W-:Y:S01]  /*6220*/  FMUL.FTZ R116, R116, UR14 ;  /* 0x0000000e74747c20 */ /* 0x000fe20008410000 */
[----:B------:R-:W-:Y:S01]  /*6230*/  FMUL.FTZ R113, R131, R110 ;  /* 0x0000006e83717220 */ /* 0x000fe20000410000 */
[----:B------:R-:W-:Y:S01]  /*6240*/  FSEL R117, R115, RZ, P6 ;  /* 0x000000ff73757208 */ /* 0x000fe20003000000 */
[----:B------:R-:W-:Y:S01]  /*6250*/  FADD.FTZ R114, R149, -R114 ;  /* 0x8000007295727221 */ /* 0x000fe20000010000 */
[----:B------:R-:W-:Y:S01]  /*6260*/  ISETP.GE.U32.AND P6, PT, R126, RZ, PT ;  /* 0x000000ff7e00720c */ /* 0x000fe20003fc6070 */
[----:B------:R-:W-:Y:S01]  /*6270*/  FADD.FTZ R110, R140, -R109 ;  /* 0x8000006d8c6e7221 */ /* 0x000fe20000010000 */
[----:B------:R-:W-:Y:S01]  /*6280*/  FMUL.FTZ R113, R113, UR14 ;  /* 0x0000000e71717c20 */ /* 0x000fe20008410000 */
[----:B------:R-:W-:Y:S01]  /*6290*/  FMUL.FTZ R109, R131, R114 ;  /* 0x00000072836d7220 */ /* 0x000fe20000410000 */
[----:B------:R-:W-:Y:S01]  /*62a0*/  ISETP.GE.U32.AND.EX P6, PT, R127, 0x1000000, PT, P6 ;  /* 0x010000007f00780c */ /* 0x000fe20003fc6160 */
[----:B------:R-:W-:Y:S01]  /*62b0*/  FMUL.FTZ R110, R131, R110 ;  /* 0x0000006e836e7220 */ /* 0x000fe20000410000 */
[----:B------:R-:W-:Y:S01]  /*62c0*/  FADD.FTZ R114, R148, -R111 ;  /* 0x8000006f94727221 */ /* 0x000fe20000010000 */
[----:B------:R-:W-:Y:S01]  /*62d0*/  FMUL.FTZ R109, R109, UR14 ;  /* 0x0000000e6d6d7c20 */ /* 0x000fe20008410000 */
        /* <DEDUP_REMOVED lines=9> */
[C---:B------:R-:W-:Y:S01]  /*6370*/  FMUL.FTZ R108, R131.reuse, R108 ;  /* 0x0000006c836c7220 */ /* 0x040fe20000410000 */
[----:B------:R-:W-:Y:S01]  /*6380*/  FMUL.FTZ R112, R131, R112 ;  /* 0x0000007083707220 */ /* 0x000fe20000410000 */
[----:B------:R-:W-:-:S02]  /*6390*/  F2FP.BF16.F32.PACK_AB R111, R118, R117 ;  /* 0x00000075766f723e */ /* 0x000fc400000010ff */
[----:B------:R-:W-:Y:S01]  /*63a0*/  FSEL R116, R109, RZ, P6 ;  /* 0x000000ff6d747208 */ /* 0x000fe20003000000 */
[----:B------:R-:W-:Y:S01]  /*63b0*/  FMUL.FTZ R108, R108, UR14 ;  /* 0x0000000e6c6c7c20 */ /* 0x000fe20008410000 */
[----:B------:R-:W-:Y:S01]  /*63c0*/  LOP3.LUT P6, RZ, R126, 0xff0000, RZ, 0xc0, !PT ;  /* 0x00ff00007eff7812 */ /* 0x000fe200078cc0ff */
[----:B------:R-:W-:-:S03]  /*63d0*/  FMUL.FTZ R112, R112, UR14 ;  /* 0x0000000e70707c20 */ /* 0x000fc60008410000 */
[----:B------:R-:W-:Y:S02]  /*63e0*/  FSEL R109, R110, RZ, P6 ;  /* 0x000000ff6e6d7208 */ /* 0x000fe40003000000 */
[----:B------:R-:W-:Y:S02]  /*63f0*/  LOP3.LUT P6, RZ, R126, 0xff000000, RZ, 0xc0, !PT ;  /* 0xff0000007eff7812 */ /* 0x000fe400078cc0ff */
[----:B------:R-:W-:Y:S02]  /*6400*/  F2FP.BF16.F32.PACK_AB R110, R116, R115 ;  /* 0x00000073746e723e */ /* 0x000fe400000010ff */
[----:B------:R-:W-:Y:S02]  /*6410*/  FSEL R114, R114, RZ, P6 ;  /* 0x000000ff72727208 */ /* 0x000fe40003000000 */
[----:B------:R-:W-:Y:S02]  /*6420*/  LOP3.LUT P6, RZ, R126, 0xff00, RZ, 0xc0, !PT ;  /* 0x0000ff007eff7812 */ /* 0x000fe400078cc0ff */
[----:B------:R-:W-:-:S02]  /*6430*/  F2FP.BF16.F32.PACK_AB R109, R114, R109 ;  /* 0x0000006d726d723e */ /* 0x000fc400000010ff */
[----:B------:R-:W-:Y:S02]  /*6440*/  FSEL R113, R108, RZ, P6 ;  /* 0x000000ff6c717208 */ /* 0x000fe40003000000 */
[----:B------:R-:W-:-:S04]  /*6450*/  LOP3.LUT P6, RZ, R126, 0xff, RZ, 0xc0, !PT ;  /* 0x000000ff7eff7812 */ /* 0x000fc800078cc0ff */
[----:B------:R-:W-:-:S04]  /*6460*/  FSEL R108, R112, RZ, P6 ;  /* 0x000000ff706c7208 */ /* 0x000fc80003000000 */
[----:B------:R-:W-:-:S07]  /*6470*/  F2FP.BF16.F32.PACK_AB R108, R113, R108 ;  /* 0x0000006c716c723e */ /* 0x000fce00000010ff */
.L_x_850:
        /* <DEDUP_REMOVED lines=10> */
.L_x_846:
[----:B------:R-:W-:Y:S05]  /*6520*/  BSYNC.RECONVERGENT B0 ;  /* 0x0000000000007941 */ /* 0x000fea0003800200 */
.L_x_845:
[----:B------:R-:W-:Y:S01]  /*6530*/  UPLOP3.LUT UP1, UPT, UPT, UPT, UP1, 0x40, 0x4 ;  /* 0x000000000004789c */ /* 0x000fe20003f2e810 */
[----:B------:R-:W-:Y:S10]  /*6540*/  @!P4 BRA `(.L_x_855) ;  /* 0xffffffa00088c947 */ /* 0x000ff4000383ffff */
.L_x_828:
        /* <DEDUP_REMOVED lines=22> */
.L_x_857:
[----:B------:R-:W-:Y:S05]  /*66b0*/  BSYNC.RECONVERGENT B0 ;  /* 0x0000000000007941 */ /* 0x000fea0003800200 */
.L_x_856:
        /* <DEDUP_REMOVED lines=18> */
.L_x_858:
        /* <DEDUP_REMOVED lines=10> */
.L_x_2820:


//--------------------- .text._ZN10layer_norm31ln_parallel_residual_bwd_kernelINS_13Kernel_traitsI13__nv_bfloat16S2_fS2_fjLj4096ELj1ELj1ELj8ELj16ENS_18Kernel_traits_baseILj4096ES2_S2_fS2_fjLj256EEEEELb1ELb0ELb1EEEvNS_9BwdParamsE --------------------------
	.section	.text._ZN10layer_norm31ln_parallel_residual_bwd_kernelINS_13Kernel_traitsI13__nv_bfloat16S2_fS2_fjLj4096ELj1ELj1ELj8ELj16ENS_18Kernel_traits_baseILj4096ES2_S2_fS2_fjLj256EEEEELb1ELb0ELb1EEEvNS_9BwdParamsE,"ax",@progbits
	.align	128
        .global         _ZN10layer_norm31ln_parallel_residual_bwd_kernelINS_13Kernel_traitsI13__nv_bfloat16S2_fS2_fjLj4096ELj1ELj1ELj8ELj16ENS_18Kernel_traits_baseILj4096ES2_S2_fS2_fjLj256EEEEELb1ELb0ELb1EEEvNS_9BwdParamsE
        .type           _ZN10layer_norm31ln_parallel_residual_bwd_kernelINS_13Kernel_traitsI13__nv_bfloat16S2_fS2_fjLj4096ELj1ELj1ELj8ELj16ENS_18Kernel_traits_baseILj4096ES2_S2_fS2_fjLj256EEEEELb1ELb0ELb1EEEvNS_9BwdParamsE,@function
        .size           _ZN10layer_norm31ln_parallel_residual_bwd_kernelINS_13Kernel_traitsI13__nv_bfloat16S2_fS2_fjLj4096ELj1ELj1ELj8ELj16ENS_18Kernel_traits_baseILj4096ES2_S2_fS2_fjLj256EEEEELb1ELb0ELb1EEEvNS_9BwdParamsE,(.L_x_2821 - _ZN10layer_norm31ln_parallel_residual_bwd_kernelINS_13Kernel_traitsI13__nv_bfloat16S2_fS2_fjLj4096ELj1ELj1ELj8ELj16ENS_18Kernel_traits_baseILj4096ES2_S2_fS2_fjLj256EEEEELb1ELb0ELb1EEEvNS_9BwdParamsE)
        .other          _ZN10layer_norm31ln_parallel_residual_bwd_kernelINS_13Kernel_traitsI13__nv_bfloat16S2_fS2_fjLj4096ELj1ELj1ELj8ELj16ENS_18Kernel_traits_baseILj4096ES2_S2_fS2_fjLj256EEEEELb1ELb0ELb1EEEvNS_9BwdParamsE,@"STO_CUDA_ENTRY STV_DEFAULT"
_ZN10layer_norm31ln_parallel_residual_bwd_kernelINS_13Kernel_traitsI13__nv_bfloat16S2_fS2_fjLj4096ELj1ELj1ELj8ELj16ENS_18Kernel_traits_baseILj4096ES2_S2_fS2_fjLj256EEEEELb1ELb0ELb1EEEvNS_9BwdParamsE:
.text._ZN10layer_norm31ln_parallel_residual_bwd_kernelINS_13Kernel_traitsI13__nv_bfloat16S2_fS2_fjLj4096ELj1ELj1ELj8ELj16ENS_18Kernel_traits_baseILj4096ES2_S2_fS2_fjLj256EEEEELb1ELb0ELb1EEEvNS_9BwdParamsE:
        /* <DEDUP_REMOVED lines=78> */
[----:B------:R-:W-:Y:S01]  /*04e0*/  CS2R R78, SRZ ;  /* 0x00000000004e7805 */ /* 0x000fe2000001ff00 */
[----:B------:R-:W-:Y:S01]  /*04f0*/  UPLOP3.LUT UP1, UPT, UPT, UPT, UPT, 0x40, 0x4 ;  /* 0x000000000004789c */ /* 0x000fe20003f2e870 */
[----:B------:R-:W0:Y:S01]  /*0500*/  LDCU UR6, c[0x0][0x408] ;  /* 0x00008100ff0677ac */ /* 0x000e220008000800 */
[----:B------:R-:W1:Y:S01]  /*0510*/  LDCU UR13, c[0x0][0x388] ;  /* 0x00007100ff0d77ac */ /* 0x000e620008000800 */
[----:B------:R-:W0:Y:S01]  /*0520*/  LDCU.U8 UR12, c[0x0][0x410] ;  /* 0x00008200ff0c77ac */ /* 0x000e220008000000 */
        /* <DEDUP_REMOVED lines=12> */
[----:B-----5:R-:W-:Y:S02]  /*05f0*/  PRMT R151, R8, 0x7632, R151 ;  /* 0x0000763208977816 */ /* 0x020fe40000000097 */
[----:B------:R-:W-:Y:S02]  /*0600*/  PRMT R150, R9, 0x7632, R150 ;  /* 0x0000763209967816 */ /* 0x000fe40000000096 */
[----:B------:R-:W-:Y:S02]  /*0610*/  PRMT R149, R10, 0x7632, R149 ;  /* 0x000076320a957816 */ /* 0x000fe40000000095 */
[----:B------:R-:W-:Y:S02]  /*0620*/  PRMT R148, R11, 0x7632, R148 ;  /* 0x000076320b947816 */ /* 0x000fe40000000094 */
[----:B--2---:R-:W-:-:S02]  /*0630*/  PRMT R147, R160, 0x7632, R147 ;  /* 0x00007632a0937816 */ /* 0x004fc40000000093 */
[----:B------:R-:W-:Y:S02]  /*0640*/  PRMT R146, R161, 0x7632, R146 ;  /* 0x00007632a1927816 */ /* 0x000fe40000000092 */
[----:B------:R-:W-:Y:S02]  /*0650*/  PRMT R145, R162, 0x7632, R145 ;  /* 0x00007632a2917816 */ /* 0x000fe40000000091 */
[----:B------:R-:W-:Y:S01]  /*0660*/  PRMT R144, R163, 0x7632, R144 ;  /* 0x00007632a3907816 */ /* 0x000fe20000000090 */
[----:B------:R-:W-:Y:S01]  /*0670*/  IMAD.U32 R165, R160, 0x10000, RZ ;  /* 0x00010000a0a57824 */ /* 0x000fe200078e00ff */
[----:B------:R-:W-:Y:S01]  /*0680*/  SHF.L.U32 R164, R161, 0x10, RZ ;  /* 0x00000010a1a47819 */ /* 0x000fe200000006ff */
[----:B------:R-:W-:Y:S01]  /*0690*/  IMAD.U32 R154, R154, 0x10000, RZ ;  /* 0x000100009a9a7824 */ /* 0x000fe200078e00ff */
        /* <DEDUP_REMOVED lines=14> */
[----:B------:R-:W-:Y:S02]  /*0780*/  MOV R163, UR4 ;  /* 0x0000000400a37c02 */ /* 0x000fe40008000f00 */
[----:B------:R-:W-:Y:S02]  /*0790*/  MOV R161, RZ ;  /* 0x000000ff00a17202 */ /* 0x000fe40000000f00 */
        /* <DEDUP_REMOVED lines=15> */
.L_x_878:
        /* <DEDUP_REMOVED lines=8> */
[----:B0-----:R-:W-:-:S07]  /*0910*/  IMAD.WIDE R52, R163, 0x4, R52 ;  /* 0x00000004a3347825 */ /* 0x001fce00078e0234 */
[----:B------:R-:W0:Y:S01]  /*0920*/  LDC.64 R60, c[0x0][0x3c8] ;  /* 0x0000f200ff3c7b82 */ /* 0x000e220000000a00 */
[C---:B-1----:R-:W-:Y:S01]  /*0930*/  IMAD.WIDE.U32 R40, R179.reuse, 0x10, R56 ;  /* 0x00000010b3287825 */ /* 0x042fe200078e0038 */
[----:B------:R1:W4:Y:S01]  /*0940*/  LDG.E R0, desc[UR10][R52.64] ;  /* 0x0000000a34007981 */ /* 0x000322000c1e1900 */
[----:B------:R-:W-:-:S04]  /*0950*/  IADD3 R143, PT, PT, R179, 0x100, RZ ;  /* 0x00000100b38f7810 */ /* 0x000fc80007ffe0ff */
[----:B------:R-:W4:Y:S01]  /*0960*/  LDG.E.128 R40, desc[UR10][R40.64] ;  /* 0x0000000a28287981 */ /* 0x000f22000c1e1d00 */
[----:B--2---:R-:W-:-:S05]  /*0970*/  IMAD.WIDE.U32 R64, R179, 0x20, R70 ;  /* 0x00000020b3407825 */ /* 0x004fca00078e0046 */
[----:B------:R-:W2:Y:S01]  /*0980*/  LDG.E.128 R32, desc[UR10][R64.64] ;  /* 0x0000000a40207981 */ /* 0x000ea2000c1e1d00 */
[----:B---3--:R-:W-:-:S03]  /*0990*/  IMAD.WIDE.U32 R36, R179, 0x10, R48 ;  /* 0x00000010b3247825 */ /* 0x008fc600078e0030 */
[----:B------:R3:W2:Y:S01]  /*09a0*/  LDG.E.128 R44, desc[UR10][R64.64+0x10] ;  /* 0x0000100a402c7981 */ /* 0x0006a2000c1e1d00 */
[----:B------:R-:W-:-:S03]  /*09b0*/  IMAD.WIDE.U32 R70, R143, 0x20, R70 ;  /* 0x000000208f467825 */ /* 0x000fc600078e0046 */
[----:B------:R-:W2:Y:S01]  /*09c0*/  LDG.E.128 R36, desc[UR10][R36.64] ;  /* 0x0000000a24247981 */ /* 0x000ea2000c1e1d00 */
[----:B-1----:R-:W-:-:S03]  /*09d0*/  IMAD.WIDE.U32 R52, R143, 0x10, R48 ;  /* 0x000000108f347825 */ /* 0x002fc600078e0030 */
[----:B------:R-:W2:Y:S01]  /*09e0*/  LDG.E.128 R48, desc[UR10][R70.64] ;  /* 0x0000000a46307981 */ /* 0x000ea2000c1e1d00 */
[----:B------:R-:W-:Y:S01]  /*09f0*/  ISETP.NE.U32.AND P0, PT, RZ, UR16, PT ;  /* 0x00000010ff007c0c */ /* 0x000fe2000bf05070 */
[----:B0-----:R-:W-:Y:S01]  /*0a00*/  IMAD.WIDE R76, R163, 0x4, R60 ;  /* 0x00000004a34c7825 */ /* 0x001fe200078e023c */
[----:B------:R-:W-:Y:S01]  /*0a10*/  ISETP.NE.U32.AND P1, PT, RZ, UR14, PT ;  /* 0x0000000eff007c0c */ /* 0x000fe2000bf25070 */
[----:B------:R-:W2:Y:S01]  /*0a20*/  LDG.E.128 R52, desc[UR10][R52.64] ;  /* 0x0000000a34347981 */ /* 0x000ea2000c1e1d00 */
[----:B---3--:R-:W0:Y:S01]  /*0a30*/  LDC.64 R64, c[0x0][0x3b0] ;  /* 0x0000ec00ff407b82 */ /* 0x008e220000000a00 */
[----:B------:R-:W-:Y:S02]  /*0a40*/  IMAD.WIDE.U32 R56, R143, 0x10, R56 ;  /* 0x000000108f387825 */ /* 0x000fe400078e0038 */
[----:B------:R-:W3:Y:S04]  /*0a50*/  LDG.E R76, desc[UR10][R76.64] ;  /* 0x0000000a4c4c7981 */ /* 0x000ee8000c1e1900 */
[----:B------:R1:W3:Y:S04]  /*0a60*/  LDG.E.128 R60, desc[UR10][R70.64+0x10] ;  /* 0x0000100a463c7981 */ /* 0x0002e8000c1e1d00 */
[----:B------:R-:W3:Y:S01]  /*0a70*/  LDG.E.128 R56, desc[UR10][R56.64] ;  /* 0x0000000a38387981 */ /* 0x000ee2000c1e1d00 */
[----:B------:R-:W-:-:S02]  /*0a80*/  ISETP.NE.AND.EX P0, PT, RZ, UR17, PT, P0 ;  /* 0x00000011ff007c0c */ /* 0x000fc4000bf05300 */
[----:B------:R-:W-:-:S11]  /*0a90*/  ISETP.NE.AND.EX P1, PT, RZ, UR15, PT, P1 ;  /* 0x0000000fff007c0c */ /* 0x000fd6000bf25310 */
[----:B------:R-:W1:Y:S08]  /*0aa0*/  @P0 LDC.64 R74, c[0x0][0x3b8] ;  /* 0x0000ee00ff4a0b82 */ /* 0x000e700000000a00 */
[----:B------:R-:W0:Y:S08]  /*0ab0*/  @P1 LDC.64 R66, c[0x0][0x438] ;  /* 0x00010e00ff421b82 */ /* 0x000e300000000a00 */
[----:B------:R-:W0:Y:S01]  /*0ac0*/  @P0 LDC.64 R72, c[0x0][0x3b8] ;  /* 0x0000ee00ff480b82 */ /* 0x000e220000000a00 */
[----:B-1----:R-:W-:-:S07]  /*0ad0*/  @P0 IMAD.WIDE.U32 R70, R179, 0x8, R74 ;  /* 0x00000008b3460825 */ /* 0x002fce00078e004a */
[----:B------:R-:W1:Y:S01]  /*0ae0*/  @P1 LDC.64 R68, c[0x0][0x438] ;  /* 0x00010e00ff441b82 */ /* 0x000e620000000a00 */
[----:B------:R-:W-:Y:S01]  /*0af0*/  ISETP.NE.AND P4, PT, RZ, UR12, PT ;  /* 0x0000000cff007c0c */ /* 0x000fe2000bf85270 */
[----:B------:R-:W5:Y:S01]  /*0b00*/  @P0 LDG.E.64 R136, desc[UR10][R70.64] ;  /* 0x0000000a46880981 */ /* 0x000f62000c1e1b00 */
[----:B0-----:R-:W-:-:S04]  /*0b10*/  @P1 IMAD.WIDE.U32 R74, R143, 0x20, R66 ;  /* 0x000000208f4a1825 */ /* 0x001fc800078e0042 */
[--C-:B------:R-:W-:Y:S01]  /*0b20*/  IMAD.WIDE.U32 R66, R179, 0x8, R64.reuse ;  /* 0x00000008b3427825 */ /* 0x100fe200078e0040 */
[----:B------:R-:W5:Y:S03]  /*0b30*/  @P1 LDG.E.128 R12, desc[UR10][R74.64] ;  /* 0x0000000a4a0c1981 */ /* 0x000f66000c1e1d00 */
[C---:B------:R-:W-:Y:S01]  /*0b40*/  IMAD.WIDE.U32 R64, R143.reuse, 0x8, R64 ;  /* 0x000000088f407825 */ /* 0x040fe200078e0040 */
[----:B------:R-:W5:Y:S04]  /*0b50*/  @P1 LDG.E.128 R16, desc[UR10][R74.64+0x10] ;  /* 0x0000100a4a101981 */ /* 0x000f68000c1e1d00 */
[----:B------:R-:W5:Y:S04]  /*0b60*/  LDG.E.64 R66, desc[UR10][R66.64] ;  /* 0x0000000a42427981 */ /* 0x000f68000c1e1b00 */
[----:B------:R-:W5:Y:S01]  /*0b70*/  LDG.E.64 R64, desc[UR10][R64.64] ;  /* 0x0000000a40407981 */ /* 0x000f62000c1e1b00 */
[----:B------:R-:W-:-:S04]  /*0b80*/  @P0 IMAD.WIDE.U32 R72, R143, 0x8, R72 ;  /* 0x000000088f480825 */ /* 0x000fc800078e0048 */
[----:B-1----:R-:W-:Y:S01]  /*0b90*/  @P1 IMAD.WIDE.U32 R68, R179, 0x20, R68 ;  /* 0x00000020b3441825 */ /* 0x002fe200078e0044 */
[----:B------:R-:W5:Y:S04]  /*0ba0*/  @P0 LDG.E.64 R2, desc[UR10][R72.64] ;  /* 0x0000000a48020981 */ /* 0x000f68000c1e1b00 */
[----:B------:R-:W5:Y:S04]  /*0bb0*/  @P1 LDG.E.128 R4, desc[UR10][R68.64] ;  /* 0x0000000a44041981 */ /* 0x000f68000c1e1d00 */
[----:B------:R0:W5:Y:S01]  /*0bc0*/  @P1 LDG.E.128 R8, desc[UR10][R68.64+0x10] ;  /* 0x0000100a44081981 */ /* 0x000162000c1e1d00 */
[----:B----4-:R-:W-:-:S02]  /*0bd0*/  FSEL R0, R0, RZ, !P4 ;  /* 0x000000ff00007208 */ /* 0x010fc40006000000 */
[C---:B0-----:R-:W-:Y:S02]  /*0be0*/  PRMT R68, R40.reuse, 0x7632, R68 ;  /* 0x0000763228447816 */ /* 0x041fe40000000044 */
[----:B------:R-:W-:Y:S01]  /*0bf0*/  SHF.L.U32 R40, R40, 0x10, RZ ;  /* 0x0000001028287819 */ /* 0x000fe200000006ff */
[C---:B--2---:R-:W-:Y:S01]  /*0c00*/  FADD.FTZ R73, -R0.reuse, R32 ;  /* 0x0000002000497221 */ /* 0x044fe20000010100 */
[C---:B------:R-:W-:Y:S01]  /*0c10*/  FADD.FTZ R77, -R0.reuse, R33 ;  /* 0x00000021004d7221 */ /* 0x040fe20000010100 */
[----:B------:R-:W-:Y:S01]  /*0c20*/  FADD.FTZ R195, -R0, R46 ;  /* 0x0000002e00c37221 */ /* 0x000fe20000010100 */
[C---:B------:R-:W-:Y:S02]  /*0c30*/  PRMT R32, R36.reuse, 0x7632, R32 ;  /* 0x0000763224207816 */ /* 0x040fe40000000020 */
[C---:B------:R-:W-:Y:S02]  /*0c40*/  PRMT R74, R39.reuse, 0x7632, R74 ;  /* 0x00007632274a7816 */ /* 0x040fe4000000004a */
[----:B------:R-:W-:Y:S01]  /*0c50*/  SHF.L.U32 R71, R39, 0x10, RZ ;  /* 0x0000001027477819 */ /* 0x000fe200000006ff */
[----:B------:R-:W-:Y:S01]  /*0c60*/  IMAD.U32 R36, R36, 0x10000, RZ ;  /* 0x0001000024247824 */ /* 0x000fe200078e00ff */
[----:B------:R-:W-:Y:S01]  /*0c70*/  SHF.L.U32 R39, R32, 0x10, RZ ;  /* 0x0000001020277819 */ /* 0x000fe200000006ff */
[----:B------:R-:W-:Y:S01]  /*0c80*/  FMUL.FTZ R32, R173, R40 ;  /* 0x00000028ad207220 */ /* 0x000fe20000410000 */
[----:B------:R-:W-:Y:S01]  /*0c90*/  SHF.L.U32 R46, R68, 0x10, RZ ;  /* 0x00000010442e7819 */ /* 0x000fe200000006ff */
[C---:B------:R-:W-:Y:S01]  /*0ca0*/  FADD.FTZ R191, -R0.reuse, R45 ;  /* 0x0000002d00bf7221 */ /* 0x040fe20000010100 */
[--C-:B------:R-:W-:Y:S01]  /*0cb0*/  FADD.FTZ R199, -R0, R48.reuse ;  /* 0x0000003000c77221 */ /* 0x100fe20000010100 */
[----:B------:R-:W-:-:S02]  /*0cc0*/  PRMT R48, R52, 0x7632, R48 ;  /* 0x0000763234307816 */ /* 0x000fc40000000030 */
[----:B------:R-:W-:Y:S01]  /*0cd0*/  SHF.L.U32 R45, R52, 0x10, RZ ;  /* 0x00000010342d7819 */ /* 0x000fe200000006ff */
[----:B---3--:R-:W-:Y:S01]  /*0ce0*/  FMUL.FTZ R52, R76, R77 ;  /* 0x0000004d4c347220 */ /* 0x008fe20000410000 */
[C---:B------:R-:W-:Y:S01]  /*0cf0*/  FADD.FTZ R181, -R0.reuse, R34 ;  /* 0x0000002200b57221 */ /* 0x040fe20000010100 */
[C---:B------:R-:W-:Y:S01]  /*0d00*/  FADD.FTZ R183, -R0.reuse, R35 ;  /* 0x0000002300b77221 */ /* 0x040fe20000010100 */
[----:B------:R-:W-:Y:S01]  /*0d10*/  FFMA.FTZ R77, R177, R36, R32 ;  /* 0x00000024b14d7223 */ /* 0x000fe20000010020 */
[C---:B------:R-:W-:Y:S01]  /*0d20*/  PRMT R187, R41.reuse, 0x7632, R187 ;  /* 0x0000763229bb7816 */ /* 0x040fe200000000bb */
[C---:B------:R-:W-:Y:S01]  /*0d30*/  FADD.FTZ R75, -R0.reuse, R44 ;  /* 0x0000002c004b7221 */ /* 0x040fe20000010100 */
[----:B------:R-:W-:Y:S01]  /*0d40*/  SHF.L.U32 R34, R41, 0x10, RZ ;  /* 0x0000001029227819 */ /* 0x000fe200000006ff */
        /* <DEDUP_REMOVED lines=9> */
[----:B------:R-:W-:Y:S01]  /*0de0*/  PRMT R188, R58, 0x7632, R188 ;  /* 0x000076323abc7816 */ /* 0x000fe200000000bc */
[----:B------:R-:W-:Y:S01]  /*0df0*/  FMUL.FTZ R0, R76, R73 ;  /* 0x000000494c007220 */ /* 0x000fe20000410000 */
[----:B------:R-:W-:Y:S01]  /*0e00*/  SHF.L.U32 R51, R58, 0x10, RZ ;  /* 0x000000103a337819 */ /* 0x000fe200000006ff */
[----:B------:R-:W-:Y:S01]  /*0e10*/  FMUL.FTZ R58, R76, R183 ;  /* 0x000000b74c3a7220 */ /* 0x000fe20000410000 */
[----:B------:R-:W-:Y:S01]  /*0e20*/  PRMT R182, R54, 0x7632, R182 ;  /* 0x0000763236b67816 */ /* 0x000fe200000000b6 */
[----:B------:R-:W-:Y:S01]  /*0e30*/  FMUL.FTZ R73, R76, R75 ;  /* 0x0000004b4c497220 */ /* 0x000fe20000410000 */
[----:B------:R-:W-:Y:S01]  /*0e40*/  SHF.L.U32 R49, R54, 0x10, RZ ;  /* 0x0000001036317819 */ /* 0x000fe200000006ff */
[----:B------:R-:W-:Y:S01]  /*0e50*/  FMUL.FTZ R54, R76, R181 ;  /* 0x000000b54c367220 */ /* 0x000fe20000410000 */
[----:B------:R-:W-:Y:S01]  /*0e60*/  PRMT R70, R37, 0x7632, R70 ;  /* 0x0000763225467816 */ /* 0x000fe20000000046 */
[----:B------:R-:W-:Y:S01]  /*0e70*/  FFMA.FTZ R183, R159, R39, R32 ;  /* 0x000000279fb77223 */ /* 0x000fe20000010020 */
[----:B------:R-:W-:Y:S01]  /*0e80*/  SHF.L.U32 R35, R37, 0x10, RZ ;  /* 0x0000001025237819 */ /* 0x000fe200000006ff */
[----:B------:R-:W-:Y:S01]  /*0e90*/  FMUL.FTZ R181, R172, R34 ;  /* 0x00000022acb57220 */ /* 0x000fe20000410000 */
[----:B------:R-:W-:Y:S01]  /*0ea0*/  SHF.L.U32 R187, R187, 0x10, RZ ;  /* 0x00000010bbbb7819 */ /* 0x000fe200000006ff */
[----:B------:R-:W-:Y:S01]  /*0eb0*/  FMUL.FTZ R75, R76, R195 ;  /* 0x000000c34c4b7220 */ /* 0x000fe20000410000 */
[----:B------:R-:W-:Y:S01]  /*0ec0*/  FADD.FTZ R32, RZ, R77 ;  /* 0x0000004dff207221 */ /* 0x000fe20000010000 */
[----:B------:R-:W-:Y:S01]  /*0ed0*/  FFMA.FTZ R195, R0, R77, RZ ;  /* 0x0000004d00c37223 */ /* 0x000fe200000100ff */
[----:B------:R-:W-:Y:S01]  /*0ee0*/  PRMT R41, R42, 0x7632, R41 ;  /* 0x000076322a297816 */ /* 0x000fe20000000029 */
[----:B------:R-:W-:Y:S01]  /*0ef0*/  FMUL.FTZ R68, R76, R191 ;  /* 0x000000bf4c447220 */ /* 0x000fe20000410000 */
[----:B------:R-:W-:-:S02]  /*0f00*/  PRMT R178, R43, 0x7632, R178 ;  /* 0x000076322bb27816 */ /* 0x000fc400000000b2 */
[----:B------:R-:W-:Y:S01]  /*0f10*/  SHF.L.U32 R69, R43, 0x10, RZ ;  /* 0x000000102b457819 */ /* 0x000fe200000006ff */
[----:B------:R-:W-:Y:S01]  /*0f20*/  FFMA.FTZ R181, R176, R35, R181 ;  /* 0x00000023b0b57223 */ /* 0x000fe200000100b5 */
[----:B------:R-:W-:Y:S01]  /*0f30*/  PRMT R72, R38, 0x7632, R72 ;  /* 0x0000763226487816 */ /* 0x000fe20000000048 */
[----:B------:R-:W-:Y:S01]  /*0f40*/  FMUL.FTZ R191, R154, R187 ;  /* 0x000000bb9abf7220 */ /* 0x000fe20000410000 */
[----:B------:R-:W-:Y:S01]  /*0f50*/  SHF.L.U32 R42, R42, 0x10, RZ ;  /* 0x000000102a2a7819 */ /* 0x000fe200000006ff */
[----:B------:R-:W-:Y:S01]  /*0f60*/  FADD.FTZ R32, R183, R32 ;  /* 0x00000020b7207221 */ /* 0x000fe20000010000 */
[----:B------:R-:W-:Y:S01]  /*0f70*/  SHF.L.U32 R43, R70, 0x10, RZ ;  /* 0x00000010462b7819 */ /* 0x000fe200000006ff */
[----:B------:R-:W-:Y:S01]  /*0f80*/  FFMA.FTZ R195, R52, R183, R195 ;  /* 0x000000b734c37223 */ /* 0x000fe200000100c3 */
[----:B------:R-:W-:Y:S01]  /*0f90*/  SHF.L.U32 R37, R38, 0x10, RZ ;  /* 0x0000001026257819 */ /* 0x000fe200000006ff */
[----:B------:R-:W-:Y:S01]  /*0fa0*/  FMUL.FTZ R60, R76, R201 ;  /* 0x000000c94c3c7220 */ /* 0x000fe20000410000 */
[----:B------:R-:W-:Y:S01]  /*0fb0*/  SHF.L.U32 R38, R72, 0x10, RZ ;  /* 0x0000001048267819 */ /* 0x000fe200000006ff */
[----:B------:R-:W-:Y:S01]  /*0fc0*/  FMUL.FTZ R72, R171, R42 ;  /* 0x0000002aab487220 */ /* 0x000fe20000410000 */
[----:B------:R-:W-:Y:S01]  /*0fd0*/  SHF.L.U32 R41, R41, 0x10, RZ ;  /* 0x0000001029297819 */ /* 0x000fe200000006ff */
[----:B------:R-:W-:Y:S01]  /*0fe0*/  FFMA.FTZ R191, R158, R43, R191 ;  /* 0x0000002b9ebf7223 */ /* 0x000fe200000100bf */
[----:B------:R-:W-:Y:S01]  /*0ff0*/  PRMT R190, R55, 0x7632, R190 ;  /* 0x0000763237be7816 */ /* 0x000fe200000000be */
[----:B------:R-:W-:Y:S01]  /*1000*/  FADD.FTZ R32, R181, R32 ;  /* 0x00000020b5207221 */ /* 0x000fe20000010000 */
[----:B------:R-:W-:Y:S01]  /*1010*/  FFMA.FTZ R201, R54, R181, R195 ;  /* 0x000000b536c97223 */ /* 0x000fe200000100c3 */
[----:B------:R-:W-:Y:S01]  /*1020*/  SHF.L.U32 R47, R178, 0x10, RZ ;  /* 0x00000010b22f7819 */ /* 0x000fe200000006ff */
[----:B------:R-:W-:Y:S01]  /*1030*/  FFMA.FTZ R72, R175, R37, R72 ;  /* 0x00000025af487223 */ /* 0x000fe20000010048 */
[----:B------:R-:W-:Y:S01]  /*1040*/  SHF.L.U32 R178, R182, 0x10, RZ ;  /* 0x00000010b6b27819 */ /* 0x000fe200000006ff */
[----:B------:R-:W-:Y:S01]  /*1050*/  FMUL.FTZ R50, R153, R41 ;  /* 0x0000002999327220 */ /* 0x000fe20000410000 */
[----:B------:R-:W-:Y:S01]  /*1060*/  SHF.L.U32 R182, R190, 0x10, RZ ;  /* 0x00000010beb67819 */ /* 0x000fe200000006ff */
[----:B------:R-:W-:Y:S01]  /*1070*/  FADD.FTZ R195, R191, R32 ;  /* 0x00000020bfc37221 */ /* 0x000fe20000010000 */
[----:B------:R-:W-:Y:S01]  /*1080*/  FFMA.FTZ R190, R58, R191, R201 ;  /* 0x000000bf3abe7223 */ /* 0x000fe200000100c9 */
[----:B------:R-:W-:Y:S01]  /*1090*/  FMUL.FTZ R61, R170, R69 ;  /* 0x00000045aa3d7220 */ /* 0x000fe20000410000 */
[----:B------:R-:W-:Y:S01]  /*10a0*/  FMUL.FTZ R63, R76, R205 ;  /* 0x000000cd4c3f7220 */ /* 0x000fe20000410000 */
[----:B------:R-:W-:Y:S01]  /*10b0*/  FFMA.FTZ R201, R157, R38, R50 ;  /* 0x000000269dc97223 */ /* 0x000fe20000010032 */
[----:B------:R-:W-:Y:S01]  /*10c0*/  FADD.FTZ R32, R72, R195 ;  /* 0x000000c348207221 */ /* 0x000fe20000010000 */
[----:B------:R-:W-:Y:S01]  /*10d0*/  FFMA.FTZ R205, R73, R72, R190 ;  /* 0x0000004849cd7223 */ /* 0x000fe200000100be */
[C---:B------:R-:W-:Y:S01]  /*10e0*/  PRMT R186, R56.reuse, 0x7632, R186 ;  /* 0x0000763238ba7816 */ /* 0x040fe200000000ba */
[----:B------:R-:W-:Y:S01]  /*10f0*/  IMAD.U32 R56, R56, 0x10000, RZ ;  /* 0x0001000038387824 */ /* 0x000fe200078e00ff */
[----:B------:R-:W-:Y:S01]  /*1100*/  PRMT R180, R57, 0x7632, R180 ;  /* 0x0000763239b47816 */ /* 0x000fe200000000b4 */
[----:B------:R-:W-:Y:S01]  /*1110*/  FMUL.FTZ R203, R152, R47 ;  /* 0x0000002f98cb7220 */ /* 0x000fe20000410000 */
[----:B------:R-:W-:Y:S01]  /*1120*/  SHF.L.U32 R44, R74, 0x10, RZ ;  /* 0x000000104a2c7819 */ /* 0x000fe200000006ff */
[----:B------:R-:W-:Y:S01]  /*1130*/  FFMA.FTZ R74, R174, R71, R61 ;  /* 0x00000047ae4a7223 */ /* 0x000fe2000001003d */
[----:B------:R-:W-:Y:S01]  /*1140*/  FADD.FTZ R195, R201, R32 ;  /* 0x00000020c9c37221 */ /* 0x000fe20000010000 */
[----:B------:R-:W-:Y:S01]  /*1150*/  FFMA.FTZ R50, R68, R201, R205 ;  /* 0x000000c944327223 */ /* 0x000fe200000100cd */
[----:B------:R-:W-:Y:S01]  /*1160*/  FMUL.FTZ R70, R76, R197 ;  /* 0x000000c54c467220 */ /* 0x000fe20000410000 */
[----:B------:R-:W-:Y:S01]  /*1170*/  SHF.L.U32 R186, R186, 0x10, RZ ;  /* 0x00000010baba7819 */ /* 0x000fe200000006ff */
[----:B------:R-:W-:Y:S01]  /*1180*/  FFMA.FTZ R203, R156, R44, R203 ;  /* 0x0000002c9ccb7223 */ /* 0x000fe200000100cb */
[----:B------:R-:W-:Y:S01]  /*1190*/  SHF.L.U32 R197, R180, 0x10, RZ ;  /* 0x00000010b4c57819 */ /* 0x000fe200000006ff */
[----:B------:R-:W-:Y:S01]  /*11a0*/  FMUL.FTZ R180, R165, R56 ;  /* 0x00000038a5b47220 */ /* 0x000fe20000410000 */
[----:B------:R-:W-:Y:S01]  /*11b0*/  FADD.FTZ R32, R74, R195 ;  /* 0x000000c34a207221 */ /* 0x000fe20000010000 */
[----:B------:R-:W-:Y:S01]  /*11c0*/  FFMA.FTZ R195, R75, R74, R50 ;  /* 0x0000004a4bc37223 */ /* 0x000fe20000010032 */
[----:B------:R-:W-:Y:S01]  /*11d0*/  SHF.L.U32 R57, R57, 0x10, RZ ;  /* 0x0000001039397819 */ /* 0x000fe200000006ff */
[----:B------:R-:W-:-:S02]  /*11e0*/  IMAD.U32 R48, R48, 0x10000, RZ ;  /* 0x0001000030307824 */ /* 0x000fc400078e00ff */
[----:B------:R-:W-:Y:S01]  /*11f0*/  FFMA.FTZ R180, R169, R45, R180 ;  /* 0x0000002da9b47223 */ /* 0x000fe200000100b4 */
[----:B------:R-:W-:Y:S01]  /*1200*/  FMUL.FTZ R190, R147, R186 ;  /* 0x000000ba93be7220 */ /* 0x000fe20000410000 */
[----:B------:R-:W-:Y:S01]  /*1210*/  FADD.FTZ R205, R203, R32 ;  /* 0x00000020cbcd7221 */ /* 0x000fe20000010000 */
[C---:B------:R-:W-:Y:S01]  /*1220*/  PRMT R184, R53.reuse, 0x7632, R184 ;  /* 0x0000763235b87816 */ /* 0x040fe200000000b8 */
[----:B------:R-:W-:Y:S01]  /*1230*/  FMUL.FTZ R61, R76, R199 ;  /* 0x000000c74c3d7220 */ /* 0x000fe20000410000 */
[----:B------:R-:W-:Y:S01]  /*1240*/  FFMA.FTZ R50, R70, R203, R195 ;  /* 0x000000cb46327223 */ /* 0x000fe200000100c3 */
[----:B------:R-:W-:Y:S01]  /*1250*/  SHF.L.U32 R53, R53, 0x10, RZ ;  /* 0x0000001035357819 */ /* 0x000fe200000006ff */
[----:B------:R-:W-:Y:S01]  /*1260*/  FMUL.FTZ R62, R76, R207 ;  /* 0x000000cf4c3e7220 */ /* 0x000fe20000410000 */
[----:B------:R-:W-:Y:S01]  /*1270*/  FMUL.FTZ R207, R164, R57 ;  /* 0x00000039a4cf7220 */ /* 0x000fe20000410000 */
[----:B------:R-:W-:Y:S01]  /*1280*/  FFMA.FTZ R195, R151, R48, R190 ;  /* 0x0000003097c37223 */ /* 0x000fe200000100be */
[----:B------:R-:W-:Y:S01]  /*1290*/  FADD.FTZ R32, R180, R205 ;  /* 0x000000cdb4207221 */ /* 0x000fe20000010000 */
[----:B------:R-:W-:Y:S01]  /*12a0*/  FFMA.FTZ R205, R61, R180, R50 ;  /* 0x000000b43dcd7223 */ /* 0x000fe20000010032 */
[----:B------:R-:W-:Y:S01]  /*12b0*/  PRMT R192, R59, 0x7632, R192 ;  /* 0x000076323bc07816 */ /* 0x000fe200000000c0 */
[----:B------:R-:W-:Y:S01]  /*12c0*/  FFMA.FTZ R190, R168, R53, R207 ;  /* 0x00000035a8be7223 */ /* 0x000fe200000100cf */
[----:B------:R-:W-:Y:S01]  /*12d0*/  SHF.L.U32 R184, R184, 0x10, RZ ;  /* 0x00000010b8b87819 */ /* 0x000fe200000006ff */
[----:B------:R-:W-:Y:S01]  /*12e0*/  FMUL.FTZ R209, R146, R197 ;  /* 0x000000c592d17220 */ /* 0x000fe20000410000 */
[----:B------:R-:W-:Y:S01]  /*12f0*/  FADD.FTZ R207, R32, R195 ;  /* 0x000000c320cf7221 */ /* 0x000fe20000010000 */
[----:B------:R-:W-:Y:S01]  /*1300*/  FFMA.FTZ R32, R60, R195, R205 ;  /* 0x000000c33c207223 */ /* 0x000fe200000100cd */
[----:B------:R-:W-:Y:S01]  /*1310*/  SHF.L.U32 R199, R192, 0x10, RZ ;  /* 0x00000010c0c77819 */ /* 0x000fe200000006ff */
[----:B------:R-:W-:Y:S01]  /*1320*/  FMUL.FTZ R192, R76, R189 ;  /* 0x000000bd4cc07220 */ /* 0x000fe20000410000 */
[----:B------:R-:W-:Y:S01]  /*1330*/  SHF.L.U32 R188, R188, 0x10, RZ ;  /* 0x00000010bcbc7819 */ /* 0x000fe200000006ff */
        /* <DEDUP_REMOVED lines=14> */
[----:B------:R-:W-:Y:S01]  /*1420*/  FFMA.FTZ R207, R193, R194, R32 ;  /* 0x000000c2c1cf7223 */ /* 0x000fe20000010020 */
[----:B------:R-:W-:Y:S01]  /*1430*/  FFMA.FTZ R196, R166, R55, R211 ;  /* 0x00000037a6c47223 */ /* 0x000fe200000100d3 */
[----:B------:R-:W-:Y:S01]  /*1440*/  FMUL.FTZ R211, R144, R199 ;  /* 0x000000c790d37220 */ /* 0x000fe20000410000 */
[----:B------:R-:W-:Y:S01]  /*1450*/  FADD.FTZ R209, R50, R205 ;  /* 0x000000cd32d17221 */ /* 0x000fe20000010000 */
[----:B------:R-:W-:Y:S01]  /*1460*/  FMUL.FTZ R185, R76, R185 ;  /* 0x000000b94cb97220 */ /* 0x000fe20000410000 */
        /* <DEDUP_REMOVED lines=39> */
.L_x_861:
[----:B------:R-:W-:Y:S05]  /*16e0*/  BSYNC.RECONVERGENT B0 ;  /* 0x0000000000007941 */ /* 0x000fea0003800200 */
.L_x_860:
        /* <DEDUP_REMOVED lines=9> */
[----:B------:R-:W-:Y:S01]  /*1780*/  FFMA.FTZ R139, R52, R39, R139 ;  /* 0x00000027348b7223 */ /* 0x000fe2000001008b */
[----:B------:R-:W-:Y:S01]  /*1790*/  FADD.FTZ R138, R39, R138 ;  /* 0x0000008a278a7221 */ /* 0x000fe20000010000 */
        /* <DEDUP_REMOVED lines=12> */
[----:B------:R-:W-:Y:S01]  /*1860*/  FFMA.FTZ R135, R52, R46, R135 ;  /* 0x0000002e34877223 */ /* 0x000fe20000010087 */
[----:B-1----:R-:W-:Y:S01]  /*1870*/  ULEA UR4, UR5, UR4, 0x18 ;  /* 0x0000000405047291 */ /* 0x002fe2000f8ec0ff */
[----:B------:R-:W-:Y:S01]  /*1880*/  FADD.FTZ R133, R46, R133 ;  /* 0x000000852e857221 */ /* 0x000fe20000010000 */
        /* <DEDUP_REMOVED lines=12> */
[----:B------:R-:W-:Y:S01]  /*1950*/  FFMA.FTZ R83, R60, R48, R83 ;  /* 0x000000303c537223 */ /* 0x000fe20000010053 */
[----:B0-----:R-:W0:Y:S01]  /*1960*/  LDS.128 R32, [UR5] ;  /* 0x00000005ff207984 */ /* 0x001e220008000c00 */
[----:B------:R-:W-:Y:S01]  /*1970*/  UIADD3 UR5, UPT, UPT, UR4, 0x4060, URZ ;  /* 0x0000406004057890 */ /* 0x000fe2000fffe0ff */
[----:B------:R-:W-:Y:S01]  /*1980*/  FADD.FTZ R95, R48, R95 ;  /* 0x0000005f305f7221 */ /* 0x000fe20000010000 */
[----:B------:R-:W-:Y:S01]  /*1990*/  @!UP1 UIADD3 UR5, UPT, UPT, UR4, 0x4020, URZ ;  /* 0x0000402004059890 */ /* 0x000fe2000fffe0ff */
[----:B------:R-:W1:Y:S01]  /*19a0*/  LDS.128 R36, [UR7] ;  /* 0x00000007ff247984 */ /* 0x000e620008000c00 */
[----:B------:R-:W-:Y:S01]  /*19b0*/  UIADD3 UR7, UPT, UPT, UR4, 0x4070, URZ ;  /* 0x0000407004077890 */ /* 0x000fe2000fffe0ff */
[----:B------:R-:W-:Y:S01]  /*19c0*/  FADD.FTZ R98, R49, R98 ;  /* 0x0000006231627221 */ /* 0x000fe20000010000 */
[----:B------:R-:W-:Y:S01]  /*19d0*/  @!UP1 UIADD3 UR7, UPT, UPT, UR4, 0x4030, URZ ;  /* 0x0000403004079890 */ /* 0x000fe2000fffe0ff */
[----:B------:R-:W-:Y:S01]  /*19e0*/  FFMA.FTZ R86, R193, R49, R86 ;  /* 0x00000031c1567223 */ /* 0x000fe20000010056 */
[----:B------:R-:W-:Y:S01]  /*19f0*/  UISETP.NE.U32.AND UP0, UPT, UR16, URZ, UPT ;  /* 0x000000ff1000728c */ /* 0x000fe2000bf05070 */
[----:B------:R-:W2:Y:S01]  /*1a00*/  LDC.64 R48, c[0x0][0x380] ;  /* 0x0000e000ff307b82 */ /* 0x000ea20000000a00 */
[----:B------:R-:W-:Y:S01]  /*1a10*/  FFMA.FTZ R127, R58, R187, R127 ;  /* 0x000000bb3a7f7223 */ /* 0x000fe2000001007f */
[----:B------:R-:W3:Y:S01]  /*1a20*/  LDS.128 R40, [UR5] ;  /* 0x00000005ff287984 */ /* 0x000ee20008000c00 */
[----:B------:R-:W-:Y:S01]  /*1a30*/  UISETP.NE.AND.EX UP0, UPT, UR17, URZ, UPT, UP0 ;  /* 0x000000ff1100728c */ /* 0x000fe2000bf05300 */
[----:B------:R-:W-:Y:S01]  /*1a40*/  FADD.FTZ R126, R187, R126 ;  /* 0x0000007ebb7e7221 */ /* 0x000fe20000010000 */
[----:B------:R-:W-:Y:S01]  /*1a50*/  FADD.FTZ R92, R71, R92 ;  /* 0x0000005c475c7221 */ /* 0x000fe20000010000 */
[----:B------:R-:W4:Y:S01]  /*1a60*/  LDS.128 R44, [UR7] ;  /* 0x00000007ff2c7984 */ /* 0x000f220008000c00 */
[----:B------:R-:W-:Y:S01]  /*1a70*/  FFMA.FTZ R80, R75, R71, R80 ;  /* 0x000000474b507223 */ /* 0x000fe20000010050 */
[----:B------:R-:W-:Y:S01]  /*1a80*/  FADD.FTZ R123, R69, R123 ;  /* 0x0000007b457b7221 */ /* 0x000fe20000010000 */
[----:B------:R-:W-:Y:S01]  /*1a90*/  FFMA.FTZ R104, R75, R69, R104 ;  /* 0x000000454b687223 */ /* 0x000fe20000010068 */
[----:B------:R-:W-:Y:S01]  /*1aa0*/  FFMA.FTZ R85, R62, R184, R85 ;  /* 0x000000b83e557223 */ /* 0x000fe20000010055 */
[----:B------:R-:W-:Y:S01]  /*1ab0*/  FADD.FTZ R97, R184, R97 ;  /* 0x00000061b8617221 */ /* 0x000fe20000010000 */
        /* <DEDUP_REMOVED lines=12> */
[----:B--2---:R-:W-:Y:S01]  /*1b80*/  IADD3 R163, PT, PT, R163, R48, RZ ;  /* 0x00000030a3a37210 */ /* 0x004fe20007ffe0ff */
[----:B------:R-:W-:Y:S01]  /*1b90*/  FADD.FTZ R116, R188, R116 ;  /* 0x00000074bc747221 */ /* 0x000fe20000010000 */
[----:B------:R-:W-:Y:S01]  /*1ba0*/  FFMA.FTZ R111, R192, R188, R111 ;  /* 0x000000bcc06f7223 */ /* 0x000fe2000001006f */
[----:B------:R-:W-:Y:S01]  /*1bb0*/  FADD.FTZ R100, R55, R100 ;  /* 0x0000006437647221 */ /* 0x000fe20000010000 */
[----:B------:R-:W-:Y:S01]  /*1bc0*/  FFMA.FTZ R88, R185, R55, R88 ;  /* 0x00000037b9587223 */ /* 0x000fe20000010058 */
[----:B------:R-:W-:Y:S01]  /*1bd0*/  FADD.FTZ R101, R182, R101 ;  /* 0x00000065b6657221 */ /* 0x000fe20000010000 */
[----:B0-----:R-:W-:Y:S01]  /*1be0*/  FADD.FTZ R53, RZ, R32 ;  /* 0x00000020ff357221 */ /* 0x001fe20000010000 */
[----:B------:R-:W-:Y:S01]  /*1bf0*/  FADD.FTZ R32, RZ, R33 ;  /* 0x00000021ff207221 */ /* 0x000fe20000010000 */
[----:B------:R-:W-:Y:S01]  /*1c00*/  FFMA.FTZ R89, R198, R182, R89 ;  /* 0x000000b6c6597223 */ /* 0x000fe20000010059 */
[----:B------:R-:W-:Y:S01]  /*1c10*/  FADD.FTZ R115, R59, R115 ;  /* 0x000000733b737221 */ /* 0x000fe20000010000 */
[----:B------:R-:W-:Y:S01]  /*1c20*/  FADD.FTZ R53, R34, R53 ;  /* 0x0000003522357221 */ /* 0x000fe20000010000 */
[----:B------:R-:W-:Y:S01]  /*1c30*/  FADD.FTZ R32, R35, R32 ;  /* 0x0000002023207221 */ /* 0x000fe20000010000 */
[----:B------:R-:W-:Y:S01]  /*1c40*/  FFMA.FTZ R112, R185, R59, R112 ;  /* 0x0000003bb9707223 */ /* 0x000fe20000010070 */
[----:B------:R-:W-:Y:S01]  /*1c50*/  ISETP.GE.AND P3, PT, R163, R49, PT ;  /* 0x00000031a300720c */ /* 0x000fe20003f66270 */
[----:B-1----:R-:W-:Y:S01]  /*1c60*/  FADD.FTZ R53, R53, R36 ;  /* 0x0000002435357221 */ /* 0x002fe20000010000 */
        /* <DEDUP_REMOVED lines=31> */
[----:B------:R-:W-:Y:S01]  /*1e60*/  FADD.FTZ R75, R74, -R75 ;  /* 0x8000004b4a4b7221 */ /* 0x000fe20000010000 */
[----:B------:R-:W-:Y:S01]  /*1e70*/  FADD.FTZ R203, R203, -R70 ;  /* 0x80000046cbcb7221 */ /* 0x000fe20000010000 */
[-CC-:B------:R-:W-:Y:S01]  /*1e80*/  FFMA.FTZ R52, R52, R45.reuse, R44.reuse ;  /* 0x0000002d34347223 */ /* 0x180fe2000001002c */
[-CC-:B------:R-:W-:Y:S01]  /*1e90*/  FFMA.FTZ R54, R54, R45.reuse, R44.reuse ;  /* 0x0000002d36367223 */ /* 0x180fe2000001002c */
[-CC-:B------:R-:W-:Y:S01]  /*1ea0*/  FFMA.FTZ R58, R58, R45.reuse, R44.reuse ;  /* 0x0000002d3a3a7223 */ /* 0x180fe2000001002c */
[----:B------:R-:W-:Y:S01]  /*1eb0*/  FFMA.FTZ R0, R0, R45, R44 ;  /* 0x0000002d00007223 */ /* 0x000fe2000001002c */
[C---:B------:R-:W-:Y:S01]  /*1ec0*/  FMUL.FTZ R203, R76.reuse, R203 ;  /* 0x000000cb4ccb7220 */ /* 0x040fe20000410000 */
[C---:B------:R-:W-:Y:S01]  /*1ed0*/  FMUL.FTZ R75, R76.reuse, R75 ;  /* 0x0000004b4c4b7220 */ /* 0x040fe20000410000 */
[C---:B------:R-:W-:Y:S01]  /*1ee0*/  FMUL.FTZ R73, R76.reuse, R73 ;  /* 0x000000494c497220 */ /* 0x040fe20000410000 */
[----:B------:R-:W-:Y:S01]  /*1ef0*/  FMUL.FTZ R201, R76, R201 ;  /* 0x000000c94cc97220 */ /* 0x000fe20000410000 */
        /* <DEDUP_REMOVED lines=9> */
[C---:B------:R-:W-:Y:S01]  /*1f90*/  LOP3.LUT P4, RZ, R67.reuse, 0xff0000, RZ, 0xc0, !PT ;  /* 0x00ff000043ff7812 */ /* 0x040fe2000788c0ff */
[C---:B------:R-:W-:Y:S01]  /*1fa0*/  FMUL.FTZ R183, R76.reuse, R183 ;  /* 0x000000b74cb77220 */ /* 0x040fe20000410000 */
[C---:B------:R-:W-:Y:S01]  /*1fb0*/  LOP3.LUT P5, RZ, R67.reuse, 0xff, RZ, 0xc0, !PT ;  /* 0x000000ff43ff7812 */ /* 0x040fe200078ac0ff */
[C---:B------:R-:W-:Y:S01]  /*1fc0*/  FMUL.FTZ R181, R76.reuse, R181 ;  /* 0x000000b54cb57220 */ /* 0x040fe20000410000 */
[C---:B------:R-:W-:Y:S01]  /*1fd0*/  ISETP.GE.U32.AND.EX P2, PT, R67.reuse, 0x1000000, PT, P2 ;  /* 0x010000004300780c */ /* 0x040fe20003f46120 */
[C---:B------:R-:W-:Y:S01]  /*1fe0*/  FMUL.FTZ R191, R76.reuse, R191 ;  /* 0x000000bf4cbf7220 */ /* 0x040fe20000410000 */
        /* <DEDUP_REMOVED lines=23> */
.L_x_864:
[-CC-:B------:R-:W-:Y:S01]  /*2160*/  FFMA.FTZ R75, R75, R45.reuse, R44.reuse ;  /* 0x0000002d4b4b7223 */ /* 0x180fe2000001002c */
[-CC-:B------:R-:W-:Y:S01]  /*2170*/  FFMA.FTZ R70, R70, R45.reuse, R44.reuse ;  /* 0x0000002d46467223 */ /* 0x180fe2000001002c */
[-CC-:B------:R-:W-:Y:S01]  /*2180*/  FFMA.FTZ R0, R0, R45.reuse, R44.reuse ;  /* 0x0000002d00007223 */ /* 0x180fe2000001002c */
[----:B------:R-:W-:Y:S01]  /*2190*/  FFMA.FTZ R54, R54, R45, R44 ;  /* 0x0000002d36367223 */ /* 0x000fe2000001002c */
[----:B------:R-:W-:Y:S01]  /*21a0*/  FADD.FTZ R75, R74, -R75 ;  /* 0x8000004b4a4b7221 */ /* 0x000fe20000010000 */
[----:B------:R-:W-:Y:S01]  /*21b0*/  FADD.FTZ R27, R203, -R70 ;  /* 0x80000046cb1b7221 */ /* 0x000fe20000010000 */
[----:B------:R-:W-:Y:S01]  /*21c0*/  FADD.FTZ R77, R77, -R0 ;  /* 0x800000004d4d7221 */ /* 0x000fe20000010000 */
[----:B-----5:R-:W-:Y:S01]  /*21d0*/  LOP3.LUT P5, RZ, R67, 0xff0000, RZ, 0xc0, !PT ;  /* 0x00ff000043ff7812 */ /* 0x020fe200078ac0ff */
[C---:B------:R-:W-:Y:S01]  /*21e0*/  FMUL.FTZ R26, R76.reuse, R75 ;  /* 0x0000004b4c1a7220 */ /* 0x040fe20000410000 */
[----:B------:R-:W-:Y:S01]  /*21f0*/  FMUL.FTZ R27, R76, R27 ;  /* 0x0000001b4c1b7220 */ /* 0x000fe20000410000 */
[----:B------:R-:W-:Y:S01]  /*2200*/  FADD.FTZ R181, R181, -R54 ;  /* 0x80000036b5b57221 */ /* 0x000fe20000010000 */
[-CC-:B------:R-:W-:Y:S01]  /*2210*/  FFMA.FTZ R68, R68, R45.reuse, R44.reuse ;  /* 0x0000002d44447223 */ /* 0x180fe2000001002c */
[----:B------:R-:W-:Y:S01]  /*2220*/  FMUL.FTZ R22, R26, UR6 ;  /* 0x000000061a167c20 */ /* 0x000fe20008410000 */
[----:B------:R-:W-:Y:S01]  /*2230*/  ISETP.GE.U32.AND P2, PT, R66, RZ, PT ;  /* 0x000000ff4200720c */ /* 0x000fe20003f46070 */
[-CC-:B------:R-:W-:Y:S01]  /*2240*/  FFMA.FTZ R52, R52, R45.reuse, R44.reuse ;  /* 0x0000002d34347223 */ /* 0x180fe2000001002c */
[-CC-:B------:R-:W-:Y:S01]  /*2250*/  FFMA.FTZ R58, R58, R45.reuse, R44.reuse ;  /* 0x0000002d3a3a7223 */ /* 0x180fe2000001002c */
[----:B------:R-:W-:Y:S01]  /*2260*/  FFMA.FTZ R73, R73, R45, R44 ;  /* 0x0000002d49497223 */ /* 0x000fe2000001002c */
[----:B------:R-:W-:Y:S01]  /*2270*/  FMUL.FTZ R20, R76, R77 ;  /* 0x0000004d4c147220 */ /* 0x000fe20000410000 */
[----:B------:R-:W-:Y:S01]  /*2280*/  FMUL.FTZ R24, R27, UR6 ;  /* 0x000000061b187c20 */ /* 0x000fe20008410000 */
[----:B------:R-:W-:Y:S01]  /*2290*/  FSEL R40, R22, RZ, P5 ;  /* 0x000000ff16287208 */ /* 0x000fe20002800000 */
[----:B------:R-:W-:Y:S01]  /*22a0*/  FADD.FTZ R25, R201, -R68 ;  /* 0x80000044c9197221 */ /* 0x000fe20000010000 */
[----:B------:R-:W-:Y:S01]  /*22b0*/  ISETP.GE.U32.AND.EX P2, PT, R67, 0x1000000, PT, P2 ;  /* 0x010000004300780c */ /* 0x000fe20003f46120 */
[----:B------:R-:W-:Y:S01]  /*22c0*/  FMUL.FTZ R22, R76, R181 ;  /* 0x000000b54c167220 */ /* 0x000fe20000410000 */
[----:B------:R-:W-:Y:S01]  /*22d0*/  FADD.FTZ R21, R183, -R52 ;  /* 0x80000034b7157221 */ /* 0x000fe20000010000 */
[----:B------:R-:W-:Y:S01]  /*22e0*/  FADD.FTZ R23, R191, -R58 ;  /* 0x8000003abf177221 */ /* 0x000fe20000010000 */
[----:B------:R-:W-:Y:S01]  /*22f0*/  FADD.FTZ R73, R72, -R73 ;  /* 0x8000004948497221 */ /* 0x000fe20000010000 */
[----:B------:R-:W-:Y:S01]  /*2300*/  FMUL.FTZ R0, R20, UR6 ;  /* 0x0000000614007c20 */ /* 0x000fe20008410000 */
[----:B------:R-:W-:Y:S01]  /*2310*/  LOP3.LUT P4, RZ, R66, 0xff, RZ, 0xc0, !PT ;  /* 0x000000ff42ff7812 */ /* 0x000fe2000788c0ff */
[----:B------:R-:W-:Y:S01]  /*2320*/  FMUL.FTZ R25, R76, R25 ;  /* 0x000000194c197220 */ /* 0x000fe20000410000 */
[----:B------:R-:W-:Y:S01]  /*2330*/  FSEL R41, R24, RZ, P2 ;  /* 0x000000ff18297208 */ /* 0x000fe20001000000 */
[----:B------:R-:W-:Y:S01]  /*2340*/  FMUL.FTZ R33, R22, UR6 ;  /* 0x0000000616217c20 */ /* 0x000fe20008410000 */
[----:B------:R-:W-:Y:S01]  /*2350*/  LOP3.LUT P6, RZ, R66, 0xff0000, RZ, 0xc0, !PT ;  /* 0x00ff000042ff7812 */ /* 0x000fe200078cc0ff */
[C---:B------:R-:W-:Y:S01]  /*2360*/  FMUL.FTZ R21, R76.reuse, R21 ;  /* 0x000000154c157220 */ /* 0x040fe20000410000 */
[C---:B------:R-:W-:Y:S01]  /*2370*/  FMUL.FTZ R23, R76.reuse, R23 ;  /* 0x000000174c177220 */ /* 0x040fe20000410000 */
[----:B------:R-:W-:Y:S01]  /*2380*/  FMUL.FTZ R24, R76, R73 ;  /* 0x000000494c187220 */ /* 0x000fe20000410000 */
[----:B------:R-:W-:Y:S01]  /*2390*/  FSEL R0, R0, RZ, P4 ;  /* 0x000000ff00007208 */ /* 0x000fe20002000000 */
[----:B------:R-:W-:Y:S01]  /*23a0*/  FMUL.FTZ R36, R25, UR6 ;  /* 0x0000000619247c20 */ /* 0x000fe20008410000 */
[----:B------:R-:W-:Y:S01]  /*23b0*/  LOP3.LUT P4, RZ, R67, 0xff00, RZ, 0xc0, !PT ;  /* 0x0000ff0043ff7812 */ /* 0x000fe2000788c0ff */
[----:B------:R-:W-:Y:S01]  /*23c0*/  FMUL.FTZ R32, R21, UR6 ;  /* 0x0000000615207c20 */ /* 0x000fe20008410000 */
[----:B------:R-:W-:Y:S01]  /*23d0*/  FMUL.FTZ R35, R24, UR6 ;  /* 0x0000000618237c20 */ /* 0x000fe20008410000 */
[----:B------:R-:W-:Y:S01]  /*23e0*/  FMUL.FTZ R34, R23, UR6 ;  /* 0x0000000617227c20 */ /* 0x000fe20008410000 */
[----:B------:R-:W-:-:S02]  /*23f0*/  FSEL R33, R33, RZ, P6 ;  /* 0x000000ff21217208 */ /* 0x000fc40003000000 */
[C---:B------:R-:W-:Y:S02]  /*2400*/  LOP3.LUT P2, RZ, R66.reuse, 0xff000000, RZ, 0xc0, !PT ;  /* 0xff00000042ff7812 */ /* 0x040fe4000784c0ff */
[----:B------:R-:W-:Y:S02]  /*2410*/  LOP3.LUT P5, RZ, R67, 0xff, RZ, 0xc0, !PT ;  /* 0x000000ff43ff7812 */ /* 0x000fe400078ac0ff */
[----:B------:R-:W-:Y:S02]  /*2420*/  LOP3.LUT P6, RZ, R66, 0xff00, RZ, 0xc0, !PT ;  /* 0x0000ff0042ff7812 */ /* 0x000fe400078cc0ff */
        /* <DEDUP_REMOVED lines=9> */
.L_x_863:
        /* <DEDUP_REMOVED lines=12> */
[----:B------:R-:W-:Y:S01]  /*2580*/  FFMA.FTZ R68, R68, R45, R44 ;  /* 0x0000002d44447223 */ /* 0x000fe2000001002c */
[----:B------:R-:W-:Y:S01]  /*2590*/  FADD.FTZ R77, R77, -R0 ;  /* 0x800000004d4d7221 */ /* 0x000fe20000010000 */
[C---:B-----5:R-:W-:Y:S01]  /*25a0*/  FFMA.FTZ R32, R76.reuse, R75, R10 ;  /* 0x0000004b4c207223 */ /* 0x060fe2000001000a */
[C---:B------:R-:W-:Y:S01]  /*25b0*/  FFMA.FTZ R33, R76.reuse, R33, R11 ;  /* 0x000000214c217223 */ /* 0x040fe2000001000b */
[----:B------:R-:W-:Y:S01]  /*25c0*/  FFMA.FTZ R0, R76, R73, R8 ;  /* 0x000000494c007223 */ /* 0x000fe20000010008 */
[----:B------:R-:W-:Y:S01]  /*25d0*/  FADD.FTZ R68, R201, -R68 ;  /* 0x80000044c9447221 */ /* 0x000fe20000010000 */
[----:B------:R-:W-:Y:S01]  /*25e0*/  ISETP.GE.U32.AND P2, PT, R66, RZ, PT ;  /* 0x000000ff4200720c */ /* 0x000fe20003f46070 */
[-CC-:B------:R-:W-:Y:S01]  /*25f0*/  FFMA.FTZ R52, R52, R45.reuse, R44.reuse ;  /* 0x0000002d34347223 */ /* 0x180fe2000001002c */
[-CC-:B------:R-:W-:Y:S01]  /*2600*/  FFMA.FTZ R54, R54, R45.reuse, R44.reuse ;  /* 0x0000002d36367223 */ /* 0x180fe2000001002c */
[----:B------:R-:W-:Y:S01]  /*2610*/  FFMA.FTZ R58, R58, R45, R44 ;  /* 0x0000002d3a3a7223 */ /* 0x000fe2000001002c */
[----:B------:R-:W-:Y:S01]  /*2620*/  FMUL.FTZ R33, R33, UR6 ;  /* 0x0000000621217c20 */ /* 0x000fe20008410000 */
[----:B------:R-:W-:Y:S01]  /*2630*/  FMUL.FTZ R32, R32, UR6 ;  /* 0x0000000620207c20 */ /* 0x000fe20008410000 */
[----:B------:R-:W-:Y:S01]  /*2640*/  FMUL.FTZ R0, R0, UR6 ;  /* 0x0000000600007c20 */ /* 0x000fe20008410000 */
[C---:B------:R-:W-:Y:S01]  /*2650*/  LOP3.LUT P4, RZ, R67.reuse, 0xff0000, RZ, 0xc0, !PT ;  /* 0x00ff000043ff7812 */ /* 0x040fe2000788c0ff */
[----:B------:R-:W-:Y:S01]  /*2660*/  FFMA.FTZ R35, R76, R68, R9 ;  /* 0x000000444c237223 */ /* 0x000fe20000010009 */
[----:B------:R-:W-:Y:S01]  /*2670*/  LOP3.LUT P5, RZ, R67, 0xff, RZ, 0xc0, !PT ;  /* 0x000000ff43ff7812 */ /* 0x000fe200078ac0ff */
[----:B------:R-:W-:Y:S01]  /*2680*/  FADD.FTZ R52, R183, -R52 ;  /* 0x80000034b7347221 */ /* 0x000fe20000010000 */
[----:B------:R-:W-:Y:S01]  /*2690*/  ISETP.GE.U32.AND.EX P2, PT, R67, 0x1000000, PT, P2 ;  /* 0x010000004300780c */ /* 0x000fe20003f46120 */
[----:B------:R-:W-:Y:S01]  /*26a0*/  FADD.FTZ R181, R181, -R54 ;  /* 0x80000036b5b57221 */ /* 0x000fe20000010000 */
[----:B------:R-:W-:Y:S01]  /*26b0*/  FADD.FTZ R34, R191, -R58 ;  /* 0x8000003abf227221 */ /* 0x000fe20000010000 */
[----:B------:R-:W-:Y:S01]  /*26c0*/  FSEL R40, R32, RZ, P4 ;  /* 0x000000ff20287208 */ /* 0x000fe20002000000 */
[----:B------:R-:W-:Y:S01]  /*26d0*/  FMUL.FTZ R35, R35, UR6 ;  /* 0x0000000623237c20 */ /* 0x000fe20008410000 */
[----:B------:R-:W-:Y:S01]  /*26e0*/  FSEL R41, R33, RZ, P2 ;  /* 0x000000ff21297208 */ /* 0x000fe20001000000 */
[----:B------:R-:W-:Y:S01]  /*26f0*/  FFMA.FTZ R32, R76, R52, R5 ;  /* 0x000000344c207223 */ /* 0x000fe20000010005 */
[----:B------:R-:W-:Y:S01]  /*2700*/  FSEL R38, R0, RZ, P5 ;  /* 0x000000ff00267208 */ /* 0x000fe20002800000 */
[C---:B------:R-:W-:Y:S01]  /*2710*/  FFMA.FTZ R33, R76.reuse, R181, R6 ;  /* 0x000000b54c217223 */ /* 0x040fe20000010006 */
[----:B------:R-:W-:Y:S01]  /*2720*/  LOP3.LUT P6, RZ, R67, 0xff00, RZ, 0xc0, !PT ;  /* 0x0000ff0043ff7812 */ /* 0x000fe200078cc0ff */
[C---:B------:R-:W-:Y:S01]  /*2730*/  FFMA.FTZ R34, R76.reuse, R34, R7 ;  /* 0x000000224c227223 */ /* 0x040fe20000010007 */
[----:B------:R-:W-:Y:S01]  /*2740*/  FFMA.FTZ R0, R76, R77, R4 ;  /* 0x0000004d4c007223 */ /* 0x000fe20000010004 */
[----:B------:R-:W-:Y:S01]  /*2750*/  FMUL.FTZ R32, R32, UR6 ;  /* 0x0000000620207c20 */ /* 0x000fe20008410000 */
        /* <DEDUP_REMOVED lines=17> */
.L_x_866:
[-CC-:B------:R-:W-:Y:S01]  /*2870*/  FFMA.FTZ R70, R70, R45.reuse, R44.reuse ;  /* 0x0000002d46467223 */ /* 0x180fe2000001002c */
[-CC-:B------:R-:W-:Y:S01]  /*2880*/  FFMA.FTZ R75, R75, R45.reuse, R44.reuse ;  /* 0x0000002d4b4b7223 */ /* 0x180fe2000001002c */
[-C--:B------:R-:W-:Y:S01]  /*2890*/  FFMA.FTZ R0, R0, R45.reuse, R44 ;  /* 0x0000002d00007223 */ /* 0x080fe2000001002c */
[----:B-----5:R-:W-:Y:S01]  /*28a0*/  ISETP.GE.U32.AND P2, PT, R66, RZ, PT ;  /* 0x000000ff4200720c */ /* 0x020fe20003f46070 */
[----:B------:R-:W-:Y:S01]  /*28b0*/  FADD.FTZ R70, R203, -R70 ;  /* 0x80000046cb467221 */ /* 0x000fe20000010000 */
[----:B------:R-:W-:Y:S01]  /*28c0*/  FADD.FTZ R75, R74, -R75 ;  /* 0x8000004b4a4b7221 */ /* 0x000fe20000010000 */
[----:B------:R-:W-:Y:S01]  /*28d0*/  FFMA.FTZ R54, R54, R45, R44 ;  /* 0x0000002d36367223 */ /* 0x000fe2000001002c */
[----:B------:R-:W-:Y:S01]  /*28e0*/  FADD.FTZ R77, R77, -R0 ;  /* 0x800000004d4d7221 */ /* 0x000fe20000010000 */
[C---:B------:R-:W-:Y:S01]  /*28f0*/  FFMA.FTZ R27, R76.reuse, R70, R11 ;  /* 0x000000464c1b7223 */ /* 0x040fe2000001000b */
[----:B------:R-:W-:Y:S01]  /*2900*/  FFMA.FTZ R26, R76, R75, R10 ;  /* 0x0000004b4c1a7223 */ /* 0x000fe2000001000a */
[----:B------:R-:W-:Y:S01]  /*2910*/  ISETP.GE.U32.AND.EX P2, PT, R67, 0x1000000, PT, P2 ;  /* 0x010000004300780c */ /* 0x000fe20003f46120 */
[----:B------:R-:W-:Y:S01]  /*2920*/  FADD.FTZ R181, R181, -R54 ;  /* 0x80000036b5b57221 */ /* 0x000fe20000010000 */
[----:B------:R-:W-:Y:S01]  /*2930*/  FMUL.FTZ R22, R27, UR6 ;  /* 0x000000061b167c20 */ /* 0x000fe20008410000 */
[-CC-:B------:R-:W-:Y:S01]  /*2940*/  FFMA.FTZ R68, R68, R45.reuse, R44.reuse ;  /* 0x0000002d44447223 */ /* 0x180fe2000001002c */
[-CC-:B------:R-:W-:Y:S01]  /*2950*/  FFMA.FTZ R52, R52, R45.reuse, R44.reuse ;  /* 0x0000002d34347223 */ /* 0x180fe2000001002c */
[-CC-:B------:R-:W-:Y:S01]  /*2960*/  FFMA.FTZ R58, R58, R45.reuse, R44.reuse ;  /* 0x0000002d3a3a7223 */ /* 0x180fe2000001002c */
[----:B------:R-:W-:Y:S01]  /*2970*/  FFMA.FTZ R73, R73, R45, R44 ;  /* 0x0000002d49497223 */ /* 0x000fe2000001002c */
[----:B------:R-:W-:Y:S01]  /*2980*/  FFMA.FTZ R20, R76, R77, R4 ;  /* 0x0000004d4c147223 */ /* 0x000fe20000010004 */
[----:B------:R-:W-:Y:S01]  /*2990*/  FMUL.FTZ R21, R26, UR6 ;  /* 0x000000061a157c20 */ /* 0x000fe20008410000 */
[----:B------:R-:W-:Y:S01]  /*29a0*/  FSEL R41, R22, RZ, P2 ;  /* 0x000000ff16297208 */ /* 0x000fe20001000000 */
[----:B------:R-:W-:Y:S01]  /*29b0*/  FADD.FTZ R68, R201, -R68 ;  /* 0x80000044c9447221 */ /* 0x000fe20000010000 */
[----:B------:R-:W-:Y:S01]  /*29c0*/  LOP3.LUT P5, RZ, R67, 0xff0000, RZ, 0xc0, !PT ;  /* 0x00ff000043ff7812 */ /* 0x000fe200078ac0ff */
[----:B------:R-:W-:Y:S01]  /*29d0*/  FFMA.FTZ R22, R76, R181, R6 ;  /* 0x000000b54c167223 */ /* 0x000fe20000010006 */
[----:B------:R-:W-:Y:S01]  /*29e0*/  FADD.FTZ R52, R183, -R52 ;  /* 0x80000034b7347221 */ /* 0x000fe20000010000 */
[----:B------:R-:W-:Y:S01]  /*29f0*/  FADD.FTZ R58, R191, -R58 ;  /* 0x8000003abf3a7221 */ /* 0x000fe20000010000 */
[----:B------:R-:W-:Y:S01]  /*2a00*/  FADD.FTZ R73, R72, -R73 ;  /* 0x8000004948497221 */ /* 0x000fe20000010000 */
[----:B------:R-:W-:Y:S01]  /*2a10*/  FMUL.FTZ R0, R20, UR6 ;  /* 0x0000000614007c20 */ /* 0x000fe20008410000 */
[----:B------:R-:W-:Y:S01]  /*2a20*/  LOP3.LUT P4, RZ, R66, 0xff, RZ, 0xc0, !PT ;  /* 0x000000ff42ff7812 */ /* 0x000fe2000788c0ff */
[----:B------:R-:W-:Y:S01]  /*2a30*/  FFMA.FTZ R25, R76, R68, R9 ;  /* 0x000000444c197223 */ /* 0x000fe20000010009 */
        /* <DEDUP_REMOVED lines=25> */
.L_x_862:
        /* <DEDUP_REMOVED lines=10> */
[-C--:B------:R-:W-:Y:S01]  /*2c70*/  FFMA.FTZ R75, R75, R45.reuse, R44 ;  /* 0x0000002d4b4b7223 */ /* 0x080fe2000001002c */
[----:B-----5:R-:W-:Y:S01]  /*2c80*/  ISETP.GE.U32.AND P2, PT, R66, RZ, PT ;  /* 0x000000ff4200720c */ /* 0x020fe20003f46070 */
[----:B------:R-:W-:Y:S01]  /*2c90*/  FADD.FTZ R203, R203, -R70 ;  /* 0x80000046cbcb7221 */ /* 0x000fe20000010000 */
[----:B------:R-:W-:Y:S01]  /*2ca0*/  FADD.FTZ R73, R72, -R73 ;  /* 0x8000004948497221 */ /* 0x000fe20000010000 */
[----:B------:R-:W-:Y:S01]  /*2cb0*/  FADD.FTZ R75, R74, -R75 ;  /* 0x8000004b4a4b7221 */ /* 0x000fe20000010000 */
[--C-:B------:R-:W-:Y:S01]  /*2cc0*/  FFMA.FTZ R54, R54, R45, R44.reuse ;  /* 0x0000002d36367223 */ /* 0x100fe2000001002c */
[----:B------:R-:W-:Y:S01]  /*2cd0*/  FMUL.FTZ R203, R76, R203 ;  /* 0x000000cb4ccb7220 */ /* 0x000fe20000410000 */
[----:B------:R-:W-:Y:S01]  /*2ce0*/  FFMA.FTZ R68, R68, R45, R44 ;  /* 0x0000002d44447223 */ /* 0x000fe2000001002c */
[C---:B------:R-:W-:Y:S01]  /*2cf0*/  FMUL.FTZ R75, R76.reuse, R75 ;  /* 0x0000004b4c4b7220 */ /* 0x040fe20000410000 */
[----:B------:R-:W-:Y:S01]  /*2d00*/  ISETP.GE.U32.AND.EX P5, PT, R67, 0x1000000, PT, P2 ;  /* 0x010000004300780c */ /* 0x000fe20003fa6120 */
[----:B------:R-:W-:Y:S01]  /*2d10*/  FMUL.FTZ R203, R203, UR6 ;  /* 0x00000006cbcb7c20 */ /* 0x000fe20008410000 */
[----:B------:R-:W-:Y:S01]  /*2d20*/  FMUL.FTZ R73, R76, R73 ;  /* 0x000000494c497220 */ /* 0x000fe20000410000 */
[----:B------:R-:W-:Y:S01]  /*2d30*/  FADD.FTZ R181, R181, -R54 ;  /* 0x80000036b5b57221 */ /* 0x000fe20000010000 */
[----:B------:R-:W-:Y:S01]  /*2d40*/  FADD.FTZ R201, R201, -R68 ;  /* 0x80000044c9c97221 */ /* 0x000fe20000010000 */
[----:B------:R-:W-:Y:S01]  /*2d50*/  ISETP.GE.U32.AND P2, PT, R136, RZ, PT ;  /* 0x000000ff8800720c */ /* 0x000fe20003f46070 */
[----:B------:R-:W-:Y:S01]  /*2d60*/  FMUL.FTZ R75, R75, UR6 ;  /* 0x000000064b4b7c20 */ /* 0x000fe20008410000 */
[----:B------:R-:W-:Y:S01]  /*2d70*/  FSEL R32, R203, RZ, P5 ;  /* 0x000000ffcb207208 */ /* 0x000fe20002800000 */
[----:B------:R-:W-:Y:S01]  /*2d80*/  FMUL.FTZ R73, R73, UR6 ;  /* 0x0000000649497c20 */ /* 0x000fe20008410000 */
[C---:B------:R-:W-:Y:S01]  /*2d90*/  LOP3.LUT P4, RZ, R67.reuse, 0xff0000, RZ, 0xc0, !PT ;  /* 0x00ff000043ff7812 */ /* 0x040fe2000788c0ff */
[C---:B------:R-:W-:Y:S01]  /*2da0*/  FMUL.FTZ R201, R76.reuse, R201 ;  /* 0x000000c94cc97220 */ /* 0x040fe20000410000 */
[----:B------:R-:W-:Y:S01]  /*2db0*/  LOP3.LUT P5, RZ, R67, 0xff, RZ, 0xc0, !PT ;  /* 0x000000ff43ff7812 */ /* 0x000fe200078ac0ff */
[----:B------:R-:W-:Y:S01]  /*2dc0*/  FMUL.FTZ R181, R76, R181 ;  /* 0x000000b54cb57220 */ /* 0x000fe20000410000 */
[----:B------:R-:W-:Y:S01]  /*2dd0*/  ISETP.GE.U32.AND.EX P2, PT, R137, 0x1000000, PT, P2 ;  /* 0x010000008900780c */ /* 0x000fe20003f46120 */
[-C--:B------:R-:W-:Y:S01]  /*2de0*/  FFMA.FTZ R58, R58, R45.reuse, R44 ;  /* 0x0000002d3a3a7223 */ /* 0x080fe2000001002c */
[----:B------:R-:W-:Y:S01]  /*2df0*/  FSEL R35, R75, RZ, P4 ;  /* 0x000000ff4b237208 */ /* 0x000fe20002000000 */
[----:B------:R-:W-:Y:S01]  /*2e00*/  FMUL.FTZ R201, R201, UR6 ;  /* 0x00000006c9c97c20 */ /* 0x000fe20008410000 */
[----:B------:R-:W-:Y:S01]  /*2e10*/  FSEL R28, R203, RZ, P2 ;  /* 0x000000ffcb1c7208 */ /* 0x000fe20001000000 */
[----:B------:R-:W-:Y:S01]  /*2e20*/  FMUL.FTZ R181, R181, UR6 ;  /* 0x00000006b5b57c20 */ /* 0x000fe20008410000 */
[----:B------:R-:W-:Y:S01]  /*2e30*/  FSEL R34, R73, RZ, P5 ;  /* 0x000000ff49227208 */ /* 0x000fe20002800000 */
[----:B------:R-:W-:Y:S01]  /*2e40*/  FADD.FTZ R191, R191, -R58 ;  /* 0x8000003abfbf7221 */ /* 0x000fe20000010000 */
[C---:B------:R-:W-:Y:S01]  /*2e50*/  LOP3.LUT P4, RZ, R137.reuse, 0xff, RZ, 0xc0, !PT ;  /* 0x000000ff89ff7812 */ /* 0x040fe2000788c0ff */
[-CC-:B------:R-:W-:Y:S01]  /*2e60*/  FFMA.FTZ R52, R52, R45.reuse, R44.reuse ;  /* 0x0000002d34347223 */ /* 0x180fe2000001002c */
[----:B------:R-:W-:Y:S01]  /*2e70*/  LOP3.LUT P2, RZ, R137, 0xff00, RZ, 0xc0, !PT ;  /* 0x0000ff0089ff7812 */ /* 0x000fe2000784c0ff */
[----:B------:R-:W-:Y:S01]  /*2e80*/  FFMA.FTZ R0, R0, R45, R44 ;  /* 0x0000002d00007223 */ /* 0x000fe2000001002c */
[----:B------:R-:W-:Y:S01]  /*2e90*/  LOP3.LUT P5, RZ, R66, 0xff0000, RZ, 0xc0, !PT ;  /* 0x00ff000042ff7812 */ /* 0x000fe200078ac0ff */
[C---:B------:R-:W-:Y:S01]  /*2ea0*/  FMUL.FTZ R191, R76.reuse, R191 ;  /* 0x000000bf4cbf7220 */ /* 0x040fe20000410000 */
[----:B------:R-:W-:Y:S01]  /*2eb0*/  FSEL R30, R73, RZ, P4 ;  /* 0x000000ff491e7208 */ /* 0x000fe20002000000 */
[----:B------:R-:W-:Y:S01]  /*2ec0*/  FADD.FTZ R183, R183, -R52 ;  /* 0x80000034b7b77221 */ /* 0x000fe20000010000 */
[----:B------:R-:W-:Y:S01]  /*2ed0*/  FSEL R29, R201, RZ, P2 ;  /* 0x000000ffc91d7208 */ /* 0x000fe20001000000 */
[----:B------:R-:W-:Y:S01]  /*2ee0*/  FADD.FTZ R77, R77, -R0 ;  /* 0x800000004d4d7221 */ /* 0x000fe20000010000 */
[----:B------:R-:W-:Y:S01]  /*2ef0*/  FSEL R33, R181, RZ, P5 ;  /* 0x000000ffb5217208 */ /* 0x000fe20002800000 */
[----:B------:R-:W-:Y:S01]  /*2f00*/  FMUL.FTZ R191, R191, UR6 ;  /* 0x00000006bfbf7c20 */ /* 0x000fe20008410000 */
[----:B------:R-:W-:Y:S01]  /*2f10*/  LOP3.LUT P6, RZ, R137, 0xff0000, RZ, 0xc0, !PT ;  /* 0x00ff000089ff7812 */ /* 0x000fe200078cc0ff */
[----:B------:R-:W-:Y:S01]  /*2f20*/  FMUL.FTZ R183, R76, R183 ;  /* 0x000000b74cb77220 */ /* 0x000fe20000410000 */
[----:B------:R-:W-:Y:S01]  /*2f30*/  LOP3.LUT P5, RZ, R136, 0xff0000, RZ, 0xc0, !PT ;  /* 0x00ff000088ff7812 */ /* 0x000fe200078ac0ff */
[----:B------:R-:W-:Y:S01]  /*2f40*/  FMUL.FTZ R77, R76, R77 ;  /* 0x0000004d4c4d7220 */ /* 0x000fe20000410000 */
[----:B------:R-:W-:Y:S01]  /*2f50*/  F2FP.BF16.F32.PACK_AB R30, R29, R30 ;  /* 0x0000001e1d1e723e */ /* 0x000fe200000010ff */
[----:B------:R-:W-:Y:S01]  /*2f60*/  FMUL.FTZ R183, R183, UR6 ;  /* 0x00000006b7b77c20 */ /* 0x000fe20008410000 */
[----:B------:R-:W-:Y:S01]  /*2f70*/  FSEL R31, R75, RZ, P6 ;  /* 0x000000ff4b1f7208 */ /* 0x000fe20003000000 */
[----:B------:R-:W-:Y:S01]  /*2f80*/  FMUL.FTZ R77, R77, UR6 ;  /* 0x000000064d4d7c20 */ /* 0x000fe20008410000 */
[----:B------:R-:W-:-:S02]  /*2f90*/  FSEL R29, R181, RZ, P5 ;  /* 0x000000ffb51d7208 */ /* 0x000fc40002800000 */
[----:B------:R-:W-:Y:S02]  /*2fa0*/  LOP3.LUT P6, RZ, R67, 0xff00, RZ, 0xc0, !PT ;  /* 0x0000ff0043ff7812 */ /* 0x000fe400078cc0ff */
[----:B------:R-:W-:Y:S02]  /*2fb0*/  LOP3.LUT P4, RZ, R66, 0xff000000, RZ, 0xc0, !PT ;  /* 0xff00000042ff7812 */ /* 0x000fe4000788c0ff */
[----:B------:R-:W-:Y:S02]  /*2fc0*/  LOP3.LUT P5, RZ, R136, 0xff000000, RZ, 0xc0, !PT ;  /* 0xff00000088ff7812 */ /* 0x000fe400078ac0ff */
[----:B------:R-:W-:Y:S02]  /*2fd0*/  FSEL R37, R201, RZ, P6 ;  /* 0x000000ffc9257208 */ /* 0x000fe40003000000 */
[C---:B------:R-:W-:Y:S02]  /*2fe0*/  FSEL R36, R191.reuse, RZ, P4 ;  /* 0x000000ffbf247208 */ /* 0x040fe40002000000 */
[----:B------:R-:W-:-:S02]  /*2ff0*/  FSEL R0, R191, RZ, P5 ;  /* 0x000000ffbf007208 */ /* 0x000fc40002800000 */
[C---:B------:R-:W-:Y:S02]  /*3000*/  LOP3.LUT P6, RZ, R66.reuse, 0xff00, RZ, 0xc0, !PT ;  /* 0x0000ff0042ff7812 */ /* 0x040fe400078cc0ff */
[----:B------:R-:W-:Y:S02]  /*3010*/  LOP3.LUT P2, RZ, R66, 0xff, RZ, 0xc0, !PT ;  /* 0x000000ff42ff7812 */ /* 0x000fe4000784c0ff */
[C---:B------:R-:W-:Y:S02]  /*3020*/  LOP3.LUT P4, RZ, R136.reuse, 0xff00, RZ, 0xc0, !PT ;  /* 0x0000ff0088ff7812 */ /* 0x040fe4000788c0ff */
[----:B------:R-:W-:Y:S02]  /*3030*/  LOP3.LUT P5, RZ, R136, 0xff, RZ, 0xc0, !PT ;  /* 0x000000ff88ff7812 */ /* 0x000fe400078ac0ff */
[----:B------:R-:W-:Y:S02]  /*3040*/  F2FP.BF16.F32.PACK_AB R31, R28, R31 ;  /* 0x0000001f1c1f723e */ /* 0x000fe400000010ff */
[----:B------:R-:W-:-:S02]  /*3050*/  F2FP.BF16.F32.PACK_AB R35, R32, R35 ;  /* 0x000000232023723e */ /* 0x000fc400000010ff */
[----:B------:R-:W-:Y:S02]  /*3060*/  F2FP.BF16.F32.PACK_AB R34, R37, R34 ;  /* 0x000000222522723e */ /* 0x000fe400000010ff */
[C---:B------:R-:W-:Y:S02]  /*3070*/  FSEL R39, R183.reuse, RZ, P6 ;  /* 0x000000ffb7277208 */ /* 0x040fe40003000000 */
        /* <DEDUP_REMOVED lines=8> */
.L_x_868:
        /* <DEDUP_REMOVED lines=8> */
[C---:B------:R-:W-:Y:S01]  /*3180*/  FMUL.FTZ R26, R76.reuse, R75 ;  /* 0x0000004b4c1a7220 */ /* 0x040fe20000410000 */
[----:B-----5:R-:W-:Y:S01]  /*3190*/  LOP3.LUT P6, RZ, R67, 0xff0000, RZ, 0xc0, !PT ;  /* 0x00ff000043ff7812 */ /* 0x020fe200078cc0ff */
[----:B------:R-:W-:Y:S01]  /*31a0*/  FMUL.FTZ R27, R76, R27 ;  /* 0x0000001b4c1b7220 */ /* 0x000fe20000410000 */
[----:B------:R-:W-:Y:S01]  /*31b0*/  LOP3.LUT P5, RZ, R137, 0xff0000, RZ, 0xc0, !PT ;  /* 0x00ff000089ff7812 */ /* 0x000fe200078ac0ff */
[----:B------:R-:W-:Y:S01]  /*31c0*/  FMUL.FTZ R20, R26, UR6 ;  /* 0x000000061a147c20 */ /* 0x000fe20008410000 */
[----:B------:R-:W-:Y:S01]  /*31d0*/  FMUL.FTZ R24, R76, R73 ;  /* 0x000000494c187220 */ /* 0x000fe20000410000 */
[----:B------:R-:W-:Y:S01]  /*31e0*/  ISETP.GE.U32.AND P2, PT, R66, RZ, PT ;  /* 0x000000ff4200720c */ /* 0x000fe20003f46070 */
[----:B------:R-:W-:Y:S01]  /*31f0*/  FADD.FTZ R181, R181, -R54 ;  /* 0x80000036b5b57221 */ /* 0x000fe20000010000 */
[----:B------:R-:W-:Y:S01]  /*3200*/  ISETP.GE.U32.AND P4, PT, R136, RZ, PT ;  /* 0x000000ff8800720c */ /* 0x000fe20003f86070 */
[----:B------:R-:W-:Y:S01]  /*3210*/  FADD.FTZ R25, R201, -R68 ;  /* 0x80000044c9197221 */ /* 0x000fe20000010000 */
[C---:B------:R-:W-:Y:S01]  /*3220*/  FSEL R35, R20.reuse, RZ, P6 ;  /* 0x000000ff14237208 */ /* 0x040fe20003000000 */
[----:B------:R-:W-:Y:S01]  /*3230*/  FMUL.FTZ R21, R27, UR6 ;  /* 0x000000061b157c20 */ /* 0x000fe20008410000 */
[----:B------:R-:W-:Y:S01]  /*3240*/  FSEL R31, R20, RZ, P5 ;  /* 0x000000ff141f7208 */ /* 0x000fe20002800000 */
[----:B------:R-:W-:Y:S01]  /*3250*/  FMUL.FTZ R20, R24, UR6 ;  /* 0x0000000618147c20 */ /* 0x000fe20008410000 */
[----:B------:R-:W-:Y:S01]  /*3260*/  LOP3.LUT P6, RZ, R67, 0xff, RZ, 0xc0, !PT ;  /* 0x000000ff43ff7812 */ /* 0x000fe200078cc0ff */
[C---:B------:R-:W-:Y:S01]  /*3270*/  FMUL.FTZ R25, R76.reuse, R25 ;  /* 0x000000194c197220 */ /* 0x040fe20000410000 */
[----:B------:R-:W-:Y:S01]  /*3280*/  LOP3.LUT P5, RZ, R137, 0xff, RZ, 0xc0, !PT ;  /* 0x000000ff89ff7812 */ /* 0x000fe200078ac0ff */
[----:B------:R-:W-:Y:S01]  /*3290*/  FMUL.FTZ R22, R76, R181 ;  /* 0x000000b54c167220 */ /* 0x000fe20000410000 */
[----:B------:R-:W-:Y:S01]  /*32a0*/  ISETP.GE.U32.AND.EX P2, PT, R67, 0x1000000, PT, P2 ;  /* 0x010000004300780c */ /* 0x000fe20003f46120 */
[-CC-:B------:R-:W-:Y:S01]  /*32b0*/  FFMA.FTZ R58, R58, R45.reuse, R44.reuse ;  /* 0x0000002d3a3a7223 */ /* 0x180fe2000001002c */
[----:B------:R-:W-:Y:S01]  /*32c0*/  ISETP.GE.U32.AND.EX P4, PT, R137, 0x1000000, PT, P4 ;  /* 0x010000008900780c */ /* 0x000fe20003f86140 */
[-C--:B------:R-:W-:Y:S01]  /*32d0*/  FFMA.FTZ R52, R52, R45.reuse, R44 ;  /* 0x0000002d34347223 */ /* 0x080fe2000001002c */
[----:B------:R-:W-:Y:S01]  /*32e0*/  FSEL R28, R21, RZ, P2 ;  /* 0x000000ff151c7208 */ /* 0x000fe20001000000 */
[----:B------:R-:W-:Y:S01]  /*32f0*/  FADD.FTZ R23, R191, -R58 ;  /* 0x8000003abf177221 */ /* 0x000fe20000010000 */
[----:B------:R-:W-:Y:S01]  /*3300*/  FSEL R32, R21, RZ, P4 ;  /* 0x000000ff15207208 */ /* 0x000fe20002000000 */
[----:B------:R-:W-:Y:S01]  /*3310*/  FMUL.FTZ R21, R25, UR6 ;  /* 0x0000000619157c20 */ /* 0x000fe20008410000 */
[----:B------:R-:W-:Y:S01]  /*3320*/  FSEL R34, R20, RZ, P6 ;  /* 0x000000ff14227208 */ /* 0x000fe20003000000 */
[----:B------:R-:W-:Y:S01]  /*3330*/  FFMA.FTZ R0, R0, R45, R44 ;  /* 0x0000002d00007223 */ /* 0x000fe2000001002c */
[----:B------:R-:W-:Y:S01]  /*3340*/  FSEL R30, R20, RZ, P5 ;  /* 0x000000ff141e7208 */ /* 0x000fe20002800000 */
[----:B------:R-:W-:Y:S01]  /*3350*/  FMUL.FTZ R20, R22, UR6 ;  /* 0x0000000616147c20 */ /* 0x000fe20008410000 */
[----:B------:R-:W-:Y:S01]  /*3360*/  LOP3.LUT P2, RZ, R67, 0xff00, RZ, 0xc0, !PT ;  /* 0x0000ff0043ff7812 */ /* 0x000fe2000784c0ff */
[----:B------:R-:W-:Y:S01]  /*3370*/  FMUL.FTZ R23, R76, R23 ;  /* 0x000000174c177220 */ /* 0x000fe20000410000 */
[----:B------:R-:W-:Y:S01]  /*3380*/  LOP3.LUT P4, RZ, R137, 0xff00, RZ, 0xc0, !PT ;  /* 0x0000ff0089ff7812 */ /* 0x000fe2000788c0ff */
[----:B------:R-:W-:Y:S01]  /*3390*/  FADD.FTZ R77, R77, -R0 ;  /* 0x800000004d4d7221 */ /* 0x000fe20000010000 */
[----:B------:R-:W-:-:S02]  /*33a0*/  LOP3.LUT P6, RZ, R66, 0xff0000, RZ, 0xc0, !PT ;  /* 0x00ff000042ff7812 */ /* 0x000fc400078cc0ff */
[C---:B------:R-:W-:Y:S02]  /*33b0*/  FSEL R37, R21.reuse, RZ, P2 ;  /* 0x000000ff15257208 */ /* 0x040fe40001000000 */
[----:B------:R-:W-:Y:S01]  /*33c0*/  FSEL R29, R21, RZ, P4 ;  /* 0x000000ff151d7208 */ /* 0x000fe20002000000 */
[----:B------:R-:W-:Y:S01]  /*33d0*/  FADD.FTZ R21, R183, -R52 ;  /* 0x80000034b7157221 */ /* 0x000fe20000010000 */
[----:B------:R-:W-:Y:S02]  /*33e0*/  FSEL R33, R20, RZ, P6 ;  /* 0x000000ff14217208 */ /* 0x000fe40003000000 */
[----:B------:R-:W-:Y:S01]  /*33f0*/  LOP3.LUT P6, RZ, R136, 0xff0000, RZ, 0xc0, !PT ;  /* 0x00ff000088ff7812 */ /* 0x000fe200078cc0ff */
[----:B------:R-:W-:Y:S01]  /*3400*/  FMUL.FTZ R21, R76, R21 ;  /* 0x000000154c157220 */ /* 0x000fe20000410000 */
[----:B------:R-:W-:Y:S01]  /*3410*/  F2FP.BF16.F32.PACK_AB R31, R32, R31 ;  /* 0x0000001f201f723e */ /* 0x000fe200000010ff */
[----:B------:R-:W-:Y:S01]  /*3420*/  FMUL.FTZ R32, R23, UR6 ;  /* 0x0000000617207c20 */ /* 0x000fe20008410000 */
[----:B------:R-:W-:-:S02]  /*3430*/  F2FP.BF16.F32.PACK_AB R30, R29, R30 ;  /* 0x0000001e1d1e723e */ /* 0x000fc400000010ff */
[----:B------:R-:W-:Y:S02]  /*3440*/  LOP3.LUT P5, RZ, R66, 0xff000000, RZ, 0xc0, !PT ;  /* 0xff00000042ff7812 */ /* 0x000fe400078ac0ff */
[----:B------:R-:W-:Y:S01]  /*3450*/  FSEL R29, R20, RZ, P6 ;  /* 0x000000ff141d7208 */ /* 0x000fe20003000000 */
[----:B------:R-:W-:Y:S01]  /*3460*/  FMUL.FTZ R20, R76, R77 ;  /* 0x0000004d4c147220 */ /* 0x000fe20000410000 */
[----:B------:R-:W-:Y:S02]  /*3470*/  LOP3.LUT P6, RZ, R136, 0xff000000, RZ, 0xc0, !PT ;  /* 0xff00000088ff7812 */ /* 0x000fe400078cc0ff */
[----:B------:R-:W-:Y:S01]  /*3480*/  F2FP.BF16.F32.PACK_AB R35, R28, R35 ;  /* 0x000000231c23723e */ /* 0x000fe200000010ff */
[----:B------:R-:W-:Y:S01]  /*3490*/  FMUL.FTZ R28, R21, UR6 ;  /* 0x00000006151c7c20 */ /* 0x000fe20008410000 */
[----:B------:R-:W-:Y:S01]  /*34a0*/  FSEL R36, R32, RZ, P5 ;  /* 0x000000ff20247208 */ /* 0x000fe20002800000 */
[----:B------:R-:W-:Y:S01]  /*34b0*/  FMUL.FTZ R0, R20, UR6 ;  /* 0x0000000614007c20 */ /* 0x000fe20008410000 */
[----:B------:R-:W-:-:S02]  /*34c0*/  LOP3.LUT P2, RZ, R66, 0xff00, RZ, 0xc0, !PT ;  /* 0x0000ff0042ff7812 */ /* 0x000fc4000784c0ff */
[----:B------:R-:W-:Y:S02]  /*34d0*/  LOP3.LUT P5, RZ, R136, 0xff00, RZ, 0xc0, !PT ;  /* 0x0000ff0088ff7812 */ /* 0x000fe400078ac0ff */
[----:B------:R-:W-:Y:S02]  /*34e0*/  FSEL R38, R32, RZ, P6 ;  /* 0x000000ff20267208 */ /* 0x000fe40003000000 */
[----:B------:R-:W-:Y:S02]  /*34f0*/  LOP3.LUT P4, RZ, R66, 0xff, RZ, 0xc0, !PT ;  /* 0x000000ff42ff7812 */ /* 0x000fe4000788c0ff */
[----:B------:R-:W-:Y:S02]  /*3500*/  LOP3.LUT P6, RZ, R136, 0xff, RZ, 0xc0, !PT ;  /* 0x000000ff88ff7812 */ /* 0x000fe400078cc0ff */
[----:B------:R-:W-:Y:S02]  /*3510*/  F2FP.BF16.F32.PACK_AB R34, R37, R34 ;  /* 0x000000222522723e */ /* 0x000fe400000010ff */
[----:B------:R-:W-:-:S02]  /*3520*/  FSEL R37, R28, RZ, P2 ;  /* 0x000000ff1c257208 */ /* 0x000fc40001000000 */
[----:B------:R-:W-:Y:S02]  /*3530*/  FSEL R39, R28, RZ, P5 ;  /* 0x000000ff1c277208 */ /* 0x000fe40002800000 */
[C---:B------:R-:W-:Y:S02]  /*3540*/  FSEL R28, R0.reuse, RZ, P6 ;  /* 0x000000ff001c7208 */ /* 0x040fe40003000000 */
[----:B------:R-:W-:Y:S02]  /*3550*/  FSEL R32, R0, RZ, P4 ;  /* 0x000000ff00207208 */ /* 0x000fe40002000000 */
[----:B------:R-:W-:Y:S02]  /*3560*/  F2FP.BF16.F32.PACK_AB R29, R38, R29 ;  /* 0x0000001d261d723e */ /* 0x000fe400000010ff */
[----:B------:R-:W-:Y:S02]  /*3570*/  F2FP.BF16.F32.PACK_AB R33, R36, R33 ;  /* 0x000000212421723e */ /* 0x000fe400000010ff */
[----:B------:R-:W-:-:S02]  /*3580*/  F2FP.BF16.F32.PACK_AB R28, R39, R28 ;  /* 0x0000001c271c723e */ /* 0x000fc400000010ff */
[----:B------:R-:W-:Y:S01]  /*3590*/  F2FP.BF16.F32.PACK_AB R32, R37, R32 ;  /* 0x000000202520723e */ /* 0x000fe200000010ff */
[----:B------:R-:W-:Y:S06]  /*35a0*/  BRA `(.L_x_865) ;  /* 0x0000000800687947 */ /* 0x000fec0003800000 */
.L_x_867:
        /* <DEDUP_REMOVED lines=12> */
[-CC-:B------:R-:W-:Y:S01]  /*3670*/  FFMA.FTZ R54, R54, R45.reuse, R44.reuse ;  /* 0x0000002d36367223 */ /* 0x180fe2000001002c */
[----:B------:R-:W-:Y:S01]  /*3680*/  FFMA.FTZ R70, R76, R70, R11 ;  /* 0x000000464c467223 */ /* 0x000fe2000001000b */
[----:B------:R-:W-:Y:S01]  /*3690*/  FFMA.FTZ R68, R68, R45, R44 ;  /* 0x0000002d44447223 */ /* 0x000fe2000001002c */
[----:B------:R-:W-:Y:S01]  /*36a0*/  FFMA.FTZ R75, R76, R75, R10 ;  /* 0x0000004b4c4b7223 */ /* 0x000fe2000001000a */
[----:B------:R-:W-:Y:S01]  /*36b0*/  ISETP.GE.U32.AND.EX P5, PT, R67, 0x1000000, PT, P2 ;  /* 0x010000004300780c */ /* 0x000fe20003fa6120 */
[----:B------:R-:W-:Y:S01]  /*36c0*/  FMUL.FTZ R70, R70, UR6 ;  /* 0x0000000646467c20 */ /* 0x000fe20008410000 */
[----:B------:R-:W-:Y:S01]  /*36d0*/  FFMA.FTZ R73, R76, R73, R8 ;  /* 0x000000494c497223 */ /* 0x000fe20000010008 */
[----:B------:R-:W-:Y:S01]  /*36e0*/  FADD.FTZ R181, R181, -R54 ;  /* 0x80000036b5b57221 */ /* 0x000fe20000010000 */
[----:B------:R-:W-:Y:S01]  /*36f0*/  FADD.FTZ R68, R201, -R68 ;  /* 0x80000044c9447221 */ /* 0x000fe20000010000 */
[----:B------:R-:W-:Y:S01]  /*3700*/  ISETP.GE.U32.AND P2, PT, R136, RZ, PT ;  /* 0x000000ff8800720c */ /* 0x000fe20003f46070 */
[----:B------:R-:W-:Y:S01]  /*3710*/  FMUL.FTZ R75, R75, UR6 ;  /* 0x000000064b4b7c20 */ /* 0x000fe20008410000 */
[----:B------:R-:W-:Y:S01]  /*3720*/  FSEL R32, R70, RZ, P5 ;  /* 0x000000ff46207208 */ /* 0x000fe20002800000 */
[----:B------:R-:W-:Y:S01]  /*3730*/  FMUL.FTZ R73, R73, UR6 ;  /* 0x0000000649497c20 */ /* 0x000fe20008410000 */
[C---:B------:R-:W-:Y:S01]  /*3740*/  LOP3.LUT P4, RZ, R67.reuse, 0xff0000, RZ, 0xc0, !PT ;  /* 0x00ff000043ff7812 */ /* 0x040fe2000788c0ff */
[C---:B------:R-:W-:Y:S01]  /*3750*/  FFMA.FTZ R68, R76.reuse, R68, R9 ;  /* 0x000000444c447223 */ /* 0x040fe20000010009 */
[----:B------:R-:W-:Y:S01]  /*3760*/  LOP3.LUT P5, RZ, R67, 0xff, RZ, 0xc0, !PT ;  /* 0x000000ff43ff7812 */ /* 0x000fe200078ac0ff */
[----:B------:R-:W-:Y:S01]  /*3770*/  FFMA.FTZ R181, R76, R181, R6 ;  /* 0x000000b54cb57223 */ /* 0x000fe20000010006 */
        /* <DEDUP_REMOVED lines=13> */
[----:B------:R-:W-:Y:S01]  /*3850*/  FFMA.FTZ R58, R76, R58, R7 ;  /* 0x0000003a4c3a7223 */ /* 0x000fe20000010007 */
[----:B------:R-:W-:Y:S01]  /*3860*/  FSEL R30, R73, RZ, P4 ;  /* 0x000000ff491e7208 */ /* 0x000fe20002000000 */
[----:B------:R-:W-:Y:S01]  /*3870*/  FADD.FTZ R52, R183, -R52 ;  /* 0x80000034b7347221 */ /* 0x000fe20000010000 */
[----:B------:R-:W-:Y:S01]  /*3880*/  FSEL R29, R68, RZ, P2 ;  /* 0x000000ff441d7208 */ /* 0x000fe20001000000 */
[----:B------:R-:W-:Y:S01]  /*3890*/  FADD.FTZ R77, R77, -R0 ;  /* 0x800000004d4d7221 */ /* 0x000fe20000010000 */
[----:B------:R-:W-:Y:S01]  /*38a0*/  FSEL R33, R181, RZ, P5 ;  /* 0x000000ffb5217208 */ /* 0x000fe20002800000 */
[----:B------:R-:W-:Y:S01]  /*38b0*/  FMUL.FTZ R58, R58, UR6 ;  /* 0x000000063a3a7c20 */ /* 0x000fe20008410000 */
[----:B------:R-:W-:Y:S01]  /*38c0*/  LOP3.LUT P6, RZ, R137, 0xff0000, RZ, 0xc0, !PT ;  /* 0x00ff000089ff7812 */ /* 0x000fe200078cc0ff */
[----:B------:R-:W-:Y:S01]  /*38d0*/  FFMA.FTZ R52, R76, R52, R5 ;  /* 0x000000344c347223 */ /* 0x000fe20000010005 */
[----:B------:R-:W-:Y:S01]  /*38e0*/  LOP3.LUT P5, RZ, R136, 0xff0000, RZ, 0xc0, !PT ;  /* 0x00ff000088ff7812 */ /* 0x000fe200078ac0ff */
[----:B------:R-:W-:Y:S01]  /*38f0*/  FFMA.FTZ R77, R76, R77, R4 ;  /* 0x0000004d4c4d7223 */ /* 0x000fe20000010004 */
        /* <DEDUP_REMOVED lines=27> */
.L_x_869:
        /* <DEDUP_REMOVED lines=8> */
[C---:B-----5:R-:W-:Y:S01]  /*3b30*/  FFMA.FTZ R26, R76.reuse, R75, R10 ;  /* 0x0000004b4c1a7223 */ /* 0x060fe2000001000a */
[----:B------:R-:W-:Y:S01]  /*3b40*/  LOP3.LUT P6, RZ, R67, 0xff0000, RZ, 0xc0, !PT ;  /* 0x00ff000043ff7812 */ /* 0x000fe200078cc0ff */
[----:B------:R-:W-:Y:S01]  /*3b50*/  FFMA.FTZ R27, R76, R70, R11 ;  /* 0x000000464c1b7223 */ /* 0x000fe2000001000b */
[----:B------:R-:W-:Y:S01]  /*3b60*/  LOP3.LUT P5, RZ, R137, 0xff0000, RZ, 0xc0, !PT ;  /* 0x00ff000089ff7812 */ /* 0x000fe200078ac0ff */
[----:B------:R-:W-:Y:S01]  /*3b70*/  FMUL.FTZ R20, R26, UR6 ;  /* 0x000000061a147c20 */ /* 0x000fe20008410000 */
[----:B------:R-:W-:Y:S01]  /*3b80*/  ISETP.GE.U32.AND P2, PT, R66, RZ, PT ;  /* 0x000000ff4200720c */ /* 0x000fe20003f46070 */
[----:B------:R-:W-:Y:S01]  /*3b90*/  FFMA.FTZ R24, R76, R73, R8 ;  /* 0x000000494c187223 */ /* 0x000fe20000010008 */
[----:B------:R-:W-:Y:S01]  /*3ba0*/  ISETP.GE.U32.AND P4, PT, R136, RZ, PT ;  /* 0x000000ff8800720c */ /* 0x000fe20003f86070 */
[----:B------:R-:W-:Y:S01]  /*3bb0*/  FADD.FTZ R68, R201, -R68 ;  /* 0x80000044c9447221 */ /* 0x000fe20000010000 */
[----:B------:R-:W-:Y:S01]  /*3bc0*/  FADD.FTZ R181, R181, -R54 ;  /* 0x80000036b5b57221 */ /* 0x000fe20000010000 */
[C---:B------:R-:W-:Y:S01]  /*3bd0*/  FSEL R35, R20.reuse, RZ, P6 ;  /* 0x000000ff14237208 */ /* 0x040fe20003000000 */
[----:B------:R-:W-:Y:S01]  /*3be0*/  FMUL.FTZ R21, R27, UR6 ;  /* 0x000000061b157c20 */ /* 0x000fe20008410000 */
[----:B------:R-:W-:Y:S01]  /*3bf0*/  FSEL R31, R20, RZ, P5 ;  /* 0x000000ff141f7208 */ /* 0x000fe20002800000 */
[----:B------:R-:W-:Y:S01]  /*3c00*/  FMUL.FTZ R20, R24, UR6 ;  /* 0x0000000618147c20 */ /* 0x000fe20008410000 */
[----:B------:R-:W-:Y:S01]  /*3c10*/  ISETP.GE.U32.AND.EX P2, PT, R67, 0x1000000, PT, P2 ;  /* 0x010000004300780c */ /* 0x000fe20003f46120 */
[C---:B------:R-:W-:Y:S01]  /*3c20*/  FFMA.FTZ R25, R76.reuse, R68, R9 ;  /* 0x000000444c197223 */ /* 0x040fe20000010009 */
[----:B------:R-:W-:Y:S01]  /*3c30*/  ISETP.GE.U32.AND.EX P4, PT, R137, 0x1000000, PT, P4 ;  /* 0x010000008900780c */ /* 0x000fe20003f86140 */
[----:B------:R-:W-:Y:S01]  /*3c40*/  FFMA.FTZ R22, R76, R181, R6 ;  /* 0x000000b54c167223 */ /* 0x000fe20000010006 */
[----:B------:R-:W-:Y:S01]  /*3c50*/  LOP3.LUT P6, RZ, R67, 0xff, RZ, 0xc0, !PT ;  /* 0x000000ff43ff7812 */ /* 0x000fe200078cc0ff */
[-CC-:B------:R-:W-:Y:S01]  /*3c60*/  FFMA.FTZ R58, R58, R45.reuse, R44.reuse ;  /* 0x0000002d3a3a7223 */ /* 0x180fe2000001002c */
[----:B------:R-:W-:Y:S01]  /*3c70*/  LOP3.LUT P5, RZ, R137, 0xff, RZ, 0xc0, !PT ;  /* 0x000000ff89ff7812 */ /* 0x000fe200078ac0ff */
        /* <DEDUP_REMOVED lines=10> */
[----:B------:R-:W-:Y:S01]  /*3d20*/  FFMA.FTZ R23, R76, R58, R7 ;  /* 0x0000003a4c177223 */ /* 0x000fe20000010007 */
[----:B------:R-:W-:Y:S01]  /*3d30*/  LOP3.LUT P4, RZ, R137, 0xff00, RZ, 0xc0, !PT ;  /* 0x0000ff0089ff7812 */ /* 0x000fe2000788c0ff */
[----:B------:R-:W-:Y:S01]  /*3d40*/  FADD.FTZ R52, R183, -R52 ;  /* 0x80000034b7347221 */ /* 0x000fe20000010000 */
[----:B------:R-:W-:Y:S01]  /*3d50*/  LOP3.LUT P6, RZ, R66, 0xff0000, RZ, 0xc0, !PT ;  /* 0x00ff000042ff7812 */ /* 0x000fe200078cc0ff */
[----:B------:R-:W-:Y:S01]  /*3d60*/  FADD.FTZ R77, R77, -R0 ;  /* 0x800000004d4d7221 */ /* 0x000fe20000010000 */
[----:B------:R-:W-:-:S02]  /*3d70*/  FSEL R37, R21, RZ, P2 ;  /* 0x000000ff15257208 */ /* 0x000fc40001000000 */
[----:B------:R-:W-:Y:S02]  /*3d80*/  FSEL R21, R21, RZ, P4 ;  /* 0x000000ff15157208 */ /* 0x000fe40002000000 */
[----:B------:R-:W-:Y:S02]  /*3d90*/  FSEL R33, R20, RZ, P6 ;  /* 0x000000ff14217208 */ /* 0x000fe40003000000 */
[----:B------:R-:W-:Y:S02]  /*3da0*/  LOP3.LUT P6, RZ, R136, 0xff0000, RZ, 0xc0, !PT ;  /* 0x00ff000088ff7812 */ /* 0x000fe400078cc0ff */
[----:B------:R-:W-:Y:S01]  /*3db0*/  F2FP.BF16.F32.PACK_AB R31, R32, R31 ;  /* 0x0000001f201f723e */ /* 0x000fe200000010ff */
[----:B------:R-:W-:Y:S01]  /*3dc0*/  FMUL.FTZ R32, R23, UR6 ;  /* 0x0000000617207c20 */ /* 0x000fe20008410000 */
[----:B------:R-:W-:Y:S01]  /*3dd0*/  F2FP.BF16.F32.PACK_AB R30, R21, R30 ;  /* 0x0000001e151e723e */ /* 0x000fe200000010ff */
[----:B------:R-:W-:Y:S01]  /*3de0*/  FFMA.FTZ R21, R76, R52, R5 ;  /* 0x000000344c157223 */ /* 0x000fe20000010005 */
[----:B------:R-:W-:-:S02]  /*3df0*/  LOP3.LUT P5, RZ, R66, 0xff000000, RZ, 0xc0, !PT ;  /* 0xff00000042ff7812 */ /* 0x000fc400078ac0ff */
[----:B------:R-:W-:Y:S01]  /*3e00*/  FSEL R29, R20, RZ, P6 ;  /* 0x000000ff141d7208 */ /* 0x000fe20003000000 */
[----:B------:R-:W-:Y:S01]  /*3e10*/  FFMA.FTZ R20, R76, R77, R4 ;  /* 0x0000004d4c147223 */ /* 0x000fe20000010004 */
[----:B------:R-:W-:Y:S02]  /*3e20*/  LOP3.LUT P6, RZ, R136, 0xff000000, RZ, 0xc0, !PT ;  /* 0xff00000088ff7812 */ /* 0x000fe400078cc0ff */
[----:B------:R-:W-:Y:S01]  /*3e30*/  F2FP.BF16.F32.PACK_AB R35, R28, R35 ;  /* 0x000000231c23723e */ /* 0x000fe200000010ff */
[----:B------:R-:W-:Y:S01]  /*3e40*/  FMUL.FTZ R28, R21, UR6 ;  /* 0x00000006151c7c20 */ /* 0x000fe20008410000 */
[----:B------:R-:W-:Y:S01]  /*3e50*/  FSEL R36, R32, RZ, P5 ;  /* 0x000000ff20247208 */ /* 0x000fe20002800000 */
[----:B------:R-:W-:Y:S01]  /*3e60*/  FMUL.FTZ R0, R20, UR6 ;  /* 0x0000000614007c20 */ /* 0x000fe20008410000 */
[----:B------:R-:W-:Y:S02]  /*3e70*/  LOP3.LUT P2, RZ, R66, 0xff00, RZ, 0xc0, !PT ;  /* 0x0000ff0042ff7812 */ /* 0x000fe4000784c0ff */
[----:B------:R-:W-:-:S02]  /*3e80*/  LOP3.LUT P5, RZ, R136, 0xff00, RZ, 0xc0, !PT ;  /* 0x0000ff0088ff7812 */ /* 0x000fc400078ac0ff */
[----:B------:R-:W-:Y:S02]  /*3e90*/  FSEL R38, R32, RZ, P6 ;  /* 0x000000ff20267208 */ /* 0x000fe40003000000 */
        /* <DEDUP_REMOVED lines=9> */
[----:B------:R-:W-:Y:S02]  /*3f30*/  F2FP.BF16.F32.PACK_AB R28, R39, R28 ;  /* 0x0000001c271c723e */ /* 0x000fe400000010ff */
[----:B------:R-:W-:-:S07]  /*3f40*/  F2FP.BF16.F32.PACK_AB R32, R37, R32 ;  /* 0x000000202520723e */ /* 0x000fce00000010ff */
.L_x_865:
        /* <DEDUP_REMOVED lines=23> */
[C---:B0-----:R-:W-:Y:S01]  /*40c0*/  FFMA.FTZ R26, R76.reuse, R185, R18 ;  /* 0x000000b94c1a7223 */ /* 0x041fe20000010012 */
[----:B------:R-:W-:Y:S01]  /*40d0*/  LOP3.LUT P6, RZ, R65, 0xff0000, RZ, 0xc0, !PT ;  /* 0x00ff000041ff7812 */ /* 0x000fe200078cc0ff */
[----:B------:R-:W-:Y:S01]  /*40e0*/  FFMA.FTZ R27, R76, R198, R19 ;  /* 0x000000c64c1b7223 */ /* 0x000fe20000010013 */
[----:B------:R-:W-:Y:S01]  /*40f0*/  LOP3.LUT P5, RZ, R3, 0xff0000, RZ, 0xc0, !PT ;  /* 0x00ff000003ff7812 */ /* 0x000fe200078ac0ff */
[----:B------:R-:W-:Y:S01]  /*4100*/  FMUL.FTZ R0, R26, UR6 ;  /* 0x000000061a007c20 */ /* 0x000fe20008410000 */
[----:B------:R-:W-:Y:S01]  /*4110*/  FFMA.FTZ R24, R76, R193, R16 ;  /* 0x000000c14c187223 */ /* 0x000fe20000010010 */
        /* <DEDUP_REMOVED lines=9> */
[C---:B------:R-:W-:Y:S01]  /*41b0*/  FFMA.FTZ R25, R76.reuse, R192, R17 ;  /* 0x000000c04c197223 */ /* 0x040fe20000010011 */
[----:B------:R-:W-:Y:S01]  /*41c0*/  LOP3.LUT P5, RZ, R3, 0xff, RZ, 0xc0, !PT ;  /* 0x000000ff03ff7812 */ /* 0x000fe200078ac0ff */
[----:B------:R-:W-:Y:S01]  /*41d0*/  FFMA.FTZ R22, R76, R63, R14 ;  /* 0x0000003f4c167223 */ /* 0x000fe2000001000e */
[----:B------:R-:W-:Y:S01]  /*41e0*/  ISETP.GE.U32.AND.EX P1, PT, R65, 0x1000000, PT, P1 ;  /* 0x010000004100780c */ /* 0x000fe20003f26110 */
[-CC-:B------:R-:W-:Y:S01]  /*41f0*/  FFMA.FTZ R62, R62, R45.reuse, R44.reuse ;  /* 0x0000002d3e3e7223 */ /* 0x180fe2000001002c */
[----:B------:R-:W-:Y:S01]  /*4200*/  ISETP.GE.U32.AND.EX P4, PT, R3, 0x1000000, PT, P4 ;  /* 0x010000000300780c */ /* 0x000fe20003f86140 */
[-C--:B------:R-:W-:Y:S01]  /*4210*/  FFMA.FTZ R60, R60, R45.reuse, R44 ;  /* 0x0000002d3c3c7223 */ /* 0x080fe2000001002c */
[C---:B------:R-:W-:Y:S01]  /*4220*/  FSEL R28, R20.reuse, RZ, P1 ;  /* 0x000000ff141c7208 */ /* 0x040fe20000800000 */
        /* <DEDUP_REMOVED lines=8> */
[----:B------:R-:W-:Y:S01]  /*42b0*/  FFMA.FTZ R23, R76, R62, R15 ;  /* 0x0000003e4c177223 */ /* 0x000fe2000001000f */
[----:B------:R-:W-:Y:S01]  /*42c0*/  LOP3.LUT P6, RZ, R64, 0xff0000, RZ, 0xc0, !PT ;  /* 0x00ff000040ff7812 */ /* 0x000fe200078cc0ff */
[----:B------:R-:W-:Y:S01]  /*42d0*/  FADD.FTZ R60, R195, -R60 ;  /* 0x8000003cc33c7221 */ /* 0x000fe20000010000 */
[----:B------:R-:W-:Y:S01]  /*42e0*/  FSEL R29, R20, RZ, P4 ;  /* 0x000000ff141d7208 */ /* 0x000fe20002000000 */
[----:B------:R-:W-:Y:S01]  /*42f0*/  FADD.FTZ R45, R180, -R45 ;  /* 0x8000002db42d7221 */ /* 0x000fe20000010000 */
[----:B------:R-:W-:Y:S01]  /*4300*/  FSEL R33, R0, RZ, P6 ;  /* 0x000000ff00217208 */ /* 0x000fe20003000000 */
[----:B------:R-:W-:Y:S01]  /*4310*/  FFMA.FTZ R21, R76, R60, R13 ;  /* 0x0000003c4c157223 */ /* 0x000fe2000001000d */
[----:B------:R-:W-:-:S02]  /*4320*/  LOP3.LUT P1, RZ, R65, 0xff00, RZ, 0xc0, !PT ;  /* 0x0000ff0041ff7812 */ /* 0x000fc4000782c0ff */
[----:B------:R-:W-:Y:S02]  /*4330*/  LOP3.LUT P6, RZ, R2, 0xff0000, RZ, 0xc0, !PT ;  /* 0x00ff000002ff7812 */ /* 0x000fe400078cc0ff */
[----:B------:R-:W-:Y:S01]  /*4340*/  F2FP.BF16.F32.PACK_AB R31, R32, R31 ;  /* 0x0000001f201f723e */ /* 0x000fe200000010ff */
[----:B------:R-:W-:Y:S01]  /*4350*/  FMUL.FTZ R32, R23, UR6 ;  /* 0x0000000617207c20 */ /* 0x000fe20008410000 */
[----:B------:R-:W-:Y:S02]  /*4360*/  F2FP.BF16.F32.PACK_AB R30, R29, R30 ;  /* 0x0000001e1d1e723e */ /* 0x000fe400000010ff */
[----:B------:R-:W-:Y:S02]  /*4370*/  LOP3.LUT P5, RZ, R64, 0xff000000, RZ, 0xc0, !PT ;  /* 0xff00000040ff7812 */ /* 0x000fe400078ac0ff */
[----:B------:R-:W-:Y:S01]  /*4380*/  FSEL R39, R20, RZ, P1 ;  /* 0x000000ff14277208 */ /* 0x000fe20000800000 */
[----:B------:R-:W-:Y:S01]  /*4390*/  FFMA.FTZ R20, R76, R45, R12 ;  /* 0x0000002d4c147223 */ /* 0x000fe2000001000c */
[----:B------:R-:W-:-:S02]  /*43a0*/  FSEL R29, R0, RZ, P6 ;  /* 0x000000ff001d7208 */ /* 0x000fc40003000000 */
[----:B------:R-:W-:Y:S01]  /*43b0*/  LOP3.LUT P6, RZ, R2, 0xff000000, RZ, 0xc0, !PT ;  /* 0xff00000002ff7812 */ /* 0x000fe200078cc0ff */
[----:B------:R-:W-:Y:S01]  /*43c0*/  FMUL.FTZ R0, R20, UR6 ;  /* 0x0000000614007c20 */ /* 0x000fe20008410000 */
[----:B------:R-:W-:Y:S01]  /*43d0*/  F2FP.BF16.F32.PACK_AB R35, R28, R35 ;  /* 0x000000231c23723e */ /* 0x000fe200000010ff */
[----:B------:R-:W-:Y:S01]  /*43e0*/  FMUL.FTZ R28, R21, UR6 ;  /* 0x00000006151c7c20 */ /* 0x000fe20008410000 */
[----:B------:R-:W-:Y:S02]  /*43f0*/  FSEL R38, R32, RZ, P5 ;  /* 0x000000ff20267208 */ /* 0x000fe40002800000 */
[----:B------:R-:W-:Y:S02]  /*4400*/  LOP3.LUT P1, RZ, R64, 0xff00, RZ, 0xc0, !PT ;  /* 0x0000ff0040ff7812 */ /* 0x000fe4000782c0ff */
[----:B------:R-:W-:Y:S02]  /*4410*/  LOP3.LUT P5, RZ, R2, 0xff00, RZ, 0xc0, !PT ;  /* 0x0000ff0002ff7812 */ /* 0x000fe400078ac0ff */
[----:B------:R-:W-:-:S02]  /*4420*/  FSEL R40, R32, RZ, P6 ;  /* 0x000000ff20287208 */ /* 0x000fc40003000000 */
[----:B------:R-:W-:Y:S02]  /*4430*/  LOP3.LUT P4, RZ, R64, 0xff, RZ, 0xc0, !PT ;  /* 0x000000ff40ff7812 */ /* 0x000fe4000788c0ff */
[----:B------:R-:W-:Y:S02]  /*4440*/  LOP3.LUT P6, RZ, R2, 0xff, RZ, 0xc0, !PT ;  /* 0x000000ff02ff7812 */ /* 0x000fe400078cc0ff */
[----:B------:R-:W-:Y:S02]  /*4450*/  F2FP.BF16.F32.PACK_AB R34, R39, R34 ;  /* 0x000000222722723e */ /* 0x000fe400000010ff */
[C---:B------:R-:W-:Y:S02]  /*4460*/  FSEL R39, R28.reuse, RZ, P1 ;  /* 0x000000ff1c277208 */ /* 0x040fe40000800000 */
        /* <DEDUP_REMOVED lines=8> */
.L_x_872:
[-CC-:B------:R-:W-:Y:S01]  /*44f0*/  FFMA.FTZ R198, R198, R45.reuse, R44.reuse ;  /* 0x0000002dc6c67223 */ /* 0x180fe2000001002c */
[-CC-:B------:R-:W-:Y:S01]  /*4500*/  FFMA.FTZ R193, R193, R45.reuse, R44.reuse ;  /* 0x0000002dc1c17223 */ /* 0x180fe2000001002c */
[-C--:B------:R-:W-:Y:S01]  /*4510*/  FFMA.FTZ R185, R185, R45.reuse, R44 ;  /* 0x0000002db9b97223 */ /* 0x080fe2000001002c */
[----:B------:R-:W-:Y:S01]  /*4520*/  ISETP.GE.U32.AND P1, PT, R64, RZ, PT ;  /* 0x000000ff4000720c */ /* 0x000fe20003f26070 */
        /* <DEDUP_REMOVED lines=22> */
[----:B0-----:R-:W-:Y:S01]  /*4690*/  FSEL R35, R185, RZ, P4 ;  /* 0x000000ffb9237208 */ /* 0x001fe20002000000 */
        /* <DEDUP_REMOVED lines=33> */
[C---:B------:R-:W-:Y:S02]  /*48b0*/  LOP3.LUT P6, RZ, R64.reuse, 0xff00, RZ, 0xc0, !PT ;  /* 0x0000ff0040ff7812 */ /* 0x040fe400078cc0ff */
[----:B------:R-:W-:Y:S02]  /*48c0*/  LOP3.LUT P1, RZ, R64, 0xff, RZ, 0xc0, !PT ;  /* 0x000000ff40ff7812 */ /* 0x000fe4000782c0ff */
[C---:B------:R-:W-:Y:S02]  /*48d0*/  LOP3.LUT P4, RZ, R2.reuse, 0xff00, RZ, 0xc0, !PT ;  /* 0x0000ff0002ff7812 */ /* 0x040fe4000788c0ff */
[----:B------:R-:W-:Y:S02]  /*48e0*/  LOP3.LUT P5, RZ, R2, 0xff, RZ, 0xc0, !PT ;  /* 0x000000ff02ff7812 */ /* 0x000fe400078ac0ff */
        /* <DEDUP_REMOVED lines=11> */
.L_x_871:
[----:B------:R-:W-:Y:S05]  /*49a0*/  @!P2 BRA `(.L_x_874) ;  /* 0x00000004002ca947 */ /* 0x000fea0003800000 */
[-CC-:B------:R-:W-:Y:S01]  /*49b0*/  FFMA.FTZ R185, R185, R45.reuse, R44.reuse ;  /* 0x0000002db9b97223 */ /* 0x180fe2000001002c */
[-CC-:B------:R-:W-:Y:S01]  /*49c0*/  FFMA.FTZ R193, R193, R45.reuse, R44.reuse ;  /* 0x0000002dc1c17223 */ /* 0x180fe2000001002c */
[-CC-:B------:R-:W-:Y:S01]  /*49d0*/  FFMA.FTZ R198, R198, R45.reuse, R44.reuse ;  /* 0x0000002dc6c67223 */ /* 0x180fe2000001002c */
[-C--:B------:R-:W-:Y:S01]  /*49e0*/  FFMA.FTZ R63, R63, R45.reuse, R44 ;  /* 0x0000002d3f3f7223 */ /* 0x080fe2000001002c */
[----:B------:R-:W-:Y:S01]  /*49f0*/  FADD.FTZ R185, R196, -R185 ;  /* 0x800000b9c4b97221 */ /* 0x000fe20000010000 */
[----:B------:R-:W-:Y:S01]  /*4a00*/  FADD.FTZ R193, R194, -R193 ;  /* 0x800000c1c2c17221 */ /* 0x000fe20000010000 */
[----:B0-----:R-:W-:Y:S01]  /*4a10*/  FADD.FTZ R27, R207, -R198 ;  /* 0x800000c6cf1b7221 */ /* 0x001fe20000010000 */
[----:B------:R-:W-:Y:S01]  /*4a20*/  FFMA.FTZ R192, R192, R45, R44 ;  /* 0x0000002dc0c07223 */ /* 0x000fe2000001002c */
[C---:B------:R-:W-:Y:S01]  /*4a30*/  FMUL.FTZ R26, R76.reuse, R185 ;  /* 0x000000b94c1a7220 */ /* 0x040fe20000410000 */
[----:B------:R-:W-:Y:S01]  /*4a40*/  LOP3.LUT P6, RZ, R65, 0xff0000, RZ, 0xc0, !PT ;  /* 0x00ff000041ff7812 */ /* 0x000fe200078cc0ff */
        /* <DEDUP_REMOVED lines=29> */
[----:B------:R-:W-:Y:S01]  /*4c20*/  FMUL.FTZ R23, R76, R23 ;  /* 0x000000174c177220 */ /* 0x000fe20000410000 */
[----:B------:R-:W-:Y:S01]  /*4c30*/  LOP3.LUT P6, RZ, R64, 0xff0000, RZ, 0xc0, !PT ;  /* 0x00ff000040ff7812 */ /* 0x000fe200078cc0ff */
[----:B------:R-:W-:Y:S01]  /*4c40*/  FADD.FTZ R21, R195, -R60 ;  /* 0x8000003cc3157221 */ /* 0x000fe20000010000 */
[----:B------:R-:W-:Y:S01]  /*4c50*/  FSEL R29, R20, RZ, P4 ;  /* 0x000000ff141d7208 */ /* 0x000fe20002000000 */
[----:B------:R-:W-:Y:S01]  /*4c60*/  FADD.FTZ R45, R180, -R45 ;  /* 0x8000002db42d7221 */ /* 0x000fe20000010000 */
[----:B------:R-:W-:Y:S01]  /*4c70*/  FSEL R33, R0, RZ, P6 ;  /* 0x000000ff00217208 */ /* 0x000fe20003000000 */
[----:B------:R-:W-:Y:S01]  /*4c80*/  FMUL.FTZ R21, R76, R21 ;  /* 0x000000154c157220 */ /* 0x000fe20000410000 */
[----:B------:R-:W-:-:S02]  /*4c90*/  LOP3.LUT P1, RZ, R65, 0xff00, RZ, 0xc0, !PT ;  /* 0x0000ff0041ff7812 */ /* 0x000fc4000782c0ff */
[----:B------:R-:W-:Y:S02]  /*4ca0*/  LOP3.LUT P6, RZ, R2, 0xff0000, RZ, 0xc0, !PT ;  /* 0x00ff000002ff7812 */ /* 0x000fe400078cc0ff */
[----:B------:R-:W-:Y:S01]  /*4cb0*/  F2FP.BF16.F32.PACK_AB R31, R32, R31 ;  /* 0x0000001f201f723e */ /* 0x000fe200000010ff */
[----:B------:R-:W-:Y:S01]  /*4cc0*/  FMUL.FTZ R32, R23, UR6 ;  /* 0x0000000617207c20 */ /* 0x000fe20008410000 */
[----:B------:R-:W-:Y:S02]  /*4cd0*/  F2FP.BF16.F32.PACK_AB R30, R29, R30 ;  /* 0x0000001e1d1e723e */ /* 0x000fe400000010ff */
[----:B------:R-:W-:Y:S02]  /*4ce0*/  LOP3.LUT P5, RZ, R64, 0xff000000, RZ, 0xc0, !PT ;  /* 0xff00000040ff7812 */ /* 0x000fe400078ac0ff */
[----:B------:R-:W-:Y:S01]  /*4cf0*/  FSEL R39, R20, RZ, P1 ;  /* 0x000000ff14277208 */ /* 0x000fe20000800000 */
[----:B------:R-:W-:Y:S01]  /*4d00*/  FMUL.FTZ R20, R76, R45 ;  /* 0x0000002d4c147220 */ /* 0x000fe20000410000 */
        /* <DEDUP_REMOVED lines=21> */
.L_x_874:
[-CC-:B------:R-:W-:Y:S01]  /*4e60*/  FFMA.FTZ R198, R198, R45.reuse, R44.reuse ;  /* 0x0000002dc6c67223 */ /* 0x180fe2000001002c */
[-CC-:B------:R-:W-:Y:S01]  /*4e70*/  FFMA.FTZ R193, R193, R45.reuse, R44.reuse ;  /* 0x0000002dc1c17223 */ /* 0x180fe2000001002c */
[----:B------:R-:W-:Y:S01]  /*4e80*/  ISETP.GE.U32.AND P1, PT, R64, RZ, PT ;  /* 0x000000ff4000720c */ /* 0x000fe20003f26070 */
[-C--:B------:R-:W-:Y:S01]  /*4e90*/  FFMA.FTZ R63, R63, R45.reuse, R44 ;  /* 0x0000002d3f3f7223 */ /* 0x080fe2000001002c */
[----:B------:R-:W-:Y:S01]  /*4ea0*/  FADD.FTZ R207, R207, -R198 ;  /* 0x800000c6cfcf7221 */ /* 0x000fe20000010000 */
[----:B------:R-:W-:Y:S01]  /*4eb0*/  FADD.FTZ R193, R194, -R193 ;  /* 0x800000c1c2c17221 */ /* 0x000fe20000010000 */
[--C-:B------:R-:W-:Y:S01]  /*4ec0*/  FFMA.FTZ R185, R185, R45, R44.reuse ;  /* 0x0000002db9b97223 */ /* 0x100fe2000001002c */
[----:B------:R-:W-:Y:S01]  /*4ed0*/  ISETP.GE.U32.AND.EX P5, PT, R65, 0x1000000, PT, P1 ;  /* 0x010000004100780c */ /* 0x000fe20003fa6110 */
[C---:B------:R-:W-:Y:S01]  /*4ee0*/  FMUL.FTZ R207, R76.reuse, R207 ;  /* 0x000000cf4ccf7220 */ /* 0x040fe20000410000 */
[----:B------:R-:W-:Y:S01]  /*4ef0*/  FMUL.FTZ R193, R76, R193 ;  /* 0x000000c14cc17220 */ /* 0x000fe20000410000 */
[----:B------:R-:W-:Y:S01]  /*4f00*/  FADD.FTZ R63, R190, -R63 ;  /* 0x8000003fbe3f7221 */ /* 0x000fe20000010000 */
[----:B------:R-:W-:Y:S01]  /*4f10*/  FADD.FTZ R185, R196, -R185 ;  /* 0x800000b9c4b97221 */ /* 0x000fe20000010000 */
[----:B------:R-:W-:Y:S01]  /*4f20*/  FMUL.FTZ R207, R207, UR6 ;  /* 0x00000006cfcf7c20 */ /* 0x000fe20008410000 */
[----:B------:R-:W-:Y:S01]  /*4f30*/  FMUL.FTZ R193, R193, UR6 ;  /* 0x00000006c1c17c20 */ /* 0x000fe20008410000 */
[C---:B------:R-:W-:Y:S01]  /*4f40*/  FMUL.FTZ R63, R76.reuse, R63 ;  /* 0x0000003f4c3f7220 */ /* 0x040fe20000410000 */
[----:B------:R-:W-:Y:S01]  /*4f50*/  FMUL.FTZ R185, R76, R185 ;  /* 0x000000b94cb97220 */ /* 0x000fe20000410000 */
[-CC-:B------:R-:W-:Y:S01]  /*4f60*/  FFMA.FTZ R192, R192, R45.reuse, R44.reuse ;  /* 0x0000002dc0c07223 */ /* 0x180fe2000001002c */
[----:B------:R-:W-:Y:S01]  /*4f70*/  FSEL R0, R207, RZ, P5 ;  /* 0x000000ffcf007208 */ /* 0x000fe20002800000 */
[-C--:B------:R-:W-:Y:S01]  /*4f80*/  FFMA.FTZ R62, R62, R45.reuse, R44 ;  /* 0x0000002d3e3e7223 */ /* 0x080fe2000001002c */
[----:B------:R-:W-:Y:S01]  /*4f90*/  LOP3.LUT P5, RZ, R65, 0xff, RZ, 0xc0, !PT ;  /* 0x000000ff41ff7812 */ /* 0x000fe200078ac0ff */
[----:B------:R-:W-:Y:S01]  /*4fa0*/  FMUL.FTZ R185, R185, UR6 ;  /* 0x00000006b9b97c20 */ /* 0x000fe20008410000 */
[----:B------:R-:W-:Y:S01]  /*4fb0*/  FMUL.FTZ R63, R63, UR6 ;  /* 0x000000063f3f7c20 */ /* 0x000fe20008410000 */
[----:B------:R-:W-:Y:S01]  /*4fc0*/  FADD.FTZ R205, R205, -R192 ;  /* 0x800000c0cdcd7221 */ /* 0x000fe20000010000 */
[----:B0-----:R-:W-:Y:S01]  /*4fd0*/  FSEL R34, R193, RZ, P5 ;  /* 0x000000ffc1227208 */ /* 0x001fe20002800000 */
[-C--:B------:R-:W-:Y:S01]  /*4fe0*/  FFMA.FTZ R60, R60, R45.reuse, R44 ;  /* 0x0000002d3c3c7223 */ /* 0x080fe2000001002c */
[----:B------:R-:W-:Y:S01]  /*4ff0*/  LOP3.LUT P4, RZ, R65, 0xff0000, RZ, 0xc0, !PT ;  /* 0x00ff000041ff7812 */ /* 0x000fe2000788c0ff */
[----:B------:R-:W-:Y:S01]  /*5000*/  FADD.FTZ R189, R189, -R62 ;  /* 0x8000003ebdbd7221 */ /* 0x000fe20000010000 */
[----:B------:R-:W-:Y:S01]  /*5010*/  LOP3.LUT P5, RZ, R64, 0xff0000, RZ, 0xc0, !PT ;  /* 0x00ff000040ff7812 */ /* 0x000fe200078ac0ff */
[----:B------:R-:W-:Y:S01]  /*5020*/  FFMA.FTZ R45, R61, R45, R44 ;  /* 0x0000002d3d2d7223 */ /* 0x000fe2000001002c */
[----:B------:R-:W-:Y:S01]  /*5030*/  ISETP.GE.U32.AND P1, PT, R2, RZ, PT ;  /* 0x000000ff0200720c */ /* 0x000fe20003f26070 */
[C---:B------:R-:W-:Y:S01]  /*5040*/  FMUL.FTZ R205, R76.reuse, R205 ;  /* 0x000000cd4ccd7220 */ /* 0x040fe20000410000 */
[----:B------:R-:W-:Y:S01]  /*5050*/  LOP3.LUT P6, RZ, R3, 0xff0000, RZ, 0xc0, !PT ;  /* 0x00ff000003ff7812 */ /* 0x000fe200078cc0ff */
[----:B------:R-:W-:Y:S01]  /*5060*/  FADD.FTZ R195, R195, -R60 ;  /* 0x8000003cc3c37221 */ /* 0x000fe20000010000 */
[----:B------:R-:W-:Y:S01]  /*5070*/  FSEL R35, R185, RZ, P4 ;  /* 0x000000ffb9237208 */ /* 0x000fe20002000000 */
[----:B------:R-:W-:Y:S01]  /*5080*/  FMUL.FTZ R189, R76, R189 ;  /* 0x000000bd4cbd7220 */ /* 0x000fe20000410000 */
[----:B------:R-:W-:Y:S01]  /*5090*/  FSEL R33, R63, RZ, P5 ;  /* 0x000000ff3f217208 */ /* 0x000fe20002800000 */
[----:B------:R-:W-:Y:S01]  /*50a0*/  FADD.FTZ R45, R180, -R45 ;  /* 0x8000002db42d7221 */ /* 0x000fe20000010000 */
[----:B------:R-:W-:Y:S01]  /*50b0*/  LOP3.LUT P4, RZ, R3, 0xff, RZ, 0xc0, !PT ;  /* 0x000000ff03ff7812 */ /* 0x000fe2000788c0ff */
[----:B------:R-:W-:Y:S01]  /*50c0*/  FMUL.FTZ R205, R205, UR6 ;  /* 0x00000006cdcd7c20 */ /* 0x000fe20008410000 */
[----:B------:R-:W-:Y:S01]  /*50d0*/  ISETP.GE.U32.AND.EX P1, PT, R3, 0x1000000, PT, P1 ;  /* 0x010000000300780c */ /* 0x000fe20003f26110 */
[----:B------:R-:W-:Y:S01]  /*50e0*/  FMUL.FTZ R195, R76, R195 ;  /* 0x000000c34cc37220 */ /* 0x000fe20000410000 */
[----:B------:R-:W-:Y:S01]  /*50f0*/  LOP3.LUT P5, RZ, R2, 0xff0000, RZ, 0xc0, !PT ;  /* 0x00ff000002ff7812 */ /* 0x000fe200078ac0ff */
[----:B------:R-:W-:Y:S01]  /*5100*/  FMUL.FTZ R189, R189, UR6 ;  /* 0x00000006bdbd7c20 */ /* 0x000fe20008410000 */
[----:B------:R-:W-:Y:S01]  /*5110*/  FSEL R31, R185, RZ, P6 ;  /* 0x000000ffb91f7208 */ /* 0x000fe20003000000 */
[----:B------:R-:W-:Y:S01]  /*5120*/  FMUL.FTZ R45, R76, R45 ;  /* 0x0000002d4c2d7220 */ /* 0x000fe20000410000 */
[----:B------:R-:W-:Y:S01]  /*5130*/  LOP3.LUT P6, RZ, R65, 0xff00, RZ, 0xc0, !PT ;  /* 0x0000ff0041ff7812 */ /* 0x000fe200078cc0ff */
[----:B------:R-:W-:Y:S01]  /*5140*/  FMUL.FTZ R195, R195, UR6 ;  /* 0x00000006c3c37c20 */ /* 0x000fe20008410000 */
        /* <DEDUP_REMOVED lines=8> */
[----:B------:R-:W-:-:S02]  /*51d0*/  F2FP.BF16.F32.PACK_AB R35, R0, R35 ;  /* 0x000000230023723e */ /* 0x000fc400000010ff */
[C---:B------:R-:W-:Y:S02]  /*51e0*/  LOP3.LUT P6, RZ, R64.reuse, 0xff00, RZ, 0xc0, !PT ;  /* 0x0000ff0040ff7812 */ /* 0x040fe400078cc0ff */
[----:B------:R-:W-:Y:S02]  /*51f0*/  FSEL R205, R205, RZ, P1 ;  /* 0x000000ffcdcd7208 */ /* 0x000fe40000800000 */
[C---:B------:R-:W-:Y:S02]  /*5200*/  FSEL R0, R189.reuse, RZ, P4 ;  /* 0x000000ffbd007208 */ /* 0x040fe40002000000 */
[----:B------:R-:W-:Y:S02]  /*5210*/  FSEL R38, R189, RZ, P5 ;  /* 0x000000ffbd267208 */ /* 0x000fe40002800000 */
[----:B------:R-:W-:Y:S02]  /*5220*/  LOP3.LUT P1, RZ, R64, 0xff, RZ, 0xc0, !PT ;  /* 0x000000ff40ff7812 */ /* 0x000fe4000782c0ff */
[----:B------:R-:W-:-:S02]  /*5230*/  LOP3.LUT P4, RZ, R2, 0xff00, RZ, 0xc0, !PT ;  /* 0x0000ff0002ff7812 */ /* 0x000fc4000788c0ff */
[----:B------:R-:W-:Y:S02]  /*5240*/  LOP3.LUT P5, RZ, R2, 0xff, RZ, 0xc0, !PT ;  /* 0x000000ff02ff7812 */ /* 0x000fe400078ac0ff */
[----:B------:R-:W-:Y:S02]  /*5250*/  F2FP.BF16.F32.PACK_AB R34, R39, R34 ;  /* 0x000000222722723e */ /* 0x000fe400000010ff */
        /* <DEDUP_REMOVED lines=8> */
[----:B------:R-:W-:Y:S02]  /*52e0*/  F2FP.BF16.F32.PACK_AB R28, R195, R28 ;  /* 0x0000001cc31c723e */ /* 0x000fe400000010ff */
[----:B------:R-:W-:Y:S01]  /*52f0*/  F2FP.BF16.F32.PACK_AB R32, R39, R32 ;  /* 0x000000202720723e */ /* 0x000fe200000010ff */
[----:B------:R-:W-:Y:S06]  /*5300*/  BRA `(.L_x_873) ;  /* 0x0000000c00687947 */ /* 0x000fec0003800000 */
.L_x_870:
        /* <DEDUP_REMOVED lines=8> */
[-C--:B------:R-:W-:Y:S01]  /*5390*/  FFMA.FTZ R185, R185, R45.reuse, R44 ;  /* 0x0000002db9b97223 */ /* 0x080fe2000001002c */
[----:B------:R-:W-:Y:S01]  /*53a0*/  FADD.FTZ R198, R207, -R198 ;  /* 0x800000c6cfc67221 */ /* 0x000fe20000010000 */
[----:B------:R-:W-:Y:S01]  /*53b0*/  FFMA.FTZ R45, R61, R45, R44 ;  /* 0x0000002d3d2d7223 */ /* 0x000fe2000001002c */
[----:B------:R-:W-:Y:S01]  /*53c0*/  ISETP.GE.U32.AND P1, PT, R64, RZ, PT ;  /* 0x000000ff4000720c */ /* 0x000fe20003f26070 */
[----:B------:R-:W-:Y:S01]  /*53d0*/  FADD.FTZ R185, R196, -R185 ;  /* 0x800000b9c4b97221 */ /* 0x000fe20000010000 */
[----:B0-----:R-:W-:Y:S01]  /*53e0*/  FFMA.FTZ R27, R76, R198, R19 ;  /* 0x000000c64c1b7223 */ /* 0x001fe20000010013 */
[----:B------:R-:W-:Y:S01]  /*53f0*/  FADD.FTZ R45, R180, -R45 ;  /* 0x8000002db42d7221 */ /* 0x000fe20000010000 */
[----:B------:R-:W-:Y:S01]  /*5400*/  FADD.FTZ R63, R190, -R63 ;  /* 0x8000003fbe3f7221 */ /* 0x000fe20000010000 */
[C---:B------:R-:W-:Y:S01]  /*5410*/  FFMA.FTZ R26, R76.reuse, R185, R18 ;  /* 0x000000b94c1a7223 */ /* 0x040fe20000010012 */
[----:B------:R-:W-:Y:S01]  /*5420*/  FMUL.FTZ R33, R27, UR6 ;  /* 0x000000061b217c20 */ /* 0x000fe20008410000 */
[C---:B------:R-:W-:Y:S01]  /*5430*/  FFMA.FTZ R20, R76.reuse, R45, R12 ;  /* 0x0000002d4c147223 */ /* 0x040fe2000001000c */
[----:B------:R-:W-:Y:S01]  /*5440*/  ISETP.GE.U32.AND.EX P1, PT, R65, 0x1000000, PT, P1 ;  /* 0x010000004100780c */ /* 0x000fe20003f26110 */
[----:B------:R-:W-:Y:S01]  /*5450*/  FADD.FTZ R192, R205, -R192 ;  /* 0x800000c0cdc07221 */ /* 0x000fe20000010000 */
[----:B------:R-:W-:Y:S01]  /*5460*/  FFMA.FTZ R22, R76, R63, R14 ;  /* 0x0000003f4c167223 */ /* 0x000fe2000001000e */
[----:B------:R-:W-:Y:S01]  /*5470*/  FADD.FTZ R60, R195, -R60 ;  /* 0x8000003cc33c7221 */ /* 0x000fe20000010000 */
[----:B------:R-:W-:Y:S01]  /*5480*/  FADD.FTZ R62, R189, -R62 ;  /* 0x8000003ebd3e7221 */ /* 0x000fe20000010000 */
[----:B------:R-:W-:Y:S01]  /*5490*/  FADD.FTZ R193, R194, -R193 ;  /* 0x800000c1c2c17221 */ /* 0x000fe20000010000 */
[----:B------:R-:W-:Y:S01]  /*54a0*/  FMUL.FTZ R32, R26, UR6 ;  /* 0x000000061a207c20 */ /* 0x000fe20008410000 */
[----:B------:R-:W-:Y:S01]  /*54b0*/  FMUL.FTZ R0, R20, UR6 ;  /* 0x0000000614007c20 */ /* 0x000fe20008410000 */
[----:B------:R-:W-:Y:S01]  /*54c0*/  FSEL R43, R33, RZ, P1 ;  /* 0x000000ff212b7208 */ /* 0x000fe20000800000 */
[----:B------:R-:W-:Y:S01]  /*54d0*/  FFMA.FTZ R25, R76, R192, R17 ;  /* 0x000000c04c197223 */ /* 0x000fe20000010011 */
[----:B------:R-:W-:Y:S01]  /*54e0*/  LOP3.LUT P5, RZ, R65, 0xff0000, RZ, 0xc0, !PT ;  /* 0x00ff000041ff7812 */ /* 0x000fe200078ac0ff */
[----:B------:R-:W-:Y:S01]  /*54f0*/  FMUL.FTZ R33, R22, UR6 ;  /* 0x0000000616217c20 */ /* 0x000fe20008410000 */
[----:B------:R-:W-:Y:S01]  /*5500*/  LOP3.LUT P4, RZ, R64, 0xff, RZ, 0xc0, !PT ;  /* 0x000000ff40ff7812 */ /* 0x000fe2000788c0ff */
[C---:B------:R-:W-:Y:S01]  /*5510*/  FFMA.FTZ R21, R76.reuse, R60, R13 ;  /* 0x0000003c4c157223 */ /* 0x040fe2000001000d */
[C---:B------:R-:W-:Y:S01]  /*5520*/  FFMA.FTZ R23, R76.reuse, R62, R15 ;  /* 0x0000003e4c177223 */ /* 0x040fe2000001000f */
[----:B------:R-:W-:Y:S01]  /*5530*/  FFMA.FTZ R24, R76, R193, R16 ;  /* 0x000000c14c187223 */ /* 0x000fe20000010010 */
        /* <DEDUP_REMOVED lines=21> */
.L_x_876:
        /* <DEDUP_REMOVED lines=11> */
[----:B------:R-:W-:Y:S01]  /*5740*/  FFMA.FTZ R45, R61, R45, R44 ;  /* 0x0000002d3d2d7223 */ /* 0x000fe2000001002c */
[C---:B------:R-:W-:Y:S01]  /*5750*/  FFMA.FTZ R193, R76.reuse, R193, R16 ;  /* 0x000000c14cc17223 */ /* 0x040fe20000010010 */
[C---:B------:R-:W-:Y:S01]  /*5760*/  FFMA.FTZ R192, R76.reuse, R192, R17 ;  /* 0x000000c04cc07223 */ /* 0x040fe20000010011 */
[C---:B------:R-:W-:Y:S01]  /*5770*/  FFMA.FTZ R185, R76.reuse, R185, R18 ;  /* 0x000000b94cb97223 */ /* 0x040fe20000010012 */
[----:B------:R-:W-:Y:S01]  /*5780*/  FFMA.FTZ R198, R76, R198, R19 ;  /* 0x000000c64cc67223 */ /* 0x000fe20000010013 */
[----:B------:R-:W-:Y:S01]  /*5790*/  FADD.FTZ R60, R195, -R60 ;  /* 0x8000003cc33c7221 */ /* 0x000fe20000010000 */
[----:B------:R-:W-:Y:S01]  /*57a0*/  FADD.FTZ R63, R190, -R63 ;  /* 0x8000003fbe3f7221 */ /* 0x000fe20000010000 */
[----:B------:R-:W-:Y:S01]  /*57b0*/  FADD.FTZ R62, R189, -R62 ;  /* 0x8000003ebd3e7221 */ /* 0x000fe20000010000 */
[----:B------:R-:W-:Y:S01]  /*57c0*/  FADD.FTZ R45, R180, -R45 ;  /* 0x8000002db42d7221 */ /* 0x000fe20000010000 */
[----:B------:R-:W-:Y:S01]  /*57d0*/  ISETP.GE.U32.AND P1, PT, R64, RZ, PT ;  /* 0x000000ff4000720c */ /* 0x000fe20003f26070 */
[----:B------:R-:W-:Y:S01]  /*57e0*/  FMUL.FTZ R198, R198, UR6 ;  /* 0x00000006c6c67c20 */ /* 0x000fe20008410000 */
[----:B------:R-:W-:Y:S01]  /*57f0*/  FMUL.FTZ R185, R185, UR6 ;  /* 0x00000006b9b97c20 */ /* 0x000fe20008410000 */
[----:B------:R-:W-:Y:S01]  /*5800*/  FMUL.FTZ R193, R193, UR6 ;  /* 0x00000006c1c17c20 */ /* 0x000fe20008410000 */
[----:B------:R-:W-:Y:S01]  /*5810*/  FMUL.FTZ R192, R192, UR6 ;  /* 0x00000006c0c07c20 */ /* 0x000fe20008410000 */
[C---:B------:R-:W-:Y:S01]  /*5820*/  FFMA.FTZ R60, R76.reuse, R60, R13 ;  /* 0x0000003c4c3c7223 */ /* 0x040fe2000001000d */
[C---:B------:R-:W-:Y:S01]  /*5830*/  FFMA.FTZ R63, R76.reuse, R63, R14 ;  /* 0x0000003f4c3f7223 */ /* 0x040fe2000001000e */
[C---:B------:R-:W-:Y:S01]  /*5840*/  FFMA.FTZ R62, R76.reuse, R62, R15 ;  /* 0x0000003e4c3e7223 */ /* 0x040fe2000001000f */
[----:B------:R-:W-:Y:S01]  /*5850*/  FFMA.FTZ R45, R76, R45, R12 ;  /* 0x0000002d4c2d7223 */ /* 0x000fe2000001000c */
[C---:B------:R-:W-:Y:S01]  /*5860*/  LOP3.LUT P4, RZ, R65.reuse, 0xff0000, RZ, 0xc0, !PT ;  /* 0x00ff000041ff7812 */ /* 0x040fe2000788c0ff */
[----:B------:R-:W-:Y:S01]  /*5870*/  FMUL.FTZ R60, R60, UR6 ;  /* 0x000000063c3c7c20 */ /* 0x000fe20008410000 */
[----:B------:R-:W-:Y:S01]  /*5880*/  LOP3.LUT P5, RZ, R65, 0xff, RZ, 0xc0, !PT ;  /* 0x000000ff41ff7812 */ /* 0x000fe200078ac0ff */
[----:B------:R-:W-:Y:S01]  /*5890*/  FMUL.FTZ R63, R63, UR6 ;  /* 0x000000063f3f7c20 */ /* 0x000fe20008410000 */
[C---:B------:R-:W-:Y:S01]  /*58a0*/  ISETP.GE.U32.AND.EX P1, PT, R65.reuse, 0x1000000, PT, P1 ;  /* 0x010000004100780c */ /* 0x040fe20003f26110 */
[----:B------:R-:W-:Y:S01]  /*58b0*/  FMUL.FTZ R62, R62, UR6 ;  /* 0x000000063e3e7c20 */ /* 0x000fe20008410000 */
[----:B------:R-:W-:Y:S01]  /*58c0*/  LOP3.LUT P6, RZ, R65, 0xff00, RZ, 0xc0, !PT ;  /* 0x0000ff0041ff7812 */ /* 0x000fe200078cc0ff */
[----:B------:R-:W-:Y:S01]  /*58d0*/  FMUL.FTZ R45, R45, UR6 ;  /* 0x000000062d2d7c20 */ /* 0x000fe20008410000 */
[----:B------:R-:W-:-:S02]  /*58e0*/  FSEL R198, R198, RZ, P1 ;  /* 0x000000ffc6c67208 */ /* 0x000fc40000800000 */
[----:B0-----:R-:W-:Y:S02]  /*58f0*/  FSEL R35, R185, RZ, P4 ;  /* 0x000000ffb9237208 */ /* 0x001fe40002000000 */
[----:B------:R-:W-:Y:S02]  /*5900*/  FSEL R34, R193, RZ, P5 ;  /* 0x000000ffc1227208 */ /* 0x000fe40002800000 */
[----:B------:R-:W-:Y:S02]  /*5910*/  FSEL R41, R192, RZ, P6 ;  /* 0x000000ffc0297208 */ /* 0x000fe40003000000 */
[C---:B------:R-:W-:Y:S02]  /*5920*/  LOP3.LUT P1, RZ, R64.reuse, 0xff0000, RZ, 0xc0, !PT ;  /* 0x00ff000040ff7812 */ /* 0x040fe4000782c0ff */
[C---:B------:R-:W-:Y:S02]  /*5930*/  LOP3.LUT P4, RZ, R64.reuse, 0xff000000, RZ, 0xc0, !PT ;  /* 0xff00000040ff7812 */ /* 0x040fe4000788c0ff */
[----:B------:R-:W-:-:S02]  /*5940*/  LOP3.LUT P5, RZ, R64, 0xff00, RZ, 0xc0, !PT ;  /* 0x0000ff0040ff7812 */ /* 0x000fc400078ac0ff */
[----:B------:R-:W-:Y:S02]  /*5950*/  LOP3.LUT P6, RZ, R64, 0xff, RZ, 0xc0, !PT ;  /* 0x000000ff40ff7812 */ /* 0x000fe400078cc0ff */
[----:B------:R-:W-:Y:S02]  /*5960*/  FSEL R33, R63, RZ, P1 ;  /* 0x000000ff3f217208 */ /* 0x000fe40000800000 */
        /* <DEDUP_REMOVED lines=8> */
.L_x_875:
        /* <DEDUP_REMOVED lines=8> */
[----:B0-----:R-:W-:Y:S01]  /*5a70*/  FADD.FTZ R27, R207, -R198 ;  /* 0x800000c6cf1b7221 */ /* 0x001fe20000010000 */
[----:B------:R-:W-:Y:S01]  /*5a80*/  FFMA.FTZ R45, R61, R45, R44 ;  /* 0x0000002d3d2d7223 */ /* 0x000fe2000001002c */
[----:B------:R-:W-:Y:S01]  /*5a90*/  ISETP.GE.U32.AND P1, PT, R64, RZ, PT ;  /* 0x000000ff4000720c */ /* 0x000fe20003f26070 */
[----:B------:R-:W-:Y:S01]  /*5aa0*/  FADD.FTZ R185, R196, -R185 ;  /* 0x800000b9c4b97221 */ /* 0x000fe20000010000 */
[----:B------:R-:W-:Y:S01]  /*5ab0*/  FMUL.FTZ R27, R76, R27 ;  /* 0x0000001b4c1b7220 */ /* 0x000fe20000410000 */
[----:B------:R-:W-:Y:S01]  /*5ac0*/  FADD.FTZ R45, R180, -R45 ;  /* 0x8000002db42d7221 */ /* 0x000fe20000010000 */
[----:B------:R-:W-:Y:S01]  /*5ad0*/  FADD.FTZ R63, R190, -R63 ;  /* 0x8000003fbe3f7221 */ /* 0x000fe20000010000 */
[C---:B------:R-:W-:Y:S01]  /*5ae0*/  FMUL.FTZ R26, R76.reuse, R185 ;  /* 0x000000b94c1a7220 */ /* 0x040fe20000410000 */
[----:B------:R-:W-:Y:S01]  /*5af0*/  FMUL.FTZ R33, R27, UR6 ;  /* 0x000000061b217c20 */ /* 0x000fe20008410000 */
[C---:B------:R-:W-:Y:S01]  /*5b00*/  FMUL.FTZ R20, R76.reuse, R45 ;  /* 0x0000002d4c147220 */ /* 0x040fe20000410000 */
[----:B------:R-:W-:Y:S01]  /*5b10*/  ISETP.GE.U32.AND.EX P1, PT, R65, 0x1000000, PT, P1 ;  /* 0x010000004100780c */ /* 0x000fe20003f26110 */
[----:B------:R-:W-:Y:S01]  /*5b20*/  FADD.FTZ R25, R205, -R192 ;  /* 0x800000c0cd197221 */ /* 0x000fe20000010000 */
[----:B------:R-:W-:Y:S01]  /*5b30*/  FMUL.FTZ R22, R76, R63 ;  /* 0x0000003f4c167220 */ /* 0x000fe20000410000 */
[----:B------:R-:W-:Y:S01]  /*5b40*/  FADD.FTZ R21, R195, -R60 ;  /* 0x8000003cc3157221 */ /* 0x000fe20000010000 */
[----:B------:R-:W-:Y:S01]  /*5b50*/  FADD.FTZ R23, R189, -R62 ;  /* 0x8000003ebd177221 */ /* 0x000fe20000010000 */
[----:B------:R-:W-:Y:S01]  /*5b60*/  FADD.FTZ R193, R194, -R193 ;  /* 0x800000c1c2c17221 */ /* 0x000fe20000010000 */
[----:B------:R-:W-:Y:S01]  /*5b70*/  FMUL.FTZ R32, R26, UR6 ;  /* 0x000000061a207c20 */ /* 0x000fe20008410000 */
[----:B------:R-:W-:Y:S01]  /*5b80*/  FMUL.FTZ R0, R20, UR6 ;  /* 0x0000000614007c20 */ /* 0x000fe20008410000 */
[----:B------:R-:W-:Y:S01]  /*5b90*/  FSEL R43, R33, RZ, P1 ;  /* 0x000000ff212b7208 */ /* 0x000fe20000800000 */
[----:B------:R-:W-:Y:S01]  /*5ba0*/  FMUL.FTZ R25, R76, R25 ;  /* 0x000000194c197220 */ /* 0x000fe20000410000 */
[----:B------:R-:W-:Y:S01]  /*5bb0*/  LOP3.LUT P5, RZ, R65, 0xff0000, RZ, 0xc0, !PT ;  /* 0x00ff000041ff7812 */ /* 0x000fe200078ac0ff */
[----:B------:R-:W-:Y:S01]  /*5bc0*/  FMUL.FTZ R33, R22, UR6 ;  /* 0x0000000616217c20 */ /* 0x000fe20008410000 */
[----:B------:R-:W-:Y:S01]  /*5bd0*/  LOP3.LUT P4, RZ, R64, 0xff, RZ, 0xc0, !PT ;  /* 0x000000ff40ff7812 */ /* 0x000fe2000788c0ff */
[C---:B------:R-:W-:Y:S01]  /*5be0*/  FMUL.FTZ R21, R76.reuse, R21 ;  /* 0x000000154c157220 */ /* 0x040fe20000410000 */
[C---:B------:R-:W-:Y:S01]  /*5bf0*/  FMUL.FTZ R23, R76.reuse, R23 ;  /* 0x000000174c177220 */ /* 0x040fe20000410000 */
[----:B------:R-:W-:Y:S01]  /*5c00*/  FMUL.FTZ R24, R76, R193 ;  /* 0x000000c14c187220 */ /* 0x000fe20000410000 */
        /* <DEDUP_REMOVED lines=21> */
.L_x_877:
        /* <DEDUP_REMOVED lines=25> */
[C---:B------:R-:W-:Y:S01]  /*5ef0*/  FMUL.FTZ R195, R76.reuse, R195 ;  /* 0x000000c34cc37220 */ /* 0x040fe20000410000 */
[C---:B------:R-:W-:Y:S01]  /*5f00*/  FMUL.FTZ R63, R76.reuse, R63 ;  /* 0x0000003f4c3f7220 */ /* 0x040fe20000410000 */
[C---:B------:R-:W-:Y:S01]  /*5f10*/  FMUL.FTZ R189, R76.reuse, R189 ;  /* 0x000000bd4cbd7220 */ /* 0x040fe20000410000 */
[----:B------:R-:W-:Y:S01]  /*5f20*/  FMUL.FTZ R45, R76, R45 ;  /* 0x0000002d4c2d7220 */ /* 0x000fe20000410000 */
[----:B------:R-:W-:Y:S01]  /*5f30*/  LOP3.LUT P4, RZ, R65, 0xff0000, RZ, 0xc0, !PT ;  /* 0x00ff000041ff7812 */ /* 0x000fe2000788c0ff */
[----:B------:R-:W-:Y:S01]  /*5f40*/  FMUL.FTZ R195, R195, UR6 ;  /* 0x00000006c3c37c20 */ /* 0x000fe20008410000 */
[----:B------:R-:W-:Y:S01]  /*5f50*/  LOP3.LUT P5, RZ, R65, 0xff, RZ, 0xc0, !PT ;  /* 0x000000ff41ff7812 */ /* 0x000fe200078ac0ff */
[----:B------:R-:W-:Y:S01]  /*5f60*/  FMUL.FTZ R63, R63, UR6 ;  /* 0x000000063f3f7c20 */ /* 0x000fe20008410000 */
[----:B------:R-:W-:Y:S01]  /*5f70*/  ISETP.GE.U32.AND.EX P1, PT, R65, 0x1000000, PT, P1 ;  /* 0x010000004100780c */ /* 0x000fe20003f26110 */
[----:B------:R-:W-:Y:S01]  /*5f80*/  FMUL.FTZ R189, R189, UR6 ;  /* 0x00000006bdbd7c20 */ /* 0x000fe20008410000 */
[----:B------:R-:W-:Y:S01]  /*5f90*/  LOP3.LUT P6, RZ, R65, 0xff00, RZ, 0xc0, !PT ;  /* 0x0000ff0041ff7812 */ /* 0x000fe200078cc0ff */
[----:B------:R-:W-:Y:S01]  /*5fa0*/  FMUL.FTZ R45, R45, UR6 ;  /* 0x000000062d2d7c20 */ /* 0x000fe20008410000 */
[----:B0-----:R-:W-:-:S02]  /*5fb0*/  FSEL R38, R207, RZ, P1 ;  /* 0x000000ffcf267208 */ /* 0x001fc40000800000 */
[----:B------:R-:W-:Y:S02]  /*5fc0*/  FSEL R35, R185, RZ, P4 ;  /* 0x000000ffb9237208 */ /* 0x000fe40002000000 */
        /* <DEDUP_REMOVED lines=13> */
[----:B------:R-:W-:-:S07]  /*60a0*/  F2FP.BF16.F32.PACK_AB R32, R195, R32 ;  /* 0x00000020c320723e */ /* 0x000fce00000010ff */
.L_x_873:
        /* <DEDUP_REMOVED lines=75> */
.L_x_859:
        /* <DEDUP_REMOVED lines=29> */
.L_x_879:
        /* <DEDUP_REMOVED lines=13> */
.L_x_2821:


//--------------------- .text._ZN10layer_norm22ln_bwd_finalize_kernelINS_22Kernel_traits_finalizeILj4096E13__nv_bfloat16S2_fS2_fjLb0ELj1024ELj4ENS_18Kernel_traits_baseILj4096ES2_S2_fS2_fjLj1024EEEEELb0ELb0EEEvNS_9BwdParamsE --------------------------
	.section	.text._ZN10layer_norm22ln_bwd_finalize_kernelINS_22Kernel_traits_finalizeILj4096E13__nv_bfloat16S2_fS2_fjLb0ELj1024ELj4ENS_18Kernel_traits_baseILj4096ES2_S2_fS2_fjLj1024EEEEELb0ELb0EEEvNS_9BwdParamsE,"ax",@progbits
	.align	128
        .global         _ZN10layer_norm22ln_bwd_finalize_kernelINS_22Kernel_traits_finalizeILj4096E13__nv_bfloat16S2_fS2_fjLb0ELj1024ELj4ENS_18Kernel_traits_baseILj4096ES2_S2_fS2_fjLj1024EEEEELb0ELb0EEEvNS_9BwdParamsE
        .type           _ZN10layer_norm22ln_bwd_finalize_kernelINS_22Kernel_traits_finalizeILj4096E13__nv_bfloat16S2_fS2_fjLb0ELj1024ELj4ENS_18Kernel_traits_baseILj4096ES2_S2_fS2_fjLj1024EEEEELb0ELb0EEEvNS_9BwdParamsE,@function
        .size           _ZN10layer_norm22ln_bwd_finalize_kernelINS_22Kernel_traits_finalizeILj4096E13__nv_bfloat16S2_fS2_fjLb0ELj1024ELj4ENS_18Kernel_traits_baseILj4096ES2_S2_fS2_fjLj1024EEEEELb0ELb0EEEvNS_9BwdParamsE,(.L_x_2822 - _ZN10layer_norm22ln_bwd_finalize_kernelINS_22Kernel_traits_finalizeILj4096E13__nv_bfloat16S2_fS2_fjLb0ELj1024ELj4ENS_18Kernel_traits_baseILj4096ES2_S2_fS2_fjLj1024EEEEELb0ELb0EEEvNS_9BwdParamsE)
        .other          _ZN10layer_norm22ln_bwd_finalize_kernelINS_22Kernel_traits_finalizeILj4096E13__nv_bfloat16S2_fS2_fjLb0ELj1024ELj4ENS_18Kernel_traits_baseILj4096ES2_S2_fS2_fjLj1024EEEEELb0ELb0EEEvNS_9BwdParamsE,@"STO_CUDA_ENTRY STV_DEFAULT"
_ZN10layer_norm22ln_bwd_finalize_kernelINS_22Kernel_traits_finalizeILj4096E13__nv_bfloat16S2_fS2_fjLb0ELj1024ELj4ENS_18Kernel_traits_baseILj4096ES2_S2_fS2_fjLj1024EEEEELb0ELb0EEEvNS_9BwdParamsE:
.text._ZN10layer_norm22ln_bwd_finalize_kernelINS_22Kernel_traits_finalizeILj4096E13__nv_bfloat16S2_fS2_fjLb0ELj1024ELj4ENS_18Kernel_traits_baseILj4096ES2_S2_fS2_fjLj1024EEEEELb0ELb0EEEvNS_9BwdParamsE:
        /* <DEDUP_REMOVED lines=82> */
.L_x_884:
        /* <DEDUP_REMOVED lines=118> */
.L_x_883:
[----:B------:R-:W-:Y:S05]  /*0c80*/  BSYNC.RECONVERGENT B1 ;  /* 0x0000000000017941 */ /* 0x000fea0003800200 */
.L_x_882:
        /* <DEDUP_REMOVED lines=75> */
.L_x_886:
[----:B------:R-:W-:Y:S05]  /*1140*/  BSYNC.RECONVERGENT B1 ;  /* 0x0000000000017941 */ /* 0x000fea0003800200 */
.L_x_885:
        /* <DEDUP_REMOVED lines=37> */
.L_x_888:
[----:B------:R-:W-:Y:S05]  /*13a0*/  BSYNC.RECONVERGENT B1 ;  /* 0x0000000000017941 */ /* 0x000fea0003800200 */
.L_x_887:
[----:B------:R-:W-:Y:S05]  /*13b0*/  @!P1 BRA `(.L_x_881) ;  /* 0x0000000000409947 */ /* 0x000fea0003800000 */
[----:B------:R-:W0:Y:S01]  /*13c0*/  LDC.64 R10, c[0x0][0x440] ;  /* 0x00011000ff0a7b82 */ /* 0x000e220000000a00 */
[----:B------:R-:W-:Y:S01]  /*13d0*/  IMAD R59, R0, R56, R59 ;  /* 0x00000038003b7224 */ /* 0x000fe200078e023b */
[----:B------:R-:W-:Y:S02]  /*13e0*/  LOP3.LUT R8, R8, 0x1f, RZ, 0xc0, !PT ;  /* 0x0000001f08087812 */ /* 0x000fe400078ec0ff */
[----:B------:R-:W-:Y:S02]  /*13f0*/  IADD3 R9, PT, PT, -R9, RZ, RZ ;  /* 0x000000ff09097210 */ /* 0x000fe40007ffe1ff */
[----:B------:R-:W-:Y:S02]  /*1400*/  IADD3 R59, PT, PT, R8, R59, RZ ;  /* 0x0000003b083b7210 */ /* 0x000fe40007ffe0ff */
[----:B------:R-:W1:Y:S05]  /*1410*/  LDC.64 R12, c[0x0][0x448] ;  /* 0x00011200ff0c7b82 */ /* 0x000e6a0000000a00 */
.L_x_889:
        /* <DEDUP_REMOVED lines=10> */
.L_x_881:
[----:B------:R-:W-:Y:S05]  /*14c0*/  BSYNC.RECONVERGENT B0 ;  /* 0x0000000000007941 */ /* 0x000fea0003800200 */
.L_x_880:
        /* <DEDUP_REMOVED lines=59> */
.L_x_890:
        /* <DEDUP_REMOVED lines=16> */
.L_x_2822:


//--------------------- .text._ZN10layer_norm40ln_parallel_residual_bwd_finalize_kernelINS_22Kernel_traits_finalizeILj4096E13__nv_bfloat16S2_fS2_fjLb0ELj1024ELj4ENS_18Kernel_traits_baseILj4096ES2_S2_fS2_fjLj1024EEEEELb0EEEvNS_9BwdParamsE --------------------------
	.section	.text._ZN10layer_norm40ln_parallel_residual_bwd_finalize_kernelINS_22Kernel_traits_finalizeILj4096E13__nv_bfloat16S2_fS2_fjLb0ELj1024ELj4ENS_18Kernel_traits_baseILj4096ES2_S2_fS2_fjLj1024EEEEELb0EEEvNS_9BwdParamsE,"ax",@progbits
	.align	128
        .global         _ZN10layer_norm40ln_parallel_residual_bwd_finalize_kernelINS_22Kernel_traits_finalizeILj4096E13__nv_bfloat16S2_fS2_fjLb0ELj1024ELj4ENS_18Kernel_traits_baseILj4096ES2_S2_fS2_fjLj1024EEEEELb0EEEvNS_9BwdParamsE
        .type           _ZN10layer_norm40ln_parallel_residual_bwd_finalize_kernelINS_22Kernel_traits_finalizeILj4096E13__nv_bfloat16S2_fS2_fjLb0ELj1024ELj4ENS_18Kernel_traits_baseILj4096ES2_S2_fS2_fjLj1024EEEEELb0EEEvNS_9BwdParamsE,@function
        .size           _ZN10layer_norm40ln_parallel_residual_bwd_finalize_kernelINS_22Kernel_traits_finalizeILj4096E13__nv_bfloat16S2_fS2_fjLb0ELj1024ELj4ENS_18Kernel_traits_baseILj4096ES2_S2_fS2_fjLj1024EEEEELb0EEEvNS_9BwdParamsE,(.L_x_2823 - _ZN10layer_norm40ln_parallel_residual_bwd_finalize_kernelINS_22Kernel_traits_finalizeILj4096E13__nv_bfloat16S2_fS2_fjLb0ELj1024ELj4ENS_18Kernel_traits_baseILj4096ES2_S2_fS2_fjLj1024EEEEELb0EEEvNS_9BwdParamsE)
        .other          _ZN10layer_norm40ln_parallel_residual_bwd_finalize_kernelINS_22Kernel_traits_finalizeILj4096E13__nv_bfloat16S2_fS2_fjLb0ELj1024ELj4ENS_18Kernel_traits_baseILj4096ES2_S2_fS2_fjLj1024EEEEELb0EEEvNS_9BwdParamsE,@"STO_CUDA_ENTRY STV_DEFAULT"
_ZN10layer_norm40ln_parallel_residual_bwd_finalize_kernelINS_22Kernel_traits_finalizeILj4096E13__nv_bfloat16S2_fS2_fjLb0ELj1024ELj4ENS_18Kernel_traits_baseILj4096ES2_S2_fS2_fjLj1024EEEEELb0EEEvNS_9BwdParamsE:
.text._ZN10layer_norm40ln_parallel_residual_bwd_finalize_kernelINS_22Kernel_traits_finalizeILj4096E13__nv_bfloat16S2_fS2_fjLb0ELj1024ELj4ENS_18Kernel_traits_baseILj4096ES2_S2_fS2_fjLj1024EEEEELb0EEEvNS_9BwdParamsE:
        /* <DEDUP_REMOVED lines=60> */
.L_x_895:
        /* <DEDUP_REMOVED lines=112> */
.L_x_894:
[----:B------:R-:W-:Y:S05]  /*0ac0*/  BSYNC.RECONVERGENT B1 ;  /* 0x0000000000017941 */ /* 0x000fea0003800200 */
.L_x_893:
        /* <DEDUP_REMOVED lines=65> */
.L_x_897:
[----:B------:R-:W-:Y:S05]  /*0ee0*/  BSYNC.RECONVERGENT B1 ;  /* 0x0000000000017941 */ /* 0x000fea0003800200 */
.L_x_896:
        /* <DEDUP_REMOVED lines=36> */
.L_x_899:
[----:B------:R-:W-:Y:S05]  /*1130*/  BSYNC.RECONVERGENT B1 ;  /* 0x0000000000017941 */ /* 0x000fea0003800200 */
.L_x_898:
        /* <DEDUP_REMOVED lines=18> */
.L_x_892:
[----:B------:R-:W-:Y:S05]  /*1260*/  BSYNC.RECONVERGENT B0 ;  /* 0x0000000000007941 */ /* 0x000fea0003800200 */
.L_x_891:
        /* <DEDUP_REMOVED lines=94> */
.L_x_900:
        /* <DEDUP_REMOVED lines=11> */
.L_x_2823:


//--------------------- .text._ZN10layer_norm31ln_parallel_residual_bwd_kernelINS_13Kernel_traitsI13__nv_bfloat16S2_fS2_fjLj4096ELj1ELj1ELj8ELj16ENS_18Kernel_traits_baseILj4096ES2_S2_fS2_fjLj256EEEEELb1ELb1ELb0EEEvNS_9BwdParamsE --------------------------
	.section	.text._ZN10layer_norm31ln_parallel_residual_bwd_kernelINS_13Kernel_traitsI13__nv_bfloat16S2_fS2_fjLj4096ELj1ELj1ELj8ELj16ENS_18Kernel_traits_baseILj4096ES2_S2_fS2_fjLj256EEEEELb1ELb1ELb0EEEvNS_9BwdParamsE,"ax",@progbits
	.align	128
        .global         _ZN10layer_norm31ln_parallel_residual_bwd_kernelINS_13Kernel_traitsI13__nv_bfloat16S2_fS2_fjLj4096ELj1ELj1ELj8ELj16ENS_18Kernel_traits_baseILj4096ES2_S2_fS2_fjLj256EEEEELb1ELb1ELb0EEEvNS_9BwdParamsE
        .type           _ZN10layer_norm31ln_parallel_residual_bwd_kernelINS_13Kernel_traitsI13__nv_bfloat16S2_fS2_fjLj4096ELj1ELj1ELj8ELj16ENS_18Kernel_traits_baseILj4096ES2_S2_fS2_fjLj256EEEEELb1ELb1ELb0EEEvNS_9BwdParamsE,@function
        .size           _ZN10layer_norm31ln_parallel_residual_bwd_kernelINS_13Kernel_traitsI13__nv_bfloat16S2_fS2_fjLj4096ELj1ELj1ELj8ELj16ENS_18Kernel_traits_baseILj4096ES2_S2_fS2_fjLj256EEEEELb1ELb1ELb0EEEvNS_9BwdParamsE,(.L_x_2824 - _ZN10layer_norm31ln_parallel_residual_bwd_kernelINS_13Kernel_traitsI13__nv_bfloat16S2_fS2_fjLj4096ELj1ELj1ELj8ELj16ENS_18Kernel_traits_baseILj4096ES2_S2_fS2_fjLj256EEEEELb1ELb1ELb0EEEvNS_9BwdParamsE)
        .other          _ZN10layer_norm31ln_parallel_residual_bwd_kernelINS_13Kernel_traitsI13__nv_bfloat16S2_fS2_fjLj4096ELj1ELj1ELj8ELj16ENS_18Kernel_traits_baseILj4096ES2_S2_fS2_fjLj256EEEEELb1ELb1ELb0EEEvNS_9BwdParamsE,@"STO_CUDA_ENTRY STV_DEFAULT"
_ZN10layer_norm31ln_parallel_residual_bwd_kernelINS_13Kernel_traitsI13__nv_bfloat16S2_fS2_fjLj4096ELj1ELj1ELj8ELj16ENS_18Kernel_traits_baseILj4096ES2_S2_fS2_fjLj256EEEEELb1ELb1ELb0EEEvNS_9BwdParamsE:
.text._ZN10layer_norm31ln_parallel_residual_bwd_kernelINS_13Kernel_traitsI13__nv_bfloat16S2_fS2_fjLj4096ELj1ELj1ELj8ELj16ENS_18Kernel_traits_baseILj4096ES2_S2_fS2_fjLj256EEEEELb1ELb1ELb0EEEvNS_9BwdParamsE:
        /* <DEDUP_REMOVED lines=73> */
.L_x_928:
        /* <DEDUP_REMOVED lines=10> */
[----:B------:R-:W-:Y:S03]  /*0530*/  BSSY.RECONVERGENT B0, `(.L_x_902) ;  /* 0x0000069000007945 */ /* 0x000fe60003800200 */
[----:B------:R-:W-:Y:S02]  /*0540*/  LEA.HI.SX32 R88, R73, R126, 0x1d ;  /* 0x0000007e49587211 */ /* 0x000fe400078feaff */
[----:B------:R-:W-:Y:S02]  /*0550*/  CS2R R126, SRZ ;  /* 0x00000000007e7805 */ /* 0x000fe4000001ff00 */
[----:B------:R-:W-:Y:S02]  /*0560*/  ISETP.GE.U32.AND P2, PT, R2, 0x200, PT ;  /* 0x000002000200780c */ /* 0x000fe40003f46070 */
[----:B------:R-:W-:-:S02]  /*0570*/  MOV R133, R88 ;  /* 0x0000005800857202 */ /* 0x000fc40000000f00 */
[----:B---3--:R-:W-:Y:S01]  /*0580*/  FSEL R141, R68, RZ, !P3 ;  /* 0x000000ff448d7208 */ /* 0x008fe20005800000 */
[----:B0-----:R-:W-:Y:S08]  /*0590*/  @!P1 BRA `(.L_x_903) ;  /* 0x0000000400889947 */ /* 0x001ff00003800000 */
[----:B------:R-:W0:Y:S08]  /*05a0*/  LDC.64 R82, c[0x0][0x3a8] ;  /* 0x0000ea00ff527b82 */ /* 0x000e300000000a00 */
[----:B------:R-:W1:Y:S08]  /*05b0*/  LDC.64 R68, c[0x0][0x428] ;  /* 0x00010a00ff447b82 */ /* 0x000e700000000a00 */
[----:B------:R-:W2:Y:S01]  /*05c0*/  LDC.64 R84, c[0x0][0x3b0] ;  /* 0x0000ec00ff547b82 */ /* 0x000ea20000000a00 */
[----:B0-----:R-:W-:-:S05]  /*05d0*/  IMAD.WIDE.U32 R82, R88, 0x20, R82 ;  /* 0x0000002058527825 */ /* 0x001fca00078e0052 */
[----:B------:R-:W3:Y:S01]  /*05e0*/  LDG.E.128 R76, desc[UR10][R82.64] ;  /* 0x0000000a524c7981 */ /* 0x000ee2000c1e1d00 */
[----:B-1----:R-:W-:-:S03]  /*05f0*/  IMAD.WIDE.U32 R68, R88, 0x10, R68 ;  /* 0x0000001058447825 */ /* 0x002fc600078e0044 */
[----:B------:R-:W3:Y:S04]  /*0600*/  LDG.E.128 R72, desc[UR10][R82.64+0x10] ;  /* 0x0000100a52487981 */ /* 0x000ee8000c1e1d00 */
[----:B------:R-:W3:Y:S01]  /*0610*/  LDG.E.128 R68, desc[UR10][R68.64] ;  /* 0x0000000a44447981 */ /* 0x000ee2000c1e1d00 */
[----:B--2---:R-:W-:-:S06]  /*0620*/  IMAD.WIDE.U32 R84, R88, 0x8, R84 ;  /* 0x0000000858547825 */ /* 0x004fcc00078e0054 */
[----:B------:R-:W5:Y:S01]  /*0630*/  LDG.E.64 R84, desc[UR10][R84.64] ;  /* 0x0000000a54547981 */ /* 0x000f62000c1e1b00 */
[----:B----4-:R-:W-:-:S04]  /*0640*/  ISETP.NE.U32.AND P1, PT, RZ, UR12, PT ;  /* 0x0000000cff007c0c */ /* 0x010fc8000bf25070 */
[----:B------:R-:W-:Y:S02]  /*0650*/  ISETP.NE.AND.EX P1, PT, RZ, UR13, PT, P1 ;  /* 0x0000000dff007c0c */ /* 0x000fe4000bf25310 */
[----:B------:R-:W-:-:S04]  /*0660*/  ISETP.NE.U32.AND P0, PT, RZ, UR16, PT ;  /* 0x00000010ff007c0c */ /* 0x000fc8000bf05070 */
[----:B------:R-:W-:-:S07]  /*0670*/  ISETP.NE.AND.EX P0, PT, RZ, UR17, PT, P0 ;  /* 0x00000011ff007c0c */ /* 0x000fce000bf05300 */
[----:B------:R-:W0:Y:S08]  /*0680*/  @P1 LDC.64 R108, c[0x0][0x3b8] ;  /* 0x0000ee00ff6c1b82 */ /* 0x000e300000000a00 */
[----:B------:R-:W1:Y:S01]  /*0690*/  @P0 LDC.64 R80, c[0x0][0x438] ;  /* 0x00010e00ff500b82 */ /* 0x000e620000000a00 */
[----:B------:R-:W-:Y:S01]  /*06a0*/  SHF.L.U32 R112, R117, 0x10, RZ ;  /* 0x0000001075707819 */ /* 0x000fe200000006ff */
[----:B0-----:R-:W-:-:S05]  /*06b0*/  @P1 IMAD.WIDE.U32 R108, R88, 0x8, R108 ;  /* 0x00000008586c1825 */ /* 0x001fca00078e006c */
[----:B------:R0:W5:Y:S01]  /*06c0*/  @P1 LDG.E.64 R128, desc[UR10][R108.64] ;  /* 0x0000000a6c801981 */ /* 0x000162000c1e1b00 */
[----:B-1----:R-:W-:Y:S01]  /*06d0*/  @P0 IMAD.WIDE.U32 R80, R88, 0x20, R80 ;  /* 0x0000002058500825 */ /* 0x002fe200078e0050 */
[----:B------:R-:W-:-:S04]  /*06e0*/  SHF.L.U32 R121, R134, 0x10, RZ ;  /* 0x0000001086797819 */ /* 0x000fc800000006ff */
[----:B------:R-:W5:Y:S01]  /*06f0*/  @P0 LDG.E.128 R8, desc[UR10][R80.64] ;  /* 0x0000000a50080981 */ /* 0x000f62000c1e1d00 */
[----:B0-----:R-:W-:Y:S02]  /*0700*/  SHF.L.U32 R108, R116, 0x10, RZ ;  /* 0x00000010746c7819 */ /* 0x001fe400000006ff */
[----:B------:R-:W-:Y:S01]  /*0710*/  SHF.L.U32 R109, R136, 0x10, RZ ;  /* 0x00000010886d7819 */ /* 0x000fe200000006ff */
[----:B------:R0:W5:Y:S01]  /*0720*/  @P0 LDG.E.128 R4, desc[UR10][R80.64+0x10] ;  /* 0x0000100a50040981 */ /* 0x000162000c1e1d00 */
[----:B------:R-:W-:Y:S02]  /*0730*/  SHF.L.U32 R113, R135, 0x10, RZ ;  /* 0x0000001087717819 */ /* 0x000fe400000006ff */
[----:B------:R-:W-:Y:S02]  /*0740*/  SHF.L.U32 R114, R118, 0x10, RZ ;  /* 0x0000001076727819 */ /* 0x000fe400000006ff */
[----:B------:R-:W-:Y:S02]  /*0750*/  SHF.L.U32 R122, R119, 0x10, RZ ;  /* 0x00000010777a7819 */ /* 0x000fe400000006ff */
[----:B------:R-:W-:Y:S01]  /*0760*/  IADD3 R133, PT, PT, R88, 0x100, RZ ;  /* 0x0000010058857810 */ /* 0x000fe20007ffe0ff */
[C---:B---3--:R-:W-:Y:S01]  /*0770*/  FADD.FTZ R106, -R141.reuse, R77 ;  /* 0x0000004d8d6a7221 */ /* 0x048fe20000010100 */
[C---:B------:R-:W-:Y:S01]  /*0780*/  FADD.FTZ R110, -R141.reuse, R79 ;  /* 0x0000004f8d6e7221 */ /* 0x040fe20000010100 */
[C---:B------:R-:W-:Y:S01]  /*0790*/  FADD.FTZ R78, -R141.reuse, R78 ;  /* 0x0000004e8d4e7221 */ /* 0x040fe20000010100 */
[----:B------:R-:W-:Y:S01]  /*07a0*/  FADD.FTZ R76, -R141, R76 ;  /* 0x0000004c8d4c7221 */ /* 0x000fe20000010100 */
[----:B-----5:R-:W-:Y:S01]  /*07b0*/  FMUL.FTZ R106, R91, R106 ;  /* 0x0000006a5b6a7220 */ /* 0x020fe20000410000 */
[----:B------:R-:W-:-:S02]  /*07c0*/  PRMT R77, R68, 0x7632, R77 ;  /* 0x00007632444d7816 */ /* 0x000fc4000000004d */
[----:B------:R-:W-:Y:S02]  /*07d0*/  SHF.L.U32 R79, R68, 0x10, RZ ;  /* 0x00000010444f7819 */ /* 0x000fe400000006ff */
[----:B------:R-:W-:Y:S02]  /*07e0*/  PRMT R82, R69, 0x7632, R82 ;  /* 0x0000763245527816 */ /* 0x000fe40000000052 */
[----:B------:R-:W-:Y:S01]  /*07f0*/  SHF.L.U32 R68, R77, 0x10, RZ ;  /* 0x000000104d447819 */ /* 0x000fe200000006ff */
[----:B------:R-:W-:Y:S01]  /*0800*/  FMUL.FTZ R108, R108, R79 ;  /* 0x0000004f6c6c7220 */ /* 0x000fe20000410000 */
[----:B------:R-:W-:Y:S01]  /*0810*/  SHF.L.U32 R69, R69, 0x10, RZ ;  /* 0x0000001045457819 */ /* 0x000fe200000006ff */
[C---:B------:R-:W-:Y:S01]  /*0820*/  FMUL.FTZ R111, R91.reuse, R78 ;  /* 0x0000004e5b6f7220 */ /* 0x040fe20000410000 */
[----:B------:R-:W-:Y:S01]  /*0830*/  FMUL.FTZ R3, R91, R76 ;  /* 0x0000004c5b037220 */ /* 0x000fe20000410000 */
[----:B------:R-:W-:Y:S01]  /*0840*/  PRMT R83, R70, 0x7632, R83 ;  /* 0x0000763246537816 */ /* 0x000fe20000000053 */
[-C--:B------:R-:W-:Y:S01]  /*0850*/  FMUL.FTZ R109, R109, R68.reuse ;  /* 0x000000446d6d7220 */ /* 0x080fe20000410000 */
[----:B------:R-:W-:Y:S01]  /*0860*/  FFMA.FTZ R41, R106, R68, R41 ;  /* 0x000000446a297223 */ /* 0x000fe20000010029 */
[----:B------:R-:W-:Y:S01]  /*0870*/  FADD.FTZ R25, R25, R68 ;  /* 0x0000004419197221 */ /* 0x000fe20000010000 */
[----:B------:R-:W-:Y:S01]  /*0880*/  FADD.FTZ R120, -R141, R73 ;  /* 0x000000498d787221 */ /* 0x000fe20000010100 */
[-C--:B------:R-:W-:Y:S01]  /*0890*/  FMUL.FTZ R112, R112, R69.reuse ;  /* 0x0000004570707220 */ /* 0x080fe20000410000 */
[----:B------:R-:W-:Y:S01]  /*08a0*/  FADD.FTZ R26, R26, R69 ;  /* 0x000000451a1a7221 */ /* 0x000fe20000010000 */
[----:B------:R-:W-:Y:S01]  /*08b0*/  FFMA.FTZ R42, R111, R69, R42 ;  /* 0x000000456f2a7223 */ /* 0x000fe2000001002a */
[----:B------:R-:W-:Y:S01]  /*08c0*/  FADD.FTZ R68, RZ, R108 ;  /* 0x0000006cff447221 */ /* 0x000fe20000010000 */
[----:B------:R-:W-:Y:S01]  /*08d0*/  FFMA.FTZ R69, R3, R108, RZ ;  /* 0x0000006c03457223 */ /* 0x000fe200000100ff */
[----:B0-----:R-:W-:Y:S01]  /*08e0*/  SHF.L.U32 R81, R70, 0x10, RZ ;  /* 0x0000001046517819 */ /* 0x001fe200000006ff */
[----:B------:R-:W-:Y:S01]  /*08f0*/  FMUL.FTZ R120, R91, R120 ;  /* 0x000000785b787220 */ /* 0x000fe20000410000 */
[----:B------:R-:W-:-:S02]  /*0900*/  PRMT R80, R71, 0x7632, R80 ;  /* 0x0000763247507816 */ /* 0x000fc40000000050 */
[----:B------:R-:W-:Y:S01]  /*0910*/  SHF.L.U32 R125, R71, 0x10, RZ ;  /* 0x00000010477d7819 */ /* 0x000fe200000006ff */
[----:B------:R-:W-:Y:S01]  /*0920*/  FADD.FTZ R71, R68, R109 ;  /* 0x0000006d44477221 */ /* 0x000fe20000010000 */
[----:B------:R-:W-:Y:S01]  /*0930*/  SHF.L.U32 R70, R83, 0x10, RZ ;  /* 0x0000001053467819 */ /* 0x000fe200000006ff */
[----:B------:R-:W-:Y:S01]  /*0940*/  FFMA.FTZ R68, R106, R109, R69 ;  /* 0x0000006d6a447223 */ /* 0x000fe20000010045 */
[----:B------:R-:W-:Y:S01]  /*0950*/  SHF.L.U32 R82, R82, 0x10, RZ ;  /* 0x0000001052527819 */ /* 0x000fe200000006ff */
[----:B------:R-:W-:Y:S01]  /*0960*/  FADD.FTZ R72, -R141, R72 ;  /* 0x000000488d487221 */ /* 0x000fe20000010100 */
[----:B------:R-:W-:Y:S01]  /*0970*/  FMUL.FTZ R110, R91, R110 ;  /* 0x0000006e5b6e7220 */ /* 0x000fe20000410000 */
[-C--:B------:R-:W-:Y:S01]  /*0980*/  FMUL.FTZ R121, R121, R70.reuse ;  /* 0x0000004679797220 */ /* 0x080fe20000410000 */
[----:B------:R-:W-:Y:S01]  /*0990*/  FADD.FTZ R21, R21, R70 ;  /* 0x0000004615157221 */ /* 0x000fe20000010000 */
[----:B------:R-:W-:Y:S01]  /*09a0*/  FFMA.FTZ R37, R120, R70, R37 ;  /* 0x0000004678257223 */ /* 0x000fe20000010025 */
[----:B------:R-:W-:Y:S01]  /*09b0*/  FMUL.FTZ R113, R113, R82 ;  /* 0x0000005271717220 */ /* 0x000fe20000410000 */
[----:B------:R-:W-:Y:S01]  /*09c0*/  FADD.FTZ R70, R71, R112 ;  /* 0x0000007047467221 */ /* 0x000fe20000010000 */
[----:B------:R-:W-:Y:S01]  /*09d0*/  FFMA.FTZ R69, R111, R112, R68 ;  /* 0x000000706f457223 */ /* 0x000fe20000010044 */
[----:B------:R-:W-:Y:S01]  /*09e0*/  FMUL.FTZ R115, R91, R72 ;  /* 0x000000485b737220 */ /* 0x000fe20000410000 */
[----:B------:R-:W-:Y:S01]  /*09f0*/  FMUL.FTZ R114, R114, R81 ;  /* 0x0000005172727220 */ /* 0x000fe20000410000 */
[----:B------:R-:W-:Y:S01]  /*0a00*/  FADD.FTZ R71, R70, R113 ;  /* 0x0000007146477221 */ /* 0x000fe20000010000 */
[----:B------:R-:W-:Y:S01]  /*0a10*/  FFMA.FTZ R68, R110, R113, R69 ;  /* 0x000000716e447223 */ /* 0x000fe20000010045 */
[----:B------:R-:W-:-:S02]  /*0a20*/  FADD.FTZ R74, -R141, R74 ;  /* 0x0000004a8d4a7221 */ /* 0x000fc40000010100 */
[----:B------:R-:W-:Y:S01]  /*0a30*/  FADD.FTZ R70, R71, R114 ;  /* 0x0000007247467221 */ /* 0x000fe20000010000 */
[----:B------:R-:W-:Y:S01]  /*0a40*/  FFMA.FTZ R69, R115, R114, R68 ;  /* 0x0000007273457223 */ /* 0x000fe20000010044 */
[----:B------:R-:W-:Y:S01]  /*0a50*/  SHF.L.U32 R72, R132, 0x10, RZ ;  /* 0x0000001084487819 */ /* 0x000fe200000006ff */
[----:B------:R-:W-:Y:S01]  /*0a60*/  FMUL.FTZ R123, R91, R74 ;  /* 0x0000004a5b7b7220 */ /* 0x000fe20000410000 */
[----:B------:R-:W-:Y:S01]  /*0a70*/  SHF.L.U32 R80, R80, 0x10, RZ ;  /* 0x0000001050507819 */ /* 0x000fe200000006ff */
        /* <DEDUP_REMOVED lines=19> */
[----:B------:R-:W-:-:S07]  /*0bb0*/  FFMA.FTZ R126, R124, R125, R68 ;  /* 0x0000007d7c7e7223 */ /* 0x000fce0000010044 */
.L_x_903:
[----:B----4-:R-:W-:Y:S05]  /*0bc0*/  BSYNC.RECONVERGENT B0 ;  /* 0x0000000000007941 */ /* 0x010fea0003800200 */
.L_x_902:
[----:B------:R-:W-:Y:S04]  /*0bd0*/  BSSY.RECONVERGENT B0, `(.L_x_904) ;  /* 0x0000063000007945 */ /* 0x000fe80003800200 */
[----:B------:R-:W-:Y:S05]  /*0be0*/  @!P2 BRA `(.L_x_905) ;  /* 0x000000040084a947 */ /* 0x000fea0003800000 */
[----:B------:R-:W0:Y:S08]  /*0bf0*/  LDC.64 R82, c[0x0][0x3a8] ;  /* 0x0000ea00ff527b82 */ /* 0x000e300000000a00 */
[----:B------:R-:W1:Y:S01]  /*0c00*/  LDC.64 R76, c[0x0][0x428] ;  /* 0x00010a00ff4c7b82 */ /* 0x000e620000000a00 */
[----:B------:R-:W-:-:S04]  /*0c10*/  ISETP.NE.U32.AND P0, PT, RZ, UR16, PT ;  /* 0x00000010ff007c0c */ /* 0x000fc8000bf05070 */
[----:B------:R-:W-:-:S03]  /*0c20*/  ISETP.NE.AND.EX P0, PT, RZ, UR17, PT, P0 ;  /* 0x00000011ff007c0c */ /* 0x000fc6000bf05300 */
[----:B------:R-:W2:Y:S01]  /*0c30*/  LDC.64 R86, c[0x0][0x3b0] ;  /* 0x0000ec00ff567b82 */ /* 0x000ea20000000a00 */
[----:B0-----:R-:W-:-:S09]  /*0c40*/  IMAD.WIDE.U32 R82, R133, 0x20, R82 ;  /* 0x0000002085527825 */ /* 0x001fd200078e0052 */
[----:B------:R-:W0:Y:S01]  /*0c50*/  @P0 LDC.64 R80, c[0x0][0x438] ;  /* 0x00010e00ff500b82 */ /* 0x000e220000000a00 */
[----:B------:R-:W3:Y:S01]  /*0c60*/  LDG.E.128 R68, desc[UR10][R82.64] ;  /* 0x0000000a52447981 */ /* 0x000ee2000c1e1d00 */
[----:B-1----:R-:W-:-:S03]  /*0c70*/  IMAD.WIDE.U32 R76, R133, 0x10, R76 ;  /* 0x00000010854c7825 */ /* 0x002fc600078e004c */
[----:B------:R-:W4:Y:S04]  /*0c80*/  LDG.E.128 R72, desc[UR10][R82.64+0x10] ;  /* 0x0000100a52487981 */ /* 0x000f28000c1e1d00 */
[----:B------:R-:W4:Y:S01]  /*0c90*/  LDG.E.128 R76, desc[UR10][R76.64] ;  /* 0x0000000a4c4c7981 */ /* 0x000f22000c1e1d00 */
[----:B------:R-:W-:Y:S01]  /*0ca0*/  ISETP.NE.U32.AND P1, PT, RZ, UR12, PT ;  /* 0x0000000cff007c0c */ /* 0x000fe2000bf25070 */
[----:B--2---:R-:W-:-:S03]  /*0cb0*/  IMAD.WIDE.U32 R86, R133, 0x8, R86 ;  /* 0x0000000885567825 */ /* 0x004fc600078e0056 */
[----:B------:R-:W-:-:S03]  /*0cc0*/  ISETP.NE.AND.EX P1, PT, RZ, UR13, PT, P1 ;  /* 0x0000000dff007c0c */ /* 0x000fc6000bf25310 */
[----:B------:R-:W5:Y:S01]  /*0cd0*/  LDG.E.64 R86, desc[UR10][R86.64] ;  /* 0x0000000a56567981 */ /* 0x000f62000c1e1b00 */
[----:B0-----:R-:W-:-:S05]  /*0ce0*/  @P0 IMAD.WIDE.U32 R80, R133, 0x20, R80 ;  /* 0x0000002085500825 */ /* 0x001fca00078e0050 */
[----:B------:R-:W5:Y:S04]  /*0cf0*/  @P0 LDG.E.128 R48, desc[UR10][R80.64] ;  /* 0x0000000a50300981 */ /* 0x000f68000c1e1d00 */
[----:B------:R-:W0:Y:S01]  /*0d00*/  @P1 LDC.64 R92, c[0x0][0x3b8] ;  /* 0x0000ee00ff5c1b82 */ /* 0x000e220000000a00 */
[----:B------:R-:W5:Y:S01]  /*0d10*/  @P0 LDG.E.128 R52, desc[UR10][R80.64+0x10] ;  /* 0x0000100a50340981 */ /* 0x000f62000c1e1d00 */
[----:B------:R-:W-:Y:S02]  /*0d20*/  SHF.L.U32 R95, R140, 0x10, RZ ;  /* 0x000000108c5f7819 */ /* 0x000fe400000006ff */
[----:B------:R-:W-:Y:S01]  /*0d30*/  SHF.L.U32 R96, R45, 0x10, RZ ;  /* 0x000000102d607819 */ /* 0x000fe200000006ff */
[----:B0-----:R-:W-:-:S05]  /*0d40*/  @P1 IMAD.WIDE.U32 R92, R133, 0x8, R92 ;  /* 0x00000008855c1825 */ /* 0x001fca00078e005c */
[----:B------:R0:W5:Y:S02]  /*0d50*/  @P1 LDG.E.64 R130, desc[UR10][R92.64] ;  /* 0x0000000a5c821981 */ /* 0x000164000c1e1b00 */
[----:B0-----:R-:W-:Y:S02]  /*0d60*/  SHF.L.U32 R92, R44, 0x10, RZ ;  /* 0x000000102c5c7819 */ /* 0x001fe400000006ff */
[----:B------:R-:W-:Y:S02]  /*0d70*/  SHF.L.U32 R103, R138, 0x10, RZ ;  /* 0x000000108a677819 */ /* 0x000fe400000006ff */
[----:B------:R-:W-:Y:S02]  /*0d80*/  SHF.L.U32 R99, R139, 0x10, RZ ;  /* 0x000000108b637819 */ /* 0x000fe400000006ff */
[----:B------:R-:W-:Y:S02]  /*0d90*/  SHF.L.U32 R98, R46, 0x10, RZ ;  /* 0x000000102e627819 */ /* 0x000fe400000006ff */
[----:B------:R-:W-:-:S02]  /*0da0*/  SHF.L.U32 R102, R47, 0x10, RZ ;  /* 0x000000102f667819 */ /* 0x000fc400000006ff */
[----:B------:R-:W-:Y:S01]  /*0db0*/  SHF.L.U32 R107, R137, 0x10, RZ ;  /* 0x00000010896b7819 */ /* 0x000fe200000006ff */
[C---:B---3--:R-:W-:Y:S01]  /*0dc0*/  FADD.FTZ R68, -R141.reuse, R68 ;  /* 0x000000448d447221 */ /* 0x048fe20000010100 */
[C---:B------:R-:W-:Y:S01]  /*0dd0*/  FADD.FTZ R90, -R141.reuse, R69 ;  /* 0x000000458d5a7221 */ /* 0x040fe20000010100 */
[----:B------:R-:W-:Y:S02]  /*0de0*/  FADD.FTZ R94, -R141, R71 ;  /* 0x000000478d5e7221 */ /* 0x000fe40000010100 */
[C---:B-----5:R-:W-:Y:S01]  /*0df0*/  FMUL.FTZ R93, R91.reuse, R68 ;  /* 0x000000445b5d7220 */ /* 0x060fe20000410000 */
[C---:B----4-:R-:W-:Y:S02]  /*0e00*/  PRMT R69, R76.reuse, 0x7632, R69 ;  /* 0x000076324c457816 */ /* 0x050fe40000000045 */
[----:B------:R-:W-:Y:S01]  /*0e10*/  SHF.L.U32 R71, R76, 0x10, RZ ;  /* 0x000000104c477819 */ /* 0x000fe200000006ff */
[----:B------:R-:W-:Y:S01]  /*0e20*/  FMUL.FTZ R90, R91, R90 ;  /* 0x0000005a5b5a7220 */ /* 0x000fe20000410000 */
[----:B------:R-:W-:Y:S01]  /*0e30*/  SHF.L.U32 R68, R69, 0x10, RZ ;  /* 0x0000001045447819 */ /* 0x000fe200000006ff */
[----:B------:R-:W-:-:S02]  /*0e40*/  FADD.FTZ R70, -R141, R70 ;  /* 0x000000468d467221 */ /* 0x000fc40000010100 */
[-C--:B------:R-:W-:Y:S01]  /*0e50*/  FMUL.FTZ R92, R92, R71.reuse ;  /* 0x000000475c5c7220 */ /* 0x080fe20000410000 */
[C-C-:B------:R-:W-:Y:S01]  /*0e60*/  FADD.FTZ R82, -R141.reuse, R72.reuse ;  /* 0x000000488d527221 */ /* 0x140fe20000010100 */
[--C-:B------:R-:W-:Y:S01]  /*0e70*/  FADD.FTZ R100, -R141, R73.reuse ;  /* 0x000000498d647221 */ /* 0x100fe20000010100 */
[----:B------:R-:W-:Y:S01]  /*0e80*/  PRMT R72, R77, 0x7632, R72 ;  /* 0x000076324d487816 */ /* 0x000fe20000000048 */
[-C--:B------:R-:W-:Y:S01]  /*0e90*/  FMUL.FTZ R95, R95, R68.reuse ;  /* 0x000000445f5f7220 */ /* 0x080fe20000410000 */
[----:B------:R-:W-:Y:S01]  /*0ea0*/  PRMT R73, R78, 0x7632, R73 ;  /* 0x000076324e497816 */ /* 0x000fe20000000049 */
[----:B------:R-:W-:Y:S01]  /*0eb0*/  FFMA.FTZ R33, R90, R68, R33 ;  /* 0x000000445a217223 */ /* 0x000fe20000010021 */
[----:B------:R-:W-:Y:S01]  /*0ec0*/  FADD.FTZ R17, R17, R68 ;  /* 0x0000004411117221 */ /* 0x000fe20000010000 */
[----:B------:R-:W-:Y:S01]  /*0ed0*/  SHF.L.U32 R77, R77, 0x10, RZ ;  /* 0x000000104d4d7819 */ /* 0x000fe200000006ff */
[----:B------:R-:W-:Y:S01]  /*0ee0*/  FADD.FTZ R68, R127, R92 ;  /* 0x0000005c7f447221 */ /* 0x000fe20000010000 */
[----:B------:R-:W-:Y:S01]  /*0ef0*/  FFMA.FTZ R69, R93, R92, R126 ;  /* 0x0000005c5d457223 */ /* 0x000fe2000001007e */
[----:B------:R-:W-:Y:S01]  /*0f00*/  FMUL.FTZ R97, R91, R70 ;  /* 0x000000465b617220 */ /* 0x000fe20000410000 */
[----:B------:R-:W-:Y:S01]  /*0f10*/  FADD.FTZ R16, R16, R71 ;  /* 0x0000004710107221 */ /* 0x000fe20000010000 */
[----:B------:R-:W-:Y:S01]  /*0f20*/  FFMA.FTZ R32, R93, R71, R32 ;  /* 0x000000475d207223 */ /* 0x000fe20000010020 */
[----:B------:R-:W-:Y:S01]  /*0f30*/  SHF.L.U32 R70, R73, 0x10, RZ ;  /* 0x0000001049467819 */ /* 0x000fe200000006ff */
[----:B------:R-:W-:Y:S01]  /*0f40*/  FMUL.FTZ R100, R91, R100 ;  /* 0x000000645b647220 */ /* 0x000fe20000410000 */
[----:B------:R-:W-:Y:S01]  /*0f50*/  SHF.L.U32 R72, R72, 0x10, RZ ;  /* 0x0000001048487819 */ /* 0x000fe200000006ff */
[----:B------:R-:W-:Y:S01]  /*0f60*/  FADD.FTZ R71, R68, R95 ;  /* 0x0000005f44477221 */ /* 0x000fe20000010000 */
[----:B------:R-:W-:Y:S01]  /*0f70*/  FMUL.FTZ R96, R96, R77 ;  /* 0x0000004d60607220 */ /* 0x000fe20000410000 */
[----:B------:R-:W-:Y:S01]  /*0f80*/  FFMA.FTZ R68, R90, R95, R69 ;  /* 0x0000005f5a447223 */ /* 0x000fe20000010045 */
[----:B------:R-:W-:Y:S01]  /*0f90*/  FADD.FTZ R104, -R141, R75 ;  /* 0x0000004b8d687221 */ /* 0x000fe20000010100 */
[----:B------:R-:W-:Y:S01]  /*0fa0*/  SHF.L.U32 R75, R78, 0x10, RZ ;  /* 0x000000104e4b7819 */ /* 0x000fe200000006ff */
[-C--:B------:R-:W-:Y:S01]  /*0fb0*/  FMUL.FTZ R103, R103, R70.reuse ;  /* 0x0000004667677220 */ /* 0x080fe20000410000 */
[----:B------:R-:W-:Y:S01]  /*0fc0*/  FFMA.FTZ R29, R100, R70, R29 ;  /* 0x00000046641d7223 */ /* 0x000fe2000001001d */
[----:B------:R-:W-:Y:S01]  /*0fd0*/  FADD.FTZ R13, R13, R70 ;  /* 0x000000460d0d7221 */ /* 0x000fe20000010000 */
[----:B------:R-:W-:Y:S01]  /*0fe0*/  FMUL.FTZ R94, R91, R94 ;  /* 0x0000005e5b5e7220 */ /* 0x000fe20000410000 */
[----:B------:R-:W-:Y:S01]  /*0ff0*/  FMUL.FTZ R99, R99, R72 ;  /* 0x0000004863637220 */ /* 0x000fe20000410000 */
[----:B------:R-:W-:Y:S01]  /*1000*/  FADD.FTZ R70, R71, R96 ;  /* 0x0000006047467221 */ /* 0x000fe20000010000 */
[----:B------:R-:W-:Y:S01]  /*1010*/  FFMA.FTZ R69, R97, R96, R68 ;  /* 0x0000006061457223 */ /* 0x000fe20000010044 */
[----:B------:R-:W-:Y:S01]  /*1020*/  FMUL.FTZ R101, R91, R82 ;  /* 0x000000525b657220 */ /* 0x000fe20000410000 */
[----:B------:R-:W-:Y:S01]  /*1030*/  FMUL.FTZ R98, R98, R75 ;  /* 0x0000004b62627220 */ /* 0x000fe20000410000 */
[----:B------:R-:W-:Y:S01]  /*1040*/  FADD.FTZ R71, R70, R99 ;  /* 0x0000006346477221 */ /* 0x000fe20000010000 */
[----:B------:R-:W-:Y:S01]  /*1050*/  FFMA.FTZ R68, R94, R99, R69 ;  /* 0x000000635e447223 */ /* 0x000fe20000010045 */
[----:B------:R-:W-:Y:S01]  /*1060*/  PRMT R76, R79, 0x7632, R76 ;  /* 0x000076324f4c7816 */ /* 0x000fe2000000004c */
[----:B------:R-:W-:Y:S01]  /*1070*/  FADD.FTZ R74, -R141, R74 ;  /* 0x0000004a8d4a7221 */ /* 0x000fe20000010100 */
[----:B------:R-:W-:Y:S01]  /*1080*/  SHF.L.U32 R79, R79, 0x10, RZ ;  /* 0x000000104f4f7819 */ /* 0x000fe200000006ff */
[----:B------:R-:W-:Y:S01]  /*1090*/  FADD.FTZ R70, R71, R98 ;  /* 0x0000006247467221 */ /* 0x000fe20000010000 */
[----:B------:R-:W-:Y:S01]  /*10a0*/  FFMA.FTZ R69, R101, R98, R68 ;  /* 0x0000006265457223 */ /* 0x000fe20000010044 */
[----:B------:R-:W-:Y:S01]  /*10b0*/  SHF.L.U32 R76, R76, 0x10, RZ ;  /* 0x000000104c4c7819 */ /* 0x000fe200000006ff */
[C---:B------:R-:W-:Y:S01]  /*10c0*/  FMUL.FTZ R105, R91.reuse, R74 ;  /* 0x0000004a5b697220 */ /* 0x040fe20000410000 */
[----:B------:R-:W-:Y:S01]  /*10d0*/  FMUL.FTZ R102, R102, R79 ;  /* 0x0000004f66667220 */ /* 0x000fe20000410000 */
        /* <DEDUP_REMOVED lines=17> */
[----:B------:R-:W-:-:S07]  /*11f0*/  FFMA.FTZ R126, R104, R107, R68 ;  /* 0x0000006b687e7223 */ /* 0x000fce0000010044 */
.L_x_905:
[----:B------:R-:W-:Y:S05]  /*1200*/  BSYNC.RECONVERGENT B0 ;  /* 0x0000000000007941 */ /* 0x000fea0003800200 */
.L_x_904:
        /* <DEDUP_REMOVED lines=32> */
.L_x_907:
[----:B------:R-:W-:Y:S05]  /*1410*/  BSYNC.RECONVERGENT B0 ;  /* 0x0000000000007941 */ /* 0x000fea0003800200 */
.L_x_906:
        /* <DEDUP_REMOVED lines=61> */
[----:B------:R-:W-:Y:S01]  /*17f0*/  ISETP.GE.U32.AND.EX P0, PT, R85, 0x1000000, PT, P0 ;  /* 0x010000005500780c */ /* 0x000fe20003f06100 */
[C---:B-----5:R-:W-:Y:S01]  /*1800*/  FMUL.FTZ R74, R91.reuse, R74 ;  /* 0x0000004a5b4a7220 */ /* 0x060fe20000410000 */
[C---:B------:R-:W-:Y:S01]  /*1810*/  FMUL.FTZ R70, R91.reuse, R70 ;  /* 0x000000465b467220 */ /* 0x040fe20000410000 */
[----:B------:R-:W-:Y:S01]  /*1820*/  FMUL.FTZ R68, R91, R68 ;  /* 0x000000445b447220 */ /* 0x000fe20000410000 */
[C---:B------:R-:W-:Y:S01]  /*1830*/  LOP3.LUT P5, RZ, R85.reuse, 0xff0000, RZ, 0xc0, !PT ;  /* 0x00ff000055ff7812 */ /* 0x040fe200078ac0ff */
        /* <DEDUP_REMOVED lines=10> */
[----:B------:R-:W-:Y:S01]  /*18e0*/  FADD.FTZ R78, R121, -R74 ;  /* 0x8000004a794e7221 */ /* 0x000fe20000010000 */
[-C--:B------:R-:W-:Y:S01]  /*18f0*/  FFMA.FTZ R68, R106, R72.reuse, R73 ;  /* 0x000000486a447223 */ /* 0x080fe20000010049 */
[----:B------:R-:W-:Y:S01]  /*1900*/  FADD.FTZ R74, R112, -R71 ;  /* 0x80000047704a7221 */ /* 0x000fe20000010000 */
[----:B------:R-:W-:Y:S01]  /*1910*/  FFMA.FTZ R69, R3, R72, R73 ;  /* 0x0000004803457223 */ /* 0x000fe20000010049 */
[----:B------:R-:W-:Y:S01]  /*1920*/  FADD.FTZ R76, R113, -R70 ;  /* 0x80000046714c7221 */ /* 0x000fe20000010000 */
[----:B------:R-:W-:Y:S01]  /*1930*/  FMUL.FTZ R78, R91, R78 ;  /* 0x0000004e5b4e7220 */ /* 0x000fe20000410000 */
[----:B------:R-:W-:Y:S01]  /*1940*/  FADD.FTZ R70, R109, -R68 ;  /* 0x800000446d467221 */ /* 0x000fe20000010000 */
[----:B------:R-:W-:Y:S01]  /*1950*/  FMUL.FTZ R74, R91, R74 ;  /* 0x0000004a5b4a7220 */ /* 0x000fe20000410000 */
[----:B------:R-:W-:Y:S01]  /*1960*/  FADD.FTZ R68, R108, -R69 ;  /* 0x800000456c447221 */ /* 0x000fe20000010000 */
[----:B------:R-:W-:Y:S01]  /*1970*/  FMUL.FTZ R78, R78, UR14 ;  /* 0x0000000e4e4e7c20 */ /* 0x000fe20008410000 */
[----:B------:R-:W-:Y:S01]  /*1980*/  LOP3.LUT P5, RZ, R85, 0xff00, RZ, 0xc0, !PT ;  /* 0x0000ff0055ff7812 */ /* 0x000fe200078ac0ff */
[----:B------:R-:W-:Y:S01]  /*1990*/  FMUL.FTZ R74, R74, UR14 ;  /* 0x0000000e4a4a7c20 */ /* 0x000fe20008410000 */
[----:B------:R-:W-:Y:S01]  /*19a0*/  LOP3.LUT P0, RZ, R84, 0xff0000, RZ, 0xc0, !PT ;  /* 0x00ff000054ff7812 */ /* 0x000fe2000780c0ff */
[C---:B------:R-:W-:Y:S01]  /*19b0*/  FMUL.FTZ R76, R91.reuse, R76 ;  /* 0x0000004c5b4c7220 */ /* 0x040fe20000410000 */
        /* <DEDUP_REMOVED lines=18> */
.L_x_912:
        /* <DEDUP_REMOVED lines=8> */
[C---:B-----5:R-:W-:Y:S01]  /*1b60*/  FMUL.FTZ R63, R91.reuse, R58 ;  /* 0x0000003a5b3f7220 */ /* 0x060fe20000410000 */
[C---:B------:R-:W-:Y:S01]  /*1b70*/  FMUL.FTZ R56, R91.reuse, R56 ;  /* 0x000000385b387220 */ /* 0x040fe20000410000 */
[----:B------:R-:W-:Y:S01]  /*1b80*/  FMUL.FTZ R62, R91, R62 ;  /* 0x0000003e5b3e7220 */ /* 0x000fe20000410000 */
        /* <DEDUP_REMOVED lines=17> */
[C---:B------:R-:W-:Y:S01]  /*1ca0*/  FMUL.FTZ R58, R91.reuse, R60 ;  /* 0x0000003c5b3a7220 */ /* 0x040fe20000410000 */
[----:B------:R-:W-:Y:S01]  /*1cb0*/  FMUL.FTZ R60, R91, R76 ;  /* 0x0000004c5b3c7220 */ /* 0x000fe20000410000 */
[----:B------:R-:W-:Y:S01]  /*1cc0*/  FADD.FTZ R74, R113, -R74 ;  /* 0x8000004a714a7221 */ /* 0x000fe20000010000 */
[----:B------:R-:W-:Y:S01]  /*1cd0*/  LOP3.LUT P5, RZ, R84, 0xff0000, RZ, 0xc0, !PT ;  /* 0x00ff000054ff7812 */ /* 0x000fe200078ac0ff */
[----:B------:R-:W-:Y:S01]  /*1ce0*/  FMUL.FTZ R69, R58, UR14 ;  /* 0x0000000e3a457c20 */ /* 0x000fe20008410000 */
        /* <DEDUP_REMOVED lines=21> */
.L_x_911:
        /* <DEDUP_REMOVED lines=20> */
[-CC-:B------:R-:W-:Y:S01]  /*1f80*/  FFMA.FTZ R74, R120, R72.reuse, R73.reuse ;  /* 0x00000048784a7223 */ /* 0x180fe20000010049 */
[----:B------:R-:W-:Y:S01]  /*1f90*/  LOP3.LUT P5, RZ, R85, 0xff0000, RZ, 0xc0, !PT ;  /* 0x00ff000055ff7812 */ /* 0x000fe200078ac0ff */
[-CC-:B------:R-:W-:Y:S01]  /*1fa0*/  FFMA.FTZ R71, R111, R72.reuse, R73.reuse ;  /* 0x000000486f477223 */ /* 0x180fe20000010049 */
[----:B------:R-:W-:Y:S01]  /*1fb0*/  FSEL R76, R68, RZ, P6 ;  /* 0x000000ff444c7208 */ /* 0x000fe20003000000 */
[-CC-:B------:R-:W-:Y:S01]  /*1fc0*/  FFMA.FTZ R68, R110, R72.reuse, R73.reuse ;  /* 0x000000486e447223 */ /* 0x180fe20000010049 */
[----:B------:R-:W-:Y:S01]  /*1fd0*/  FSEL R81, R70, RZ, P0 ;  /* 0x000000ff46517208 */ /* 0x000fe20000000000 */
[-C--:B------:R-:W-:Y:S01]  /*1fe0*/  FFMA.FTZ R70, R106, R72.reuse, R73 ;  /* 0x000000486a467223 */ /* 0x080fe20000010049 */
[----:B------:R-:W-:Y:S01]  /*1ff0*/  FADD.FTZ R74, R121, -R74 ;  /* 0x8000004a794a7221 */ /* 0x000fe20000010000 */
[----:B------:R-:W-:Y:S01]  /*2000*/  FSEL R78, R69, RZ, P5 ;  /* 0x000000ff454e7208 */ /* 0x000fe20002800000 */
[----:B------:R-:W-:Y:S01]  /*2010*/  FADD.FTZ R71, R112, -R71 ;  /* 0x8000004770477221 */ /* 0x000fe20000010000 */
[----:B------:R-:W-:Y:S01]  /*2020*/  FFMA.FTZ R69, R3, R72, R73 ;  /* 0x0000004803457223 */ /* 0x000fe20000010049 */
[----:B------:R-:W-:Y:S01]  /*2030*/  FADD.FTZ R82, R113, -R68 ;  /* 0x8000004471527221 */ /* 0x000fe20000010000 */
[----:B------:R-:W-:Y:S01]  /*2040*/  FFMA.FTZ R68, R91, R74, R5 ;  /* 0x0000004a5b447223 */ /* 0x000fe20000010005 */
[----:B------:R-:W-:Y:S01]  /*2050*/  FADD.FTZ R80, R109, -R70 ;  /* 0x800000466d507221 */ /* 0x000fe20000010000 */
[----:B------:R-:W-:Y:S01]  /*2060*/  FFMA.FTZ R70, R91, R71, R10 ;  /* 0x000000475b467223 */ /* 0x000fe2000001000a */
[----:B------:R-:W-:Y:S01]  /*2070*/  FADD.FTZ R75, R108, -R69 ;  /* 0x800000456c4b7221 */ /* 0x000fe20000010000 */
[----:B------:R-:W-:Y:S01]  /*2080*/  FMUL.FTZ R74, R68, UR14 ;  /* 0x0000000e444a7c20 */ /* 0x000fe20008410000 */
[----:B------:R-:W-:Y:S01]  /*2090*/  LOP3.LUT P5, RZ, R85, 0xff00, RZ, 0xc0, !PT ;  /* 0x0000ff0055ff7812 */ /* 0x000fe200078ac0ff */
        /* <DEDUP_REMOVED lines=21> */
.L_x_914:
        /* <DEDUP_REMOVED lines=22> */
[-CC-:B------:R-:W-:Y:S01]  /*2350*/  FFMA.FTZ R58, R106, R72.reuse, R73.reuse ;  /* 0x000000486a3a7223 */ /* 0x180fe20000010049 */
[----:B------:R-:W-:Y:S01]  /*2360*/  FFMA.FTZ R76, R120, R72, R73 ;  /* 0x00000048784c7223 */ /* 0x000fe20000010049 */
[----:B------:R-:W-:Y:S01]  /*2370*/  FADD.FTZ R57, R112, -R57 ;  /* 0x8000003970397221 */ /* 0x000fe20000010000 */
[----:B------:R-:W-:Y:S01]  /*2380*/  FADD.FTZ R59, R114, -R59 ;  /* 0x8000003b723b7221 */ /* 0x000fe20000010000 */
[----:B------:R-:W-:Y:S01]  /*2390*/  FADD.FTZ R70, R109, -R58 ;  /* 0x8000003a6d467221 */ /* 0x000fe20000010000 */
[----:B------:R-:W-:Y:S01]  /*23a0*/  FADD.FTZ R74, R113, -R60 ;  /* 0x8000003c714a7221 */ /* 0x000fe20000010000 */
[----:B------:R-:W-:Y:S01]  /*23b0*/  FFMA.FTZ R58, R91, R57, R10 ;  /* 0x000000395b3a7223 */ /* 0x000fe2000001000a */
[----:B------:R-:W-:Y:S01]  /*23c0*/  FADD.FTZ R76, R121, -R76 ;  /* 0x8000004c794c7221 */ /* 0x000fe20000010000 */
[C---:B------:R-:W-:Y:S01]  /*23d0*/  FFMA.FTZ R60, R91.reuse, R59, R4 ;  /* 0x0000003b5b3c7223 */ /* 0x040fe20000010004 */
[----:B------:R-:W-:Y:S01]  /*23e0*/  LOP3.LUT P5, RZ, R84, 0xff0000, RZ, 0xc0, !PT ;  /* 0x00ff000054ff7812 */ /* 0x000fe200078ac0ff */
[----:B------:R-:W-:Y:S01]  /*23f0*/  FMUL.FTZ R69, R58, UR14 ;  /* 0x0000000e3a457c20 */ /* 0x000fe20008410000 */
        /* <DEDUP_REMOVED lines=21> */
.L_x_910:
        /* <DEDUP_REMOVED lines=14> */
[----:B------:R-:W-:Y:S01]  /*2630*/  FFMA.FTZ R65, R115, R72, R73 ;  /* 0x0000004873417223 */ /* 0x000fe20000010049 */
[----:B------:R-:W-:Y:S01]  /*2640*/  ISETP.GE.U32.AND P5, PT, R84, RZ, PT ;  /* 0x000000ff5400720c */ /* 0x000fe20003fa6070 */
[C---:B-----5:R-:W-:Y:S01]  /*2650*/  FMUL.FTZ R64, R91.reuse, R64 ;  /* 0x000000405b407220 */ /* 0x060fe20000410000 */
[----:B------:R-:W-:Y:S01]  /*2660*/  FMUL.FTZ R68, R91, R68 ;  /* 0x000000445b447220 */ /* 0x000fe20000410000 */
[----:B------:R-:W-:Y:S01]  /*2670*/  FADD.FTZ R66, R121, -R66 ;  /* 0x8000004279427221 */ /* 0x000fe20000010000 */
[----:B------:R-:W-:Y:S01]  /*2680*/  LOP3.LUT P6, RZ, R129, 0xff0000, RZ, 0xc0, !PT ;  /* 0x00ff000081ff7812 */ /* 0x000fe200078cc0ff */
[----:B------:R-:W-:Y:S01]  /*2690*/  FMUL.FTZ R67, R64, UR14 ;  /* 0x0000000e40437c20 */ /* 0x000fe20008410000 */
[----:B------:R-:W-:Y:S01]  /*26a0*/  FADD.FTZ R64, R114, -R65 ;  /* 0x8000004172407221 */ /* 0x000fe20000010000 */
[----:B------:R-:W-:Y:S01]  /*26b0*/  FMUL.FTZ R68, R68, UR14 ;  /* 0x0000000e44447c20 */ /* 0x000fe20008410000 */
[----:B------:R-:W-:Y:S01]  /*26c0*/  FMUL.FTZ R66, R91, R66 ;  /* 0x000000425b427220 */ /* 0x000fe20000410000 */
[----:B------:R-:W-:Y:S01]  /*26d0*/  ISETP.GE.U32.AND.EX P5, PT, R85, 0x1000000, PT, P5 ;  /* 0x010000005500780c */ /* 0x000fe20003fa6150 */
[----:B------:R-:W-:Y:S01]  /*26e0*/  FMUL.FTZ R64, R91, R64 ;  /* 0x000000405b407220 */ /* 0x000fe20000410000 */
[C---:B------:R-:W-:Y:S01]  /*26f0*/  FSEL R71, R67.reuse, RZ, P0 ;  /* 0x000000ff43477208 */ /* 0x040fe20000000000 */
[----:B------:R-:W-:Y:S01]  /*2700*/  FMUL.FTZ R75, R66, UR14 ;  /* 0x0000000e424b7c20 */ /* 0x000fe20008410000 */
[----:B------:R-:W-:Y:S01]  /*2710*/  ISETP.GE.U32.AND P0, PT, R128, RZ, PT ;  /* 0x000000ff8000720c */ /* 0x000fe20003f06070 */
[----:B------:R-:W-:Y:S01]  /*2720*/  FMUL.FTZ R70, R64, UR14 ;  /* 0x0000000e40467c20 */ /* 0x000fe20008410000 */
[----:B------:R-:W-:Y:S01]  /*2730*/  FSEL R67, R67, RZ, P6 ;  /* 0x000000ff43437208 */ /* 0x000fe20003000000 */
[----:B------:R-:W-:Y:S01]  /*2740*/  FFMA.FTZ R69, R111, R72, R73 ;  /* 0x000000486f457223 */ /* 0x000fe20000010049 */
[----:B------:R-:W-:-:S02]  /*2750*/  ISETP.GE.U32.AND.EX P0, PT, R129, 0x1000000, PT, P0 ;  /* 0x010000008100780c */ /* 0x000fc40003f06100 */
[C---:B------:R-:W-:Y:S02]  /*2760*/  FSEL R74, R68.reuse, RZ, P5 ;  /* 0x000000ff444a7208 */ /* 0x040fe40002800000 */
[C---:B------:R-:W-:Y:S02]  /*2770*/  LOP3.LUT P6, RZ, R129.reuse, 0xff, RZ, 0xc0, !PT ;  /* 0x000000ff81ff7812 */ /* 0x040fe400078cc0ff */
[----:B------:R-:W-:Y:S02]  /*2780*/  LOP3.LUT P5, RZ, R129, 0xff00, RZ, 0xc0, !PT ;  /* 0x0000ff0081ff7812 */ /* 0x000fe400078ac0ff */
[----:B------:R-:W-:Y:S01]  /*2790*/  FSEL R64, R68, RZ, P0 ;  /* 0x000000ff44407208 */ /* 0x000fe20000000000 */
[----:B------:R-:W-:Y:S01]  /*27a0*/  FFMA.FTZ R68, R110, R72, R73 ;  /* 0x000000486e447223 */ /* 0x000fe20000010049 */
[----:B------:R-:W-:Y:S02]  /*27b0*/  FSEL R66, R70, RZ, P6 ;  /* 0x000000ff46427208 */ /* 0x000fe40003000000 */
[----:B------:R-:W-:-:S02]  /*27c0*/  FSEL R65, R75, RZ, P5 ;  /* 0x000000ff4b417208 */ /* 0x000fc40002800000 */
[----:B------:R-:W-:Y:S01]  /*27d0*/  F2FP.BF16.F32.PACK_AB R67, R64, R67 ;  /* 0x000000434043723e */ /* 0x000fe200000010ff */
[----:B------:R-:W-:Y:S01]  /*27e0*/  FADD.FTZ R64, R112, -R69 ;  /* 0x8000004570407221 */ /* 0x000fe20000010000 */
[----:B------:R-:W-:Y:S02]  /*27f0*/  F2FP.BF16.F32.PACK_AB R66, R65, R66 ;  /* 0x000000424142723e */ /* 0x000fe400000010ff */
[----:B------:R-:W-:Y:S01]  /*2800*/  LOP3.LUT P6, RZ, R85, 0xff, RZ, 0xc0, !PT ;  /* 0x000000ff55ff7812 */ /* 0x000fe200078cc0ff */
[----:B------:R-:W-:Y:S01]  /*2810*/  FMUL.FTZ R65, R91, R64 ;  /* 0x000000405b417220 */ /* 0x000fe20000410000 */
[-CC-:B------:R-:W-:Y:S01]  /*2820*/  FFMA.FTZ R64, R106, R72.reuse, R73.reuse ;  /* 0x000000486a407223 */ /* 0x180fe20000010049 */
[----:B------:R-:W-:Y:S02]  /*2830*/  F2FP.BF16.F32.PACK_AB R71, R74, R71 ;  /* 0x000000474a47723e */ /* 0x000fe400000010ff */
[----:B------:R-:W-:Y:S01]  /*2840*/  FSEL R74, R70, RZ, P6 ;  /* 0x000000ff464a7208 */ /* 0x000fe20003000000 */
[----:B------:R-:W-:Y:S01]  /*2850*/  FADD.FTZ R70, R113, -R68 ;  /* 0x8000004471467221 */ /* 0x000fe20000010000 */
        /* <DEDUP_REMOVED lines=34> */
.L_x_916:
[-CC-:B------:R-:W-:Y:S01]  /*2a80*/  FFMA.FTZ R57, R123, R72.reuse, R73.reuse ;  /* 0x000000487b397223 */ /* 0x180fe20000010049 */
[-CC-:B------:R-:W-:Y:S01]  /*2a90*/  FFMA.FTZ R60, R124, R72.reuse, R73.reuse ;  /* 0x000000487c3c7223 */ /* 0x180fe20000010049 */
[----:B------:R-:W-:Y:S01]  /*2aa0*/  LOP3.LUT P0, RZ, R85, 0xff0000, RZ, 0xc0, !PT ;  /* 0x00ff000055ff7812 */ /* 0x000fe2000780c0ff */
[-C--:B------:R-:W-:Y:S01]  /*2ab0*/  FFMA.FTZ R56, R120, R72.reuse, R73 ;  /* 0x0000004878387223 */ /* 0x080fe20000010049 */
[----:B------:R-:W-:Y:S01]  /*2ac0*/  FADD.FTZ R62, R122, -R57 ;  /* 0x800000397a3e7221 */ /* 0x000fe20000010000 */
[----:B------:R-:W-:Y:S01]  /*2ad0*/  FFMA.FTZ R57, R115, R72, R73 ;  /* 0x0000004873397223 */ /* 0x000fe20000010049 */
[----:B------:R-:W-:Y:S01]  /*2ae0*/  FADD.FTZ R64, R125, -R60 ;  /* 0x8000003c7d407221 */ /* 0x000fe20000010000 */
[----:B------:R-:W-:Y:S01]  /*2af0*/  FADD.FTZ R56, R121, -R56 ;  /* 0x8000003879387221 */ /* 0x000fe20000010000 */
[C---:B-----5:R-:W-:Y:S01]  /*2b00*/  FMUL.FTZ R62, R91.reuse, R62 ;  /* 0x0000003e5b3e7220 */ /* 0x060fe20000410000 */
[----:B------:R-:W-:Y:S01]  /*2b10*/  FADD.FTZ R60, R114, -R57 ;  /* 0x80000039723c7221 */ /* 0x000fe20000010000 */
[----:B------:R-:W-:Y:S01]  /*2b20*/  FMUL.FTZ R63, R91, R64 ;  /* 0x000000405b3f7220 */ /* 0x000fe20000410000 */
[----:B------:R-:W-:Y:S01]  /*2b30*/  LOP3.LUT P6, RZ, R129, 0xff0000, RZ, 0xc0, !PT ;  /* 0x00ff000081ff7812 */ /* 0x000fe200078cc0ff */
[----:B------:R-:W-:Y:S01]  /*2b40*/  FMUL.FTZ R58, R62, UR14 ;  /* 0x0000000e3e3a7c20 */ /* 0x000fe20008410000 */
[----:B------:R-:W-:Y:S01]  /*2b50*/  ISETP.GE.U32.AND P5, PT, R84, RZ, PT ;  /* 0x000000ff5400720c */ /* 0x000fe20003fa6070 */
[C---:B------:R-:W-:Y:S01]  /*2b60*/  FMUL.FTZ R60, R91.reuse, R60 ;  /* 0x0000003c5b3c7220 */ /* 0x040fe20000410000 */
[----:B------:R-:W-:Y:S01]  /*2b70*/  FMUL.FTZ R61, R91, R56 ;  /* 0x000000385b3d7220 */ /* 0x000fe20000410000 */
[----:B------:R-:W-:Y:S01]  /*2b80*/  FMUL.FTZ R57, R63, UR14 ;  /* 0x0000000e3f397c20 */ /* 0x000fe20008410000 */
[----:B------:R-:W-:Y:S01]  /*2b90*/  FSEL R71, R58, RZ, P0 ;  /* 0x000000ff3a477208 */ /* 0x000fe20000000000 */
[----:B------:R-:W-:Y:S01]  /*2ba0*/  FMUL.FTZ R56, R60, UR14 ;  /* 0x0000000e3c387c20 */ /* 0x000fe20008410000 */
[----:B------:R-:W-:Y:S01]  /*2bb0*/  ISETP.GE.U32.AND P0, PT, R128, RZ, PT ;  /* 0x000000ff8000720c */ /* 0x000fe20003f06070 */
[----:B------:R-:W-:Y:S01]  /*2bc0*/  FMUL.FTZ R59, R61, UR14 ;  /* 0x0000000e3d3b7c20 */ /* 0x000fe20008410000 */
[----:B------:R-:W-:-:S02]  /*2bd0*/  FSEL R67, R58, RZ, P6 ;  /* 0x000000ff3a437208 */ /* 0x000fc40003000000 */
[----:B------:R-:W-:Y:S02]  /*2be0*/  ISETP.GE.U32.AND.EX P5, PT, R85, 0x1000000, PT, P5 ;  /* 0x010000005500780c */ /* 0x000fe40003fa6150 */
[C---:B------:R-:W-:Y:S02]  /*2bf0*/  ISETP.GE.U32.AND.EX P0, PT, R129.reuse, 0x1000000, PT, P0 ;  /* 0x010000008100780c */ /* 0x040fe40003f06100 */
[----:B------:R-:W-:Y:S02]  /*2c00*/  LOP3.LUT P6, RZ, R129, 0xff, RZ, 0xc0, !PT ;  /* 0x000000ff81ff7812 */ /* 0x000fe400078cc0ff */
[C---:B------:R-:W-:Y:S02]  /*2c10*/  FSEL R58, R57.reuse, RZ, P5 ;  /* 0x000000ff393a7208 */ /* 0x040fe40002800000 */
[----:B------:R-:W-:Y:S01]  /*2c20*/  FSEL R64, R57, RZ, P0 ;  /* 0x000000ff39407208 */ /* 0x000fe20000000000 */
[----:B------:R-:W-:Y:S01]  /*2c30*/  FFMA.FTZ R57, R111, R72, R73 ;  /* 0x000000486f397223 */ /* 0x000fe20000010049 */
[----:B------:R-:W-:-:S02]  /*2c40*/  FSEL R66, R56, RZ, P6 ;  /* 0x000000ff38427208 */ /* 0x000fc40003000000 */
[----:B------:R-:W-:Y:S02]  /*2c50*/  LOP3.LUT P6, RZ, R85, 0xff, RZ, 0xc0, !PT ;  /* 0x000000ff55ff7812 */ /* 0x000fe400078cc0ff */
[----:B------:R-:W-:Y:S02]  /*2c60*/  LOP3.LUT P5, RZ, R129, 0xff00, RZ, 0xc0, !PT ;  /* 0x0000ff0081ff7812 */ /* 0x000fe400078ac0ff */
[----:B------:R-:W-:Y:S01]  /*2c70*/  F2FP.BF16.F32.PACK_AB R71, R58, R71 ;  /* 0x000000473a47723e */ /* 0x000fe200000010ff */
[----:B------:R-:W-:Y:S01]  /*2c80*/  FADD.FTZ R58, R112, -R57 ;  /* 0x80000039703a7221 */ /* 0x000fe20000010000 */
[----:B------:R-:W-:Y:S01]  /*2c90*/  F2FP.BF16.F32.PACK_AB R67, R64, R67 ;  /* 0x000000434043723e */ /* 0x000fe200000010ff */
[-CC-:B------:R-:W-:Y:S01]  /*2ca0*/  FFMA.FTZ R64, R110, R72.reuse, R73.reuse ;  /* 0x000000486e407223 */ /* 0x180fe20000010049 */
[----:B------:R-:W-:Y:S01]  /*2cb0*/  FSEL R70, R56, RZ, P6 ;  /* 0x000000ff38467208 */ /* 0x000fe20003000000 */
[--C-:B------:R-:W-:Y:S01]  /*2cc0*/  FFMA.FTZ R56, R106, R72, R73.reuse ;  /* 0x000000486a387223 */ /* 0x100fe20000010049 */
[----:B------:R-:W-:Y:S01]  /*2cd0*/  FSEL R65, R59, RZ, P5 ;  /* 0x000000ff3b417208 */ /* 0x000fe20002800000 */
[----:B------:R-:W-:Y:S01]  /*2ce0*/  FMUL.FTZ R58, R91, R58 ;  /* 0x0000003a5b3a7220 */ /* 0x000fe20000410000 */
[----:B------:R-:W-:Y:S01]  /*2cf0*/  LOP3.LUT P0, RZ, R85, 0xff00, RZ, 0xc0, !PT ;  /* 0x0000ff0055ff7812 */ /* 0x000fe2000780c0ff */
[----:B------:R-:W-:Y:S01]  /*2d00*/  FADD.FTZ R68, R113, -R64 ;  /* 0x8000004071447221 */ /* 0x000fe20000010000 */
        /* <DEDUP_REMOVED lines=34> */
.L_x_915:
        /* <DEDUP_REMOVED lines=11> */
[----:B------:R-:W-:Y:S01]  /*2fe0*/  ISETP.GE.U32.AND P5, PT, R84, RZ, PT ;  /* 0x000000ff5400720c */ /* 0x000fe20003fa6070 */
[----:B------:R-:W-:Y:S01]  /*2ff0*/  FADD.FTZ R64, R121, -R64 ;  /* 0x8000004079407221 */ /* 0x000fe20000010000 */
[C---:B-----5:R-:W-:Y:S01]  /*3000*/  FFMA.FTZ R65, R91.reuse, R65, R6 ;  /* 0x000000415b417223 */ /* 0x060fe20000010006 */
[----:B------:R-:W-:Y:S01]  /*3010*/  FFMA.FTZ R66, R91, R66, R7 ;  /* 0x000000425b427223 */ /* 0x000fe20000010007 */
[----:B------:R-:W-:Y:S01]  /*3020*/  LOP3.LUT P6, RZ, R129, 0xff0000, RZ, 0xc0, !PT ;  /* 0x00ff000081ff7812 */ /* 0x000fe200078cc0ff */
[----:B------:R-:W-:Y:S01]  /*3030*/  FFMA.FTZ R64, R91, R64, R5 ;  /* 0x000000405b407223 */ /* 0x000fe20000010005 */
[----:B------:R-:W-:Y:S01]  /*3040*/  FMUL.FTZ R67, R65, UR14 ;  /* 0x0000000e41437c20 */ /* 0x000fe20008410000 */
[-C--:B------:R-:W-:Y:S01]  /*3050*/  FFMA.FTZ R65, R115, R72.reuse, R73 ;  /* 0x0000004873417223 */ /* 0x080fe20000010049 */
[----:B------:R-:W-:Y:S01]  /*3060*/  FMUL.FTZ R66, R66, UR14 ;  /* 0x0000000e42427c20 */ /* 0x000fe20008410000 */
[----:B------:R-:W-:Y:S01]  /*3070*/  ISETP.GE.U32.AND.EX P5, PT, R85, 0x1000000, PT, P5 ;  /* 0x010000005500780c */ /* 0x000fe20003fa6150 */
[----:B------:R-:W-:Y:S01]  /*3080*/  FMUL.FTZ R75, R64, UR14 ;  /* 0x0000000e404b7c20 */ /* 0x000fe20008410000 */
[----:B------:R-:W-:Y:S01]  /*3090*/  FADD.FTZ R65, R114, -R65 ;  /* 0x8000004172417221 */ /* 0x000fe20000010000 */
[----:B------:R-:W-:Y:S01]  /*30a0*/  FSEL R71, R67, RZ, P0 ;  /* 0x000000ff43477208 */ /* 0x000fe20000000000 */
[----:B------:R-:W-:Y:S01]  /*30b0*/  FFMA.FTZ R69, R111, R72, R73 ;  /* 0x000000486f457223 */ /* 0x000fe20000010049 */
[----:B------:R-:W-:Y:S01]  /*30c0*/  ISETP.GE.U32.AND P0, PT, R128, RZ, PT ;  /* 0x000000ff8000720c */ /* 0x000fe20003f06070 */
[----:B------:R-:W-:Y:S01]  /*30d0*/  FFMA.FTZ R65, R91, R65, R4 ;  /* 0x000000415b417223 */ /* 0x000fe20000010004 */
[----:B------:R-:W-:Y:S01]  /*30e0*/  FSEL R67, R67, RZ, P6 ;  /* 0x000000ff43437208 */ /* 0x000fe20003000000 */
[----:B------:R-:W-:Y:S01]  /*30f0*/  FADD.FTZ R69, R112, -R69 ;  /* 0x8000004570457221 */ /* 0x000fe20000010000 */
[----:B------:R-:W-:Y:S01]  /*3100*/  ISETP.GE.U32.AND.EX P0, PT, R129, 0x1000000, PT, P0 ;  /* 0x010000008100780c */ /* 0x000fe20003f06100 */
[----:B------:R-:W-:Y:S01]  /*3110*/  FMUL.FTZ R70, R65, UR14 ;  /* 0x0000000e41467c20 */ /* 0x000fe20008410000 */
[----:B------:R-:W-:Y:S01]  /*3120*/  LOP3.LUT P6, RZ, R129, 0xff, RZ, 0xc0, !PT ;  /* 0x000000ff81ff7812 */ /* 0x000fe200078cc0ff */
[----:B------:R-:W-:Y:S01]  /*3130*/  FFMA.FTZ R69, R91, R69, R10 ;  /* 0x000000455b457223 */ /* 0x000fe2000001000a */
[----:B------:R-:W-:-:S02]  /*3140*/  FSEL R68, R66, RZ, P5 ;  /* 0x000000ff42447208 */ /* 0x000fc40002800000 */
[----:B------:R-:W-:Y:S01]  /*3150*/  FSEL R64, R66, RZ, P0 ;  /* 0x000000ff42407208 */ /* 0x000fe20000000000 */
[----:B------:R-:W-:Y:S01]  /*3160*/  FMUL.FTZ R69, R69, UR14 ;  /* 0x0000000e45457c20 */ /* 0x000fe20008410000 */
[----:B------:R-:W-:Y:S02]  /*3170*/  LOP3.LUT P5, RZ, R129, 0xff00, RZ, 0xc0, !PT ;  /* 0x0000ff0081ff7812 */ /* 0x000fe400078ac0ff */
[----:B------:R-:W-:Y:S02]  /*3180*/  FSEL R66, R70, RZ, P6 ;  /* 0x000000ff46427208 */ /* 0x000fe40003000000 */
[----:B------:R-:W-:Y:S01]  /*3190*/  F2FP.BF16.F32.PACK_AB R71, R68, R71 ;  /* 0x000000474447723e */ /* 0x000fe200000010ff */
[-CC-:B------:R-:W-:Y:S01]  /*31a0*/  FFMA.FTZ R68, R110, R72.reuse, R73.reuse ;  /* 0x000000486e447223 */ /* 0x180fe20000010049 */
[----:B------:R-:W-:Y:S02]  /*31b0*/  LOP3.LUT P6, RZ, R85, 0xff, RZ, 0xc0, !PT ;  /* 0x000000ff55ff7812 */ /* 0x000fe400078cc0ff */
[----:B------:R-:W-:Y:S01]  /*31c0*/  F2FP.BF16.F32.PACK_AB R67, R64, R67 ;  /* 0x000000434043723e */ /* 0x000fe200000010ff */
[----:B------:R-:W-:Y:S01]  /*31d0*/  FFMA.FTZ R64, R106, R72, R73 ;  /* 0x000000486a407223 */ /* 0x000fe20000010049 */
[----:B------:R-:W-:-:S02]  /*31e0*/  FSEL R65, R75, RZ, P5 ;  /* 0x000000ff4b417208 */ /* 0x000fc40002800000 */
[----:B------:R-:W-:Y:S01]  /*31f0*/  FSEL R74, R70, RZ, P6 ;  /* 0x000000ff464a7208 */ /* 0x000fe20003000000 */
[----:B------:R-:W-:Y:S01]  /*3200*/  FADD.FTZ R70, R113, -R68 ;  /* 0x8000004471467221 */ /* 0x000fe20000010000 */
[----:B------:R-:W-:Y:S01]  /*3210*/  F2FP.BF16.F32.PACK_AB R66, R65, R66 ;  /* 0x000000424142723e */ /* 0x000fe200000010ff */
        /* <DEDUP_REMOVED lines=33> */
.L_x_917:
[-CC-:B------:R-:W-:Y:S01]  /*3430*/  FFMA.FTZ R57, R123, R72.reuse, R73.reuse ;  /* 0x000000487b397223 */ /* 0x180fe20000010049 */
[-CC-:B------:R-:W-:Y:S01]  /*3440*/  FFMA.FTZ R60, R124, R72.reuse, R73.reuse ;  /* 0x000000487c3c7223 */ /* 0x180fe20000010049 */
[----:B------:R-:W-:Y:S01]  /*3450*/  LOP3.LUT P0, RZ, R85, 0xff0000, RZ, 0xc0, !PT ;  /* 0x00ff000055ff7812 */ /* 0x000fe2000780c0ff */
[-C--:B------:R-:W-:Y:S01]  /*3460*/  FFMA.FTZ R56, R120, R72.reuse, R73 ;  /* 0x0000004878387223 */ /* 0x080fe20000010049 */
[----:B------:R-:W-:Y:S01]  /*3470*/  FADD.FTZ R57, R122, -R57 ;  /* 0x800000397a397221 */ /* 0x000fe20000010000 */
[----:B------:R-:W-:Y:S01]  /*3480*/  FADD.FTZ R60, R125, -R60 ;  /* 0x8000003c7d3c7221 */ /* 0x000fe20000010000 */
[----:B------:R-:W-:Y:S01]  /*3490*/  LOP3.LUT P6, RZ, R129, 0xff0000, RZ, 0xc0, !PT ;  /* 0x00ff000081ff7812 */ /* 0x000fe200078cc0ff */
[----:B------:R-:W-:Y:S01]  /*34a0*/  FADD.FTZ R56, R121, -R56 ;  /* 0x8000003879387221 */ /* 0x000fe20000010000 */
[----:B-----5:R-:W-:Y:S01]  /*34b0*/  FFMA.FTZ R62, R91, R57, R6 ;  /* 0x000000395b3e7223 */ /* 0x020fe20000010006 */
[----:B------:R-:W-:Y:S01]  /*34c0*/  FFMA.FTZ R57, R115, R72, R73 ;  /* 0x0000004873397223 */ /* 0x000fe20000010049 */
[C---:B------:R-:W-:Y:S01]  /*34d0*/  FFMA.FTZ R63, R91.reuse, R60, R7 ;  /* 0x0000003c5b3f7223 */ /* 0x040fe20000010007 */
[----:B------:R-:W-:Y:S01]  /*34e0*/  ISETP.GE.U32.AND P5, PT, R84, RZ, PT ;  /* 0x000000ff5400720c */ /* 0x000fe20003fa6070 */
[----:B------:R-:W-:Y:S01]  /*34f0*/  FMUL.FTZ R58, R62, UR14 ;  /* 0x0000000e3e3a7c20 */ /* 0x000fe20008410000 */
[----:B------:R-:W-:Y:S01]  /*3500*/  FADD.FTZ R57, R114, -R57 ;  /* 0x8000003972397221 */ /* 0x000fe20000010000 */
[----:B------:R-:W-:Y:S01]  /*3510*/  FFMA.FTZ R61, R91, R56, R5 ;  /* 0x000000385b3d7223 */ /* 0x000fe20000010005 */
[----:B------:R-:W-:-:S02]  /*3520*/  ISETP.GE.U32.AND.EX P5, PT, R85, 0x1000000, PT, P5 ;  /* 0x010000005500780c */ /* 0x000fc40003fa6150 */
[----:B------:R-:W-:Y:S01]  /*3530*/  FSEL R71, R58, RZ, P0 ;  /* 0x000000ff3a477208 */ /* 0x000fe20000000000 */
[----:B------:R-:W-:Y:S01]  /*3540*/  FFMA.FTZ R60, R91, R57, R4 ;  /* 0x000000395b3c7223 */ /* 0x000fe20000010004 */
[----:B------:R-:W-:Y:S01]  /*3550*/  ISETP.GE.U32.AND P0, PT, R128, RZ, PT ;  /* 0x000000ff8000720c */ /* 0x000fe20003f06070 */
[----:B------:R-:W-:Y:S01]  /*3560*/  FMUL.FTZ R57, R63, UR14 ;  /* 0x0000000e3f397c20 */ /* 0x000fe20008410000 */
        /* <DEDUP_REMOVED lines=9> */
[----:B------:R-:W-:Y:S01]  /*3600*/  LOP3.LUT P6, RZ, R85, 0xff, RZ, 0xc0, !PT ;  /* 0x000000ff55ff7812 */ /* 0x000fe200078cc0ff */
[----:B------:R-:W-:Y:S01]  /*3610*/  FADD.FTZ R57, R112, -R57 ;  /* 0x8000003970397221 */ /* 0x000fe20000010000 */
[----:B------:R-:W-:Y:S02]  /*3620*/  LOP3.LUT P5, RZ, R129, 0xff00, RZ, 0xc0, !PT ;  /* 0x0000ff0081ff7812 */ /* 0x000fe400078ac0ff */
[----:B------:R-:W-:Y:S01]  /*3630*/  F2FP.BF16.F32.PACK_AB R67, R64, R67 ;  /* 0x000000434043723e */ /* 0x000fe200000010ff */
[-CC-:B------:R-:W-:Y:S01]  /*3640*/  FFMA.FTZ R64, R110, R72.reuse, R73.reuse ;  /* 0x000000486e407223 */ /* 0x180fe20000010049 */
[----:B------:R-:W-:Y:S01]  /*3650*/  FSEL R70, R56, RZ, P6 ;  /* 0x000000ff38467208 */ /* 0x000fe20003000000 */
[-CC-:B------:R-:W-:Y:S01]  /*3660*/  FFMA.FTZ R56, R106, R72.reuse, R73.reuse ;  /* 0x000000486a387223 */ /* 0x180fe20000010049 */
[----:B------:R-:W-:Y:S01]  /*3670*/  FSEL R65, R59, RZ, P5 ;  /* 0x000000ff3b417208 */ /* 0x000fe20002800000 */
[----:B------:R-:W-:Y:S01]  /*3680*/  FADD.FTZ R68, R113, -R64 ;  /* 0x8000004071447221 */ /* 0x000fe20000010000 */
[----:B------:R-:W-:Y:S01]  /*3690*/  F2FP.BF16.F32.PACK_AB R71, R58, R71 ;  /* 0x000000473a47723e */ /* 0x000fe200000010ff */
[----:B------:R-:W-:Y:S01]  /*36a0*/  FFMA.FTZ R58, R91, R57, R10 ;  /* 0x000000395b3a7223 */ /* 0x000fe2000001000a */
[----:B------:R-:W-:Y:S01]  /*36b0*/  LOP3.LUT P0, RZ, R85, 0xff00, RZ, 0xc0, !PT ;  /* 0x0000ff0055ff7812 */ /* 0x000fe2000780c0ff */
[----:B------:R-:W-:Y:S01]  /*36c0*/  FFMA.FTZ R57, R3, R72, R73 ;  /* 0x0000004803397223 */ /* 0x000fe20000010049 */
[----:B------:R-:W-:Y:S01]  /*36d0*/  FADD.FTZ R64, R109, -R56 ;  /* 0x800000386d407221 */ /* 0x000fe20000010000 */
[----:B------:R-:W-:Y:S01]  /*36e0*/  F2FP.BF16.F32.PACK_AB R66, R65, R66 ;  /* 0x000000424142723e */ /* 0x000fe200000010ff */
[----:B------:R-:W-:Y:S01]  /*36f0*/  FMUL.FTZ R65, R58, UR14 ;  /* 0x0000000e3a417c20 */ /* 0x000fe20008410000 */
[----:B------:R-:W-:Y:S01]  /*3700*/  FSEL R77, R59, RZ, P0 ;  /* 0x000000ff3b4d7208 */ /* 0x000fe20000000000 */
[C---:B------:R-:W-:Y:S01]  /*3710*/  FFMA.FTZ R59, R91.reuse, R68, R11 ;  /* 0x000000445b3b7223 */ /* 0x040fe2000001000b */
[----:B------:R-:W-:Y:S01]  /*3720*/  LOP3.LUT P5, RZ, R84, 0xff0000, RZ, 0xc0, !PT ;  /* 0x00ff000054ff7812 */ /* 0x000fe200078ac0ff */
[----:B------:R-:W-:Y:S01]  /*3730*/  FADD.FTZ R56, R108, -R57 ;  /* 0x800000396c387221 */ /* 0x000fe20000010000 */
[----:B------:R-:W-:Y:S01]  /*3740*/  LOP3.LUT P6, RZ, R128, 0xff0000, RZ, 0xc0, !PT ;  /* 0x00ff000080ff7812 */ /* 0x000fe200078cc0ff */
        /* <DEDUP_REMOVED lines=24> */
.L_x_913:
        /* <DEDUP_REMOVED lines=15> */
.L_x_909:
[----:B------:R-:W-:Y:S05]  /*39c0*/  BSYNC.RECONVERGENT B0 ;  /* 0x0000000000007941 */ /* 0x000fea0003800200 */
.L_x_908:
        /* <DEDUP_REMOVED lines=17> */
[----:B------:R-:W-:Y:S01]  /*3ae0*/  FADD.FTZ R62, R102, -R57 ;  /* 0x80000039663e7221 */ /* 0x000fe20000010000 */
[----:B------:R-:W-:Y:S01]  /*3af0*/  FFMA.FTZ R57, R101, R72, R73 ;  /* 0x0000004865397223 */ /* 0x000fe20000010049 */
[C---:B-----5:R-:W-:Y:S02]  /*3b00*/  FFMA.FTZ R63, R91.reuse, R56, R55 ;  /* 0x000000385b3f7223 */ /* 0x060fe40000010037 */
[----:B------:R-:W-:Y:S01]  /*3b10*/  FFMA.FTZ R62, R91, R62, R54 ;  /* 0x0000003e5b3e7223 */ /* 0x000fe20000010036 */
[----:B------:R-:W-:Y:S01]  /*3b20*/  FADD.FTZ R57, R98, -R57 ;  /* 0x8000003962397221 */ /* 0x000fe20000010000 */
[----:B------:R-:W-:-:S02]  /*3b30*/  FMUL.FTZ R56, R63, UR14 ;  /* 0x0000000e3f387c20 */ /* 0x000fc40008410000 */
[----:B------:R-:W-:Y:S01]  /*3b40*/  FMUL.FTZ R59, R62, UR14 ;  /* 0x0000000e3e3b7c20 */ /* 0x000fe20008410000 */
[----:B------:R-:W-:Y:S01]  /*3b50*/  FFMA.FTZ R60, R91, R57, R52 ;  /* 0x000000395b3c7223 */ /* 0x000fe20000010034 */
[----:B------:R-:W-:Y:S01]  /*3b60*/  FFMA.FTZ R57, R97, R72, R73 ;  /* 0x0000004861397223 */ /* 0x000fe20000010049 */
[----:B------:R-:W-:Y:S02]  /*3b70*/  FSEL R76, R56, RZ, P6 ;  /* 0x000000ff384c7208 */ /* 0x000fe40003000000 */
[----:B------:R-:W-:Y:S01]  /*3b80*/  ISETP.GE.U32.AND P6, PT, R130, RZ, PT ;  /* 0x000000ff8200720c */ /* 0x000fe20003fc6070 */
[----:B------:R-:W-:-:S03]  /*3b90*/  FADD.FTZ R57, R96, -R57 ;  /* 0x8000003960397221 */ /* 0x000fc60000010000 */
        /* <DEDUP_REMOVED lines=8> */
[C---:B------:R-:W-:Y:S01]  /*3c20*/  FFMA.FTZ R61, R91.reuse, R58, R53 ;  /* 0x0000003a5b3d7223 */ /* 0x040fe20000010035 */
[----:B------:R-:W-:Y:S01]  /*3c30*/  FFMA.FTZ R58, R91, R57, R50 ;  /* 0x000000395b3a7223 */ /* 0x000fe20000010032 */
[----:B------:R-:W-:Y:S02]  /*3c40*/  F2FP.BF16.F32.PACK_AB R71, R76, R71 ;  /* 0x000000474c47723e */ /* 0x000fe400000010ff */
[----:B------:R-:W-:Y:S01]  /*3c50*/  FSEL R67, R59, RZ, P6 ;  /* 0x000000ff3b437208 */ /* 0x000fe20003000000 */
[----:B------:R-:W-:Y:S01]  /*3c60*/  FMUL.FTZ R59, R61, UR14 ;  /* 0x0000000e3d3b7c20 */ /* 0x000fe20008410000 */
[----:B------:R-:W-:Y:S01]  /*3c70*/  LOP3.LUT P6, RZ, R87, 0xff, RZ, 0xc0, !PT ;  /* 0x000000ff57ff7812 */ /* 0x000fe200078cc0ff */
[----:B------:R-:W-:Y:S01]  /*3c80*/  FMUL.FTZ R57, R58, UR14 ;  /* 0x0000000e3a397c20 */ /* 0x000fe20008410000 */
[----:B------:R-:W-:-:S02]  /*3c90*/  F2FP.BF16.F32.PACK_AB R67, R78, R67 ;  /* 0x000000434e43723e */ /* 0x000fc400000010ff */
[----:B------:R-:W-:Y:S02]  /*3ca0*/  FSEL R70, R56, RZ, P6 ;  /* 0x000000ff38467208 */ /* 0x000fe40003000000 */
[----:B------:R-:W-:-:S04]  /*3cb0*/  LOP3.LUT P6, RZ, R131, 0xff, RZ, 0xc0, !PT ;  /* 0x000000ff83ff7812 */ /* 0x000fc800078cc0ff */
[----:B------:R-:W-:Y:S01]  /*3cc0*/  FSEL R66, R56, RZ, P6 ;  /* 0x000000ff38427208 */ /* 0x000fe20003000000 */
[----:B------:R-:W-:Y:S01]  /*3cd0*/  FFMA.FTZ R56, R94, R72, R73 ;  /* 0x000000485e387223 */ /* 0x000fe20000010049 */
[----:B------:R-:W-:-:S03]  /*3ce0*/  LOP3.LUT P6, RZ, R87, 0xff00, RZ, 0xc0, !PT ;  /* 0x0000ff0057ff7812 */ /* 0x000fc600078cc0ff */
[----:B------:R-:W-:Y:S01]  /*3cf0*/  FADD.FTZ R64, R99, -R56 ;  /* 0x8000003863407221 */ /* 0x000fe20000010000 */
[----:B------:R-:W-:Y:S01]  /*3d00*/  FSEL R79, R59, RZ, P6 ;  /* 0x000000ff3b4f7208 */ /* 0x000fe20003000000 */
[-CC-:B------:R-:W-:Y:S01]  /*3d10*/  FFMA.FTZ R56, R90, R72.reuse, R73.reuse ;  /* 0x000000485a387223 */ /* 0x180fe20000010049 */
[----:B------:R-:W-:Y:S01]  /*3d20*/  LOP3.LUT P6, RZ, R131, 0xff00, RZ, 0xc0, !PT ;  /* 0x0000ff0083ff7812 */ /* 0x000fe200078cc0ff */
[----:B------:R-:W-:Y:S01]  /*3d30*/  FFMA.FTZ R73, R93, R72, R73 ;  /* 0x000000485d497223 */ /* 0x000fe20000010049 */
[----:B------:R-:W-:Y:S01]  /*3d40*/  F2FP.BF16.F32.PACK_AB R70, R79, R70 ;  /* 0x000000464f46723e */ /* 0x000fe200000010ff */
[----:B------:R-:W-:Y:S01]  /*3d50*/  FADD.FTZ R56, R95, -R56 ;  /* 0x800000385f387221 */ /* 0x000fe20000010000 */
[----:B------:R-:W-:Y:S01]  /*3d60*/  FSEL R81, R59, RZ, P6 ;  /* 0x000000ff3b517208 */ /* 0x000fe20003000000 */
[----:B------:R-:W-:Y:S01]  /*3d70*/  FFMA.FTZ R59, R91, R64, R51 ;  /* 0x000000405b3b7223 */ /* 0x000fe20000010033 */
[----:B------:R-:W-:Y:S01]  /*3d80*/  LOP3.LUT P6, RZ, R86, 0xff0000, RZ, 0xc0, !PT ;  /* 0x00ff000056ff7812 */ /* 0x000fe200078cc0ff */
[----:B------:R-:W-:Y:S01]  /*3d90*/  FADD.FTZ R73, R92, -R73 ;  /* 0x800000495c497221 */ /* 0x000fe20000010000 */
[----:B------:R-:W-:Y:S01]  /*3da0*/  F2FP.BF16.F32.PACK_AB R66, R81, R66 ;  /* 0x000000425142723e */ /* 0x000fe200000010ff */
[----:B------:R-:W-:Y:S01]  /*3db0*/  FMUL.FTZ R64, R59, UR14 ;  /* 0x0000000e3b407c20 */ /* 0x000fe20008410000 */
[----:B------:R-:W-:-:S02]  /*3dc0*/  FSEL R69, R57, RZ, P6 ;  /* 0x000000ff39457208 */ /* 0x000fc40003000000 */
        /* <DEDUP_REMOVED lines=23> */
.L_x_922:
[-CC-:B0-----:R-:W-:Y:S01]  /*3f40*/  FFMA.FTZ R65, R105, R72.reuse, R73.reuse ;  /* 0x0000004869417223 */ /* 0x181fe20000010049 */
[----:B------:R-:W-:Y:S01]  /*3f50*/  LOP3.LUT P6, RZ, R87, 0xff0000, RZ, 0xc0, !PT ;  /* 0x00ff000057ff7812 */ /* 0x000fe200078cc0ff */
[----:B------:R-:W-:Y:S02]  /*3f60*/  FFMA.FTZ R64, R104, R72, R73 ;  /* 0x0000004868407223 */ /* 0x000fe40000010049 */
[----:B------:R-:W-:Y:S02]  /*3f70*/  FADD.FTZ R65, R102, -R65 ;  /* 0x8000004166417221 */ /* 0x000fe40000010000 */
[----:B------:R-:W-:Y:S02]  /*3f80*/  FADD.FTZ R64, R107, -R64 ;  /* 0x800000406b407221 */ /* 0x000fe40000010000 */
[C---:B-----5:R-:W-:Y:S02]  /*3f90*/  FFMA.FTZ R65, R91.reuse, R65, R54 ;  /* 0x000000415b417223 */ /* 0x060fe40000010036 */
[----:B------:R-:W-:-:S02]  /*3fa0*/  FFMA.FTZ R64, R91, R64, R55 ;  /* 0x000000405b407223 */ /* 0x000fc40000010037 */
[----:B------:R-:W-:Y:S02]  /*3fb0*/  FMUL.FTZ R65, R65, UR14 ;  /* 0x0000000e41417c20 */ /* 0x000fe40008410000 */
[----:B------:R-:W-:Y:S01]  /*3fc0*/  FMUL.FTZ R67, R64, UR14 ;  /* 0x0000000e40437c20 */ /* 0x000fe20008410000 */
[----:B------:R-:W-:Y:S02]  /*3fd0*/  FFMA.FTZ R64, R100, R72, R73 ;  /* 0x0000004864407223 */ /* 0x000fe40000010049 */
[----:B------:R-:W-:Y:S02]  /*3fe0*/  FSEL R71, R65, RZ, P6 ;  /* 0x000000ff41477208 */ /* 0x000fe40003000000 */
[----:B------:R-:W-:Y:S01]  /*3ff0*/  LOP3.LUT P6, RZ, R131, 0xff0000, RZ, 0xc0, !PT ;  /* 0x00ff000083ff7812 */ /* 0x000fe200078cc0ff */
[----:B------:R-:W-:-:S03]  /*4000*/  FADD.FTZ R66, R103, -R64 ;  /* 0x8000004067427221 */ /* 0x000fc60000010000 */
[----:B------:R-:W-:Y:S01]  /*4010*/  FSEL R78, R65, RZ, P6 ;  /* 0x000000ff414e7208 */ /* 0x000fe20003000000 */
[----:B------:R-:W-:Y:S01]  /*4020*/  FFMA.FTZ R65, R101, R72, R73 ;  /* 0x0000004865417223 */ /* 0x000fe20000010049 */
[----:B------:R-:W-:Y:S01]  /*4030*/  ISETP.GE.U32.AND P6, PT, R86, RZ, PT ;  /* 0x000000ff5600720c */ /* 0x000fe20003fc6070 */
[----:B------:R-:W-:Y:S02]  /*4040*/  FFMA.FTZ R66, R91, R66, R53 ;  /* 0x000000425b427223 */ /* 0x000fe40000010035 */
[----:B------:R-:W-:Y:S01]  /*4050*/  FADD.FTZ R65, R98, -R65 ;  /* 0x8000004162417221 */ /* 0x000fe20000010000 */
[----:B------:R-:W-:-:S03]  /*4060*/  ISETP.GE.U32.AND.EX P6, PT, R87, 0x1000000, PT, P6 ;  /* 0x010000005700780c */ /* 0x000fc60003fc6160 */
[----:B------:R-:W-:Y:S01]  /*4070*/  FFMA.FTZ R65, R91, R65, R52 ;  /* 0x000000415b417223 */ /* 0x000fe20000010034 */
[----:B------:R-:W-:Y:S02]  /*4080*/  FSEL R80, R67, RZ, P6 ;  /* 0x000000ff43507208 */ /* 0x000fe40003000000 */
[----:B------:R-:W-:Y:S01]  /*4090*/  ISETP.GE.U32.AND P6, PT, R130, RZ, PT ;  /* 0x000000ff8200720c */ /* 0x000fe20003fc6070 */
[----:B------:R-:W-:Y:S01]  /*40a0*/  FMUL.FTZ R64, R65, UR14 ;  /* 0x0000000e41407c20 */ /* 0x000fe20008410000 */
[----:B------:R-:W-:Y:S01]  /*40b0*/  FFMA.FTZ R65, R97, R72, R73 ;  /* 0x0000004861417223 */ /* 0x000fe20000010049 */
[----:B------:R-:W-:Y:S02]  /*40c0*/  F2FP.BF16.F32.PACK_AB R71, R80, R71 ;  /* 0x000000475047723e */ /* 0x000fe400000010ff */
[----:B------:R-:W-:Y:S01]  /*40d0*/  ISETP.GE.U32.AND.EX P6, PT, R131, 0x1000000, PT, P6 ;  /* 0x010000008300780c */ /* 0x000fe20003fc6160 */
[----:B------:R-:W-:-:S03]  /*40e0*/  FADD.FTZ R65, R96, -R65 ;  /* 0x8000004160417221 */ /* 0x000fc60000010000 */
[----:B------:R-:W-:Y:S01]  /*40f0*/  FSEL R83, R67, RZ, P6 ;  /* 0x000000ff43537208 */ /* 0x000fe20003000000 */
[----:B------:R-:W-:Y:S01]  /*4100*/  FMUL.FTZ R67, R66, UR14 ;  /* 0x0000000e42437c20 */ /* 0x000fe20008410000 */
[----:B------:R-:W-:Y:S01]  /*4110*/  LOP3.LUT P6, RZ, R87, 0xff, RZ, 0xc0, !PT ;  /* 0x000000ff57ff7812 */ /* 0x000fe200078cc0ff */
[----:B------:R-:W-:-:S03]  /*4120*/  FFMA.FTZ R65, R91, R65, R50 ;  /* 0x000000415b417223 */ /* 0x000fc60000010032 */
[----:B------:R-:W-:Y:S01]  /*4130*/  FSEL R70, R64, RZ, P6 ;  /* 0x000000ff40467208 */ /* 0x000fe20003000000 */
[----:B------:R-:W-:Y:S01]  /*4140*/  FMUL.FTZ R65, R65, UR14 ;  /* 0x0000000e41417c20 */ /* 0x000fe20008410000 */
[----:B------:R-:W-:-:S04]  /*4150*/  LOP3.LUT P6, RZ, R131, 0xff, RZ, 0xc0, !PT ;  /* 0x000000ff83ff7812 */ /* 0x000fc800078cc0ff */
[----:B------:R-:W-:Y:S01]  /*4160*/  FSEL R76, R64, RZ, P6 ;  /* 0x000000ff404c7208 */ /* 0x000fe20003000000 */
[----:B------:R-:W-:Y:S01]  /*4170*/  FFMA.FTZ R64, R94, R72, R73 ;  /* 0x000000485e407223 */ /* 0x000fe20000010049 */
[----:B------:R-:W-:-:S03]  /*4180*/  LOP3.LUT P6, RZ, R87, 0xff00, RZ, 0xc0, !PT ;  /* 0x0000ff0057ff7812 */ /* 0x000fc600078cc0ff */
[----:B------:R-:W-:Y:S01]  /*4190*/  FADD.FTZ R66, R99, -R64 ;  /* 0x8000004063427221 */ /* 0x000fe20000010000 */
[----:B------:R-:W-:Y:S01]  /*41a0*/  FSEL R79, R67, RZ, P6 ;  /* 0x000000ff434f7208 */ /* 0x000fe20003000000 */
[----:B------:R-:W-:Y:S01]  /*41b0*/  FFMA.FTZ R64, R90, R72, R73 ;  /* 0x000000485a407223 */ /* 0x000fe20000010049 */
[----:B------:R-:W-:Y:S01]  /*41c0*/  LOP3.LUT P6, RZ, R131, 0xff00, RZ, 0xc0, !PT ;  /* 0x0000ff0083ff7812 */ /* 0x000fe200078cc0ff */
[----:B------:R-:W-:Y:S01]  /*41d0*/  FFMA.FTZ R66, R91, R66, R51 ;  /* 0x000000425b427223 */ /* 0x000fe20000010033 */
[----:B------:R-:W-:Y:S01]  /*41e0*/  FFMA.FTZ R73, R93, R72, R73 ;  /* 0x000000485d497223 */ /* 0x000fe20000010049 */
[----:B------:R-:W-:Y:S01]  /*41f0*/  FADD.FTZ R64, R95, -R64 ;  /* 0x800000405f407221 */ /* 0x000fe20000010000 */
[----:B------:R-:W-:Y:S01]  /*4200*/  FSEL R81, R67, RZ, P6 ;  /* 0x000000ff43517208 */ /* 0x000fe20003000000 */
[----:B------:R-:W-:Y:S01]  /*4210*/  FMUL.FTZ R66, R66, UR14 ;  /* 0x0000000e42427c20 */ /* 0x000fe20008410000 */
[----:B------:R-:W-:Y:S01]  /*4220*/  LOP3.LUT P6, RZ, R86, 0xff0000, RZ, 0xc0, !PT ;  /* 0x00ff000056ff7812 */ /* 0x000fe200078cc0ff */
[----:B------:R-:W-:Y:S01]  /*4230*/  FFMA.FTZ R64, R91, R64, R49 ;  /* 0x000000405b407223 */ /* 0x000fe20000010031 */
[----:B------:R-:W-:Y:S01]  /*4240*/  FADD.FTZ R73, R92, -R73 ;  /* 0x800000495c497221 */ /* 0x000fe20000010000 */
[----:B------:R-:W-:-:S02]  /*4250*/  F2FP.BF16.F32.PACK_AB R67, R83, R78 ;  /* 0x0000004e5343723e */ /* 0x000fc400000010ff */
[----:B------:R-:W-:Y:S01]  /*4260*/  FSEL R69, R65, RZ, P6 ;  /* 0x000000ff41457208 */ /* 0x000fe20003000000 */
[----:B------:R-:W-:Y:S01]  /*4270*/  FMUL.FTZ R64, R64, UR14 ;  /* 0x0000000e40407c20 */ /* 0x000fe20008410000 */
[----:B------:R-:W-:Y:S01]  /*4280*/  LOP3.LUT P6, RZ, R130, 0xff0000, RZ, 0xc0, !PT ;  /* 0x00ff000082ff7812 */ /* 0x000fe200078cc0ff */
[----:B------:R-:W-:Y:S01]  /*4290*/  FFMA.FTZ R73, R91, R73, R48 ;  /* 0x000000495b497223 */ /* 0x000fe20000010030 */
[----:B------:R-:W-:Y:S02]  /*42a0*/  F2FP.BF16.F32.PACK_AB R70, R79, R70 ;  /* 0x000000464f46723e */ /* 0x000fe400000010ff */
[----:B------:R-:W-:Y:S01]  /*42b0*/  FSEL R65, R65, RZ, P6 ;  /* 0x000000ff41417208 */ /* 0x000fe20003000000 */
[----:B------:R-:W-:Y:S01]  /*42c0*/  FMUL.FTZ R73, R73, UR14 ;  /* 0x0000000e49497c20 */ /* 0x000fe20008410000 */
        /* <DEDUP_REMOVED lines=18> */
.L_x_921:
        /* <DEDUP_REMOVED lines=10> */
[----:B------:R-:W-:Y:S01]  /*4490*/  FADD.FTZ R62, R102, -R57 ;  /* 0x80000039663e7221 */ /* 0x000fe20000010000 */
[----:B------:R-:W-:Y:S01]  /*44a0*/  FFMA.FTZ R57, R101, R72, R73 ;  /* 0x0000004865397223 */ /* 0x000fe20000010049 */
[C---:B-----5:R-:W-:Y:S02]  /*44b0*/  FMUL.FTZ R63, R91.reuse, R56 ;  /* 0x000000385b3f7220 */ /* 0x060fe40000410000 */
[----:B------:R-:W-:Y:S01]  /*44c0*/  FMUL.FTZ R62, R91, R62 ;  /* 0x0000003e5b3e7220 */ /* 0x000fe20000410000 */
[----:B------:R-:W-:Y:S01]  /*44d0*/  FADD.FTZ R60, R98, -R57 ;  /* 0x80000039623c7221 */ /* 0x000fe20000010000 */
[----:B------:R-:W-:-:S02]  /*44e0*/  FMUL.FTZ R56, R63, UR14 ;  /* 0x0000000e3f387c20 */ /* 0x000fc40008410000 */
[----:B------:R-:W-:Y:S01]  /*44f0*/  FMUL.FTZ R57, R62, UR14 ;  /* 0x0000000e3e397c20 */ /* 0x000fe20008410000 */
[----:B------:R-:W-:Y:S02]  /*4500*/  FMUL.FTZ R60, R91, R60 ;  /* 0x0000003c5b3c7220 */ /* 0x000fe40000410000 */
[----:B------:R-:W-:Y:S02]  /*4510*/  FSEL R76, R56, RZ, P6 ;  /* 0x000000ff384c7208 */ /* 0x000fe40003000000 */
[----:B------:R-:W-:-:S04]  /*4520*/  ISETP.GE.U32.AND P6, PT, R130, RZ, PT ;  /* 0x000000ff8200720c */ /* 0x000fc80003fc6070 */
        /* <DEDUP_REMOVED lines=20> */
[-CC-:B------:R-:W-:Y:S01]  /*4670*/  FFMA.FTZ R56, R94, R72.reuse, R73.reuse ;  /* 0x000000485e387223 */ /* 0x180fe20000010049 */
[----:B------:R-:W-:Y:S01]  /*4680*/  LOP3.LUT P6, RZ, R87, 0xff00, RZ, 0xc0, !PT ;  /* 0x0000ff0057ff7812 */ /* 0x000fe200078cc0ff */
[----:B------:R-:W-:Y:S02]  /*4690*/  FFMA.FTZ R73, R93, R72, R73 ;  /* 0x000000485d497223 */ /* 0x000fe40000010049 */
[----:B------:R-:W-:Y:S01]  /*46a0*/  FADD.FTZ R68, R99, -R56 ;  /* 0x8000003863447221 */ /* 0x000fe20000010000 */
[----:B------:R-:W-:Y:S01]  /*46b0*/  FSEL R79, R57, RZ, P6 ;  /* 0x000000ff394f7208 */ /* 0x000fe20003000000 */
[----:B------:R-:W-:Y:S01]  /*46c0*/  FMUL.FTZ R56, R58, UR14 ;  /* 0x0000000e3a387c20 */ /* 0x000fe20008410000 */
[----:B------:R-:W-:Y:S01]  /*46d0*/  LOP3.LUT P6, RZ, R131, 0xff00, RZ, 0xc0, !PT ;  /* 0x0000ff0083ff7812 */ /* 0x000fe200078cc0ff */
[----:B------:R-:W-:Y:S01]  /*46e0*/  FMUL.FTZ R59, R91, R68 ;  /* 0x000000445b3b7220 */ /* 0x000fe20000410000 */
[----:B------:R-:W-:Y:S01]  /*46f0*/  FADD.FTZ R68, R95, -R64 ;  /* 0x800000405f447221 */ /* 0x000fe20000010000 */
[----:B------:R-:W-:-:S02]  /*4700*/  F2FP.BF16.F32.PACK_AB R70, R79, R70 ;  /* 0x000000464f46723e */ /* 0x000fc400000010ff */
[----:B------:R-:W-:Y:S01]  /*4710*/  FSEL R81, R57, RZ, P6 ;  /* 0x000000ff39517208 */ /* 0x000fe20003000000 */
[----:B------:R-:W-:Y:S01]  /*4720*/  FMUL.FTZ R64, R59, UR14 ;  /* 0x0000000e3b407c20 */ /* 0x000fe20008410000 */
[----:B------:R-:W-:Y:S01]  /*4730*/  LOP3.LUT P6, RZ, R86, 0xff0000, RZ, 0xc0, !PT ;  /* 0x00ff000056ff7812 */ /* 0x000fe200078cc0ff */
[----:B------:R-:W-:Y:S01]  /*4740*/  FMUL.FTZ R57, R91, R68 ;  /* 0x000000445b397220 */ /* 0x000fe20000410000 */
[----:B------:R-:W-:Y:S02]  /*4750*/  F2FP.BF16.F32.PACK_AB R66, R81, R66 ;  /* 0x000000425142723e */ /* 0x000fe400000010ff */
[----:B------:R-:W-:Y:S01]  /*4760*/  FSEL R69, R56, RZ, P6 ;  /* 0x000000ff38457208 */ /* 0x000fe20003000000 */
[----:B------:R-:W-:Y:S01]  /*4770*/  FMUL.FTZ R65, R57, UR14 ;  /* 0x0000000e39417c20 */ /* 0x000fe20008410000 */
[----:B------:R-:W-:-:S04]  /*4780*/  LOP3.LUT P6, RZ, R130, 0xff0000, RZ, 0xc0, !PT ;  /* 0x00ff000082ff7812 */ /* 0x000fc800078cc0ff */
[----:B------:R-:W-:Y:S01]  /*4790*/  FSEL R74, R56, RZ, P6 ;  /* 0x000000ff384a7208 */ /* 0x000fe20003000000 */
[----:B------:R-:W-:Y:S01]  /*47a0*/  FADD.FTZ R56, R92, -R73 ;  /* 0x800000495c387221 */ /* 0x000fe20000010000 */
[----:B------:R-:W-:-:S03]  /*47b0*/  LOP3.LUT P6, RZ, R86, 0xff000000, RZ, 0xc0, !PT ;  /* 0xff00000056ff7812 */ /* 0x000fc600078cc0ff */
[----:B------:R-:W-:Y:S01]  /*47c0*/  FMUL.FTZ R56, R91, R56 ;  /* 0x000000385b387220 */ /* 0x000fe20000410000 */
[----:B------:R-:W-:Y:S02]  /*47d0*/  FSEL R72, R64, RZ, P6 ;  /* 0x000000ff40487208 */ /* 0x000fe40003000000 */
[----:B------:R-:W-:Y:S02]  /*47e0*/  LOP3.LUT P6, RZ, R130, 0xff000000, RZ, 0xc0, !PT ;  /* 0xff00000082ff7812 */ /* 0x000fe400078cc0ff */
        /* <DEDUP_REMOVED lines=15> */
.L_x_924:
[-CC-:B------:R-:W-:Y:S01]  /*48e0*/  FFMA.FTZ R65, R105, R72.reuse, R73.reuse ;  /* 0x0000004869417223 */ /* 0x180fe20000010049 */
[----:B------:R-:W-:Y:S01]  /*48f0*/  LOP3.LUT P6, RZ, R87, 0xff0000, RZ, 0xc0, !PT ;  /* 0x00ff000057ff7812 */ /* 0x000fe200078cc0ff */
[-C--:B------:R-:W-:Y:S02]  /*4900*/  FFMA.FTZ R66, R104, R72.reuse, R73 ;  /* 0x0000004868427223 */ /* 0x080fe40000010049 */
[----:B------:R-:W-:Y:S01]  /*4910*/  FADD.FTZ R64, R102, -R65 ;  /* 0x8000004166407221 */ /* 0x000fe20000010000 */
[----:B------:R-:W-:Y:S01]  /*4920*/  FFMA.FTZ R65, R101, R72, R73 ;  /* 0x0000004865417223 */ /* 0x000fe20000010049 */
[----:B------:R-:W-:Y:S02]  /*4930*/  FADD.FTZ R66, R107, -R66 ;  /* 0x800000426b427221 */ /* 0x000fe40000010000 */
[C---:B-----5:R-:W-:Y:S02]  /*4940*/  FMUL.FTZ R64, R91.reuse, R64 ;  /* 0x000000405b407220 */ /* 0x060fe40000410000 */
[----:B------:R-:W-:-:S02]  /*4950*/  FMUL.FTZ R66, R91, R66 ;  /* 0x000000425b427220 */ /* 0x000fc40000410000 */
[----:B------:R-:W-:Y:S02]  /*4960*/  FMUL.FTZ R64, R64, UR14 ;  /* 0x0000000e40407c20 */ /* 0x000fe40008410000 */
[----:B------:R-:W-:Y:S01]  /*4970*/  FMUL.FTZ R69, R66, UR14 ;  /* 0x0000000e42457c20 */ /* 0x000fe20008410000 */
[----:B------:R-:W-:Y:S02]  /*4980*/  FFMA.FTZ R66, R100, R72, R73 ;  /* 0x0000004864427223 */ /* 0x000fe40000010049 */
[----:B------:R-:W-:Y:S02]  /*4990*/  FSEL R71, R64, RZ, P6 ;  /* 0x000000ff40477208 */ /* 0x000fe40003000000 */
[----:B------:R-:W-:Y:S01]  /*49a0*/  LOP3.LUT P6, RZ, R131, 0xff0000, RZ, 0xc0, !PT ;  /* 0x00ff000083ff7812 */ /* 0x000fe200078cc0ff */
[----:B------:R-:W-:-:S03]  /*49b0*/  FADD.FTZ R68, R103, -R66 ;  /* 0x8000004267447221 */ /* 0x000fc60000010000 */
[----:B------:R-:W-:Y:S01]  /*49c0*/  FSEL R67, R64, RZ, P6 ;  /* 0x000000ff40437208 */ /* 0x000fe20003000000 */
[----:B------:R-:W-:Y:S01]  /*49d0*/  FADD.FTZ R64, R98, -R65 ;  /* 0x8000004162407221 */ /* 0x000fe20000010000 */
[----:B------:R-:W-:Y:S01]  /*49e0*/  ISETP.GE.U32.AND P6, PT, R86, RZ, PT ;  /* 0x000000ff5600720c */ /* 0x000fe20003fc6070 */
[----:B------:R-:W-:Y:S01]  /*49f0*/  FMUL.FTZ R68, R91, R68 ;  /* 0x000000445b447220 */ /* 0x000fe20000410000 */
[----:B------:R-:W-:Y:S01]  /*4a00*/  FFMA.FTZ R65, R97, R72, R73 ;  /* 0x0000004861417223 */ /* 0x000fe20000010049 */
[----:B------:R-:W-:Y:S01]  /*4a10*/  FMUL.FTZ R64, R91, R64 ;  /* 0x000000405b407220 */ /* 0x000fe20000410000 */
[----:B------:R-:W-:Y:S01]  /*4a20*/  ISETP.GE.U32.AND.EX P6, PT, R87, 0x1000000, PT, P6 ;  /* 0x010000005700780c */ /* 0x000fe20003fc6160 */
[----:B------:R-:W-:Y:S02]  /*4a30*/  FMUL.FTZ R68, R68, UR14 ;  /* 0x0000000e44447c20 */ /* 0x000fe40008410000 */
[----:B------:R-:W-:Y:S01]  /*4a40*/  FMUL.FTZ R66, R64, UR14 ;  /* 0x0000000e40427c20 */ /* 0x000fe20008410000 */
[----:B------:R-:W-:Y:S01]  /*4a50*/  FSEL R78, R69, RZ, P6 ;  /* 0x000000ff454e7208 */ /* 0x000fe20003000000 */
[----:B------:R-:W-:Y:S01]  /*4a60*/  FADD.FTZ R64, R96, -R65 ;  /* 0x8000004160407221 */ /* 0x000fe20000010000 */
[----:B------:R-:W-:-:S02]  /*4a70*/  ISETP.GE.U32.AND P6, PT, R130, RZ, PT ;  /* 0x000000ff8200720c */ /* 0x000fc40003fc6070 */
[----:B------:R-:W-:Y:S01]  /*4a80*/  F2FP.BF16.F32.PACK_AB R71, R78, R71 ;  /* 0x000000474e47723e */ /* 0x000fe200000010ff */
[----:B------:R-:W-:Y:S01]  /*4a90*/  FMUL.FTZ R64, R91, R64 ;  /* 0x000000405b407220 */ /* 0x000fe20000410000 */
[----:B------:R-:W-:-:S03]  /*4aa0*/  ISETP.GE.U32.AND.EX P6, PT, R131, 0x1000000, PT, P6 ;  /* 0x010000008300780c */ /* 0x000fc60003fc6160 */
[----:B------:R-:W-:Y:S01]  /*4ab0*/  FMUL.FTZ R65, R64, UR14 ;  /* 0x0000000e40417c20 */ /* 0x000fe20008410000 */
[----:B------:R-:W-:Y:S01]  /*4ac0*/  FSEL R80, R69, RZ, P6 ;  /* 0x000000ff45507208 */ /* 0x000fe20003000000 */
[----:B------:R-:W-:Y:S01]  /*4ad0*/  FFMA.FTZ R64, R90, R72, R73 ;  /* 0x000000485a407223 */ /* 0x000fe20000010049 */
[----:B------:R-:W-:Y:S02]  /*4ae0*/  LOP3.LUT P6, RZ, R87, 0xff, RZ, 0xc0, !PT ;  /* 0x000000ff57ff7812 */ /* 0x000fe400078cc0ff */
[----:B------:R-:W-:Y:S01]  /*4af0*/  F2FP.BF16.F32.PACK_AB R67, R80, R67 ;  /* 0x000000435043723e */ /* 0x000fe200000010ff */
[----:B------:R-:W-:Y:S01]  /*4b00*/  FADD.FTZ R64, R95, -R64 ;  /* 0x800000405f407221 */ /* 0x000fe20000010000 */
[----:B------:R-:W-:Y:S02]  /*4b10*/  FSEL R70, R66, RZ, P6 ;  /* 0x000000ff42467208 */ /* 0x000fe40003000000 */
[----:B------:R-:W-:-:S04]  /*4b20*/  LOP3.LUT P6, RZ, R131, 0xff, RZ, 0xc0, !PT ;  /* 0x000000ff83ff7812 */ /* 0x000fc800078cc0ff */
[----:B------:R-:W-:Y:S01]  /*4b30*/  FSEL R76, R66, RZ, P6 ;  /* 0x000000ff424c7208 */ /* 0x000fe20003000000 */
[-CC-:B------:R-:W-:Y:S01]  /*4b40*/  FFMA.FTZ R66, R94, R72.reuse, R73.reuse ;  /* 0x000000485e427223 */ /* 0x180fe20000010049 */
[----:B------:R-:W-:Y:S01]  /*4b50*/  LOP3.LUT P6, RZ, R87, 0xff00, RZ, 0xc0, !PT ;  /* 0x0000ff0057ff7812 */ /* 0x000fe200078cc0ff */
[----:B------:R-:W-:Y:S02]  /*4b60*/  FFMA.FTZ R73, R93, R72, R73 ;  /* 0x000000485d497223 */ /* 0x000fe40000010049 */
[----:B------:R-:W-:Y:S01]  /*4b70*/  FADD.FTZ R66, R99, -R66 ;  /* 0x8000004263427221 */ /* 0x000fe20000010000 */
[----:B------:R-:W-:Y:S02]  /*4b80*/  FSEL R79, R68, RZ, P6 ;  /* 0x000000ff444f7208 */ /* 0x000fe40003000000 */
[----:B------:R-:W-:Y:S01]  /*4b90*/  LOP3.LUT P6, RZ, R131, 0xff00, RZ, 0xc0, !PT ;  /* 0x0000ff0083ff7812 */ /* 0x000fe200078cc0ff */
[----:B------:R-:W-:Y:S01]  /*4ba0*/  FMUL.FTZ R66, R91, R66 ;  /* 0x000000425b427220 */ /* 0x000fe20000410000 */
[----:B------:R-:W-:-:S02]  /*4bb0*/  F2FP.BF16.F32.PACK_AB R70, R79, R70 ;  /* 0x000000464f46723e */ /* 0x000fc400000010ff */
[----:B------:R-:W-:Y:S01]  /*4bc0*/  FSEL R81, R68, RZ, P6 ;  /* 0x000000ff44517208 */ /* 0x000fe20003000000 */
[----:B------:R-:W-:Y:S01]  /*4bd0*/  FMUL.FTZ R66, R66, UR14 ;  /* 0x0000000e42427c20 */ /* 0x000fe20008410000 */
[----:B------:R-:W-:-:S04]  /*4be0*/  LOP3.LUT P6, RZ, R86, 0xff0000, RZ, 0xc0, !PT ;  /* 0x00ff000056ff7812 */ /* 0x000fc800078cc0ff */
[----:B------:R-:W-:Y:S02]  /*4bf0*/  FSEL R69, R65, RZ, P6 ;  /* 0x000000ff41457208 */ /* 0x000fe40003000000 */
[----:B------:R-:W-:-:S04]  /*4c00*/  LOP3.LUT P6, RZ, R130, 0xff0000, RZ, 0xc0, !PT ;  /* 0x00ff000082ff7812 */ /* 0x000fc800078cc0ff */
[----:B------:R-:W-:Y:S01]  /*4c10*/  FSEL R74, R65, RZ, P6 ;  /* 0x000000ff414a7208 */ /* 0x000fe20003000000 */
[----:B------:R-:W-:Y:S01]  /*4c20*/  FMUL.FTZ R65, R91, R64 ;  /* 0x000000405b417220 */ /* 0x000fe20000410000 */
[----:B------:R-:W-:Y:S01]  /*4c30*/  LOP3.LUT P6, RZ, R86, 0xff000000, RZ, 0xc0, !PT ;  /* 0xff00000056ff7812 */ /* 0x000fe200078cc0ff */
[----:B------:R-:W-:Y:S02]  /*4c40*/  FADD.FTZ R64, R92, -R73 ;  /* 0x800000495c407221 */ /* 0x000fe40000010000 */
[----:B------:R-:W-:Y:S01]  /*4c50*/  FMUL.FTZ R65, R65, UR14 ;  /* 0x0000000e41417c20 */ /* 0x000fe20008410000 */
[----:B------:R-:W-:Y:S01]  /*4c60*/  FSEL R72, R66, RZ, P6 ;  /* 0x000000ff42487208 */ /* 0x000fe20003000000 */
[----:B------:R-:W-:Y:S01]  /*4c70*/  FMUL.FTZ R64, R91, R64 ;  /* 0x000000405b407220 */ /* 0x000fe20000410000 */
[----:B------:R-:W-:Y:S02]  /*4c80*/  LOP3.LUT P6, RZ, R130, 0xff000000, RZ, 0xc0, !PT ;  /* 0xff00000082ff7812 */ /* 0x000fe400078cc0ff */
[----:B------:R-:W-:Y:S01]  /*4c90*/  F2FP.BF16.F32.PACK_AB R69, R72, R69 ;  /* 0x000000454845723e */ /* 0x000fe200000010ff */
[----:B------:R-:W-:Y:S01]  /*4ca0*/  FMUL.FTZ R64, R64, UR14 ;  /* 0x0000000e40407c20 */ /* 0x000fe20008410000 */
[----:B------:R-:W-:-:S02]  /*4cb0*/  FSEL R77, R66, RZ, P6 ;  /* 0x000000ff424d7208 */ /* 0x000fc40003000000 */
[----:B------:R-:W-:Y:S02]  /*4cc0*/  LOP3.LUT P6, RZ, R86, 0xff00, RZ, 0xc0, !PT ;  /* 0x0000ff0056ff7812 */ /* 0x000fe400078cc0ff */
[----:B------:R-:W-:Y:S02]  /*4cd0*/  F2FP.BF16.F32.PACK_AB R66, R81, R76 ;  /* 0x0000004c5142723e */ /* 0x000fe400000010ff */
        /* <DEDUP_REMOVED lines=11> */
.L_x_920:
        /* <DEDUP_REMOVED lines=10> */
[-C--:B------:R-:W-:Y:S01]  /*4e30*/  FFMA.FTZ R57, R93, R72.reuse, R73 ;  /* 0x000000485d397223 */ /* 0x080fe20000010049 */
[----:B------:R-:W-:Y:S01]  /*4e40*/  FADD.FTZ R58, R107, -R58 ;  /* 0x8000003a6b3a7221 */ /* 0x000fe20000010000 */
[----:B------:R-:W-:Y:S01]  /*4e50*/  FADD.FTZ R69, R102, -R63 ;  /* 0x8000003f66457221 */ /* 0x000fe20000010000 */
[----:B------:R-:W-:Y:S01]  /*4e60*/  FFMA.FTZ R56, R90, R72, R73 ;  /* 0x000000485a387223 */ /* 0x000fe20000010049 */
[----:B------:R-:W-:Y:S01]  /*4e70*/  ISETP.GE.U32.AND.EX P6, PT, R87, 0x1000000, PT, P6 ;  /* 0x010000005700780c */ /* 0x000fe20003fc6160 */
[C---:B-----5:R-:W-:Y:S01]  /*4e80*/  FFMA.FTZ R63, R91.reuse, R58, R55 ;  /* 0x0000003a5b3f7223 */ /* 0x060fe20000010037 */
[----:B------:R-:W-:Y:S01]  /*4e90*/  FFMA.FTZ R62, R91, R69, R54 ;  /* 0x000000455b3e7223 */ /* 0x000fe20000010036 */
[----:B------:R-:W-:Y:S01]  /*4ea0*/  FADD.FTZ R57, R92, -R57 ;  /* 0x800000395c397221 */ /* 0x000fe20000010000 */
[-CC-:B------:R-:W-:Y:S01]  /*4eb0*/  FFMA.FTZ R59, R97, R72.reuse, R73.reuse ;  /* 0x00000048613b7223 */ /* 0x180fe20000010049 */
[----:B------:R-:W-:Y:S01]  /*4ec0*/  FMUL.FTZ R60, R63, UR14 ;  /* 0x0000000e3f3c7c20 */ /* 0x000fe20008410000 */
[----:B------:R-:W-:Y:S01]  /*4ed0*/  FADD.FTZ R58, R95, -R56 ;  /* 0x800000385f3a7221 */ /* 0x000fe20000010000 */
[----:B------:R-:W-:Y:S01]  /*4ee0*/  FMUL.FTZ R69, R62, UR14 ;  /* 0x0000000e3e457c20 */ /* 0x000fe20008410000 */
[----:B------:R-:W-:Y:S01]  /*4ef0*/  FFMA.FTZ R56, R91, R57, R48 ;  /* 0x000000395b387223 */ /* 0x000fe20000010030 */
[----:B------:R-:W-:Y:S01]  /*4f00*/  FFMA.FTZ R68, R94, R72, R73 ;  /* 0x000000485e447223 */ /* 0x000fe20000010049 */
[----:B------:R-:W-:Y:S01]  /*4f10*/  FSEL R77, R60, RZ, P6 ;  /* 0x000000ff3c4d7208 */ /* 0x000fe20003000000 */
[----:B------:R-:W-:Y:S01]  /*4f20*/  FADD.FTZ R60, R96, -R59 ;  /* 0x8000003b603c7221 */ /* 0x000fe20000010000 */
[----:B------:R-:W-:Y:S01]  /*4f30*/  LOP3.LUT P6, RZ, R87, 0xff0000, RZ, 0xc0, !PT ;  /* 0x00ff000057ff7812 */ /* 0x000fe200078cc0ff */
[----:B------:R-:W-:Y:S01]  /*4f40*/  FMUL.FTZ R59, R56, UR14 ;  /* 0x0000000e383b7c20 */ /* 0x000fe20008410000 */
[----:B------:R-:W-:Y:S01]  /*4f50*/  FFMA.FTZ R57, R91, R58, R49 ;  /* 0x0000003a5b397223 */ /* 0x000fe20000010031 */
[----:B------:R-:W-:Y:S01]  /*4f60*/  FADD.FTZ R70, R99, -R68 ;  /* 0x8000004463467221 */ /* 0x000fe20000010000 */
[----:B------:R-:W-:Y:S01]  /*4f70*/  FSEL R76, R69, RZ, P6 ;  /* 0x000000ff454c7208 */ /* 0x000fe20003000000 */
[----:B------:R-:W-:Y:S01]  /*4f80*/  FFMA.FTZ R58, R91, R60, R50 ;  /* 0x0000003c5b3a7223 */ /* 0x000fe20000010032 */
[----:B------:R-:W-:Y:S01]  /*4f90*/  LOP3.LUT P6, RZ, R86, 0xff, RZ, 0xc0, !PT ;  /* 0x000000ff56ff7812 */ /* 0x000fe200078cc0ff */
[-CC-:B------:R-:W-:Y:S01]  /*4fa0*/  FFMA.FTZ R61, R101, R72.reuse, R73.reuse ;  /* 0x00000048653d7223 */ /* 0x180fe20000010049 */
[----:B------:R-:W-:Y:S01]  /*4fb0*/  FMUL.FTZ R60, R57, UR14 ;  /* 0x0000000e393c7c20 */ /* 0x000fe20008410000 */
        /* <DEDUP_REMOVED lines=10> */
[----:B------:R-:W-:Y:S01]  /*5060*/  FMUL.FTZ R70, R59, UR14 ;  /* 0x0000000e3b467c20 */ /* 0x000fe20008410000 */
[----:B------:R-:W-:Y:S01]  /*5070*/  F2FP.BF16.F32.PACK_AB R68, R73, R68 ;  /* 0x000000444944723e */ /* 0x000fe200000010ff */
[----:B------:R-:W-:Y:S01]  /*5080*/  FMUL.FTZ R71, R60, UR14 ;  /* 0x0000000e3c477c20 */ /* 0x000fe20008410000 */
[----:B------:R-:W-:Y:S01]  /*5090*/  FSEL R69, R61, RZ, P6 ;  /* 0x000000ff3d457208 */ /* 0x000fe20003000000 */
[----:B------:R-:W-:Y:S01]  /*50a0*/  FFMA.FTZ R61, R91, R72, R53 ;  /* 0x000000485b3d7223 */ /* 0x000fe20000010035 */
[----:B------:R-:W-:-:S03]  /*50b0*/  LOP3.LUT P6, RZ, R86, 0xff000000, RZ, 0xc0, !PT ;  /* 0xff00000056ff7812 */ /* 0x000fc600078cc0ff */
[----:B------:R-:W-:Y:S01]  /*50c0*/  FMUL.FTZ R74, R61, UR14 ;  /* 0x0000000e3d4a7c20 */ /* 0x000fe20008410000 */
        /* <DEDUP_REMOVED lines=9> */
.L_x_926:
[-CC-:B------:R-:W-:Y:S01]  /*5160*/  FFMA.FTZ R69, R105, R72.reuse, R73.reuse ;  /* 0x0000004869457223 */ /* 0x180fe20000010049 */
[-CC-:B------:R-:W-:Y:S01]  /*5170*/  FFMA.FTZ R76, R104, R72.reuse, R73.reuse ;  /* 0x00000048684c7223 */ /* 0x180fe20000010049 */
[----:B------:R-:W-:Y:S01]  /*5180*/  LOP3.LUT P6, RZ, R87, 0xff0000, RZ, 0xc0, !PT ;  /* 0x00ff000057ff7812 */ /* 0x000fe200078cc0ff */
[-C--:B------:R-:W-:Y:S01]  /*5190*/  FFMA.FTZ R71, R101, R72.reuse, R73 ;  /* 0x0000004865477223 */ /* 0x080fe20000010049 */
[----:B------:R-:W-:Y:S01]  /*51a0*/  FADD.FTZ R69, R102, -R69 ;  /* 0x8000004566457221 */ /* 0x000fe20000010000 */
[----:B------:R-:W-:Y:S01]  /*51b0*/  FADD.FTZ R76, R107, -R76 ;  /* 0x8000004c6b4c7221 */ /* 0x000fe20000010000 */
[-CC-:B------:R-:W-:Y:S01]  /*51c0*/  FFMA.FTZ R74, R100, R72.reuse, R73.reuse ;  /* 0x00000048644a7223 */ /* 0x180fe20000010049 */
[-CC-:B------:R-:W-:Y:S01]  /*51d0*/  FFMA.FTZ R70, R94, R72.reuse, R73.reuse ;  /* 0x000000485e467223 */ /* 0x180fe20000010049 */
[----:B-----5:R-:W-:Y:S01]  /*51e0*/  FFMA.FTZ R68, R91, R69, R54 ;  /* 0x000000455b447223 */ /* 0x020fe20000010036 */
[-C--:B------:R-:W-:Y:S01]  /*51f0*/  FFMA.FTZ R69, R97, R72.reuse, R73 ;  /* 0x0000004861457223 */ /* 0x080fe20000010049 */
[----:B------:R-:W-:Y:S01]  /*5200*/  FADD.FTZ R71, R98, -R71 ;  /* 0x8000004762477221 */ /* 0x000fe20000010000 */
[----:B------:R-:W-:Y:S01]  /*5210*/  FADD.FTZ R74, R103, -R74 ;  /* 0x8000004a674a7221 */ /* 0x000fe20000010000 */
[----:B------:R-:W-:Y:S01]  /*5220*/  FMUL.FTZ R75, R68, UR14 ;  /* 0x0000000e444b7c20 */ /* 0x000fe20008410000 */
[-CC-:B------:R-:W-:Y:S01]  /*5230*/  FFMA.FTZ R68, R90, R72.reuse, R73.reuse ;  /* 0x000000485a447223 */ /* 0x180fe20000010049 */
[----:B------:R-:W-:Y:S01]  /*5240*/  FFMA.FTZ R73, R93, R72, R73 ;  /* 0x000000485d497223 */ /* 0x000fe20000010049 */
[C---:B------:R-:W-:Y:S01]  /*5250*/  FFMA.FTZ R72, R91.reuse, R76, R55 ;  /* 0x0000004c5b487223 */ /* 0x040fe20000010037 */
[----:B------:R-:W-:Y:S01]  /*5260*/  FFMA.FTZ R71, R91, R71, R52 ;  /* 0x000000475b477223 */ /* 0x000fe20000010034 */
[----:B------:R-:W-:Y:S01]  /*5270*/  FSEL R76, R75, RZ, P6 ;  /* 0x000000ff4b4c7208 */ /* 0x000fe20003000000 */
[----:B------:R-:W-:Y:S01]  /*5280*/  FFMA.FTZ R74, R91, R74, R53 ;  /* 0x0000004a5b4a7223 */ /* 0x000fe20000010035 */
[----:B------:R-:W-:Y:S01]  /*5290*/  ISETP.GE.U32.AND P6, PT, R86, RZ, PT ;  /* 0x000000ff5600720c */ /* 0x000fe20003fc6070 */
[----:B------:R-:W-:Y:S01]  /*52a0*/  FMUL.FTZ R72, R72, UR14 ;  /* 0x0000000e48487c20 */ /* 0x000fe20008410000 */
[----:B------:R-:W-:Y:S01]  /*52b0*/  FMUL.FTZ R71, R71, UR14 ;  /* 0x0000000e47477c20 */ /* 0x000fe20008410000 */
[----:B------:R-:W-:Y:S01]  /*52c0*/  FADD.FTZ R69, R96, -R69 ;  /* 0x8000004560457221 */ /* 0x000fe20000010000 */
[----:B------:R-:W-:Y:S01]  /*52d0*/  ISETP.GE.U32.AND.EX P6, PT, R87, 0x1000000, PT, P6 ;  /* 0x010000005700780c */ /* 0x000fe20003fc6160 */
[----:B------:R-:W-:Y:S01]  /*52e0*/  FADD.FTZ R70, R99, -R70 ;  /* 0x8000004663467221 */ /* 0x000fe20000010000 */
[----:B------:R-:W-:Y:S01]  /*52f0*/  FADD.FTZ R68, R95, -R68 ;  /* 0x800000445f447221 */ /* 0x000fe20000010000 */
[----:B------:R-:W-:Y:S01]  /*5300*/  FFMA.FTZ R69, R91, R69, R50 ;  /* 0x000000455b457223 */ /* 0x000fe20000010032 */
[----:B------:R-:W-:Y:S01]  /*5310*/  FSEL R79, R72, RZ, P6 ;  /* 0x000000ff484f7208 */ /* 0x000fe20003000000 */
[----:B------:R-:W-:Y:S01]  /*5320*/  FMUL.FTZ R72, R74, UR14 ;  /* 0x0000000e4a487c20 */ /* 0x000fe20008410000 */
[----:B------:R-:W-:Y:S01]  /*5330*/  LOP3.LUT P6, RZ, R87, 0xff, RZ, 0xc0, !PT ;  /* 0x000000ff57ff7812 */ /* 0x000fe200078cc0ff */
[----:B------:R-:W-:Y:S01]  /*5340*/  FMUL.FTZ R69, R69, UR14 ;  /* 0x0000000e45457c20 */ /* 0x000fe20008410000 */
[C---:B------:R-:W-:Y:S01]  /*5350*/  FFMA.FTZ R70, R91.reuse, R70, R51 ;  /* 0x000000465b467223 */ /* 0x040fe20000010033 */
[----:B------:R-:W-:Y:S01]  /*5360*/  FFMA.FTZ R68, R91, R68, R49 ;  /* 0x000000445b447223 */ /* 0x000fe20000010031 */
[----:B------:R-:W-:Y:S01]  /*5370*/  FSEL R74, R71, RZ, P6 ;  /* 0x000000ff474a7208 */ /* 0x000fe20003000000 */
[----:B------:R-:W-:Y:S01]  /*5380*/  FADD.FTZ R73, R92, -R73 ;  /* 0x800000495c497221 */ /* 0x000fe20000010000 */
[----:B------:R-:W-:Y:S01]  /*5390*/  LOP3.LUT P6, RZ, R87, 0xff00, RZ, 0xc0, !PT ;  /* 0x0000ff0057ff7812 */ /* 0x000fe200078cc0ff */
[----:B------:R-:W-:Y:S01]  /*53a0*/  FMUL.FTZ R70, R70, UR14 ;  /* 0x0000000e46467c20 */ /* 0x000fe20008410000 */
[----:B------:R-:W-:Y:S01]  /*53b0*/  FMUL.FTZ R68, R68, UR14 ;  /* 0x0000000e44447c20 */ /* 0x000fe20008410000 */
[----:B------:R-:W-:Y:S01]  /*53c0*/  FFMA.FTZ R73, R91, R73, R48 ;  /* 0x000000495b497223 */ /* 0x000fe20000010030 */
[----:B------:R-:W-:-:S02]  /*53d0*/  FSEL R77, R72, RZ, P6 ;  /* 0x000000ff484d7208 */ /* 0x000fc40003000000 */
[C---:B------:R-:W-:Y:S01]  /*53e0*/  LOP3.LUT P6, RZ, R86.reuse, 0xff0000, RZ, 0xc0, !PT ;  /* 0x00ff000056ff7812 */ /* 0x040fe200078cc0ff */
[----:B------:R-:W-:Y:S01]  /*53f0*/  FMUL.FTZ R73, R73, UR14 ;  /* 0x0000000e49497c20 */ /* 0x000fe20008410000 */
        /* <DEDUP_REMOVED lines=12> */
.L_x_925:
[----:B0-----:R-:W0:Y:S02]  /*54c0*/  LDC.64 R68, c[0x0][0x478] ;  /* 0x00011e00ff447b82 */ /* 0x001e240000000a00 */
[----:B0-----:R-:W-:-:S04]  /*54d0*/  ISETP.NE.U32.AND P5, PT, R68, RZ, PT ;  /* 0x000000ff4400720c */ /* 0x001fc80003fa5070 */
[----:B------:R-:W-:-:S13]  /*54e0*/  ISETP.NE.AND.EX P5, PT, R69, RZ, PT, P5 ;  /* 0x000000ff4500720c */ /* 0x000fda0003fa5350 */
[----:B------:R-:W-:Y:S05]  /*54f0*/  @!P5 BRA `(.L_x_927) ;  /* 0x0000000000d8d947 */ /* 0x000fea0003800000 */
[-CC-:B------:R-:W-:Y:S01]  /*5500*/  FFMA.FTZ R56, R104, R72.reuse, R73.reuse ;  /* 0x0000004868387223 */ /* 0x180fe20000010049 */
[-CC-:B------:R-:W-:Y:S01]  /*5510*/  FFMA.FTZ R63, R105, R72.reuse, R73.reuse ;  /* 0x00000048693f7223 */ /* 0x180fe20000010049 */
[-C--:B------:R-:W-:Y:S01]  /*5520*/  FFMA.FTZ R57, R93, R72.reuse, R73 ;  /* 0x000000485d397223 */ /* 0x080fe20000010049 */
[----:B------:R-:W-:Y:S01]  /*5530*/  ISETP.GE.U32.AND P6, PT, R86, RZ, PT ;  /* 0x000000ff5600720c */ /* 0x000fe20003fc6070 */
[----:B------:R-:W-:Y:S01]  /*5540*/  FADD.FTZ R56, R107, -R56 ;  /* 0x800000386b387221 */ /* 0x000fe20000010000 */
[----:B------:R-:W-:Y:S01]  /*5550*/  FADD.FTZ R62, R102, -R63 ;  /* 0x8000003f663e7221 */ /* 0x000fe20000010000 */
[----:B------:R-:W-:Y:S01]  /*5560*/  FFMA.FTZ R58, R90, R72, R73 ;  /* 0x000000485a3a7223 */ /* 0x000fe20000010049 */
[----:B------:R-:W-:Y:S01]  /*5570*/  ISETP.GE.U32.AND.EX P6, PT, R87, 0x1000000, PT, P6 ;  /* 0x010000005700780c */ /* 0x000fe20003fc6160 */
[C---:B-----5:R-:W-:Y:S01]  /*5580*/  FMUL.FTZ R63, R91.reuse, R56 ;  /* 0x000000385b3f7220 */ /* 0x060fe20000410000 */
[----:B------:R-:W-:Y:S01]  /*5590*/  FADD.FTZ R56, R92, -R57 ;  /* 0x800000395c387221 */ /* 0x000fe20000010000 */
[----:B------:R-:W-:Y:S01]  /*55a0*/  FMUL.FTZ R62, R91, R62 ;  /* 0x0000003e5b3e7220 */ /* 0x000fe20000410000 */
[----:B------:R-:W-:Y:S01]  /*55b0*/  FFMA.FTZ R59, R97, R72, R73 ;  /* 0x00000048613b7223 */ /* 0x000fe20000010049 */
[----:B------:R-:W-:Y:S01]  /*55c0*/  FMUL.FTZ R57, R63, UR14 ;  /* 0x0000000e3f397c20 */ /* 0x000fe20008410000 */
[----:B------:R-:W-:Y:S01]  /*55d0*/  FMUL.FTZ R56, R91, R56 ;  /* 0x000000385b387220 */ /* 0x000fe20000410000 */
[----:B------:R-:W-:Y:S01]  /*55e0*/  FMUL.FTZ R69, R62, UR14 ;  /* 0x0000000e3e457c20 */ /* 0x000fe20008410000 */
[----:B------:R-:W-:Y:S01]  /*55f0*/  FADD.FTZ R58, R95, -R58 ;  /* 0x8000003a5f3a7221 */ /* 0x000fe20000010000 */
[----:B------:R-:W-:Y:S01]  /*5600*/  FADD.FTZ R60, R96, -R59 ;  /* 0x8000003b603c7221 */ /* 0x000fe20000010000 */
[----:B------:R-:W-:Y:S01]  /*5610*/  FSEL R77, R57, RZ, P6 ;  /* 0x000000ff394d7208 */ /* 0x000fe20003000000 */
[--C-:B------:R-:W-:Y:S01]  /*5620*/  FFMA.FTZ R68, R94, R72, R73.reuse ;  /* 0x000000485e447223 */ /* 0x100fe20000010049 */
[----:B------:R-:W-:Y:S01]  /*5630*/  LOP3.LUT P6, RZ, R87, 0xff0000, RZ, 0xc0, !PT ;  /* 0x00ff000057ff7812 */ /* 0x000fe200078cc0ff */
[----:B------:R-:W-:Y:S01]  /*5640*/  FMUL.FTZ R59, R56, UR14 ;  /* 0x0000000e383b7c20 */ /* 0x000fe20008410000 */
[----:B------:R-:W-:Y:S01]  /*5650*/  FMUL.FTZ R57, R91, R58 ;  /* 0x0000003a5b397220 */ /* 0x000fe20000410000 */
[----:B------:R-:W-:Y:S01]  /*5660*/  FADD.FTZ R70, R99, -R68 ;  /* 0x8000004463467221 */ /* 0x000fe20000010000 */
[----:B------:R-:W-:Y:S01]  /*5670*/  FSEL R76, R69, RZ, P6 ;  /* 0x000000ff454c7208 */ /* 0x000fe20003000000 */
[----:B------:R-:W-:Y:S01]  /*5680*/  FMUL.FTZ R58, R91, R60 ;  /* 0x0000003c5b3a7220 */ /* 0x000fe20000410000 */
        /* <DEDUP_REMOVED lines=8> */
[----:B------:R-:W-:Y:S01]  /*5710*/  FMUL.FTZ R59, R91, R70 ;  /* 0x000000465b3b7220 */ /* 0x000fe20000410000 */
[----:B------:R-:W-:Y:S01]  /*5720*/  FADD.FTZ R74, R103, -R74 ;  /* 0x8000004a674a7221 */ /* 0x000fe20000010000 */
[----:B------:R-:W-:Y:S01]  /*5730*/  FSEL R73, R60, RZ, P6 ;  /* 0x000000ff3c497208 */ /* 0x000fe20003000000 */
[----:B------:R-:W-:Y:S01]  /*5740*/  FMUL.FTZ R60, R91, R72 ;  /* 0x000000485b3c7220 */ /* 0x000fe20000410000 */
[----:B------:R-:W-:Y:S01]  /*5750*/  LOP3.LUT P6, RZ, R86, 0xff0000, RZ, 0xc0, !PT ;  /* 0x00ff000056ff7812 */ /* 0x000fe200078cc0ff */
[----:B------:R-:W-:Y:S01]  /*5760*/  FMUL.FTZ R70, R59, UR14 ;  /* 0x0000000e3b467c20 */ /* 0x000fe20008410000 */
[----:B------:R-:W-:Y:S01]  /*5770*/  F2FP.BF16.F32.PACK_AB R68, R73, R68 ;  /* 0x000000444944723e */ /* 0x000fe200000010ff */
[----:B------:R-:W-:Y:S01]  /*5780*/  FMUL.FTZ R71, R60, UR14 ;  /* 0x0000000e3c477c20 */ /* 0x000fe20008410000 */
[----:B------:R-:W-:Y:S01]  /*5790*/  FSEL R69, R61, RZ, P6 ;  /* 0x000000ff3d457208 */ /* 0x000fe20003000000 */
[----:B------:R-:W-:Y:S01]  /*57a0*/  FMUL.FTZ R61, R91, R74 ;  /* 0x0000004a5b3d7220 */ /* 0x000fe20000410000 */
        /* <DEDUP_REMOVED lines=11> */
.L_x_927:
        /* <DEDUP_REMOVED lines=11> */
[----:B------:R-:W-:Y:S01]  /*5910*/  FMUL.FTZ R71, R91, R70 ;  /* 0x000000465b477220 */ /* 0x000fe20000410000 */
[----:B------:R-:W-:Y:S01]  /*5920*/  FMUL.FTZ R75, R68, UR14 ;  /* 0x0000000e444b7c20 */ /* 0x000fe20008410000 */
[----:B------:R-:W-:Y:S01]  /*5930*/  FMUL.FTZ R78, R78, UR14 ;  /* 0x0000000e4e4e7c20 */ /* 0x000fe20008410000 */
[----:B------:R-:W-:Y:S01]  /*5940*/  FFMA.FTZ R69, R97, R72, R73 ;  /* 0x0000004861457223 */ /* 0x000fe20000010049 */
[----:B------:R-:W-:Y:S01]  /*5950*/  FMUL.FTZ R71, R71, UR14 ;  /* 0x0000000e47477c20 */ /* 0x000fe20008410000 */
[----:B------:R-:W-:Y:S01]  /*5960*/  FMUL.FTZ R76, R91, R76 ;  /* 0x0000004c5b4c7220 */ /* 0x000fe20000410000 */
[----:B------:R-:W-:Y:S01]  /*5970*/  FSEL R77, R75, RZ, P6 ;  /* 0x000000ff4b4d7208 */ /* 0x000fe20003000000 */
[----:B------:R-:W-:Y:S01]  /*5980*/  FADD.FTZ R70, R96, -R69 ;  /* 0x8000004560467221 */ /* 0x000fe20000010000 */
[----:B------:R-:W-:Y:S01]  /*5990*/  ISETP.GE.U32.AND P6, PT, R86, RZ, PT ;  /* 0x000000ff5600720c */ /* 0x000fe20003fc6070 */
[-CC-:B------:R-:W-:Y:S01]  /*59a0*/  FFMA.FTZ R74, R94, R72.reuse, R73.reuse ;  /* 0x000000485e4a7223 */ /* 0x180fe20000010049 */
[-CC-:B------:R-:W-:Y:S01]  /*59b0*/  FFMA.FTZ R68, R90, R72.reuse, R73.reuse ;  /* 0x000000485a447223 */ /* 0x180fe20000010049 */
[----:B------:R-:W-:Y:S01]  /*59c0*/  FFMA.FTZ R73, R93, R72, R73 ;  /* 0x000000485d497223 */ /* 0x000fe20000010049 */
[----:B------:R-:W-:Y:S01]  /*59d0*/  ISETP.GE.U32.AND.EX P6, PT, R87, 0x1000000, PT, P6 ;  /* 0x010000005700780c */ /* 0x000fe20003fc6160 */
[----:B------:R-:W-:Y:S01]  /*59e0*/  FMUL.FTZ R76, R76, UR14 ;  /* 0x0000000e4c4c7c20 */ /* 0x000fe20008410000 */
[----:B------:R-:W-:Y:S01]  /*59f0*/  FMUL.FTZ R69, R91, R70 ;  /* 0x000000465b457220 */ /* 0x000fe20000410000 */
[----:B------:R-:W-:Y:S01]  /*5a00*/  FADD.FTZ R74, R99, -R74 ;  /* 0x8000004a634a7221 */ /* 0x000fe20000010000 */
[----:B------:R-:W-:Y:S01]  /*5a10*/  FSEL R78, R78, RZ, P6 ;  /* 0x000000ff4e4e7208 */ /* 0x000fe20003000000 */
[----:B------:R-:W-:Y:S01]  /*5a20*/  FADD.FTZ R70, R95, -R68 ;  /* 0x800000445f467221 */ /* 0x000fe20000010000 */
[----:B------:R-:W-:Y:S01]  /*5a30*/  LOP3.LUT P6, RZ, R87, 0xff, RZ, 0xc0, !PT ;  /* 0x000000ff57ff7812 */ /* 0x000fe200078cc0ff */
[----:B------:R-:W-:Y:S01]  /*5a40*/  FMUL.FTZ R69, R69, UR14 ;  /* 0x0000000e45457c20 */ /* 0x000fe20008410000 */
[C---:B------:R-:W-:Y:S01]  /*5a50*/  FMUL.FTZ R74, R91.reuse, R74 ;  /* 0x0000004a5b4a7220 */ /* 0x040fe20000410000 */
[----:B------:R-:W-:Y:S01]  /*5a60*/  FMUL.FTZ R70, R91, R70 ;  /* 0x000000465b467220 */ /* 0x000fe20000410000 */
[----:B------:R-:W-:Y:S01]  /*5a70*/  FSEL R72, R71, RZ, P6 ;  /* 0x000000ff47487208 */ /* 0x000fe20003000000 */
[----:B------:R-:W-:Y:S01]  /*5a80*/  FADD.FTZ R68, R92, -R73 ;  /* 0x800000495c447221 */ /* 0x000fe20000010000 */
[----:B------:R-:W-:Y:S01]  /*5a90*/  LOP3.LUT P6, RZ, R87, 0xff00, RZ, 0xc0, !PT ;  /* 0x0000ff0057ff7812 */ /* 0x000fe200078cc0ff */
[----:B------:R-:W-:Y:S01]  /*5aa0*/  FMUL.FTZ R74, R74, UR14 ;  /* 0x0000000e4a4a7c20 */ /* 0x000fe20008410000 */
[----:B------:R-:W-:Y:S01]  /*5ab0*/  FMUL.FTZ R70, R70, UR14 ;  /* 0x0000000e46467c20 */ /* 0x000fe20008410000 */
[----:B------:R-:W-:Y:S01]  /*5ac0*/  FMUL.FTZ R68, R91, R68 ;  /* 0x000000445b447220 */ /* 0x000fe20000410000 */
[----:B------:R-:W-:-:S02]  /*5ad0*/  FSEL R75, R76, RZ, P6 ;  /* 0x000000ff4c4b7208 */ /* 0x000fc40003000000 */
[----:B------:R-:W-:Y:S01]  /*5ae0*/  LOP3.LUT P6, RZ, R86, 0xff0000, RZ, 0xc0, !PT ;  /* 0x00ff000056ff7812 */ /* 0x000fe200078cc0ff */
        /* <DEDUP_REMOVED lines=11> */
[----:B------:R-:W-:-:S07]  /*5ba0*/  F2FP.BF16.F32.PACK_AB R68, R73, R68 ;  /* 0x000000444944723e */ /* 0x000fce00000010ff */
.L_x_923:
        /* <DEDUP_REMOVED lines=10> */
.L_x_919:
[----:B------:R-:W-:Y:S05]  /*5c50*/  BSYNC.RECONVERGENT B0 ;  /* 0x0000000000007941 */ /* 0x000fea0003800200 */
.L_x_918:
[----:B------:R-:W-:Y:S01]  /*5c60*/  UPLOP3.LUT UP1, UPT, UPT, UPT, UP1, 0x40, 0x4 ;  /* 0x000000000004789c */ /* 0x000fe20003f2e810 */
[----:B------:R-:W-:Y:S10]  /*5c70*/  @!P4 BRA `(.L_x_928) ;  /* 0xffffffa80004c947 */ /* 0x000ff4000383ffff */
.L_x_901:
        /* <DEDUP_REMOVED lines=22> */
.L_x_929:
        /* <DEDUP_REMOVED lines=10> */
.L_x_2824:


//--------------------- .text._ZN10layer_norm22ln_bwd_finalize_kernelINS_22Kernel_traits_finalizeILj4096E13__nv_bfloat16S2_fS2_fjLb0ELj1024ELj4ENS_18Kernel_traits_baseILj4096ES2_S2_fS2_fjLj1024EEEEELb0ELb1EEEvNS_9BwdParamsE --------------------------
	.section	.text._ZN10layer_norm22ln_bwd_finalize_kernelINS_22Kernel_traits_finalizeILj4096E13__nv_bfloat16S2_fS2_fjLb0ELj1024ELj4ENS_18Kernel_traits_baseILj4096ES2_S2_fS2_fjLj1024EEEEELb0ELb1EEEvNS_9BwdParamsE,"ax",@progbits
	.align	128
        .global         _ZN10layer_norm22ln_bwd_finalize_kernelINS_22Kernel_traits_finalizeILj4096E13__nv_bfloat16S2_fS2_fjLb0ELj1024ELj4ENS_18Kernel_traits_baseILj4096ES2_S2_fS2_fjLj1024EEEEELb0ELb1EEEvNS_9BwdParamsE
        .type           _ZN10layer_norm22ln_bwd_finalize_kernelINS_22Kernel_traits_finalizeILj4096E13__nv_bfloat16S2_fS2_fjLb0ELj1024ELj4ENS_18Kernel_traits_baseILj4096ES2_S2_fS2_fjLj1024EEEEELb0ELb1EEEvNS_9BwdParamsE,@function
        .size           _ZN10layer_norm22ln_bwd_finalize_kernelINS_22Kernel_traits_finalizeILj4096E13__nv_bfloat16S2_fS2_fjLb0ELj1024ELj4ENS_18Kernel_traits_baseILj4096ES2_S2_fS2_fjLj1024EEEEELb0ELb1EEEvNS_9BwdParamsE,(.L_x_2825 - _ZN10layer_norm22ln_bwd_finalize_kernelINS_22Kernel_traits_finalizeILj4096E13__nv_bfloat16S2_fS2_fjLb0ELj1024ELj4ENS_18Kernel_traits_baseILj4096ES2_S2_fS2_fjLj1024EEEEELb0ELb1EEEvNS_9BwdParamsE)
        .other          _ZN10layer_norm22ln_bwd_finalize_kernelINS_22Kernel_traits_finalizeILj4096E13__nv_bfloat16S2_fS2_fjLb0ELj1024ELj4ENS_18Kernel_traits_baseILj4096ES2_S2_fS2_fjLj1024EEEEELb0ELb1EEEvNS_9BwdParamsE,@"STO_CUDA_ENTRY STV_DEFAULT"
_ZN10layer_norm22ln_bwd_finalize_kernelINS_22Kernel_traits_finalizeILj4096E13__nv_bfloat16S2_fS2_fjLb0ELj1024ELj4ENS_18Kernel_traits_baseILj4096ES2_S2_fS2_fjLj1024EEEEELb0ELb1EEEvNS_9BwdParamsE:
.text._ZN10layer_norm22ln_bwd_finalize_kernelINS_22Kernel_traits_finalizeILj4096E13__nv_bfloat16S2_fS2_fjLb0ELj1024ELj4ENS_18Kernel_traits_baseILj4096ES2_S2_fS2_fjLj1024EEEEELb0ELb1EEEvNS_9BwdParamsE:
        /* <DEDUP_REMOVED lines=81> */
.L_x_934:
        /* <DEDUP_REMOVED lines=118> */
.L_x_933:
[----:B------:R-:W-:Y:S05]  /*0c70*/  BSYNC.RECONVERGENT B1 ;  /* 0x0000000000017941 */ /* 0x000fea0003800200 */
.L_x_932:
        /* <DEDUP_REMOVED lines=77> */
.L_x_936:
[----:B------:R-:W-:Y:S05]  /*1150*/  BSYNC.RECONVERGENT B1 ;  /* 0x0000000000017941 */ /* 0x000fea0003800200 */
.L_x_935:
        /* <DEDUP_REMOVED lines=38> */
.L_x_938:
[----:B------:R-:W-:Y:S05]  /*13c0*/  BSYNC.RECONVERGENT B1 ;  /* 0x0000000000017941 */ /* 0x000fea0003800200 */
.L_x_937:
        /* <DEDUP_REMOVED lines=8> */
.L_x_939:
        /* <DEDUP_REMOVED lines=10> */
.L_x_931:
[----:B------:R-:W-:Y:S05]  /*14f0*/  BSYNC.RECONVERGENT B0 ;  /* 0x0000000000007941 */ /* 0x000fea0003800200 */
.L_x_930:
        /* <DEDUP_REMOVED lines=57> */
.L_x_940:
        /* <DEDUP_REMOVED lines=15> */
.L_x_2825:


//--------------------- .text._ZN10layer_norm40ln_parallel_residual_bwd_finalize_kernelINS_22Kernel_traits_finalizeILj4096E13__nv_bfloat16S2_fS2_fjLb0ELj1024ELj4ENS_18Kernel_traits_baseILj4096ES2_S2_fS2_fjLj1024EEEEELb1EEEvNS_9BwdParamsE --------------------------
	.section	.text._ZN10layer_norm40ln_parallel_residual_bwd_finalize_kernelINS_22Kernel_traits_finalizeILj4096E13__nv_bfloat16S2_fS2_fjLb0ELj1024ELj4ENS_18Kernel_traits_baseILj4096ES2_S2_fS2_fjLj1024EEEEELb1EEEvNS_9BwdParamsE,"ax",@progbits
	.align	128
        .global         _ZN10layer_norm40ln_parallel_residual_bwd_finalize_kernelINS_22Kernel_traits_finalizeILj4096E13__nv_bfloat16S2_fS2_fjLb0ELj1024ELj4ENS_18Kernel_traits_baseILj4096ES2_S2_fS2_fjLj1024EEEEELb1EEEvNS_9BwdParamsE
        .type           _ZN10layer_norm40ln_parallel_residual_bwd_finalize_kernelINS_22Kernel_traits_finalizeILj4096E13__nv_bfloat16S2_fS2_fjLb0ELj1024ELj4ENS_18Kernel_traits_baseILj4096ES2_S2_fS2_fjLj1024EEEEELb1EEEvNS_9BwdParamsE,@function
        .size           _ZN10layer_norm40ln_parallel_residual_bwd_finalize_kernelINS_22Kernel_traits_finalizeILj4096E13__nv_bfloat16S2_fS2_fjLb0ELj1024ELj4ENS_18Kernel_traits_baseILj4096ES2_S2_fS2_fjLj1024EEEEELb1EEEvNS_9BwdParamsE,(.L_x_2826 - _ZN10layer_norm40ln_parallel_residual_bwd_finalize_kernelINS_22Kernel_traits_finalizeILj4096E13__nv_bfloat16S2_fS2_fjLb0ELj1024ELj4ENS_18Kernel_traits_baseILj4096ES2_S2_fS2_fjLj1024EEEEELb1EEEvNS_9BwdParamsE)
        .other          _ZN10layer_norm40ln_parallel_residual_bwd_finalize_kernelINS_22Kernel_traits_finalizeILj4096E13__nv_bfloat16S2_fS2_fjLb0ELj1024ELj4ENS_18Kernel_traits_baseILj4096ES2_S2_fS2_fjLj1024EEEEELb1EEEvNS_9BwdParamsE,@"STO_CUDA_ENTRY STV_DEFAULT"
_ZN10layer_norm40ln_parallel_residual_bwd_finalize_kernelINS_22Kernel_traits_finalizeILj4096E13__nv_bfloat16S2_fS2_fjLb0ELj1024ELj4ENS_18Kernel_traits_baseILj4096ES2_S2_fS2_fjLj1024EEEEELb1EEEvNS_9BwdParamsE:
.text._ZN10layer_norm40ln_parallel_residual_bwd_finalize_kernelINS_22Kernel_traits_finalizeILj4096E13__nv_bfloat16S2_fS2_fjLb0ELj1024ELj4ENS_18Kernel_traits_baseILj4096ES2_S2_fS2_fjLj1024EEEEELb1EEEvNS_9BwdParamsE:
        /* <DEDUP_REMOVED lines=60> */
.L_x_945:
        /* <DEDUP_REMOVED lines=112> */
.L_x_944:
[----:B------:R-:W-:Y:S05]  /*0ac0*/  BSYNC.RECONVERGENT B1 ;  /* 0x0000000000017941 */ /* 0x000fea0003800200 */
.L_x_943:
        /* <DEDUP_REMOVED lines=66> */
.L_x_947:
[----:B------:R-:W-:Y:S05]  /*0ef0*/  BSYNC.RECONVERGENT B1 ;  /* 0x0000000000017941 */ /* 0x000fea0003800200 */
.L_x_946:
        /* <DEDUP_REMOVED lines=37> */
.L_x_949:
[----:B------:R-:W-:Y:S05]  /*1150*/  BSYNC.RECONVERGENT B1 ;  /* 0x0000000000017941 */ /* 0x000fea0003800200 */
.L_x_948:
        /* <DEDUP_REMOVED lines=19> */
.L_x_942:
[----:B------:R-:W-:Y:S05]  /*1290*/  BSYNC.RECONVERGENT B0 ;  /* 0x0000000000007941 */ /* 0x000fea0003800200 */
.L_x_941:
        /* <DEDUP_REMOVED lines=92> */
.L_x_950:
        /* <DEDUP_REMOVED lines=10> */
.L_x_2826:


//--------------------- .text._ZN10layer_norm31ln_parallel_residual_bwd_kernelINS_13Kernel_traitsI13__nv_bfloat16S2_fS2_fjLj4096ELj1ELj1ELj8ELj16ENS_18Kernel_traits_baseILj4096ES2_S2_fS2_fjLj256EEEEELb1ELb1ELb1EEEvNS_9BwdParamsE --------------------------
	.section	.text._ZN10layer_norm31ln_parallel_residual_bwd_kernelINS_13Kernel_traitsI13__nv_bfloat16S2_fS2_fjLj4096ELj1ELj1ELj8ELj16ENS_18Kernel_traits_baseILj4096ES2_S2_fS2_fjLj256EEEEELb1ELb1ELb1EEEvNS_9BwdParamsE,"ax",@progbits
	.align	128
        .global         _ZN10layer_norm31ln_parallel_residual_bwd_kernelINS_13Kernel_traitsI13__nv_bfloat16S2_fS2_fjLj4096ELj1ELj1ELj8ELj16ENS_18Kernel_traits_baseILj4096ES2_S2_fS2_fjLj256EEEEELb1ELb1ELb1EEEvNS_9BwdParamsE
        .type           _ZN10layer_norm31ln_parallel_residual_bwd_kernelINS_13Kernel_traitsI13__nv_bfloat16S2_fS2_fjLj4096ELj1ELj1ELj8ELj16ENS_18Kernel_traits_baseILj4096ES2_S2_fS2_fjLj256EEEEELb1ELb1ELb1EEEvNS_9BwdParamsE,@function
        .size           _ZN10layer_norm31ln_parallel_residual_bwd_kernelINS_13Kernel_traitsI13__nv_bfloat16S2_fS2_fjLj4096ELj1ELj1ELj8ELj16ENS_18Kernel_traits_baseILj4096ES2_S2_fS2_fjLj256EEEEELb1ELb1ELb1EEEvNS_9BwdParamsE,(.L_x_2827 - _ZN10layer_norm31ln_parallel_residual_bwd_kernelINS_13Kernel_traitsI13__nv_bfloat16S2_fS2_fjLj4096ELj1ELj1ELj8ELj16ENS_18Kernel_traits_baseILj4096ES2_S2_fS2_fjLj256EEEEELb1ELb1ELb1EEEvNS_9BwdParamsE)
        .other          _ZN10layer_norm31ln_parallel_residual_bwd_kernelINS_13Kernel_traitsI13__nv_bfloat16S2_fS2_fjLj4096ELj1ELj1ELj8ELj16ENS_18Kernel_traits_baseILj4096ES2_S2_fS2_fjLj256EEEEELb1ELb1ELb1EEEvNS_9BwdParamsE,@"STO_CUDA_ENTRY STV_DEFAULT"
_ZN10layer_norm31ln_parallel_residual_bwd_kernelINS_13Kernel_traitsI13__nv_bfloat16S2_fS2_fjLj4096ELj1ELj1ELj8ELj16ENS_18Kernel_traits_baseILj4096ES2_S2_fS2_fjLj256EEEEELb1ELb1ELb1EEEvNS_9BwdParamsE:
.text._ZN10layer_norm31ln_parallel_residual_bwd_kernelINS_13Kernel_traitsI13__nv_bfloat16S2_fS2_fjLj4096ELj1ELj1ELj8ELj16ENS_18Kernel_traits_baseILj4096ES2_S2_fS2_fjLj256EEEEELb1ELb1ELb1EEEvNS_9BwdParamsE:
        /* <DEDUP_REMOVED lines=49> */
[----:B------:R-:W1:Y:S01]  /*0310*/  LDCU UR7, c[0x0][0x408] ;  /* 0x00008100ff0777ac */ /* 0x000e620008000800 */
[----:B-----5:R-:W-:Y:S02]  /*0320*/  CS2R R2, SRZ ;  /* 0x0000000000027805 */ /* 0x020fe4000001ff00 */
[----:B------:R-:W-:Y:S01]  /*0330*/  PLOP3.LUT P4, PT, PT, PT, UP2, 0x80, 0x8 ;  /* 0x000000000008781c */ /* 0x000fe20003f8f028 */
[----:B------:R-:W3:Y:S01]  /*0340*/  LDCU.64 UR26, c[0x0][0x438] ;  /* 0x00008700ff1a77ac */ /* 0x000ee20008000a00 */
[----:B------:R-:W-:Y:S01]  /*0350*/  PLOP3.LUT P0, PT, PT, PT, UP0, 0x80, 0x8 ;  /* 0x000000000008781c */ /* 0x000fe20003f0f008 */
[----:B------:R-:W0:Y:S01]  /*0360*/  LDCU.128 UR12, c[0x0][0x3c0] ;  /* 0x00007800ff0c77ac */ /* 0x000e220008000c00 */
[----:B------:R-:W0:Y:S01]  /*0370*/  LDCU.64 UR22, c[0x0][0x380] ;  /* 0x00007000ff1677ac */ /* 0x000e220008000a00 */
[----:B------:R-:W0:Y:S01]  /*0380*/  LDCU.64 UR24, c[0x0][0x470] ;  /* 0x00008e00ff1877ac */ /* 0x000e220008000a00 */
        /* <DEDUP_REMOVED lines=27> */
[----:B01-3--:R-:W-:-:S07]  /*0540*/  SHF.L.U32 R98, R98, 0x10, RZ ;  /* 0x0000001062627819 */ /* 0x00bfce00000006ff */
.L_x_970:
[----:B------:R-:W-:Y:S01]  /*0550*/  UIMAD UR5, UR4, UR20, URZ ;  /* 0x00000014040572a4 */ /* 0x000fe2000f8e02ff */
[----:B0-----:R-:W0:Y:S01]  /*0560*/  LDC.64 R64, c[0x0][0x3a8] ;  /* 0x0000ea00ff407b82 */ /* 0x001e220000000a00 */
[----:B------:R-:W-:Y:S02]  /*0570*/  UIMAD.WIDE UR16, UR4, 0x4, UR12 ;  /* 0x00000004041078a5 */ /* 0x000fe4000f8e020c */
[----:B------:R-:W-:Y:S02]  /*0580*/  USHF.R.S32.HI UR6, URZ, 0x1f, UR5 ;  /* 0x0000001fff067899 */ /* 0x000fe40008011405 */
[----:B------:R-:W-:Y:S02]  /*0590*/  UIMAD.WIDE UR18, UR4, 0x4, UR14 ;  /* 0x00000004041278a5 */ /* 0x000fe4000f8e020e */
[----:B------:R-:W-:Y:S01]  /*05a0*/  ULEA.HI UR6, UR6, UR5, URZ, 0x3 ;  /* 0x0000000506067291 */ /* 0x000fe2000f8f18ff */
[----:B------:R-:W-:Y:S01]  /*05b0*/  MOV R122, UR16 ;  /* 0x00000010007a7c02 */ /* 0x000fe20008000f00 */
[----:B------:R-:W1:Y:S01]  /*05c0*/  LDC.64 R68, c[0x0][0x428] ;  /* 0x00010a00ff447b82 */ /* 0x000e620000000a00 */
[----:B------:R-:W-:-:S02]  /*05d0*/  MOV R123, UR17 ;  /* 0x00000011007b7c02 */ /* 0x000fc40008000f00 */
[----:B------:R-:W-:Y:S02]  /*05e0*/  MOV R48, UR18 ;  /* 0x0000001200307c02 */ /* 0x000fe40008000f00 */
[----:B------:R-:W-:Y:S01]  /*05f0*/  MOV R51, UR6 ;  /* 0x0000000600337c02 */ /* 0x000fe20008000f00 */
[----:B------:R-:W2:Y:S01]  /*0600*/  LDG.E R122, desc[UR10][R122.64] ;  /* 0x0000000a7a7a7981 */ /* 0x000ea2000c1e1900 */
[----:B------:R-:W-:Y:S01]  /*0610*/  MOV R49, UR19 ;  /* 0x0000001300317c02 */ /* 0x000fe20008000f00 */
[----:B------:R-:W3:Y:S01]  /*0620*/  @P0 LDC.64 R104, c[0x0][0x438] ;  /* 0x00010e00ff680b82 */ /* 0x000ee20000000a00 */
[----:B------:R-:W-:-:S03]  /*0630*/  LEA.HI.SX32 R102, R51, R52, 0x1d ;  /* 0x0000003433667211 */ /* 0x000fc600078feaff */
[----:B------:R-:W4:Y:S01]  /*0640*/  LDG.E R103, desc[UR10][R48.64] ;  /* 0x0000000a30677981 */ /* 0x000f22000c1e1900 */
[C---:B------:R-:W-:Y:S01]  /*0650*/  IADD3 R99, PT, PT, R102.reuse, 0x100, RZ ;  /* 0x0000010066637810 */ /* 0x040fe20007ffe0ff */
[----:B0-----:R-:W-:-:S04]  /*0660*/  IMAD.WIDE.U32 R56, R102, 0x20, R64 ;  /* 0x0000002066387825 */ /* 0x001fc800078e0040 */
[----:B------:R-:W-:Y:S01]  /*0670*/  IMAD.WIDE.U32 R64, R99, 0x20, R64 ;  /* 0x0000002063407825 */ /* 0x000fe200078e0040 */
[----:B------:R-:W4:Y:S04]  /*0680*/  LDG.E.128 R48, desc[UR10][R56.64] ;  /* 0x0000000a38307981 */ /* 0x000f28000c1e1d00 */
[----:B------:R-:W4:Y:S04]  /*0690*/  LDG.E.128 R60, desc[UR10][R64.64] ;  /* 0x0000000a403c7981 */ /* 0x000f28000c1e1d00 */
[----:B------:R-:W4:Y:S04]  /*06a0*/  LDG.E.128 R56, desc[UR10][R56.64+0x10] ;  /* 0x0000100a38387981 */ /* 0x000f28000c1e1d00 */
[----:B------:R-:W4:Y:S01]  /*06b0*/  LDG.E.128 R64, desc[UR10][R64.64+0x10] ;  /* 0x0000100a40407981 */ /* 0x000f22000c1e1d00 */
[----:B-1----:R-:W-:-:S06]  /*06c0*/  IMAD.WIDE.U32 R52, R102, 0x10, R68 ;  /* 0x0000001066347825 */ /* 0x002fcc00078e0044 */
[----:B------:R-:W4:Y:S01]  /*06d0*/  LDG.E.128 R52, desc[UR10][R52.64] ;  /* 0x0000000a34347981 */ /* 0x000f22000c1e1d00 */
[----:B------:R-:W-:-:S06]  /*06e0*/  IMAD.WIDE.U32 R68, R99, 0x10, R68 ;  /* 0x0000001063447825 */ /* 0x000fcc00078e0044 */
[----:B------:R-:W4:Y:S01]  /*06f0*/  LDG.E.128 R68, desc[UR10][R68.64] ;  /* 0x0000000a44447981 */ /* 0x000f22000c1e1d00 */
[----:B---3--:R-:W-:Y:S01]  /*0700*/  @P0 IMAD.WIDE.U32 R104, R102, 0x20, R104 ;  /* 0x0000002066680825 */ /* 0x008fe200078e0068 */
[----:B------:R-:W-:Y:S02]  /*0710*/  ISETP.NE.U32.AND P1, PT, RZ, UR24, PT ;  /* 0x00000018ff007c0c */ /* 0x000fe4000bf25070 */
[----:B------:R-:W-:Y:S02]  /*0720*/  ISETP.NE.U32.AND P2, PT, RZ, UR26, PT ;  /* 0x0000001aff007c0c */ /* 0x000fe4000bf45070 */
[----:B------:R-:W5:Y:S01]  /*0730*/  @P0 LDG.E.128 R20, desc[UR10][R104.64] ;  /* 0x0000000a68140981 */ /* 0x000f62000c1e1d00 */
[----:B------:R-:W-:-:S03]  /*0740*/  ISETP.NE.AND.EX P1, PT, RZ, UR25, PT, P1 ;  /* 0x00000019ff007c0c */ /* 0x000fc6000bf25310 */
[----:B------:R0:W5:Y:S01]  /*0750*/  @P0 LDG.E.128 R24, desc[UR10][R104.64+0x10] ;  /* 0x0000100a68180981 */ /* 0x000162000c1e1d00 */
[----:B------:R-:W-:-:S09]  /*0760*/  ISETP.NE.AND.EX P0, PT, RZ, UR27, PT, P2 ;  /* 0x0000001bff007c0c */ /* 0x000fd2000bf05320 */
[----:B------:R-:W1:Y:S08]  /*0770*/  @P1 LDC.64 R106, c[0x0][0x3b8] ;  /* 0x0000ee00ff6a1b82 */ /* 0x000e700000000a00 */
[----:B0-----:R-:W0:Y:S08]  /*0780*/  @P0 LDC.64 R104, c[0x0][0x438] ;  /* 0x00010e00ff680b82 */ /* 0x001e300000000a00 */
[----:B------:R-:W3:Y:S01]  /*0790*/  @P1 LDC.64 R108, c[0x0][0x3b8] ;  /* 0x0000ee00ff6c1b82 */ /* 0x000ee20000000a00 */
[----:B-1----:R-:W-:-:S05]  /*07a0*/  @P1 IMAD.WIDE.U32 R106, R99, 0x8, R106 ;  /* 0x00000008636a1825 */ /* 0x002fca00078e006a */
[----:B------:R1:W5:Y:S01]  /*07b0*/  @P1 LDG.E.64 R116, desc[UR10][R106.64] ;  /* 0x0000000a6a741981 */ /* 0x000362000c1e1b00 */
[----:B0-----:R-:W-:-:S05]  /*07c0*/  @P0 IMAD.WIDE.U32 R104, R99, 0x20, R104 ;  /* 0x0000002063680825 */ /* 0x001fca00078e0068 */
[----:B------:R-:W5:Y:S01]  /*07d0*/  @P0 LDG.E.128 R28, desc[UR10][R104.64] ;  /* 0x0000000a681c0981 */ /* 0x000f62000c1e1d00 */
[----:B---3--:R-:W-:-:S03]  /*07e0*/  @P1 IMAD.WIDE.U32 R108, R102, 0x8, R108 ;  /* 0x00000008666c1825 */ /* 0x008fc600078e006c */
[----:B------:R0:W5:Y:S04]  /*07f0*/  @P0 LDG.E.128 R32, desc[UR10][R104.64+0x10] ;  /* 0x0000100a68200981 */ /* 0x000168000c1e1d00 */
[----:B------:R3:W5:Y:S01]  /*0800*/  @P1 LDG.E.64 R118, desc[UR10][R108.64] ;  /* 0x0000000a6c761981 */ /* 0x000762000c1e1b00 */
[----:B--2---:R-:W-:-:S05]  /*0810*/  FSEL R122, R122, RZ, !P4 ;  /* 0x000000ff7a7a7208 */ /* 0x004fca0006000000 */
[C---:B----4-:R-:W-:Y:S01]  /*0820*/  FADD.FTZ R110, -R122.reuse, R57 ;  /* 0x000000397a6e7221 */ /* 0x050fe20000010100 */
[C---:B------:R-:W-:Y:S01]  /*0830*/  FADD.FTZ R121, -R122.reuse, R58 ;  /* 0x0000003a7a797221 */ /* 0x040fe20000010100 */
[C---:B------:R-:W-:Y:S01]  /*0840*/  FADD.FTZ R57, -R122.reuse, R64 ;  /* 0x000000407a397221 */ /* 0x040fe20000010100 */
[C---:B------:R-:W-:Y:S02]  /*0850*/  FADD.FTZ R58, -R122.reuse, R65 ;  /* 0x000000417a3a7221 */ /* 0x040fe40000010100 */
[----:B------:R-:W2:Y:S01]  /*0860*/  LDC.64 R64, c[0x0][0x3b0] ;  /* 0x0000ec00ff407b82 */ /* 0x000ea20000000a00 */
[----:B------:R-:W-:Y:S01]  /*0870*/  R2UR UR16, R103 ;  /* 0x00000000671072ca */ /* 0x000fe200000e0000 */
[C---:B------:R-:W-:Y:S01]  /*0880*/  FADD.FTZ R120, -R122.reuse, R56 ;  /* 0x000000387a787221 */ /* 0x040fe20000010100 */
[----:B------:R-:W-:Y:S01]  /*0890*/  FADD.FTZ R111, -R122, R59 ;  /* 0x0000003b7a6f7221 */ /* 0x000fe20000010100 */
[C---:B-1----:R-:W-:Y:S02]  /*08a0*/  PRMT R106, R52.reuse, 0x7632, R106 ;  /* 0x00007632346a7816 */ /* 0x042fe4000000006a */
[----:B------:R-:W-:-:S02]  /*08b0*/  SHF.L.U32 R114, R52, 0x10, RZ ;  /* 0x0000001034727819 */ /* 0x000fc400000006ff */
[C---:B0-----:R-:W-:Y:S02]  /*08c0*/  PRMT R105, R53.reuse, 0x7632, R105 ;  /* 0x0000763235697816 */ /* 0x041fe40000000069 */
[----:B------:R-:W-:Y:S01]  /*08d0*/  SHF.L.U32 R112, R53, 0x10, RZ ;  /* 0x0000001035707819 */ /* 0x000fe200000006ff */
[----:B------:R-:W-:Y:S01]  /*08e0*/  FADD.FTZ R53, -R122, R60 ;  /* 0x0000003c7a357221 */ /* 0x000fe20000010100 */
[----:B------:R-:W-:Y:S01]  /*08f0*/  PRMT R104, R54, 0x7632, R104 ;  /* 0x0000763236687816 */ /* 0x000fe20000000068 */
[----:B------:R-:W-:Y:S01]  /*0900*/  FADD.FTZ R115, -R122, R48 ;  /* 0x000000307a737221 */ /* 0x000fe20000010100 */
[----:B------:R-:W-:Y:S01]  /*0910*/  SHF.L.U32 R103, R54, 0x10, RZ ;  /* 0x0000001036677819 */ /* 0x000fe200000006ff */
[C---:B------:R-:W-:Y:S01]  /*0920*/  FADD.FTZ R113, -R122.reuse, R49 ;  /* 0x000000317a717221 */ /* 0x040fe20000010100 */
[C---:B------:R-:W-:Y:S01]  /*0930*/  PRMT R52, R55.reuse, 0x7632, R52 ;  /* 0x0000763237347816 */ /* 0x040fe20000000034 */
[C---:B---3--:R-:W-:Y:S01]  /*0940*/  FADD.FTZ R108, -R122.reuse, R50 ;  /* 0x000000327a6c7221 */ /* 0x048fe20000010100 */
[----:B------:R-:W-:Y:S01]  /*0950*/  SHF.L.U32 R109, R55, 0x10, RZ ;  /* 0x00000010376d7819 */ /* 0x000fe200000006ff */
[C---:B------:R-:W-:Y:S01]  /*0960*/  FADD.FTZ R107, -R122.reuse, R51 ;  /* 0x000000337a6b7221 */ /* 0x040fe20000010100 */
[C---:B------:R-:W-:Y:S01]  /*0970*/  FADD.FTZ R54, -R122.reuse, R61 ;  /* 0x0000003d7a367221 */ /* 0x040fe20000010100 */
[C---:B------:R-:W-:Y:S01]  /*0980*/  FADD.FTZ R55, -R122.reuse, R62 ;  /* 0x0000003e7a377221 */ /* 0x040fe20000010100 */
[C---:B------:R-:W-:Y:S01]  /*0990*/  FADD.FTZ R56, -R122.reuse, R63 ;  /* 0x0000003f7a387221 */ /* 0x040fe20000010100 */
[C---:B------:R-:W-:Y:S01]  /*09a0*/  FADD.FTZ R59, -R122.reuse, R66 ;  /* 0x000000427a3b7221 */ /* 0x040fe20000010100 */
[----:B------:R-:W-:Y:S01]  /*09b0*/  FADD.FTZ R60, -R122, R67 ;  /* 0x000000437a3c7221 */ /* 0x000fe20000010100 */
[----:B--2---:R-:W-:-:S04]  /*09c0*/  IMAD.WIDE.U32 R124, R102, 0x8, R64 ;  /* 0x00000008667c7825 */ /* 0x004fc800078e0040 */
[----:B------:R-:W-:Y:S02]  /*09d0*/  IMAD.WIDE.U32 R122, R99, 0x8, R64 ;  /* 0x00000008637a7825 */ /* 0x000fe400078e0040 */
[----:B------:R-:W5:Y:S04]  /*09e0*/  LDG.E.64 R124, desc[UR10][R124.64] ;  /* 0x0000000a7c7c7981 */ /* 0x000f68000c1e1b00 */
[----:B------:R-:W5:Y:S01]  /*09f0*/  LDG.E.64 R122, desc[UR10][R122.64] ;  /* 0x0000000a7a7a7981 */ /* 0x000f62000c1e1b00 */
[----:B------:R-:W-:Y:S01]  /*0a00*/  FMUL.FTZ R115, R115, UR16 ;  /* 0x0000001073737c20 */ /* 0x000fe20008410000 */
[----:B------:R-:W-:Y:S01]  /*0a10*/  SHF.L.U32 R66, R104, 0x10, RZ ;  /* 0x0000001068427819 */ /* 0x000fe200000006ff */
[----:B------:R-:W-:Y:S01]  /*0a20*/  FMUL.FTZ R104, R121, UR16 ;  /* 0x0000001079687c20 */ /* 0x000fe20008410000 */
[----:B------:R-:W-:Y:S01]  /*0a30*/  SHF.L.U32 R65, R105, 0x10, RZ ;  /* 0x0000001069417819 */ /* 0x000fe200000006ff */
[----:B------:R-:W-:Y:S01]  /*0a40*/  FMUL.FTZ R108, R108, UR16 ;  /* 0x000000106c6c7c20 */ /* 0x000fe20008410000 */
[----:B------:R-:W-:Y:S01]  /*0a50*/  FMUL.FTZ R107, R107, UR16 ;  /* 0x000000106b6b7c20 */ /* 0x000fe20008410000 */
[----:B------:R-:W-:Y:S01]  /*0a60*/  SHF.L.U32 R64, R106, 0x10, RZ ;  /* 0x000000106a407819 */ /* 0x000fe200000006ff */
[----:B------:R-:W-:Y:S01]  /*0a70*/  FADD.FTZ R83, R114, R83 ;  /* 0x0000005372537221 */ /* 0x000fe20000010000 */
[-C--:B------:R-:W-:Y:S01]  /*0a80*/  FFMA.FTZ R84, R115, R114.reuse, R84 ;  /* 0x0000007273547223 */ /* 0x080fe20000010054 */
[----:B------:R-:W-:Y:S01]  /*0a90*/  FMUL.FTZ R114, R101, R114 ;  /* 0x0000007265727220 */ /* 0x000fe20000410000 */
[----:B------:R-:W-:Y:S01]  /*0aa0*/  PRMT R51, R71, 0x7632, R51 ;  /* 0x0000763247337816 */ /* 0x000fe20000000033 */
[----:B------:R-:W-:Y:S01]  /*0ab0*/  FADD.FTZ R15, R109, R15 ;  /* 0x0000000f6d0f7221 */ /* 0x000fe20000010000 */
[----:B------:R-:W-:Y:S01]  /*0ac0*/  SHF.L.U32 R67, R71, 0x10, RZ ;  /* 0x0000001047437819 */ /* 0x000fe200000006ff */
[-C--:B------:R-:W-:Y:S01]  /*0ad0*/  FFMA.FTZ R3, R104, R109.reuse, R3 ;  /* 0x0000006d68037223 */ /* 0x080fe20000010003 */
[----:B------:R-:W-:Y:S01]  /*0ae0*/  FMUL.FTZ R71, R89, R109 ;  /* 0x0000006d59477220 */ /* 0x000fe20000410000 */
[----:B------:R-:W-:Y:S01]  /*0af0*/  FADD.FTZ R79, R112, R79 ;  /* 0x0000004f704f7221 */ /* 0x000fe20000010000 */
[-C--:B------:R-:W-:Y:S01]  /*0b00*/  FFMA.FTZ R80, R108, R112.reuse, R80 ;  /* 0x000000706c507223 */ /* 0x080fe20000010050 */
[----:B------:R-:W-:Y:S01]  /*0b10*/  FMUL.FTZ R106, R91, R112 ;  /* 0x000000705b6a7220 */ /* 0x000fe20000410000 */
[-C--:B------:R-:W-:Y:S01]  /*0b20*/  FFMA.FTZ R78, R107, R65.reuse, R78 ;  /* 0x000000416b4e7223 */ /* 0x080fe2000001004e */
[----:B------:R-:W-:Y:S01]  /*0b30*/  FADD.FTZ R77, R65, R77 ;  /* 0x0000004d414d7221 */ /* 0x000fe20000010000 */
[----:B------:R-:W-:Y:S01]  /*0b40*/  FMUL.FTZ R109, R92, R65 ;  /* 0x000000415c6d7220 */ /* 0x000fe20000410000 */
[----:B------:R-:W-:Y:S01]  /*0b50*/  FMUL.FTZ R112, R100, R64 ;  /* 0x0000004064707220 */ /* 0x000fe20000410000 */
[----:B------:R-:W-:Y:S01]  /*0b60*/  FADD.FTZ R65, RZ, R114 ;  /* 0x00000072ff417221 */ /* 0x000fe20000010000 */
[----:B------:R-:W-:-:S03]  /*0b70*/  FMUL.FTZ R105, R120, UR16 ;  /* 0x0000001078697c20 */ /* 0x000fc60008410000 */
[----:B------:R-:W-:Y:S01]  /*0b80*/  FADD.FTZ R65, R112, R65 ;  /* 0x0000004170417221 */ /* 0x000fe20000010000 */
[----:B------:R-:W-:-:S03]  /*0b90*/  SHF.L.U32 R121, R52, 0x10, RZ ;  /* 0x0000001034797819 */ /* 0x000fc600000006ff */
[----:B------:R-:W-:Y:S01]  /*0ba0*/  FADD.FTZ R52, R106, R65 ;  /* 0x000000416a347221 */ /* 0x000fe20000010000 */
[----:B------:R-:W-:Y:S01]  /*0bb0*/  FADD.FTZ R13, R103, R13 ;  /* 0x0000000d670d7221 */ /* 0x000fe20000010000 */
[-C--:B------:R-:W-:Y:S01]  /*0bc0*/  FFMA.FTZ R0, R105, R103.reuse, R0 ;  /* 0x0000006769007223 */ /* 0x080fe20000010000 */
[----:B------:R-:W-:Y:S01]  /*0bd0*/  FMUL.FTZ R103, R90, R103 ;  /* 0x000000675a677220 */ /* 0x000fe20000410000 */
[----:B------:R-:W-:Y:S01]  /*0be0*/  FADD.FTZ R52, R109, R52 ;  /* 0x000000346d347221 */ /* 0x000fe20000010000 */
[C---:B------:R-:W-:Y:S02]  /*0bf0*/  PRMT R48, R70.reuse, 0x7632, R48 ;  /* 0x0000763246307816 */ /* 0x040fe40000000030 */
[----:B------:R-:W-:Y:S01]  /*0c00*/  SHF.L.U32 R63, R70, 0x10, RZ ;  /* 0x00000010463f7819 */ /* 0x000fe200000006ff */
[----:B------:R-:W-:Y:S01]  /*0c10*/  FMUL.FTZ R70, R110, UR16 ;  /* 0x000000106e467c20 */ /* 0x000fe20008410000 */
[----:B------:R-:W-:Y:S01]  /*0c20*/  PRMT R50, R69, 0x7632, R50 ;  /* 0x0000763245327816 */ /* 0x000fe20000000032 */
[----:B------:R-:W-:Y:S01]  /*0c30*/  FMUL.FTZ R110, R93, R66 ;  /* 0x000000425d6e7220 */ /* 0x000fe20000410000 */
[----:B------:R-:W-:Y:S01]  /*0c40*/  SHF.L.U32 R62, R69, 0x10, RZ ;  /* 0x00000010453e7819 */ /* 0x000fe200000006ff */
[----:B------:R-:W-:Y:S01]  /*0c50*/  FADD.FTZ R52, R103, R52 ;  /* 0x0000003467347221 */ /* 0x000fe20000010000 */
[----:B------:R-:W-:Y:S01]  /*0c60*/  FMUL.FTZ R69, R111, UR16 ;  /* 0x000000106f457c20 */ /* 0x000fe20008410000 */
[----:B------:R-:W-:Y:S01]  /*0c70*/  FADD.FTZ R16, R121, R16 ;  /* 0x0000001079107221 */ /* 0x000fe20000010000 */
[-C--:B------:R-:W-:Y:S01]  /*0c80*/  FMUL.FTZ R111, R94, R121.reuse ;  /* 0x000000795e6f7220 */ /* 0x080fe20000410000 */
[----:B------:R-:W-:Y:S01]  /*0c90*/  FADD.FTZ R52, R110, R52 ;  /* 0x000000346e347221 */ /* 0x000fe20000010000 */
[----:B------:R-:W-:Y:S01]  /*0ca0*/  FFMA.FTZ R4, R69, R121, R4 ;  /* 0x0000007945047223 */ /* 0x000fe20000010004 */
[C---:B------:R-:W-:Y:S01]  /*0cb0*/  PRMT R49, R68.reuse, 0x7632, R49 ;  /* 0x0000763244317816 */ /* 0x040fe20000000031 */
[----:B------:R-:W-:Y:S01]  /*0cc0*/  FMUL.FTZ R113, R113, UR16 ;  /* 0x0000001071717c20 */ /* 0x000fe20008410000 */
[----:B------:R-:W-:Y:S01]  /*0cd0*/  SHF.L.U32 R61, R68, 0x10, RZ ;  /* 0x00000010443d7819 */ /* 0x000fe200000006ff */
[----:B------:R-:W-:Y:S01]  /*0ce0*/  FMUL.FTZ R53, R53, UR16 ;  /* 0x0000001035357c20 */ /* 0x000fe20008410000 */
[----:B------:R-:W-:Y:S01]  /*0cf0*/  SHF.L.U32 R121, R48, 0x10, RZ ;  /* 0x0000001030797819 */ /* 0x000fe200000006ff */
[----:B------:R-:W-:Y:S01]  /*0d00*/  FFMA.FTZ R48, R115, R114, RZ ;  /* 0x0000007273307223 */ /* 0x000fe200000100ff */
[----:B------:R-:W-:Y:S01]  /*0d10*/  FADD.FTZ R52, R71, R52 ;  /* 0x0000003447347221 */ /* 0x000fe20000010000 */
[----:B------:R-:W-:Y:S01]  /*0d20*/  SHF.L.U32 R49, R49, 0x10, RZ ;  /* 0x0000001031317819 */ /* 0x000fe200000006ff */
[----:B------:R-:W-:Y:S01]  /*0d30*/  FMUL.FTZ R54, R54, UR16 ;  /* 0x0000001036367c20 */ /* 0x000fe20008410000 */
[----:B------:R-:W-:Y:S01]  /*0d40*/  FADD.FTZ R17, R61, R17 ;  /* 0x000000113d117221 */ /* 0x000fe20000010000 */
[-C--:B------:R-:W-:Y:S01]  /*0d50*/  FFMA.FTZ R5, R53, R61.reuse, R5 ;  /* 0x0000003d35057223 */ /* 0x080fe20000010005 */
[----:B------:R-:W-:Y:S01]  /*0d60*/  FFMA.FTZ R48, R113, R112, R48 ;  /* 0x0000007071307223 */ /* 0x000fe20000010030 */
[----:B------:R-:W-:Y:S01]  /*0d70*/  FMUL.FTZ R61, R88, R61 ;  /* 0x0000003d583d7220 */ /* 0x000fe20000410000 */
[----:B------:R-:W-:Y:S01]  /*0d80*/  FADD.FTZ R52, R111, R52 ;  /* 0x000000346f347221 */ /* 0x000fe20000010000 */
[----:B------:R-:W-:Y:S01]  /*0d90*/  FFMA.FTZ R82, R113, R64, R82 ;  /* 0x0000004071527223 */ /* 0x000fe20000010052 */
[----:B------:R-:W-:Y:S01]  /*0da0*/  FADD.FTZ R81, R64, R81 ;  /* 0x0000005140517221 */ /* 0x000fe20000010000 */
[----:B------:R-:W-:Y:S01]  /*0db0*/  FMUL.FTZ R55, R55, UR16 ;  /* 0x0000001037377c20 */ /* 0x000fe20008410000 */
[-C--:B------:R-:W-:Y:S01]  /*0dc0*/  FFMA.FTZ R6, R54, R49.reuse, R6 ;  /* 0x0000003136067223 */ /* 0x080fe20000010006 */
[----:B------:R-:W-:Y:S01]  /*0dd0*/  FADD.FTZ R18, R49, R18 ;  /* 0x0000001231127221 */ /* 0x000fe20000010000 */
[----:B------:R-:W-:Y:S01]  /*0de0*/  FMUL.FTZ R64, R95, R49 ;  /* 0x000000315f407220 */ /* 0x000fe20000410000 */
[----:B------:R-:W-:Y:S01]  /*0df0*/  FFMA.FTZ R48, R108, R106, R48 ;  /* 0x0000006a6c307223 */ /* 0x000fe20000010030 */
        /* <DEDUP_REMOVED lines=8> */
[----:B------:R-:W-:Y:S01]  /*0e80*/  FMUL.FTZ R57, R57, UR16 ;  /* 0x0000001039397c20 */ /* 0x000fe20008410000 */
[----:B------:R-:W-:Y:S01]  /*0e90*/  FFMA.FTZ R8, R56, R65, R8 ;  /* 0x0000004138087223 */ /* 0x000fe20000010008 */
[----:B------:R-:W-:Y:S01]  /*0ea0*/  FADD.FTZ R72, R65, R72 ;  /* 0x0000004841487221 */ /* 0x000fe20000010000 */
[----:B------:R-:W-:Y:S01]  /*0eb0*/  FFMA.FTZ R49, R105, R103, R48 ;  /* 0x0000006769317223 */ /* 0x000fe20000010030 */
[----:B------:R-:W-:Y:S01]  /*0ec0*/  FMUL.FTZ R65, R96, R65 ;  /* 0x0000004160417220 */ /* 0x000fe20000410000 */
[----:B------:R-:W-:Y:S01]  /*0ed0*/  FADD.FTZ R50, R50, R62 ;  /* 0x0000003e32327221 */ /* 0x000fe20000010000 */
[----:B------:R-:W-:Y:S01]  /*0ee0*/  FADD.FTZ R73, R63, R73 ;  /* 0x000000493f497221 */ /* 0x000fe20000010000 */
[-C--:B------:R-:W-:Y:S01]  /*0ef0*/  FFMA.FTZ R9, R57, R63.reuse, R9 ;  /* 0x0000003f39097223 */ /* 0x080fe20000010009 */
[----:B------:R-:W-:Y:S01]  /*0f00*/  FFMA.FTZ R49, R70, R110, R49 ;  /* 0x0000006e46317223 */ /* 0x000fe20000010031 */
[----:B------:R-:W-:Y:S01]  /*0f10*/  FMUL.FTZ R63, R86, R63 ;  /* 0x0000003f563f7220 */ /* 0x000fe20000410000 */
[----:B------:R-:W-:Y:S01]  /*0f20*/  FADD.FTZ R50, R50, R65 ;  /* 0x0000004132327221 */ /* 0x000fe20000010000 */
[----:B------:R-:W-:Y:S01]  /*0f30*/  FADD.FTZ R14, R66, R14 ;  /* 0x0000000e420e7221 */ /* 0x000fe20000010000 */
[----:B------:R-:W-:Y:S01]  /*0f40*/  FFMA.FTZ R2, R70, R66, R2 ;  /* 0x0000004246027223 */ /* 0x000fe20000010002 */
[----:B------:R-:W-:Y:S01]  /*0f50*/  FMUL.FTZ R59, R59, UR16 ;  /* 0x000000103b3b7c20 */ /* 0x000fe20008410000 */
[----:B------:R-:W-:Y:S01]  /*0f60*/  FFMA.FTZ R48, R104, R71, R49 ;  /* 0x0000004768307223 */ /* 0x000fe20000010031 */
[----:B------:R-:W-:Y:S01]  /*0f70*/  FMUL.FTZ R66, R97, R121 ;  /* 0x0000007961427220 */ /* 0x000fe20000410000 */
[----:B------:R-:W-:Y:S01]  /*0f80*/  FADD.FTZ R49, R50, R63 ;  /* 0x0000003f32317221 */ /* 0x000fe20000010000 */
[----:B------:R-:W-:Y:S01]  /*0f90*/  SHF.L.U32 R51, R51, 0x10, RZ ;  /* 0x0000001033337819 */ /* 0x000fe200000006ff */
[----:B------:R-:W-:Y:S01]  /*0fa0*/  FMUL.FTZ R60, R60, UR16 ;  /* 0x000000103c3c7c20 */ /* 0x000fe20008410000 */
[----:B------:R-:W-:Y:S01]  /*0fb0*/  FADD.FTZ R75, R67, R75 ;  /* 0x0000004b434b7221 */ /* 0x000fe20000010000 */
[-C--:B------:R-:W-:Y:S01]  /*0fc0*/  FFMA.FTZ R11, R59, R67.reuse, R11 ;  /* 0x000000433b0b7223 */ /* 0x080fe2000001000b */
[----:B------:R-:W-:Y:S01]  /*0fd0*/  FMUL.FTZ R67, R85, R67 ;  /* 0x0000004355437220 */ /* 0x000fe20000410000 */
[----:B------:R-:W-:Y:S01]  /*0fe0*/  FADD.FTZ R50, R49, R66 ;  /* 0x0000004231327221 */ /* 0x000fe20000010000 */
[----:B------:R-:W-:Y:S01]  /*0ff0*/  FFMA.FTZ R48, R69, R111, R48 ;  /* 0x0000006f45307223 */ /* 0x000fe20000010030 */
[-C--:B------:R-:W-:Y:S01]  /*1000*/  FFMA.FTZ R12, R60, R51.reuse, R12 ;  /* 0x000000333c0c7223 */ /* 0x080fe2000001000c */
[----:B------:R-:W-:Y:S01]  /*1010*/  FADD.FTZ R76, R51, R76 ;  /* 0x0000004c334c7221 */ /* 0x000fe20000010000 */
[----:B------:R-:W-:Y:S01]  /*1020*/  FMUL.FTZ R68, R98, R51 ;  /* 0x0000003362447220 */ /* 0x000fe20000410000 */
[----:B------:R-:W-:Y:S01]  /*1030*/  FADD.FTZ R51, R50, R67 ;  /* 0x0000004332337221 */ /* 0x000fe20000010000 */
[----:B------:R-:W-:-:S03]  /*1040*/  FFMA.FTZ R49, R53, R61, R48 ;  /* 0x0000003d35317223 */ /* 0x000fc60000010030 */
[----:B------:R-:W-:Y:S01]  /*1050*/  FADD.FTZ R48, R51, R68 ;  /* 0x0000004433307221 */ /* 0x000fe20000010000 */
[----:B------:R-:W-:-:S04]  /*1060*/  FFMA.FTZ R50, R54, R64, R49 ;  /* 0x0000004036327223 */ /* 0x000fc80000010031 */
[----:B------:R-:W-:Y:S01]  /*1070*/  FFMA.FTZ R51, R55, R62, R50 ;  /* 0x0000003e37337223 */ /* 0x000fe20000010032 */
[----:B------:R-:W0:Y:S03]  /*1080*/  SHFL.DOWN PT, R49, R48, 0x10, 0x1f ;  /* 0x0a001f0030317f89 */ /* 0x000e2600000e0000 */
[----:B------:R-:W-:Y:S01]  /*1090*/  FFMA.FTZ R50, R56, R65, R51 ;  /* 0x0000004138327223 */ /* 0x000fe20000010033 */
[----:B------:R-:W-:-:S03]  /*10a0*/  FMUL.FTZ R58, R58, UR16 ;  /* 0x000000103a3a7c20 */ /* 0x000fc60008410000 */
[----:B------:R-:W-:-:S04]  /*10b0*/  FFMA.FTZ R51, R57, R63, R50 ;  /* 0x0000003f39337223 */ /* 0x000fc80000010032 */
[----:B------:R-:W-:-:S04]  /*10c0*/  FFMA.FTZ R50, R58, R66, R51 ;  /* 0x000000423a327223 */ /* 0x000fc80000010033 */
[----:B------:R-:W-:-:S04]  /*10d0*/  FFMA.FTZ R51, R59, R67, R50 ;  /* 0x000000433b337223 */ /* 0x000fc80000010032 */
[----:B------:R-:W-:Y:S01]  /*10e0*/  FFMA.FTZ R51, R60, R68, R51 ;  /* 0x000000443c337223 */ /* 0x000fe20000010033 */
[----:B0-----:R-:W-:-:S04]  /*10f0*/  FADD.FTZ R49, R48, R49 ;  /* 0x0000003130317221 */ /* 0x001fc80000010000 */
[----:B------:R-:W0:Y:S04]  /*1100*/  SHFL.DOWN PT, R50, R51, 0x10, 0x1f ;  /* 0x0a001f0033327f89 */ /* 0x000e2800000e0000 */
[----:B------:R-:W1:Y:S01]  /*1110*/  SHFL.DOWN PT, R52, R49, 0x8, 0x1f ;  /* 0x09001f0031347f89 */ /* 0x000e6200000e0000 */
[----:B------:R-:W-:Y:S01]  /*1120*/  FFMA.FTZ R10, R58, R121, R10 ;  /* 0x000000793a0a7223 */ /* 0x000fe2000001000a */
[----:B------:R-:W-:Y:S01]  /*1130*/  FADD.FTZ R74, R121, R74 ;  /* 0x0000004a794a7221 */ /* 0x000fe20000010000 */
        /* <DEDUP_REMOVED lines=17> */
[----:B-1----:R-:W-:Y:S01]  /*1250*/  FADD.FTZ R48, R120, R49 ;  /* 0x0000003178307221 */ /* 0x002fe20000010000 */
        /* <DEDUP_REMOVED lines=10> */
.L_x_953:
[----:B------:R-:W-:Y:S05]  /*1300*/  BSYNC.RECONVERGENT B0 ;  /* 0x0000000000007941 */ /* 0x000fea0003800200 */
.L_x_952:
[----:B------:R-:W1:Y:S08]  /*1310*/  S2UR UR6, SR_CgaCtaId ;  /* 0x00000000000679c3 */ /* 0x000e700000008800 */
[----:B------:R-:W-:Y:S01]  /*1320*/  BAR.SYNC.DEFER_BLOCKING 0x0 ;  /* 0x0000000000007b1d */ /* 0x000fe20000010000 */
[----:B------:R-:W-:Y:S01]  /*1330*/  UISETP.NE.U32.AND UP0, UPT, UR24, URZ, UPT ;  /* 0x000000ff1800728c */ /* 0x000fe2000bf05070 */
[----:B------:R-:W-:Y:S01]  /*1340*/  ISETP.NE.AND P4, PT, RZ, UR28, PT ;  /* 0x0000001cff007c0c */ /* 0x000fe2000bf85270 */
[----:B------:R-:W-:-:S02]  /*1350*/  UIADD3 UR4, UPT, UPT, UR4, UR22, URZ ;  /* 0x0000001604047290 */ /* 0x000fc4000fffe0ff */
[----:B------:R-:W-:Y:S01]  /*1360*/  UISETP.NE.AND.EX UP0, UPT, UR25, URZ, UPT, UP0 ;  /* 0x000000ff1900728c */ /* 0x000fe2000bf05300 */
[----:B------:R-:W-:Y:S01]  /*1370*/  UMOV UR5, 0x400 ;  /* 0x0000040000057882 */ /* 0x000fe20000000000 */
[----:B------:R-:W-:Y:S02]  /*1380*/  UISETP.GE.AND UP2, UPT, UR4, UR23, UPT ;  /* 0x000000170400728c */ /* 0x000fe4000bf46270 */
        /* <DEDUP_REMOVED lines=26> */
[----:B------:R-:W-:-:S03]  /*1530*/  FADD.FTZ R121, R121, R48 ;  /* 0x0000003079797221 */ /* 0x000fc60000010000 */
[----:B------:R-:W-:Y:S01]  /*1540*/  FADD.FTZ R51, R51, R120 ;  /* 0x0000007833337221 */ /* 0x000fe20000010000 */
[----:B------:R-:W-:-:S03]  /*1550*/  FADD.FTZ R50, R50, R121 ;  /* 0x0000007932327221 */ /* 0x000fc60000010000 */
[----:B------:R-:W-:Y:S01]  /*1560*/  FMUL.FTZ R51, R51, UR21 ;  /* 0x0000001533337c20 */ /* 0x000fe20008410000 */
[----:B------:R-:W-:-:S04]  /*1570*/  FMUL.FTZ R50, R50, UR21 ;  /* 0x0000001532327c20 */ /* 0x000fc80008410000 */
[----:B------:R-:W-:Y:S02]  /*1580*/  R2UR UR17, R51 ;  /* 0x00000000331172ca */ /* 0x000fe400000e0000 */
[----:B------:R-:W-:Y:S01]  /*1590*/  FSEL R120, R50, RZ, !P4 ;  /* 0x000000ff32787208 */ /* 0x000fe20006000000 */
[----:B------:R-:W-:-:S12]  /*15a0*/  BRA.U UP0, `(.L_x_954) ;  /* 0x0000000d00947547 */ /* 0x000fd8000b800000 */
        /* <DEDUP_REMOVED lines=14> */
[--C-:B------:R-:W-:Y:S01]  /*1690*/  FFMA.FTZ R48, R69, UR17, R120.reuse ;  /* 0x0000001145307c23 */ /* 0x100fe20008010078 */
[----:B------:R-:W-:Y:S01]  /*16a0*/  FFMA.FTZ R49, R70, UR17, R120 ;  /* 0x0000001146317c23 */ /* 0x000fe20008010078 */
[----:B------:R-:W-:Y:S01]  /*16b0*/  FADD.FTZ R103, R103, -R50 ;  /* 0x8000003267677221 */ /* 0x000fe20000010000 */
[----:B------:R-:W-:Y:S01]  /*16c0*/  FADD.FTZ R104, R71, -R104 ;  /* 0x8000006847687221 */ /* 0x000fe20000010000 */
[----:B------:R-:W-:Y:S01]  /*16d0*/  FADD.FTZ R48, R111, -R48 ;  /* 0x800000306f307221 */ /* 0x000fe20000010000 */
[----:B------:R-:W-:Y:S01]  /*16e0*/  FADD.FTZ R110, R110, -R49 ;  /* 0x800000316e6e7221 */ /* 0x000fe20000010000 */
        /* <DEDUP_REMOVED lines=42> */
.L_x_956:
[--C-:B------:R-:W-:Y:S01]  /*1990*/  FFMA.FTZ R39, R108, UR17, R120.reuse ;  /* 0x000000116c277c23 */ /* 0x100fe20008010078 */
[--C-:B------:R-:W-:Y:S01]  /*19a0*/  FFMA.FTZ R36, R107, UR17, R120.reuse ;  /* 0x000000116b247c23 */ /* 0x100fe20008010078 */
[--C-:B------:R-:W-:Y:S01]  /*19b0*/  FFMA.FTZ R104, R104, UR17, R120.reuse ;  /* 0x0000001168687c23 */ /* 0x100fe20008010078 */
[----:B------:R-:W-:Y:S01]  /*19c0*/  FFMA.FTZ R115, R115, UR17, R120 ;  /* 0x0000001173737c23 */ /* 0x000fe20008010078 */
[----:B------:R-:W-:Y:S01]  /*19d0*/  FADD.FTZ R38, R106, -R39 ;  /* 0x800000276a267221 */ /* 0x000fe20000010000 */
[----:B------:R-:W-:Y:S01]  /*19e0*/  FADD.FTZ R39, R109, -R36 ;  /* 0x800000246d277221 */ /* 0x000fe20000010000 */
[----:B------:R-:W-:Y:S01]  /*19f0*/  FFMA.FTZ R36, R69, UR17, R120 ;  /* 0x0000001145247c23 */ /* 0x000fe20008010078 */
[----:B------:R-:W-:Y:S01]  /*1a00*/  FADD.FTZ R104, R71, -R104 ;  /* 0x8000006847687221 */ /* 0x000fe20000010000 */
[----:B------:R-:W-:Y:S01]  /*1a10*/  FADD.FTZ R115, R114, -R115 ;  /* 0x8000007372737221 */ /* 0x000fe20000010000 */
        /* <DEDUP_REMOVED lines=8> */
[----:B------:R-:W-:Y:S01]  /*1aa0*/  FMUL.FTZ R48, R42, UR7 ;  /* 0x000000072a307c20 */ /* 0x000fe20008410000 */
[----:B-----5:R-:W-:Y:S01]  /*1ab0*/  LOP3.LUT P5, RZ, R125, 0xff0000, RZ, 0xc0, !PT ;  /* 0x00ff00007dff7812 */ /* 0x020fe200078ac0ff */
[----:B------:R-:W-:Y:S01]  /*1ac0*/  FMUL.FTZ R41, R36, UR7 ;  /* 0x0000000724297c20 */ /* 0x000fe20008410000 */
[C---:B------:R-:W-:Y:S01]  /*1ad0*/  LOP3.LUT P3, RZ, R124.reuse, 0xff, RZ, 0xc0, !PT ;  /* 0x000000ff7cff7812 */ /* 0x040fe2000786c0ff */
[----:B------:R-:W-:Y:S01]  /*1ae0*/  FADD.FTZ R40, R103, -R40 ;  /* 0x8000002867287221 */ /* 0x000fe20000010000 */
[----:B------:R-:W-:Y:S01]  /*1af0*/  ISETP.GE.U32.AND P2, PT, R124, RZ, PT ;  /* 0x000000ff7c00720c */ /* 0x000fe20003f46070 */
[----:B------:R-:W-:Y:S01]  /*1b00*/  FMUL.FTZ R38, R38, UR16 ;  /* 0x0000001026267c20 */ /* 0x000fe20008410000 */
[----:B------:R-:W-:Y:S01]  /*1b10*/  FADD.FTZ R37, R112, -R37 ;  /* 0x8000002570257221 */ /* 0x000fe20000010000 */
[----:B------:R-:W-:Y:S01]  /*1b20*/  FSEL R104, R48, RZ, P5 ;  /* 0x000000ff30687208 */ /* 0x000fe20002800000 */
[----:B------:R-:W-:Y:S01]  /*1b30*/  FMUL.FTZ R49, R43, UR7 ;  /* 0x000000072b317c20 */ /* 0x000fe20008410000 */
[----:B------:R-:W-:Y:S01]  /*1b40*/  FSEL R48, R41, RZ, P3 ;  /* 0x000000ff29307208 */ /* 0x000fe20001800000 */
[----:B------:R-:W-:Y:S01]  /*1b50*/  FMUL.FTZ R40, R40, UR16 ;  /* 0x0000001028287c20 */ /* 0x000fe20008410000 */
[----:B------:R-:W-:Y:S01]  /*1b60*/  ISETP.GE.U32.AND.EX P2, PT, R125, 0x1000000, PT, P2 ;  /* 0x010000007d00780c */ /* 0x000fe20003f46120 */
[----:B------:R-:W-:Y:S01]  /*1b70*/  FMUL.FTZ R41, R110, UR16 ;  /* 0x000000106e297c20 */ /* 0x000fe20008410000 */
[----:B------:R-:W-:Y:S01]  /*1b80*/  FMUL.FTZ R50, R38, UR7 ;  /* 0x0000000726327c20 */ /* 0x000fe20008410000 */
[----:B------:R-:W-:Y:S01]  /*1b90*/  LOP3.LUT P6, RZ, R124, 0xff0000, RZ, 0xc0, !PT ;  /* 0x00ff00007cff7812 */ /* 0x000fe200078cc0ff */
[----:B------:R-:W-:Y:S01]  /*1ba0*/  FMUL.FTZ R37, R37, UR16 ;  /* 0x0000001025257c20 */ /* 0x000fe20008410000 */
[----:B------:R-:W-:Y:S01]  /*1bb0*/  FMUL.FTZ R39, R39, UR16 ;  /* 0x0000001027277c20 */ /* 0x000fe20008410000 */
[----:B------:R-:W-:Y:S01]  /*1bc0*/  FSEL R105, R49, RZ, P2 ;  /* 0x000000ff31697208 */ /* 0x000fe20001000000 */
[----:B------:R-:W-:Y:S01]  /*1bd0*/  FMUL.FTZ R69, R40, UR7 ;  /* 0x0000000728457c20 */ /* 0x000fe20008410000 */
[----:B------:R-:W-:Y:S01]  /*1be0*/  FMUL.FTZ R71, R41, UR7 ;  /* 0x0000000729477c20 */ /* 0x000fe20008410000 */
[----:B------:R-:W-:Y:S01]  /*1bf0*/  LOP3.LUT P5, RZ, R125, 0xff, RZ, 0xc0, !PT ;  /* 0x000000ff7dff7812 */ /* 0x000fe200078ac0ff */
        /* <DEDUP_REMOVED lines=15> */
.L_x_955:
        /* <DEDUP_REMOVED lines=12> */
[----:B------:R-:W-:Y:S01]  /*1db0*/  FADD.FTZ R110, R110, -R51 ;  /* 0x800000336e6e7221 */ /* 0x000fe20000010000 */
[----:B------:R-:W-:Y:S01]  /*1dc0*/  FFMA.FTZ R113, R113, UR17, R120 ;  /* 0x0000001171717c23 */ /* 0x000fe20008010078 */
[----:B------:R-:W-:Y:S01]  /*1dd0*/  FADD.FTZ R50, R111, -R50 ;  /* 0x800000326f327221 */ /* 0x000fe20000010000 */
[--C-:B------:R-:W-:Y:S01]  /*1de0*/  FFMA.FTZ R49, R108, UR17, R120.reuse ;  /* 0x000000116c317c23 */ /* 0x100fe20008010078 */
[----:B------:R-:W-:Y:S01]  /*1df0*/  FFMA.FTZ R115, R115, UR17, R120 ;  /* 0x0000001173737c23 */ /* 0x000fe20008010078 */
[----:B------:R-:W-:Y:S01]  /*1e00*/  FADD.FTZ R48, R109, -R48 ;  /* 0x800000306d307221 */ /* 0x000fe20000010000 */
[----:B-----5:R-:W-:Y:S01]  /*1e10*/  FFMA.FTZ R51, R50, UR16, R27 ;  /* 0x0000001032337c23 */ /* 0x020fe2000801001b */
[----:B------:R-:W-:Y:S01]  /*1e20*/  FFMA.FTZ R50, R71, UR16, R26 ;  /* 0x0000001047327c23 */ /* 0x000fe2000801001a */
[----:B------:R-:W-:Y:S01]  /*1e30*/  FFMA.FTZ R103, R103, UR16, R24 ;  /* 0x0000001067677c23 */ /* 0x000fe20008010018 */
[----:B------:R-:W-:Y:S01]  /*1e40*/  FFMA.FTZ R110, R110, UR16, R25 ;  /* 0x000000106e6e7c23 */ /* 0x000fe20008010019 */
[----:B------:R-:W-:Y:S01]  /*1e50*/  FADD.FTZ R112, R112, -R113 ;  /* 0x8000007170707221 */ /* 0x000fe20000010000 */
[----:B------:R-:W-:Y:S01]  /*1e60*/  FADD.FTZ R49, R106, -R49 ;  /* 0x800000316a317221 */ /* 0x000fe20000010000 */
[----:B------:R-:W-:Y:S01]  /*1e70*/  FADD.FTZ R115, R114, -R115 ;  /* 0x8000007372737221 */ /* 0x000fe20000010000 */
[----:B------:R-:W-:Y:S01]  /*1e80*/  ISETP.GE.U32.AND P2, PT, R124, RZ, PT ;  /* 0x000000ff7c00720c */ /* 0x000fe20003f46070 */
[----:B------:R-:W-:Y:S01]  /*1e90*/  FMUL.FTZ R70, R50, UR7 ;  /* 0x0000000732467c20 */ /* 0x000fe20008410000 */
[----:B------:R-:W-:Y:S01]  /*1ea0*/  LOP3.LUT P3, RZ, R125, 0xff0000, RZ, 0xc0, !PT ;  /* 0x00ff00007dff7812 */ /* 0x000fe2000786c0ff */
[----:B------:R-:W-:Y:S01]  /*1eb0*/  FMUL.FTZ R51, R51, UR7 ;  /* 0x0000000733337c20 */ /* 0x000fe20008410000 */
[----:B------:R-:W-:Y:S01]  /*1ec0*/  FMUL.FTZ R50, R103, UR7 ;  /* 0x0000000767327c20 */ /* 0x000fe20008410000 */
[----:B------:R-:W-:Y:S01]  /*1ed0*/  FFMA.FTZ R69, R48, UR16, R23 ;  /* 0x0000001030457c23 */ /* 0x000fe20008010017 */
[----:B------:R-:W-:Y:S01]  /*1ee0*/  FMUL.FTZ R110, R110, UR7 ;  /* 0x000000076e6e7c20 */ /* 0x000fe20008410000 */
[C---:B------:R-:W-:Y:S01]  /*1ef0*/  LOP3.LUT P5, RZ, R125.reuse, 0xff, RZ, 0xc0, !PT ;  /* 0x000000ff7dff7812 */ /* 0x040fe200078ac0ff */
[----:B------:R-:W-:Y:S01]  /*1f00*/  FFMA.FTZ R112, R112, UR16, R21 ;  /* 0x0000001070707c23 */ /* 0x000fe20008010015 */
[----:B------:R-:W-:Y:S01]  /*1f10*/  ISETP.GE.U32.AND.EX P2, PT, R125, 0x1000000, PT, P2 ;  /* 0x010000007d00780c */ /* 0x000fe20003f46120 */
[----:B------:R-:W-:Y:S01]  /*1f20*/  FFMA.FTZ R49, R49, UR16, R22 ;  /* 0x0000001031317c23 */ /* 0x000fe20008010016 */
[----:B------:R-:W-:Y:S01]  /*1f30*/  LOP3.LUT P6, RZ, R125, 0xff00, RZ, 0xc0, !PT ;  /* 0x0000ff007dff7812 */ /* 0x000fe200078cc0ff */
[----:B------:R-:W-:Y:S01]  /*1f40*/  FFMA.FTZ R48, R115, UR16, R20 ;  /* 0x0000001073307c23 */ /* 0x000fe20008010014 */
[----:B------:R-:W-:Y:S01]  /*1f50*/  FSEL R70, R70, RZ, P3 ;  /* 0x000000ff46467208 */ /* 0x000fe20001800000 */
        /* <DEDUP_REMOVED lines=20> */
.L_x_958:
        /* <DEDUP_REMOVED lines=10> */
[----:B-----5:R-:W-:Y:S01]  /*2140*/  FFMA.FTZ R42, R71, UR16, R26 ;  /* 0x00000010472a7c23 */ /* 0x020fe2000801001a */
[----:B------:R-:W-:Y:S01]  /*2150*/  FFMA.FTZ R40, R107, UR17, R120 ;  /* 0x000000116b287c23 */ /* 0x000fe20008010078 */
[----:B------:R-:W-:Y:S01]  /*2160*/  ISETP.GE.U32.AND P2, PT, R124, RZ, PT ;  /* 0x000000ff7c00720c */ /* 0x000fe20003f46070 */
[----:B------:R-:W-:Y:S01]  /*2170*/  FFMA.FTZ R43, R36, UR16, R27 ;  /* 0x00000010242b7c23 */ /* 0x000fe2000801001b */
[----:B------:R-:W-:Y:S01]  /*2180*/  FMUL.FTZ R38, R42, UR7 ;  /* 0x000000072a267c20 */ /* 0x000fe20008410000 */
[----:B------:R-:W-:Y:S01]  /*2190*/  LOP3.LUT P5, RZ, R125, 0xff0000, RZ, 0xc0, !PT ;  /* 0x00ff00007dff7812 */ /* 0x000fe200078ac0ff */
[----:B------:R-:W-:Y:S01]  /*21a0*/  FFMA.FTZ R36, R115, UR16, R20 ;  /* 0x0000001073247c23 */ /* 0x000fe20008010014 */
[----:B------:R-:W-:Y:S01]  /*21b0*/  FADD.FTZ R39, R106, -R39 ;  /* 0x800000276a277221 */ /* 0x000fe20000010000 */
[----:B------:R-:W-:Y:S01]  /*21c0*/  FFMA.FTZ R113, R113, UR17, R120 ;  /* 0x0000001171717c23 */ /* 0x000fe20008010078 */
[----:B------:R-:W-:Y:S01]  /*21d0*/  FADD.FTZ R110, R110, -R37 ;  /* 0x800000256e6e7221 */ /* 0x000fe20000010000 */
[----:B------:R-:W-:Y:S01]  /*21e0*/  FMUL.FTZ R41, R43, UR7 ;  /* 0x000000072b297c20 */ /* 0x000fe20008410000 */
[----:B------:R-:W-:Y:S01]  /*21f0*/  FADD.FTZ R40, R109, -R40 ;  /* 0x800000286d287221 */ /* 0x000fe20000010000 */
[----:B------:R-:W-:Y:S01]  /*2200*/  ISETP.GE.U32.AND.EX P2, PT, R125, 0x1000000, PT, P2 ;  /* 0x010000007d00780c */ /* 0x000fe20003f46120 */
[----:B------:R-:W-:Y:S01]  /*2210*/  FMUL.FTZ R37, R36, UR7 ;  /* 0x0000000724257c20 */ /* 0x000fe20008410000 */
[----:B------:R-:W-:Y:S01]  /*2220*/  FSEL R104, R38, RZ, P5 ;  /* 0x000000ff26687208 */ /* 0x000fe20002800000 */
[----:B------:R-:W-:Y:S01]  /*2230*/  FFMA.FTZ R38, R39, UR16, R22 ;  /* 0x0000001027267c23 */ /* 0x000fe20008010016 */
[----:B------:R-:W-:Y:S01]  /*2240*/  LOP3.LUT P3, RZ, R124, 0xff, RZ, 0xc0, !PT ;  /* 0x000000ff7cff7812 */ /* 0x000fe2000786c0ff */
[----:B------:R-:W-:Y:S01]  /*2250*/  FADD.FTZ R112, R112, -R113 ;  /* 0x8000007170707221 */ /* 0x000fe20000010000 */
[----:B------:R-:W-:Y:S01]  /*2260*/  FSEL R105, R41, RZ, P2 ;  /* 0x000000ff29697208 */ /* 0x000fe20001000000 */
[----:B------:R-:W-:Y:S01]  /*2270*/  FFMA.FTZ R39, R40, UR16, R23 ;  /* 0x0000001028277c23 */ /* 0x000fe20008010017 */
[----:B------:R-:W-:Y:S01]  /*2280*/  FSEL R48, R37, RZ, P3 ;  /* 0x000000ff25307208 */ /* 0x000fe20001800000 */
[----:B------:R-:W-:Y:S01]  /*2290*/  FFMA.FTZ R40, R103, UR16, R24 ;  /* 0x0000001067287c23 */ /* 0x000fe20008010018 */
[----:B------:R-:W-:Y:S01]  /*22a0*/  FFMA.FTZ R41, R110, UR16, R25 ;  /* 0x000000106e297c23 */ /* 0x000fe20008010019 */
[----:B------:R-:W-:Y:S01]  /*22b0*/  FMUL.FTZ R50, R38, UR7 ;  /* 0x0000000726327c20 */ /* 0x000fe20008410000 */
[----:B------:R-:W-:Y:S01]  /*22c0*/  LOP3.LUT P6, RZ, R124, 0xff0000, RZ, 0xc0, !PT ;  /* 0x00ff00007cff7812 */ /* 0x000fe200078cc0ff */
[----:B------:R-:W-:Y:S01]  /*22d0*/  FFMA.FTZ R37, R112, UR16, R21 ;  /* 0x0000001070257c23 */ /* 0x000fe20008010015 */
        /* <DEDUP_REMOVED lines=18> */
.L_x_954:
        /* <DEDUP_REMOVED lines=16> */
[----:B------:R-:W-:Y:S01]  /*2500*/  FMUL.FTZ R46, R46, UR16 ;  /* 0x000000102e2e7c20 */ /* 0x000fe20008410000 */
[----:B------:R-:W-:Y:S01]  /*2510*/  FADD.FTZ R104, R71, -R104 ;  /* 0x8000006847687221 */ /* 0x000fe20000010000 */
[----:B-----5:R-:W-:Y:S01]  /*2520*/  ISETP.GE.U32.AND P2, PT, R124, RZ, PT ;  /* 0x000000ff7c00720c */ /* 0x020fe20003f46070 */
[----:B------:R-:W-:Y:S01]  /*2530*/  FADD.FTZ R110, R110, -R45 ;  /* 0x8000002d6e6e7221 */ /* 0x000fe20000010000 */
[----:B------:R-:W-:Y:S01]  /*2540*/  FMUL.FTZ R46, R46, UR7 ;  /* 0x000000072e2e7c20 */ /* 0x000fe20008410000 */
[----:B------:R-:W-:Y:S01]  /*2550*/  FMUL.FTZ R104, R104, UR16 ;  /* 0x0000001068687c20 */ /* 0x000fe20008410000 */
[----:B------:R-:W-:Y:S01]  /*2560*/  ISETP.GE.U32.AND.EX P5, PT, R125, 0x1000000, PT, P2 ;  /* 0x010000007d00780c */ /* 0x000fe20003fa6120 */
[----:B------:R-:W-:Y:S01]  /*2570*/  FMUL.FTZ R45, R44, UR16 ;  /* 0x000000102c2d7c20 */ /* 0x000fe20008410000 */
[----:B------:R-:W-:Y:S01]  /*2580*/  ISETP.GE.U32.AND P2, PT, R118, RZ, PT ;  /* 0x000000ff7600720c */ /* 0x000fe20003f46070 */
[----:B------:R-:W-:Y:S01]  /*2590*/  FMUL.FTZ R104, R104, UR7 ;  /* 0x0000000768687c20 */ /* 0x000fe20008410000 */
[----:B------:R-:W-:Y:S01]  /*25a0*/  FSEL R51, R46, RZ, P5 ;  /* 0x000000ff2e337208 */ /* 0x000fe20002800000 */
[----:B------:R-:W-:Y:S01]  /*25b0*/  FMUL.FTZ R45, R45, UR7 ;  /* 0x000000072d2d7c20 */ /* 0x000fe20008410000 */
[----:B------:R-:W-:Y:S01]  /*25c0*/  LOP3.LUT P3, RZ, R125, 0xff0000, RZ, 0xc0, !PT ;  /* 0x00ff00007dff7812 */ /* 0x000fe2000786c0ff */
[----:B------:R-:W-:Y:S01]  /*25d0*/  FMUL.FTZ R110, R110, UR16 ;  /* 0x000000106e6e7c20 */ /* 0x000fe20008410000 */
[----:B------:R-:W-:Y:S01]  /*25e0*/  LOP3.LUT P6, RZ, R119, 0xff0000, RZ, 0xc0, !PT ;  /* 0x00ff000077ff7812 */ /* 0x000fe200078cc0ff */
[----:B------:R-:W-:Y:S01]  /*25f0*/  FMUL.FTZ R106, R106, UR16 ;  /* 0x000000106a6a7c20 */ /* 0x000fe20008410000 */
[----:B------:R-:W-:Y:S01]  /*2600*/  LOP3.LUT P5, RZ, R125, 0xff, RZ, 0xc0, !PT ;  /* 0x000000ff7dff7812 */ /* 0x000fe200078ac0ff */
[----:B------:R-:W-:Y:S01]  /*2610*/  FFMA.FTZ R70, R107, UR17, R120 ;  /* 0x000000116b467c23 */ /* 0x000fe20008010078 */
[----:B------:R-:W-:Y:S01]  /*2620*/  ISETP.GE.U32.AND.EX P2, PT, R119, 0x1000000, PT, P2 ;  /* 0x010000007700780c */ /* 0x000fe20003f46120 */
[----:B------:R-:W-:Y:S01]  /*2630*/  FMUL.FTZ R110, R110, UR7 ;  /* 0x000000076e6e7c20 */ /* 0x000fe20008410000 */
[----:B------:R-:W-:Y:S01]  /*2640*/  FSEL R44, R104, RZ, P3 ;  /* 0x000000ff682c7208 */ /* 0x000fe20001800000 */
[----:B------:R-:W-:Y:S01]  /*2650*/  FMUL.FTZ R106, R106, UR7 ;  /* 0x000000076a6a7c20 */ /* 0x000fe20008410000 */
[----:B------:R-:W-:Y:S01]  /*2660*/  FSEL R48, R104, RZ, P6 ;  /* 0x000000ff68307208 */ /* 0x000fe20003000000 */
[----:B------:R-:W-:Y:S01]  /*2670*/  FADD.FTZ R70, R109, -R70 ;  /* 0x800000466d467221 */ /* 0x000fe20000010000 */
[----:B------:R-:W-:Y:S01]  /*2680*/  FSEL R47, R46, RZ, P2 ;  /* 0x000000ff2e2f7208 */ /* 0x000fe20001000000 */
[--C-:B------:R-:W-:Y:S01]  /*2690*/  FFMA.FTZ R115, R115, UR17, R120.reuse ;  /* 0x0000001173737c23 */ /* 0x100fe20008010078 */
[----:B------:R-:W-:Y:S01]  /*26a0*/  FSEL R50, R45, RZ, P5 ;  /* 0x000000ff2d327208 */ /* 0x000fe20002800000 */
[----:B------:R-:W-:Y:S01]  /*26b0*/  FFMA.FTZ R113, R113, UR17, R120 ;  /* 0x0000001171717c23 */ /* 0x000fe20008010078 */
[C---:B------:R-:W-:Y:S01]  /*26c0*/  LOP3.LUT P3, RZ, R119.reuse, 0xff, RZ, 0xc0, !PT ;  /* 0x000000ff77ff7812 */ /* 0x040fe2000786c0ff */
[----:B------:R-:W-:Y:S01]  /*26d0*/  FMUL.FTZ R70, R70, UR16 ;  /* 0x0000001046467c20 */ /* 0x000fe20008410000 */
[----:B------:R-:W-:Y:S01]  /*26e0*/  LOP3.LUT P2, RZ, R119, 0xff00, RZ, 0xc0, !PT ;  /* 0x0000ff0077ff7812 */ /* 0x000fe2000784c0ff */
[----:B------:R-:W-:Y:S01]  /*26f0*/  FADD.FTZ R115, R114, -R115 ;  /* 0x8000007372737221 */ /* 0x000fe20000010000 */
[----:B------:R-:W-:Y:S01]  /*2700*/  LOP3.LUT P5, RZ, R124, 0xff0000, RZ, 0xc0, !PT ;  /* 0x00ff00007cff7812 */ /* 0x000fe200078ac0ff */
[----:B------:R-:W-:Y:S01]  /*2710*/  FADD.FTZ R113, R112, -R113 ;  /* 0x8000007170717221 */ /* 0x000fe20000010000 */
        /* <DEDUP_REMOVED lines=10> */
[----:B------:R-:W-:-:S02]  /*27c0*/  F2FP.BF16.F32.PACK_AB R46, R46, R49 ;  /* 0x000000312e2e723e */ /* 0x000fc400000010ff */
[----:B------:R-:W-:Y:S02]  /*27d0*/  LOP3.LUT P3, RZ, R124, 0xff000000, RZ, 0xc0, !PT ;  /* 0xff0000007cff7812 */ /* 0x000fe4000786c0ff */
[----:B------:R-:W-:Y:S02]  /*27e0*/  FSEL R49, R106, RZ, P5 ;  /* 0x000000ff6a317208 */ /* 0x000fe40002800000 */
[----:B------:R-:W-:Y:S02]  /*27f0*/  LOP3.LUT P5, RZ, R118, 0xff000000, RZ, 0xc0, !PT ;  /* 0xff00000076ff7812 */ /* 0x000fe400078ac0ff */
[----:B------:R-:W-:Y:S02]  /*2800*/  LOP3.LUT P6, RZ, R125, 0xff00, RZ, 0xc0, !PT ;  /* 0x0000ff007dff7812 */ /* 0x000fe400078cc0ff */
[C---:B------:R-:W-:Y:S02]  /*2810*/  FSEL R71, R70.reuse, RZ, P3 ;  /* 0x000000ff46477208 */ /* 0x040fe40001800000 */
[----:B------:R-:W-:-:S02]  /*2820*/  FSEL R70, R70, RZ, P5 ;  /* 0x000000ff46467208 */ /* 0x000fc40002800000 */
[----:B------:R-:W-:Y:S02]  /*2830*/  FSEL R45, R110, RZ, P6 ;  /* 0x000000ff6e2d7208 */ /* 0x000fe40003000000 */
[----:B------:R-:W-:Y:S02]  /*2840*/  LOP3.LUT P5, RZ, R118, 0xff, RZ, 0xc0, !PT ;  /* 0x000000ff76ff7812 */ /* 0x000fe400078ac0ff */
[C---:B------:R-:W-:Y:S02]  /*2850*/  LOP3.LUT P6, RZ, R124.reuse, 0xff00, RZ, 0xc0, !PT ;  /* 0x0000ff007cff7812 */ /* 0x040fe400078cc0ff */
[----:B------:R-:W-:Y:S02]  /*2860*/  LOP3.LUT P2, RZ, R124, 0xff, RZ, 0xc0, !PT ;  /* 0x000000ff7cff7812 */ /* 0x000fe4000784c0ff */
[----:B------:R-:W-:Y:S02]  /*2870*/  LOP3.LUT P3, RZ, R118, 0xff00, RZ, 0xc0, !PT ;  /* 0x0000ff0076ff7812 */ /* 0x000fe4000786c0ff */
[----:B------:R-:W-:-:S02]  /*2880*/  F2FP.BF16.F32.PACK_AB R51, R51, R44 ;  /* 0x0000002c3333723e */ /* 0x000fc400000010ff */
[----:B------:R-:W-:Y:S02]  /*2890*/  FSEL R44, R115, RZ, P5 ;  /* 0x000000ff732c7208 */ /* 0x000fe40002800000 */
[C---:B------:R-:W-:Y:S02]  /*28a0*/  FSEL R104, R113.reuse, RZ, P6 ;  /* 0x000000ff71687208 */ /* 0x040fe40003000000 */
        /* <DEDUP_REMOVED lines=8> */
.L_x_960:
[--C-:B------:R-:W-:Y:S01]  /*2930*/  FFMA.FTZ R104, R104, UR17, R120.reuse ;  /* 0x0000001168687c23 */ /* 0x100fe20008010078 */
[--C-:B------:R-:W-:Y:S01]  /*2940*/  FFMA.FTZ R40, R69, UR17, R120.reuse ;  /* 0x0000001145287c23 */ /* 0x100fe20008010078 */
[--C-:B------:R-:W-:Y:S01]  /*2950*/  FFMA.FTZ R36, R105, UR17, R120.reuse ;  /* 0x0000001169247c23 */ /* 0x100fe20008010078 */
[----:B------:R-:W-:Y:S01]  /*2960*/  FFMA.FTZ R37, R108, UR17, R120 ;  /* 0x000000116c257c23 */ /* 0x000fe20008010078 */
[----:B------:R-:W-:Y:S01]  /*2970*/  FADD.FTZ R104, R71, -R104 ;  /* 0x8000006847687221 */ /* 0x000fe20000010000 */
[----:B------:R-:W-:Y:S01]  /*2980*/  FADD.FTZ R40, R111, -R40 ;  /* 0x800000286f287221 */ /* 0x000fe20000010000 */
[----:B------:R-:W-:Y:S01]  /*2990*/  FADD.FTZ R36, R103, -R36 ;  /* 0x8000002467247221 */ /* 0x000fe20000010000 */
[----:B-----5:R-:W-:Y:S01]  /*29a0*/  LOP3.LUT P6, RZ, R125, 0xff0000, RZ, 0xc0, !PT ;  /* 0x00ff00007dff7812 */ /* 0x020fe200078cc0ff */
[----:B------:R-:W-:Y:S01]  /*29b0*/  FMUL.FTZ R42, R104, UR16 ;  /* 0x00000010682a7c20 */ /* 0x000fe20008410000 */
[----:B------:R-:W-:Y:S01]  /*29c0*/  FMUL.FTZ R43, R40, UR16 ;  /* 0x00000010282b7c20 */ /* 0x000fe20008410000 */
[----:B------:R-:W-:Y:S01]  /*29d0*/  LOP3.LUT P5, RZ, R119, 0xff0000, RZ, 0xc0, !PT ;  /* 0x00ff000077ff7812 */ /* 0x000fe200078ac0ff */
[----:B------:R-:W-:Y:S01]  /*29e0*/  FMUL.FTZ R40, R36, UR16 ;  /* 0x0000001024287c20 */ /* 0x000fe20008410000 */
[----:B------:R-:W-:Y:S01]  /*29f0*/  FMUL.FTZ R39, R42, UR7 ;  /* 0x000000072a277c20 */ /* 0x000fe20008410000 */
[----:B------:R-:W-:Y:S01]  /*2a00*/  FADD.FTZ R38, R106, -R37 ;  /* 0x800000256a267221 */ /* 0x000fe20000010000 */
[--C-:B------:R-:W-:Y:S01]  /*2a10*/  FFMA.FTZ R37, R70, UR17, R120.reuse ;  /* 0x0000001146257c23 */ /* 0x100fe20008010078 */
[----:B------:R-:W-:Y:S01]  /*2a20*/  FMUL.FTZ R36, R40, UR7 ;  /* 0x0000000728247c20 */ /* 0x000fe20008410000 */
[----:B------:R-:W-:Y:S01]  /*2a30*/  ISETP.GE.U32.AND P2, PT, R124, RZ, PT ;  /* 0x000000ff7c00720c */ /* 0x000fe20003f46070 */
[----:B------:R-:W-:Y:S01]  /*2a40*/  FMUL.FTZ R38, R38, UR16 ;  /* 0x0000001026267c20 */ /* 0x000fe20008410000 */
[C---:B------:R-:W-:Y:S01]  /*2a50*/  FSEL R51, R39.reuse, RZ, P6 ;  /* 0x000000ff27337208 */ /* 0x040fe20003000000 */
[----:B------:R-:W-:Y:S01]  /*2a60*/  FADD.FTZ R37, R110, -R37 ;  /* 0x800000256e257221 */ /* 0x000fe20000010000 */
[----:B------:R-:W-:Y:S01]  /*2a70*/  FSEL R47, R39, RZ, P5 ;  /* 0x000000ff272f7208 */ /* 0x000fe20002800000 */
[----:B------:R-:W-:Y:S01]  /*2a80*/  FMUL.FTZ R39, R43, UR7 ;  /* 0x000000072b277c20 */ /* 0x000fe20008410000 */
[----:B------:R-:W-:Y:S01]  /*2a90*/  ISETP.GE.U32.AND P3, PT, R118, RZ, PT ;  /* 0x000000ff7600720c */ /* 0x000fe20003f66070 */
[----:B------:R-:W-:Y:S01]  /*2aa0*/  FMUL.FTZ R41, R37, UR16 ;  /* 0x0000001025297c20 */ /* 0x000fe20008410000 */
[----:B------:R-:W-:Y:S01]  /*2ab0*/  LOP3.LUT P6, RZ, R125, 0xff, RZ, 0xc0, !PT ;  /* 0x000000ff7dff7812 */ /* 0x000fe200078cc0ff */
[--C-:B------:R-:W-:Y:S01]  /*2ac0*/  FFMA.FTZ R113, R113, UR17, R120.reuse ;  /* 0x0000001171717c23 */ /* 0x100fe20008010078 */
[----:B------:R-:W-:Y:S01]  /*2ad0*/  LOP3.LUT P5, RZ, R119, 0xff, RZ, 0xc0, !PT ;  /* 0x000000ff77ff7812 */ /* 0x000fe200078ac0ff */
[----:B------:R-:W-:Y:S01]  /*2ae0*/  FMUL.FTZ R37, R41, UR7 ;  /* 0x0000000729257c20 */ /* 0x000fe20008410000 */
[----:B------:R-:W-:Y:S01]  /*2af0*/  ISETP.GE.U32.AND.EX P2, PT, R125, 0x1000000, PT, P2 ;  /* 0x010000007d00780c */ /* 0x000fe20003f46120 */
[--C-:B------:R-:W-:Y:S01]  /*2b00*/  FFMA.FTZ R115, R115, UR17, R120.reuse ;  /* 0x0000001173737c23 */ /* 0x100fe20008010078 */
[----:B------:R-:W-:Y:S01]  /*2b10*/  ISETP.GE.U32.AND.EX P3, PT, R119, 0x1000000, PT, P3 ;  /* 0x010000007700780c */ /* 0x000fe20003f66130 */
[----:B------:R-:W-:Y:S01]  /*2b20*/  FADD.FTZ R113, R112, -R113 ;  /* 0x8000007170717221 */ /* 0x000fe20000010000 */
[----:B------:R-:W-:Y:S01]  /*2b30*/  FSEL R50, R36, RZ, P6 ;  /* 0x000000ff24327208 */ /* 0x000fe20003000000 */
[----:B------:R-:W-:Y:S01]  /*2b40*/  FADD.FTZ R115, R114, -R115 ;  /* 0x8000007372737221 */ /* 0x000fe20000010000 */
[----:B------:R-:W-:Y:S01]  /*2b50*/  FSEL R46, R36, RZ, P5 ;  /* 0x000000ff242e7208 */ /* 0x000fe20002800000 */
[----:B------:R-:W-:Y:S01]  /*2b60*/  FFMA.FTZ R36, R107, UR17, R120 ;  /* 0x000000116b247c23 */ /* 0x000fe20008010078 */
[----:B------:R-:W-:-:S02]  /*2b70*/  FSEL R44, R39, RZ, P2 ;  /* 0x000000ff272c7208 */ /* 0x000fc40001000000 */
[----:B------:R-:W-:Y:S01]  /*2b80*/  FSEL R48, R39, RZ, P3 ;  /* 0x000000ff27307208 */ /* 0x000fe20001800000 */
[----:B------:R-:W-:Y:S01]  /*2b90*/  FADD.FTZ R39, R109, -R36 ;  /* 0x800000246d277221 */ /* 0x000fe20000010000 */
[----:B------:R-:W-:Y:S01]  /*2ba0*/  LOP3.LUT P2, RZ, R125, 0xff00, RZ, 0xc0, !PT ;  /* 0x0000ff007dff7812 */ /* 0x000fe2000784c0ff */
[----:B------:R-:W-:Y:S01]  /*2bb0*/  FMUL.FTZ R36, R38, UR7 ;  /* 0x0000000726247c20 */ /* 0x000fe20008410000 */
[----:B------:R-:W-:Y:S01]  /*2bc0*/  LOP3.LUT P3, RZ, R119, 0xff00, RZ, 0xc0, !PT ;  /* 0x0000ff0077ff7812 */ /* 0x000fe2000786c0ff */
[----:B------:R-:W-:Y:S01]  /*2bd0*/  FMUL.FTZ R39, R39, UR16 ;  /* 0x0000001027277c20 */ /* 0x000fe20008410000 */
[----:B------:R-:W-:Y:S02]  /*2be0*/  LOP3.LUT P6, RZ, R124, 0xff0000, RZ, 0xc0, !PT ;  /* 0x00ff00007cff7812 */ /* 0x000fe400078cc0ff */
[----:B------:R-:W-:Y:S01]  /*2bf0*/  FSEL R45, R37, RZ, P2 ;  /* 0x000000ff252d7208 */ /* 0x000fe20001000000 */
[----:B------:R-:W-:Y:S01]  /*2c00*/  FMUL.FTZ R69, R39, UR7 ;  /* 0x0000000727457c20 */ /* 0x000fe20008410000 */
[----:B------:R-:W-:-:S02]  /*2c10*/  FSEL R37, R37, RZ, P3 ;  /* 0x000000ff25257208 */ /* 0x000fc40001800000 */
[----:B------:R-:W-:Y:S02]  /*2c20*/  FSEL R49, R36, RZ, P6 ;  /* 0x000000ff24317208 */ /* 0x000fe40003000000 */
[----:B------:R-:W-:Y:S02]  /*2c30*/  LOP3.LUT P6, RZ, R118, 0xff0000, RZ, 0xc0, !PT ;  /* 0x00ff000076ff7812 */ /* 0x000fe400078cc0ff */
[----:B------:R-:W-:Y:S01]  /*2c40*/  F2FP.BF16.F32.PACK_AB R46, R37, R46 ;  /* 0x0000002e252e723e */ /* 0x000fe200000010ff */
[----:B------:R-:W-:Y:S01]  /*2c50*/  FMUL.FTZ R37, R113, UR16 ;  /* 0x0000001071257c20 */ /* 0x000fe20008410000 */
[----:B------:R-:W-:Y:S02]  /*2c60*/  LOP3.LUT P5, RZ, R124, 0xff000000, RZ, 0xc0, !PT ;  /* 0xff0000007cff7812 */ /* 0x000fe400078ac0ff */
[----:B------:R-:W-:Y:S01]  /*2c70*/  FSEL R103, R36, RZ, P6 ;  /* 0x000000ff24677208 */ /* 0x000fe20003000000 */
[----:B------:R-:W-:Y:S01]  /*2c80*/  FMUL.FTZ R36, R115, UR16 ;  /* 0x0000001073247c20 */ /* 0x000fe20008410000 */
[----:B------:R-:W-:-:S02]  /*2c90*/  LOP3.LUT P6, RZ, R118, 0xff000000, RZ, 0xc0, !PT ;  /* 0xff00000076ff7812 */ /* 0x000fc400078cc0ff */
[----:B------:R-:W-:Y:S01]  /*2ca0*/  F2FP.BF16.F32.PACK_AB R47, R48, R47 ;  /* 0x0000002f302f723e */ /* 0x000fe200000010ff */
[----:B------:R-:W-:Y:S01]  /*2cb0*/  FMUL.FTZ R48, R37, UR7 ;  /* 0x0000000725307c20 */ /* 0x000fe20008410000 */
[----:B------:R-:W-:Y:S01]  /*2cc0*/  F2FP.BF16.F32.PACK_AB R51, R44, R51 ;  /* 0x000000332c33723e */ /* 0x000fe200000010ff */
[----:B------:R-:W-:Y:S01]  /*2cd0*/  FMUL.FTZ R44, R36, UR7 ;  /* 0x00000007242c7c20 */ /* 0x000fe20008410000 */
[C---:B------:R-:W-:Y:S02]  /*2ce0*/  FSEL R104, R69.reuse, RZ, P5 ;  /* 0x000000ff45687208 */ /* 0x040fe40002800000 */
[----:B------:R-:W-:Y:S02]  /*2cf0*/  LOP3.LUT P2, RZ, R124, 0xff00, RZ, 0xc0, !PT ;  /* 0x0000ff007cff7812 */ /* 0x000fe4000784c0ff */
[----:B------:R-:W-:Y:S02]  /*2d00*/  LOP3.LUT P5, RZ, R118, 0xff00, RZ, 0xc0, !PT ;  /* 0x0000ff0076ff7812 */ /* 0x000fe400078ac0ff */
[----:B------:R-:W-:-:S02]  /*2d10*/  FSEL R106, R69, RZ, P6 ;  /* 0x000000ff456a7208 */ /* 0x000fc40003000000 */
[----:B------:R-:W-:Y:S02]  /*2d20*/  LOP3.LUT P3, RZ, R124, 0xff, RZ, 0xc0, !PT ;  /* 0x000000ff7cff7812 */ /* 0x000fe4000786c0ff */
[----:B------:R-:W-:Y:S02]  /*2d30*/  LOP3.LUT P6, RZ, R118, 0xff, RZ, 0xc0, !PT ;  /* 0x000000ff76ff7812 */ /* 0x000fe400078cc0ff */
[C---:B------:R-:W-:Y:S02]  /*2d40*/  FSEL R71, R48.reuse, RZ, P2 ;  /* 0x000000ff30477208 */ /* 0x040fe40001000000 */
[----:B------:R-:W-:Y:S02]  /*2d50*/  FSEL R70, R48, RZ, P5 ;  /* 0x000000ff30467208 */ /* 0x000fe40002800000 */
        /* <DEDUP_REMOVED lines=8> */
.L_x_959:
        /* <DEDUP_REMOVED lines=10> */
[----:B------:R-:W-:Y:S01]  /*2e80*/  FFMA.FTZ R44, R69, UR17, R120 ;  /* 0x00000011452c7c23 */ /* 0x000fe20008010078 */
[----:B------:R-:W-:Y:S01]  /*2e90*/  FADD.FTZ R71, R71, -R104 ;  /* 0x8000006847477221 */ /* 0x000fe20000010000 */
[----:B------:R-:W-:Y:S01]  /*2ea0*/  FFMA.FTZ R45, R70, UR17, R120 ;  /* 0x00000011462d7c23 */ /* 0x000fe20008010078 */
[----:B------:R-:W-:Y:S01]  /*2eb0*/  ISETP.GE.U32.AND.EX P5, PT, R125, 0x1000000, PT, P2 ;  /* 0x010000007d00780c */ /* 0x000fe20003fa6120 */
[----:B------:R-:W-:Y:S01]  /*2ec0*/  FADD.FTZ R44, R111, -R44 ;  /* 0x8000002c6f2c7221 */ /* 0x000fe20000010000 */
[----:B------:R-:W-:Y:S01]  /*2ed0*/  FFMA.FTZ R71, R71, UR16, R26 ;  /* 0x0000001047477c23 */ /* 0x000fe2000801001a */
[----:B------:R-:W-:Y:S01]  /*2ee0*/  FFMA.FTZ R103, R103, UR16, R24 ;  /* 0x0000001067677c23 */ /* 0x000fe20008010018 */
[----:B------:R-:W-:Y:S01]  /*2ef0*/  FADD.FTZ R47, R106, -R47 ;  /* 0x8000002f6a2f7221 */ /* 0x000fe20000010000 */
[----:B------:R-:W-:Y:S01]  /*2f00*/  FFMA.FTZ R44, R44, UR16, R27 ;  /* 0x000000102c2c7c23 */ /* 0x000fe2000801001b */
[----:B------:R-:W-:Y:S01]  /*2f10*/  FADD.FTZ R110, R110, -R45 ;  /* 0x8000002d6e6e7221 */ /* 0x000fe20000010000 */
[----:B------:R-:W-:Y:S01]  /*2f20*/  ISETP.GE.U32.AND P2, PT, R118, RZ, PT ;  /* 0x000000ff7600720c */ /* 0x000fe20003f46070 */
[----:B------:R-:W-:Y:S01]  /*2f30*/  FMUL.FTZ R71, R71, UR7 ;  /* 0x0000000747477c20 */ /* 0x000fe20008410000 */
[----:B------:R-:W-:Y:S01]  /*2f40*/  FMUL.FTZ R48, R44, UR7 ;  /* 0x000000072c307c20 */ /* 0x000fe20008410000 */
[----:B------:R-:W-:Y:S01]  /*2f50*/  FMUL.FTZ R103, R103, UR7 ;  /* 0x0000000767677c20 */ /* 0x000fe20008410000 */
[----:B------:R-:W-:Y:S01]  /*2f60*/  FFMA.FTZ R70, R107, UR17, R120 ;  /* 0x000000116b467c23 */ /* 0x000fe20008010078 */
[----:B------:R-:W-:Y:S01]  /*2f70*/  LOP3.LUT P3, RZ, R125, 0xff0000, RZ, 0xc0, !PT ;  /* 0x00ff00007dff7812 */ /* 0x000fe2000786c0ff */
[----:B------:R-:W-:Y:S01]  /*2f80*/  FFMA.FTZ R110, R110, UR16, R25 ;  /* 0x000000106e6e7c23 */ /* 0x000fe20008010019 */
[----:B------:R-:W-:Y:S01]  /*2f90*/  FSEL R51, R48, RZ, P5 ;  /* 0x000000ff30337208 */ /* 0x000fe20002800000 */
[----:B------:R-:W-:Y:S01]  /*2fa0*/  FFMA.FTZ R47, R47, UR16, R22 ;  /* 0x000000102f2f7c23 */ /* 0x000fe20008010016 */
[----:B------:R-:W-:Y:S01]  /*2fb0*/  LOP3.LUT P6, RZ, R119, 0xff0000, RZ, 0xc0, !PT ;  /* 0x00ff000077ff7812 */ /* 0x000fe200078cc0ff */
[----:B------:R-:W-:Y:S01]  /*2fc0*/  FADD.FTZ R104, R109, -R70 ;  /* 0x800000466d687221 */ /* 0x000fe20000010000 */
[----:B------:R-:W-:Y:S01]  /*2fd0*/  LOP3.LUT P5, RZ, R125, 0xff, RZ, 0xc0, !PT ;  /* 0x000000ff7dff7812 */ /* 0x000fe200078ac0ff */
[----:B------:R-:W-:Y:S01]  /*2fe0*/  FMUL.FTZ R110, R110, UR7 ;  /* 0x000000076e6e7c20 */ /* 0x000fe20008410000 */
[----:B------:R-:W-:Y:S01]  /*2ff0*/  ISETP.GE.U32.AND.EX P2, PT, R119, 0x1000000, PT, P2 ;  /* 0x010000007700780c */ /* 0x000fe20003f46120 */
[----:B------:R-:W-:Y:S01]  /*3000*/  FMUL.FTZ R70, R47, UR7 ;  /* 0x000000072f467c20 */ /* 0x000fe20008410000 */
[----:B------:R-:W-:Y:S01]  /*3010*/  FSEL R44, R71, RZ, P3 ;  /* 0x000000ff472c7208 */ /* 0x000fe20001800000 */
[--C-:B------:R-:W-:Y:S01]  /*3020*/  FFMA.FTZ R115, R115, UR17, R120.reuse ;  /* 0x0000001173737c23 */ /* 0x100fe20008010078 */
[----:B------:R-:W-:Y:S01]  /*3030*/  FSEL R69, R71, RZ, P6 ;  /* 0x000000ff47457208 */ /* 0x000fe20003000000 */
[----:B------:R-:W-:Y:S01]  /*3040*/  FFMA.FTZ R113, R113, UR17, R120 ;  /* 0x0000001171717c23 */ /* 0x000fe20008010078 */
[----:B------:R-:W-:Y:S01]  /*3050*/  FSEL R48, R48, RZ, P2 ;  /* 0x000000ff30307208 */ /* 0x000fe20001000000 */
[----:B------:R-:W-:Y:S01]  /*3060*/  FFMA.FTZ R104, R104, UR16, R23 ;  /* 0x0000001068687c23 */ /* 0x000fe20008010017 */
[----:B------:R-:W-:Y:S01]  /*3070*/  FSEL R50, R103, RZ, P5 ;  /* 0x000000ff67327208 */ /* 0x000fe20002800000 */
[----:B------:R-:W-:Y:S01]  /*3080*/  FADD.FTZ R115, R114, -R115 ;  /* 0x8000007372737221 */ /* 0x000fe20000010000 */
[C---:B------:R-:W-:Y:S01]  /*3090*/  LOP3.LUT P3, RZ, R119.reuse, 0xff, RZ, 0xc0, !PT ;  /* 0x000000ff77ff7812 */ /* 0x040fe2000786c0ff */
[----:B------:R-:W-:Y:S01]  /*30a0*/  FADD.FTZ R112, R112, -R113 ;  /* 0x8000007170707221 */ /* 0x000fe20000010000 */
[----:B------:R-:W-:Y:S01]  /*30b0*/  LOP3.LUT P2, RZ, R119, 0xff00, RZ, 0xc0, !PT ;  /* 0x0000ff0077ff7812 */ /* 0x000fe2000784c0ff */
[----:B------:R-:W-:Y:S01]  /*30c0*/  FMUL.FTZ R104, R104, UR7 ;  /* 0x0000000768687c20 */ /* 0x000fe20008410000 */
[----:B------:R-:W-:Y:S01]  /*30d0*/  LOP3.LUT P5, RZ, R124, 0xff0000, RZ, 0xc0, !PT ;  /* 0x00ff00007cff7812 */ /* 0x000fe200078ac0ff */
[----:B------:R-:W-:Y:S01]  /*30e0*/  FFMA.FTZ R115, R115, UR16, R20 ;  /* 0x0000001073737c23 */ /* 0x000fe20008010014 */
[----:B------:R-:W-:Y:S01]  /*30f0*/  F2FP.BF16.F32.PACK_AB R47, R48, R69 ;  /* 0x00000045302f723e */ /* 0x000fe200000010ff */
[----:B------:R-:W-:Y:S01]  /*3100*/  FFMA.FTZ R112, R112, UR16, R21 ;  /* 0x0000001070707c23 */ /* 0x000fe20008010015 */
[----:B------:R-:W-:Y:S01]  /*3110*/  FSEL R49, R103, RZ, P3 ;  /* 0x000000ff67317208 */ /* 0x000fe20001800000 */
[----:B------:R-:W-:Y:S01]  /*3120*/  FMUL.FTZ R115, R115, UR7 ;  /* 0x0000000773737c20 */ /* 0x000fe20008410000 */
[----:B------:R-:W-:Y:S01]  /*3130*/  FSEL R46, R110, RZ, P2 ;  /* 0x000000ff6e2e7208 */ /* 0x000fe20001000000 */
[----:B------:R-:W-:Y:S01]  /*3140*/  FMUL.FTZ R112, R112, UR7 ;  /* 0x0000000770707c20 */ /* 0x000fe20008410000 */
[----:B------:R-:W-:-:S02]  /*3150*/  FSEL R48, R70, RZ, P5 ;  /* 0x000000ff46307208 */ /* 0x000fc40002800000 */
[----:B------:R-:W-:Y:S02]  /*3160*/  LOP3.LUT P5, RZ, R118, 0xff0000, RZ, 0xc0, !PT ;  /* 0x00ff000076ff7812 */ /* 0x000fe400078ac0ff */
[----:B------:R-:W-:Y:S02]  /*3170*/  F2FP.BF16.F32.PACK_AB R46, R46, R49 ;  /* 0x000000312e2e723e */ /* 0x000fe400000010ff */
        /* <DEDUP_REMOVED lines=22> */
.L_x_961:
[--C-:B------:R-:W-:Y:S01]  /*32e0*/  FFMA.FTZ R36, R105, UR17, R120.reuse ;  /* 0x0000001169247c23 */ /* 0x100fe20008010078 */
[--C-:B------:R-:W-:Y:S01]  /*32f0*/  FFMA.FTZ R104, R104, UR17, R120.reuse ;  /* 0x0000001168687c23 */ /* 0x100fe20008010078 */
[----:B------:R-:W-:Y:S01]  /*3300*/  FFMA.FTZ R39, R70, UR17, R120 ;  /* 0x0000001146277c23 */ /* 0x000fe20008010078 */
[----:B-----5:R-:W-:Y:S01]  /*3310*/  ISETP.GE.U32.AND P2, PT, R124, RZ, PT ;  /* 0x000000ff7c00720c */ /* 0x020fe20003f46070 */
[----:B------:R-:W-:Y:S01]  /*3320*/  FADD.FTZ R103, R103, -R36 ;  /* 0x8000002467677221 */ /* 0x000fe20000010000 */
[----:B------:R-:W-:Y:S01]  /*3330*/  FFMA.FTZ R36, R69, UR17, R120 ;  /* 0x0000001145247c23 */ /* 0x000fe20008010078 */
[----:B------:R-:W-:Y:S01]  /*3340*/  FADD.FTZ R71, R71, -R104 ;  /* 0x8000006847477221 */ /* 0x000fe20000010000 */
[----:B------:R-:W-:Y:S01]  /*3350*/  ISETP.GE.U32.AND P3, PT, R118, RZ, PT ;  /* 0x000000ff7600720c */ /* 0x000fe20003f66070 */
[----:B------:R-:W-:Y:S01]  /*3360*/  FADD.FTZ R110, R110, -R39 ;  /* 0x800000276e6e7221 */ /* 0x000fe20000010000 */
[----:B------:R-:W-:Y:S01]  /*3370*/  FADD.FTZ R38, R111, -R36 ;  /* 0x800000246f267221 */ /* 0x000fe20000010000 */
[----:B------:R-:W-:Y:S01]  /*3380*/  FFMA.FTZ R42, R71, UR16, R26 ;  /* 0x00000010472a7c23 */ /* 0x000fe2000801001a */
[----:B------:R-:W-:Y:S01]  /*3390*/  LOP3.LUT P6, RZ, R125, 0xff0000, RZ, 0xc0, !PT ;  /* 0x00ff00007dff7812 */ /* 0x000fe200078cc0ff */
[----:B------:R-:W-:Y:S01]  /*33a0*/  FFMA.FTZ R40, R103, UR16, R24 ;  /* 0x0000001067287c23 */ /* 0x000fe20008010018 */
[----:B------:R-:W-:Y:S01]  /*33b0*/  FFMA.FTZ R43, R38, UR16, R27 ;  /* 0x00000010262b7c23 */ /* 0x000fe2000801001b */
[----:B------:R-:W-:Y:S01]  /*33c0*/  FMUL.FTZ R36, R42, UR7 ;  /* 0x000000072a247c20 */ /* 0x000fe20008410000 */
[----:B------:R-:W-:Y:S01]  /*33d0*/  LOP3.LUT P5, RZ, R119, 0xff0000, RZ, 0xc0, !PT ;  /* 0x00ff000077ff7812 */ /* 0x000fe200078ac0ff */
[----:B------:R-:W-:Y:S01]  /*33e0*/  FFMA.FTZ R41, R110, UR16, R25 ;  /* 0x000000106e297c23 */ /* 0x000fe20008010019 */
[----:B------:R-:W-:Y:S01]  /*33f0*/  FMUL.FTZ R38, R43, UR7 ;  /* 0x000000072b267c20 */ /* 0x000fe20008410000 */
[----:B------:R-:W-:Y:S01]  /*3400*/  ISETP.GE.U32.AND.EX P2, PT, R125, 0x1000000, PT, P2 ;  /* 0x010000007d00780c */ /* 0x000fe20003f46120 */
[--C-:B------:R-:W-:Y:S01]  /*3410*/  FFMA.FTZ R37, R108, UR17, R120.reuse ;  /* 0x000000116c257c23 */ /* 0x100fe20008010078 */
[----:B------:R-:W-:Y:S01]  /*3420*/  ISETP.GE.U32.AND.EX P3, PT, R119, 0x1000000, PT, P3 ;  /* 0x010000007700780c */ /* 0x000fe20003f66130 */
[--C-:B------:R-:W-:Y:S01]  /*3430*/  FFMA.FTZ R113, R113, UR17, R120.reuse ;  /* 0x0000001171717c23 */ /* 0x100fe20008010078 */
[----:B------:R-:W-:Y:S01]  /*3440*/  FSEL R51, R36, RZ, P6 ;  /* 0x000000ff24337208 */ /* 0x000fe20003000000 */
[----:B------:R-:W-:Y:S01]  /*3450*/  FADD.FTZ R37, R106, -R37 ;  /* 0x800000256a257221 */ /* 0x000fe20000010000 */
        /* <DEDUP_REMOVED lines=11> */
[----:B------:R-:W-:Y:S02]  /*3510*/  LOP3.LUT P3, RZ, R119, 0xff00, RZ, 0xc0, !PT ;  /* 0x0000ff0077ff7812 */ /* 0x000fe4000786c0ff */
[C---:B------:R-:W-:Y:S02]  /*3520*/  FSEL R50, R36.reuse, RZ, P6 ;  /* 0x000000ff24327208 */ /* 0x040fe40003000000 */
[----:B------:R-:W-:Y:S01]  /*3530*/  FSEL R46, R36, RZ, P5 ;  /* 0x000000ff242e7208 */ /* 0x000fe20002800000 */
[----:B------:R-:W-:Y:S01]  /*3540*/  FFMA.FTZ R36, R107, UR17, R120 ;  /* 0x000000116b247c23 */ /* 0x000fe20008010078 */
[C---:B------:R-:W-:Y:S02]  /*3550*/  FSEL R45, R38.reuse, RZ, P2 ;  /* 0x000000ff262d7208 */ /* 0x040fe40001000000 */
[----:B------:R-:W-:Y:S01]  /*3560*/  FSEL R69, R38, RZ, P3 ;  /* 0x000000ff26457208 */ /* 0x000fe20001800000 */
[----:B------:R-:W-:Y:S01]  /*3570*/  FFMA.FTZ R38, R37, UR16, R22 ;  /* 0x0000001025267c23 */ /* 0x000fe20008010016 */
[----:B------:R-:W-:Y:S01]  /*3580*/  FADD.FTZ R44, R109, -R36 ;  /* 0x800000246d2c7221 */ /* 0x000fe20000010000 */
[----:B------:R-:W-:Y:S01]  /*3590*/  LOP3.LUT P6, RZ, R124, 0xff0000, RZ, 0xc0, !PT ;  /* 0x00ff00007cff7812 */ /* 0x000fe200078cc0ff */
[----:B------:R-:W-:Y:S01]  /*35a0*/  FFMA.FTZ R37, R112, UR16, R21 ;  /* 0x0000001070257c23 */ /* 0x000fe20008010015 */
[----:B------:R-:W-:Y:S01]  /*35b0*/  FMUL.FTZ R36, R38, UR7 ;  /* 0x0000000726247c20 */ /* 0x000fe20008410000 */
[----:B------:R-:W-:Y:S01]  /*35c0*/  FFMA.FTZ R39, R44, UR16, R23 ;  /* 0x000000102c277c23 */ /* 0x000fe20008010017 */
[----:B------:R-:W-:-:S02]  /*35d0*/  F2FP.BF16.F32.PACK_AB R46, R69, R46 ;  /* 0x0000002e452e723e */ /* 0x000fc400000010ff */
[----:B------:R-:W-:Y:S01]  /*35e0*/  LOP3.LUT P5, RZ, R124, 0xff000000, RZ, 0xc0, !PT ;  /* 0xff0000007cff7812 */ /* 0x000fe200078ac0ff */
[----:B------:R-:W-:Y:S01]  /*35f0*/  FMUL.FTZ R69, R39, UR7 ;  /* 0x0000000727457c20 */ /* 0x000fe20008410000 */
[----:B------:R-:W-:Y:S02]  /*3600*/  FSEL R49, R36, RZ, P6 ;  /* 0x000000ff24317208 */ /* 0x000fe40003000000 */
[----:B------:R-:W-:Y:S02]  /*3610*/  LOP3.LUT P6, RZ, R118, 0xff0000, RZ, 0xc0, !PT ;  /* 0x00ff000076ff7812 */ /* 0x000fe400078cc0ff */
[----:B------:R-:W-:Y:S01]  /*3620*/  F2FP.BF16.F32.PACK_AB R51, R48, R51 ;  /* 0x000000333033723e */ /* 0x000fe200000010ff */
[----:B------:R-:W-:Y:S01]  /*3630*/  FMUL.FTZ R48, R37, UR7 ;  /* 0x0000000725307c20 */ /* 0x000fe20008410000 */
[----:B------:R-:W-:Y:S01]  /*3640*/  FSEL R103, R36, RZ, P6 ;  /* 0x000000ff24677208 */ /* 0x000fe20003000000 */
[----:B------:R-:W-:Y:S01]  /*3650*/  FFMA.FTZ R36, R115, UR16, R20 ;  /* 0x0000001073247c23 */ /* 0x000fe20008010014 */
[----:B------:R-:W-:-:S02]  /*3660*/  LOP3.LUT P6, RZ, R118, 0xff000000, RZ, 0xc0, !PT ;  /* 0xff00000076ff7812 */ /* 0x000fc400078cc0ff */
[C---:B------:R-:W-:Y:S01]  /*3670*/  FSEL R104, R69.reuse, RZ, P5 ;  /* 0x000000ff45687208 */ /* 0x040fe20002800000 */
[----:B------:R-:W-:Y:S01]  /*3680*/  FMUL.FTZ R44, R36, UR7 ;  /* 0x00000007242c7c20 */ /* 0x000fe20008410000 */
[----:B------:R-:W-:Y:S02]  /*3690*/  LOP3.LUT P2, RZ, R124, 0xff00, RZ, 0xc0, !PT ;  /* 0x0000ff007cff7812 */ /* 0x000fe4000784c0ff */
[----:B------:R-:W-:Y:S02]  /*36a0*/  LOP3.LUT P5, RZ, R118, 0xff00, RZ, 0xc0, !PT ;  /* 0x0000ff0076ff7812 */ /* 0x000fe400078ac0ff */
[----:B------:R-:W-:Y:S02]  /*36b0*/  FSEL R106, R69, RZ, P6 ;  /* 0x000000ff456a7208 */ /* 0x000fe40003000000 */
[----:B------:R-:W-:Y:S02]  /*36c0*/  LOP3.LUT P3, RZ, R124, 0xff, RZ, 0xc0, !PT ;  /* 0x000000ff7cff7812 */ /* 0x000fe4000786c0ff */
[----:B------:R-:W-:-:S02]  /*36d0*/  LOP3.LUT P6, RZ, R118, 0xff, RZ, 0xc0, !PT ;  /* 0x000000ff76ff7812 */ /* 0x000fc400078cc0ff */
        /* <DEDUP_REMOVED lines=8> */
[----:B------:R-:W-:Y:S02]  /*3760*/  F2FP.BF16.F32.PACK_AB R44, R70, R69 ;  /* 0x00000045462c723e */ /* 0x000fe400000010ff */
[----:B------:R-:W-:-:S07]  /*3770*/  F2FP.BF16.F32.PACK_AB R48, R71, R48 ;  /* 0x000000304730723e */ /* 0x000fce00000010ff */
.L_x_957:
        /* <DEDUP_REMOVED lines=17> */
[----:B------:R-:W-:Y:S01]  /*3890*/  FFMA.FTZ R41, R60, UR17, R120 ;  /* 0x000000113c297c23 */ /* 0x000fe20008010078 */
[----:B------:R-:W-:Y:S01]  /*38a0*/  LOP3.LUT P5, RZ, R123, 0xff0000, RZ, 0xc0, !PT ;  /* 0x00ff00007bff7812 */ /* 0x000fe200078ac0ff */
[----:B------:R-:W-:Y:S01]  /*38b0*/  FADD.FTZ R67, R67, -R38 ;  /* 0x8000002643437221 */ /* 0x000fe20000010000 */
[----:B------:R-:W-:Y:S01]  /*38c0*/  FADD.FTZ R63, R63, -R36 ;  /* 0x800000243f3f7221 */ /* 0x000fe20000010000 */
[----:B------:R-:W-:Y:S01]  /*38d0*/  FADD.FTZ R68, R68, -R41 ;  /* 0x8000002944447221 */ /* 0x000fe20000010000 */
[----:B------:R-:W-:Y:S01]  /*38e0*/  FFMA.FTZ R39, R58, UR17, R120 ;  /* 0x000000113a277c23 */ /* 0x000fe20008010078 */
[----:B------:R-:W-:Y:S01]  /*38f0*/  FFMA.FTZ R42, R67, UR16, R34 ;  /* 0x00000010432a7c23 */ /* 0x000fe20008010022 */
[----:B------:R-:W-:Y:S01]  /*3900*/  FFMA.FTZ R37, R54, UR17, R120 ;  /* 0x0000001136257c23 */ /* 0x000fe20008010078 */
[----:B------:R-:W-:Y:S01]  /*3910*/  LOP3.LUT P6, RZ, R117, 0xff0000, RZ, 0xc0, !PT ;  /* 0x00ff000075ff7812 */ /* 0x000fe200078cc0ff */
[----:B------:R-:W-:Y:S01]  /*3920*/  FFMA.FTZ R43, R68, UR16, R35 ;  /* 0x00000010442b7c23 */ /* 0x000fe20008010023 */
[----:B------:R-:W-:Y:S01]  /*3930*/  FMUL.FTZ R36, R42, UR7 ;  /* 0x000000072a247c20 */ /* 0x000fe20008410000 */
[----:B------:R-:W-:Y:S01]  /*3940*/  ISETP.GE.U32.AND P3, PT, R122, RZ, PT ;  /* 0x000000ff7a00720c */ /* 0x000fe20003f66070 */
[----:B------:R-:W-:Y:S01]  /*3950*/  FFMA.FTZ R40, R63, UR16, R32 ;  /* 0x000000103f287c23 */ /* 0x000fe20008010020 */
[----:B------:R-:W-:Y:S01]  /*3960*/  FADD.FTZ R66, R66, -R39 ;  /* 0x8000002742427221 */ /* 0x000fe20000010000 */
[--C-:B------:R-:W-:Y:S01]  /*3970*/  FFMA.FTZ R56, R56, UR17, R120.reuse ;  /* 0x0000001138387c23 */ /* 0x100fe20008010078 */
[----:B------:R-:W-:Y:S01]  /*3980*/  FSEL R51, R36, RZ, P5 ;  /* 0x000000ff24337208 */ /* 0x000fe20002800000 */
[----:B------:R-:W-:Y:S01]  /*3990*/  FADD.FTZ R64, R64, -R37 ;  /* 0x8000002540407221 */ /* 0x000fe20000010000 */
[----:B------:R-:W-:Y:S01]  /*39a0*/  ISETP.GE.U32.AND P5, PT, R116, RZ, PT ;  /* 0x000000ff7400720c */ /* 0x000fe20003fa6070 */
[----:B------:R-:W-:Y:S01]  /*39b0*/  FFMA.FTZ R55, R55, UR17, R120 ;  /* 0x0000001137377c23 */ /* 0x000fe20008010078 */
[----:B------:R-:W-:Y:S01]  /*39c0*/  FMUL.FTZ R37, R43, UR7 ;  /* 0x000000072b257c20 */ /* 0x000fe20008410000 */
[----:B------:R-:W-:Y:S01]  /*39d0*/  FSEL R47, R36, RZ, P6 ;  /* 0x000000ff242f7208 */ /* 0x000fe20003000000 */
[----:B------:R-:W-:Y:S01]  /*39e0*/  FMUL.FTZ R36, R40, UR7 ;  /* 0x0000000728247c20 */ /* 0x000fe20008410000 */
[----:B------:R-:W-:Y:S01]  /*39f0*/  ISETP.GE.U32.AND.EX P3, PT, R123, 0x1000000, PT, P3 ;  /* 0x010000007b00780c */ /* 0x000fe20003f66130 */
[----:B------:R-:W-:Y:S01]  /*3a00*/  FFMA.FTZ R41, R66, UR16, R33 ;  /* 0x0000001042297c23 */ /* 0x000fe20008010021 */
[----:B------:R-:W-:Y:S01]  /*3a10*/  ISETP.GE.U32.AND.EX P5, PT, R117, 0x1000000, PT, P5 ;  /* 0x010000007500780c */ /* 0x000fe20003fa6150 */
[----:B------:R-:W-:Y:S01]  /*3a20*/  FADD.FTZ R56, R65, -R56 ;  /* 0x8000003841387221 */ /* 0x000fe20000010000 */
[----:B------:R-:W-:Y:S01]  /*3a30*/  LOP3.LUT P6, RZ, R123, 0xff, RZ, 0xc0, !PT ;  /* 0x000000ff7bff7812 */ /* 0x000fe200078cc0ff */
[----:B------:R-:W-:Y:S01]  /*3a40*/  FADD.FTZ R55, R62, -R55 ;  /* 0x800000373e377221 */ /* 0x000fe20000010000 */
[C---:B------:R-:W-:Y:S01]  /*3a50*/  FSEL R48, R37.reuse, RZ, P3 ;  /* 0x000000ff25307208 */ /* 0x040fe20001800000 */
[----:B------:R-:W-:Y:S01]  /*3a60*/  FFMA.FTZ R39, R56, UR16, R31 ;  /* 0x0000001038277c23 */ /* 0x000fe2000801001f */
[----:B------:R-:W-:Y:S01]  /*3a70*/  FSEL R54, R37, RZ, P5 ;  /* 0x000000ff25367208 */ /* 0x000fe20002800000 */
[----:B------:R-:W-:Y:S01]  /*3a80*/  FMUL.FTZ R37, R41, UR7 ;  /* 0x0000000729257c20 */ /* 0x000fe20008410000 */
[C---:B------:R-:W-:Y:S01]  /*3a90*/  FSEL R50, R36.reuse, RZ, P6 ;  /* 0x000000ff24327208 */ /* 0x040fe20003000000 */
[----:B------:R-:W-:Y:S01]  /*3aa0*/  FFMA.FTZ R38, R55, UR16, R30 ;  /* 0x0000001037267c23 */ /* 0x000fe2000801001e */
[----:B------:R-:W-:Y:S01]  /*3ab0*/  LOP3.LUT P3, RZ, R117, 0xff, RZ, 0xc0, !PT ;  /* 0x000000ff75ff7812 */ /* 0x000fe2000786c0ff */
[----:B------:R-:W-:Y:S01]  /*3ac0*/  FFMA.FTZ R120, R53, UR17, R120 ;  /* 0x0000001135787c23 */ /* 0x000fe20008010078 */
[----:B------:R-:W-:Y:S01]  /*3ad0*/  LOP3.LUT P6, RZ, R117, 0xff00, RZ, 0xc0, !PT ;  /* 0x0000ff0075ff7812 */ /* 0x000fe200078cc0ff */
[----:B------:R-:W-:Y:S01]  /*3ae0*/  FMUL.FTZ R44, R39, UR7 ;  /* 0x00000007272c7c20 */ /* 0x000fe20008410000 */
[----:B------:R-:W-:Y:S01]  /*3af0*/  LOP3.LUT P5, RZ, R123, 0xff00, RZ, 0xc0, !PT ;  /* 0x0000ff007bff7812 */ /* 0x000fe200078ac0ff */
[----:B------:R-:W-:Y:S01]  /*3b00*/  FADD.FTZ R61, R61, -R120 ;  /* 0x800000783d3d7221 */ /* 0x000fe20000010000 */
[----:B------:R-:W-:Y:S01]  /*3b10*/  FSEL R46, R36, RZ, P3 ;  /* 0x000000ff242e7208 */ /* 0x000fe20001800000 */
[----:B------:R-:W-:Y:S01]  /*3b20*/  FMUL.FTZ R36, R38, UR7 ;  /* 0x0000000726247c20 */ /* 0x000fe20008410000 */
[----:B------:R-:W-:-:S02]  /*3b30*/  FSEL R59, R37, RZ, P6 ;  /* 0x000000ff253b7208 */ /* 0x000fc40003000000 */
[----:B------:R-:W-:Y:S01]  /*3b40*/  FSEL R53, R37, RZ, P5 ;  /* 0x000000ff25357208 */ /* 0x000fe20002800000 */
[----:B------:R-:W-:Y:S01]  /*3b50*/  FFMA.FTZ R37, R64, UR16, R29 ;  /* 0x0000001040257c23 */ /* 0x000fe2000801001d */
[C---:B------:R-:W-:Y:S02]  /*3b60*/  LOP3.LUT P6, RZ, R122.reuse, 0xff000000, RZ, 0xc0, !PT ;  /* 0xff0000007aff7812 */ /* 0x040fe400078cc0ff */
[----:B------:R-:W-:Y:S01]  /*3b70*/  LOP3.LUT P3, RZ, R122, 0xff0000, RZ, 0xc0, !PT ;  /* 0x00ff00007aff7812 */ /* 0x000fe2000786c0ff */
[----:B------:R-:W-:Y:S01]  /*3b80*/  FMUL.FTZ R45, R37, UR7 ;  /* 0x00000007252d7c20 */ /* 0x000fe20008410000 */
[----:B------:R-:W-:Y:S02]  /*3b90*/  LOP3.LUT P5, RZ, R116, 0xff0000, RZ, 0xc0, !PT ;  /* 0x00ff000074ff7812 */ /* 0x000fe400078ac0ff */
[----:B------:R-:W-:Y:S02]  /*3ba0*/  FSEL R58, R44, RZ, P6 ;  /* 0x000000ff2c3a7208 */ /* 0x000fe40003000000 */
[----:B------:R-:W-:-:S02]  /*3bb0*/  FSEL R49, R36, RZ, P3 ;  /* 0x000000ff24317208 */ /* 0x000fc40001800000 */
[----:B------:R-:W-:Y:S01]  /*3bc0*/  FSEL R56, R36, RZ, P5 ;  /* 0x000000ff24387208 */ /* 0x000fe20002800000 */
[----:B------:R-:W-:Y:S01]  /*3bd0*/  FFMA.FTZ R36, R61, UR16, R28 ;  /* 0x000000103d247c23 */ /* 0x000fe2000801001c */
[----:B------:R-:W-:Y:S02]  /*3be0*/  LOP3.LUT P6, RZ, R116, 0xff000000, RZ, 0xc0, !PT ;  /* 0xff00000074ff7812 */ /* 0x000fe400078cc0ff */
[----:B------:R-:W-:Y:S02]  /*3bf0*/  LOP3.LUT P3, RZ, R122, 0xff00, RZ, 0xc0, !PT ;  /* 0x0000ff007aff7812 */ /* 0x000fe4000786c0ff */
[----:B------:R-:W-:Y:S01]  /*3c00*/  FSEL R57, R44, RZ, P6 ;  /* 0x000000ff2c397208 */ /* 0x000fe20003000000 */
[----:B------:R-:W-:Y:S01]  /*3c10*/  FMUL.FTZ R44, R36, UR7 ;  /* 0x00000007242c7c20 */ /* 0x000fe20008410000 */
[----:B------:R-:W-:Y:S02]  /*3c20*/  FSEL R55, R45, RZ, P3 ;  /* 0x000000ff2d377208 */ /* 0x000fe40001800000 */
[----:B------:R-:W-:-:S02]  /*3c30*/  LOP3.LUT P5, RZ, R122, 0xff, RZ, 0xc0, !PT ;  /* 0x000000ff7aff7812 */ /* 0x000fc400078ac0ff */
[C---:B------:R-:W-:Y:S02]  /*3c40*/  LOP3.LUT P6, RZ, R116.reuse, 0xff00, RZ, 0xc0, !PT ;  /* 0x0000ff0074ff7812 */ /* 0x040fe400078cc0ff */
[----:B------:R-:W-:Y:S02]  /*3c50*/  LOP3.LUT P3, RZ, R116, 0xff, RZ, 0xc0, !PT ;  /* 0x000000ff74ff7812 */ /* 0x000fe4000786c0ff */
[----:B------:R-:W-:Y:S02]  /*3c60*/  F2FP.BF16.F32.PACK_AB R47, R54, R47 ;  /* 0x0000002f362f723e */ /* 0x000fe400000010ff */
[----:B------:R-:W-:Y:S02]  /*3c70*/  F2FP.BF16.F32.PACK_AB R51, R48, R51 ;  /* 0x000000333033723e */ /* 0x000fe400000010ff */
        /* <DEDUP_REMOVED lines=10> */
.L_x_964:
[--C-:B0-----:R-:W-:Y:S01]  /*3d20*/  FFMA.FTZ R46, R59, UR17, R120.reuse ;  /* 0x000000113b2e7c23 */ /* 0x101fe20008010078 */
[--C-:B------:R-:W-:Y:S01]  /*3d30*/  FFMA.FTZ R49, R60, UR17, R120.reuse ;  /* 0x000000113c317c23 */ /* 0x100fe20008010078 */
[----:B------:R-:W-:Y:S01]  /*3d40*/  FFMA.FTZ R44, R57, UR17, R120 ;  /* 0x00000011392c7c23 */ /* 0x000fe20008010078 */
[----:B------:R-:W-:Y:S01]  /*3d50*/  ISETP.GE.U32.AND P3, PT, R122, RZ, PT ;  /* 0x000000ff7a00720c */ /* 0x000fe20003f66070 */
[----:B------:R-:W-:Y:S01]  /*3d60*/  FADD.FTZ R67, R67, -R46 ;  /* 0x8000002e43437221 */ /* 0x000fe20000010000 */
[----:B------:R-:W-:Y:S01]  /*3d70*/  FADD.FTZ R68, R68, -R49 ;  /* 0x8000003144447221 */ /* 0x000fe20000010000 */
[----:B------:R-:W-:Y:S01]  /*3d80*/  FADD.FTZ R63, R63, -R44 ;  /* 0x8000002c3f3f7221 */ /* 0x000fe20000010000 */
[----:B------:R-:W-:Y:S01]  /*3d90*/  FFMA.FTZ R47, R58, UR17, R120 ;  /* 0x000000113a2f7c23 */ /* 0x000fe20008010078 */
[----:B------:R-:W-:Y:S01]  /*3da0*/  FFMA.FTZ R67, R67, UR16, R34 ;  /* 0x0000001043437c23 */ /* 0x000fe20008010022 */
[----:B------:R-:W-:Y:S01]  /*3db0*/  FFMA.FTZ R68, R68, UR16, R35 ;  /* 0x0000001044447c23 */ /* 0x000fe20008010023 */
[----:B------:R-:W-:Y:S01]  /*3dc0*/  ISETP.GE.U32.AND.EX P6, PT, R123, 0x1000000, PT, P3 ;  /* 0x010000007b00780c */ /* 0x000fe20003fc6130 */
[----:B------:R-:W-:Y:S01]  /*3dd0*/  FFMA.FTZ R63, R63, UR16, R32 ;  /* 0x000000103f3f7c23 */ /* 0x000fe20008010020 */
[----:B------:R-:W-:Y:S01]  /*3de0*/  FMUL.FTZ R67, R67, UR7 ;  /* 0x0000000743437c20 */ /* 0x000fe20008410000 */
[----:B------:R-:W-:Y:S01]  /*3df0*/  FMUL.FTZ R68, R68, UR7 ;  /* 0x0000000744447c20 */ /* 0x000fe20008410000 */
[----:B------:R-:W-:Y:S01]  /*3e00*/  LOP3.LUT P5, RZ, R123, 0xff0000, RZ, 0xc0, !PT ;  /* 0x00ff00007bff7812 */ /* 0x000fe200078ac0ff */
[----:B------:R-:W-:Y:S01]  /*3e10*/  FADD.FTZ R66, R66, -R47 ;  /* 0x8000002f42427221 */ /* 0x000fe20000010000 */
[--C-:B------:R-:W-:Y:S01]  /*3e20*/  FFMA.FTZ R55, R55, UR17, R120.reuse ;  /* 0x0000001137377c23 */ /* 0x100fe20008010078 */
[----:B------:R-:W-:Y:S01]  /*3e30*/  FFMA.FTZ R56, R56, UR17, R120 ;  /* 0x0000001138387c23 */ /* 0x000fe20008010078 */
[----:B------:R-:W-:Y:S01]  /*3e40*/  FSEL R44, R68, RZ, P6 ;  /* 0x000000ff442c7208 */ /* 0x000fe20003000000 */
[----:B------:R-:W-:Y:S01]  /*3e50*/  FMUL.FTZ R63, R63, UR7 ;  /* 0x000000073f3f7c20 */ /* 0x000fe20008410000 */
[----:B------:R-:W-:Y:S01]  /*3e60*/  FSEL R51, R67, RZ, P5 ;  /* 0x000000ff43337208 */ /* 0x000fe20002800000 */
[----:B------:R-:W-:Y:S01]  /*3e70*/  FFMA.FTZ R66, R66, UR16, R33 ;  /* 0x0000001042427c23 */ /* 0x000fe20008010021 */
        /* <DEDUP_REMOVED lines=9> */
[----:B------:R-:W-:Y:S01]  /*3f10*/  FFMA.FTZ R55, R55, UR16, R30 ;  /* 0x0000001037377c23 */ /* 0x000fe2000801001e */
[C---:B------:R-:W-:Y:S01]  /*3f20*/  ISETP.GE.U32.AND.EX P3, PT, R117.reuse, 0x1000000, PT, P3 ;  /* 0x010000007500780c */ /* 0x040fe20003f66130 */
[----:B------:R-:W-:Y:S01]  /*3f30*/  FFMA.FTZ R56, R56, UR16, R31 ;  /* 0x0000001038387c23 */ /* 0x000fe2000801001f */
        /* <DEDUP_REMOVED lines=9> */
[----:B------:R-:W-:Y:S01]  /*3fd0*/  FFMA.FTZ R64, R64, UR16, R29 ;  /* 0x0000001040407c23 */ /* 0x000fe2000801001d */
[----:B------:R-:W-:Y:S01]  /*3fe0*/  LOP3.LUT P3, RZ, R123, 0xff00, RZ, 0xc0, !PT ;  /* 0x0000ff007bff7812 */ /* 0x000fe2000786c0ff */
[----:B------:R-:W-:Y:S01]  /*3ff0*/  FADD.FTZ R61, R61, -R120 ;  /* 0x800000783d3d7221 */ /* 0x000fe20000010000 */
[----:B------:R-:W-:Y:S01]  /*4000*/  LOP3.LUT P6, RZ, R122, 0xff0000, RZ, 0xc0, !PT ;  /* 0x00ff00007aff7812 */ /* 0x000fe200078cc0ff */
[----:B------:R-:W-:Y:S01]  /*4010*/  FMUL.FTZ R64, R64, UR7 ;  /* 0x0000000740407c20 */ /* 0x000fe20008410000 */
[----:B------:R-:W-:Y:S01]  /*4020*/  LOP3.LUT P5, RZ, R122, 0xff000000, RZ, 0xc0, !PT ;  /* 0xff0000007aff7812 */ /* 0x000fe200078ac0ff */
[----:B------:R-:W-:Y:S01]  /*4030*/  FFMA.FTZ R61, R61, UR16, R28 ;  /* 0x000000103d3d7c23 */ /* 0x000fe2000801001c */
        /* <DEDUP_REMOVED lines=22> */
[----:B------:R-:W-:Y:S02]  /*41a0*/  F2FP.BF16.F32.PACK_AB R44, R55, R44 ;  /* 0x0000002c372c723e */ /* 0x000fe400000010ff */
[----:B------:R-:W-:Y:S01]  /*41b0*/  F2FP.BF16.F32.PACK_AB R48, R53, R48 ;  /* 0x000000303530723e */ /* 0x000fe200000010ff */
[----:B------:R-:W-:Y:S06]  /*41c0*/  BRA `(.L_x_965) ;  /* 0x0000001400c47947 */ /* 0x000fec0003800000 */
.L_x_963:
        /* <DEDUP_REMOVED lines=8> */
[--C-:B------:R-:W-:Y:S01]  /*4250*/  FFMA.FTZ R39, R58, UR17, R120.reuse ;  /* 0x000000113a277c23 */ /* 0x100fe20008010078 */
[----:B------:R-:W-:Y:S01]  /*4260*/  FMUL.FTZ R42, R38, UR16 ;  /* 0x00000010262a7c20 */ /* 0x000fe20008410000 */
[--C-:B------:R-:W-:Y:S01]  /*4270*/  FFMA.FTZ R37, R54, UR17, R120.reuse ;  /* 0x0000001136257c23 */ /* 0x100fe20008010078 */
[----:B------:R-:W-:Y:S01]  /*4280*/  LOP3.LUT P6, RZ, R117, 0xff0000, RZ, 0xc0, !PT ;  /* 0x00ff000075ff7812 */ /* 0x000fe200078cc0ff */
[----:B------:R-:W-:Y:S01]  /*4290*/  FMUL.FTZ R43, R41, UR16 ;  /* 0x00000010292b7c20 */ /* 0x000fe20008410000 */
[----:B------:R-:W-:Y:S01]  /*42a0*/  FMUL.FTZ R36, R42, UR7 ;  /* 0x000000072a247c20 */ /* 0x000fe20008410000 */
[----:B------:R-:W-:Y:S01]  /*42b0*/  ISETP.GE.U32.AND P3, PT, R122, RZ, PT ;  /* 0x000000ff7a00720c */ /* 0x000fe20003f66070 */
[----:B------:R-:W-:Y:S01]  /*42c0*/  FMUL.FTZ R40, R40, UR16 ;  /* 0x0000001028287c20 */ /* 0x000fe20008410000 */
        /* <DEDUP_REMOVED lines=10> */
[----:B------:R-:W-:Y:S01]  /*4370*/  FMUL.FTZ R41, R39, UR16 ;  /* 0x0000001027297c20 */ /* 0x000fe20008410000 */
[----:B------:R-:W-:Y:S01]  /*4380*/  ISETP.GE.U32.AND.EX P5, PT, R117, 0x1000000, PT, P5 ;  /* 0x010000007500780c */ /* 0x000fe20003fa6150 */
[----:B------:R-:W-:Y:S01]  /*4390*/  FADD.FTZ R56, R65, -R56 ;  /* 0x8000003841387221 */ /* 0x000fe20000010000 */
[----:B------:R-:W-:Y:S01]  /*43a0*/  LOP3.LUT P6, RZ, R123, 0xff, RZ, 0xc0, !PT ;  /* 0x000000ff7bff7812 */ /* 0x000fe200078cc0ff */
[----:B------:R-:W-:Y:S01]  /*43b0*/  FADD.FTZ R55, R62, -R55 ;  /* 0x800000373e377221 */ /* 0x000fe20000010000 */
[C---:B------:R-:W-:Y:S01]  /*43c0*/  FSEL R48, R37.reuse, RZ, P3 ;  /* 0x000000ff25307208 */ /* 0x040fe20001800000 */
[----:B------:R-:W-:Y:S01]  /*43d0*/  FMUL.FTZ R39, R56, UR16 ;  /* 0x0000001038277c20 */ /* 0x000fe20008410000 */
[----:B------:R-:W-:Y:S01]  /*43e0*/  FSEL R54, R37, RZ, P5 ;  /* 0x000000ff25367208 */ /* 0x000fe20002800000 */
[----:B------:R-:W-:Y:S01]  /*43f0*/  FMUL.FTZ R37, R41, UR7 ;  /* 0x0000000729257c20 */ /* 0x000fe20008410000 */
[C---:B------:R-:W-:Y:S01]  /*4400*/  FSEL R50, R36.reuse, RZ, P6 ;  /* 0x000000ff24327208 */ /* 0x040fe20003000000 */
[----:B------:R-:W-:Y:S01]  /*4410*/  FMUL.FTZ R38, R55, UR16 ;  /* 0x0000001037267c20 */ /* 0x000fe20008410000 */
        /* <DEDUP_REMOVED lines=10> */
[----:B------:R-:W-:Y:S01]  /*44c0*/  FMUL.FTZ R37, R64, UR16 ;  /* 0x0000001040257c20 */ /* 0x000fe20008410000 */
[C---:B------:R-:W-:Y:S02]  /*44d0*/  LOP3.LUT P6, RZ, R122.reuse, 0xff000000, RZ, 0xc0, !PT ;  /* 0xff0000007aff7812 */ /* 0x040fe400078cc0ff */
[----:B------:R-:W-:Y:S01]  /*44e0*/  LOP3.LUT P3, RZ, R122, 0xff0000, RZ, 0xc0, !PT ;  /* 0x00ff00007aff7812 */ /* 0x000fe2000786c0ff */
[----:B------:R-:W-:Y:S01]  /*44f0*/  FMUL.FTZ R45, R37, UR7 ;  /* 0x00000007252d7c20 */ /* 0x000fe20008410000 */
[----:B------:R-:W-:Y:S02]  /*4500*/  LOP3.LUT P5, RZ, R116, 0xff0000, RZ, 0xc0, !PT ;  /* 0x00ff000074ff7812 */ /* 0x000fe400078ac0ff */
[----:B------:R-:W-:Y:S02]  /*4510*/  FSEL R58, R44, RZ, P6 ;  /* 0x000000ff2c3a7208 */ /* 0x000fe40003000000 */
[----:B------:R-:W-:-:S02]  /*4520*/  FSEL R49, R36, RZ, P3 ;  /* 0x000000ff24317208 */ /* 0x000fc40001800000 */
[----:B------:R-:W-:Y:S01]  /*4530*/  FSEL R56, R36, RZ, P5 ;  /* 0x000000ff24387208 */ /* 0x000fe20002800000 */
[----:B------:R-:W-:Y:S01]  /*4540*/  FMUL.FTZ R36, R120, UR16 ;  /* 0x0000001078247c20 */ /* 0x000fe20008410000 */
        /* <DEDUP_REMOVED lines=20> */
.L_x_966:
[--C-:B0-----:R-:W-:Y:S01]  /*4690*/  FFMA.FTZ R46, R59, UR17, R120.reuse ;  /* 0x000000113b2e7c23 */ /* 0x101fe20008010078 */
        /* <DEDUP_REMOVED lines=26> */
[--C-:B------:R-:W-:Y:S01]  /*4840*/  FFMA.FTZ R45, R54, UR17, R120.reuse ;  /* 0x00000011362d7c23 */ /* 0x100fe20008010078 */
        /* <DEDUP_REMOVED lines=47> */
.L_x_962:
[----:B------:R-:W-:Y:S05]  /*4b40*/  @!P0 BRA `(.L_x_967) ;  /* 0x0000000400b48947 */ /* 0x000fea0003800000 */
[----:B------:R-:W-:Y:S05]  /*4b50*/  @!P2 BRA `(.L_x_968) ;  /* 0x0000000000d8a947 */ /* 0x000fea0003800000 */
[--C-:B0-----:R-:W-:Y:S01]  /*4b60*/  FFMA.FTZ R38, R59, UR17, R120.reuse ;  /* 0x000000113b267c23 */ /* 0x101fe20008010078 */
[--C-:B------:R-:W-:Y:S01]  /*4b70*/  FFMA.FTZ R37, R54, UR17, R120.reuse ;  /* 0x0000001136257c23 */ /* 0x100fe20008010078 */
[--C-:B------:R-:W-:Y:S01]  /*4b80*/  FFMA.FTZ R55, R55, UR17, R120.reuse ;  /* 0x0000001137377c23 */ /* 0x100fe20008010078 */
[----:B------:R-:W-:Y:S01]  /*4b90*/  FFMA.FTZ R56, R56, UR17, R120 ;  /* 0x0000001138387c23 */ /* 0x000fe20008010078 */
[----:B------:R-:W-:Y:S01]  /*4ba0*/  FADD.FTZ R67, R67, -R38 ;  /* 0x8000002643437221 */ /* 0x000fe20000010000 */
[--C-:B------:R-:W-:Y:S01]  /*4bb0*/  FFMA.FTZ R36, R57, UR17, R120.reuse ;  /* 0x0000001139247c23 */ /* 0x100fe20008010078 */
[--C-:B------:R-:W-:Y:S01]  /*4bc0*/  FFMA.FTZ R39, R58, UR17, R120.reuse ;  /* 0x000000113a277c23 */ /* 0x100fe20008010078 */
[--C-:B------:R-:W-:Y:S01]  /*4bd0*/  FFMA.FTZ R41, R60, UR17, R120.reuse ;  /* 0x000000113c297c23 */ /* 0x100fe20008010078 */
[----:B------:R-:W-:Y:S01]  /*4be0*/  FFMA.FTZ R120, R53, UR17, R120 ;  /* 0x0000001135787c23 */ /* 0x000fe20008010078 */
[----:B------:R-:W-:Y:S01]  /*4bf0*/  FFMA.FTZ R42, R67, UR16, R34 ;  /* 0x00000010432a7c23 */ /* 0x000fe20008010022 */
[----:B------:R-:W-:Y:S01]  /*4c00*/  FADD.FTZ R63, R63, -R36 ;  /* 0x800000243f3f7221 */ /* 0x000fe20000010000 */
[----:B------:R-:W-:Y:S01]  /*4c10*/  FADD.FTZ R68, R68, -R41 ;  /* 0x8000002944447221 */ /* 0x000fe20000010000 */
[----:B------:R-:W-:Y:S01]  /*4c20*/  FADD.FTZ R61, R61, -R120 ;  /* 0x800000783d3d7221 */ /* 0x000fe20000010000 */
[----:B------:R-:W-:Y:S01]  /*4c30*/  FMUL.FTZ R38, R42, UR7 ;  /* 0x000000072a267c20 */ /* 0x000fe20008410000 */
[----:B------:R-:W-:Y:S01]  /*4c40*/  LOP3.LUT P5, RZ, R123, 0xff0000, RZ, 0xc0, !PT ;  /* 0x00ff00007bff7812 */ /* 0x000fe200078ac0ff */
[----:B------:R-:W-:Y:S01]  /*4c50*/  FFMA.FTZ R43, R68, UR16, R35 ;  /* 0x00000010442b7c23 */ /* 0x000fe20008010023 */
[----:B------:R-:W-:Y:S01]  /*4c60*/  FADD.FTZ R55, R62, -R55 ;  /* 0x800000373e377221 */ /* 0x000fe20000010000 */
[----:B------:R-:W-:Y:S01]  /*4c70*/  ISETP.GE.U32.AND P3, PT, R122, RZ, PT ;  /* 0x000000ff7a00720c */ /* 0x000fe20003f66070 */
[----:B------:R-:W-:Y:S01]  /*4c80*/  FFMA.FTZ R36, R61, UR16, R28 ;  /* 0x000000103d247c23 */ /* 0x000fe2000801001c */
[----:B------:R-:W-:Y:S01]  /*4c90*/  FADD.FTZ R66, R66, -R39 ;  /* 0x8000002742427221 */ /* 0x000fe20000010000 */
[----:B------:R-:W-:Y:S01]  /*4ca0*/  FADD.FTZ R64, R64, -R37 ;  /* 0x8000002540407221 */ /* 0x000fe20000010000 */
[----:B------:R-:W-:Y:S01]  /*4cb0*/  FMUL.FTZ R39, R43, UR7 ;  /* 0x000000072b277c20 */ /* 0x000fe20008410000 */
[----:B------:R-:W-:Y:S01]  /*4cc0*/  FSEL R58, R38, RZ, P5 ;  /* 0x000000ff263a7208 */ /* 0x000fe20002800000 */
[----:B------:R-:W-:Y:S01]  /*4cd0*/  FMUL.FTZ R37, R36, UR7 ;  /* 0x0000000724257c20 */ /* 0x000fe20008410000 */
[----:B------:R-:W-:Y:S01]  /*4ce0*/  ISETP.GE.U32.AND.EX P3, PT, R123, 0x1000000, PT, P3 ;  /* 0x010000007b00780c */ /* 0x000fe20003f66130 */
[----:B------:R-:W-:Y:S01]  /*4cf0*/  FFMA.FTZ R38, R55, UR16, R30 ;  /* 0x0000001037267c23 */ /* 0x000fe2000801001e */
[----:B------:R-:W-:Y:S01]  /*4d00*/  LOP3.LUT P6, RZ, R122, 0xff, RZ, 0xc0, !PT ;  /* 0x000000ff7aff7812 */ /* 0x000fe200078cc0ff */
[----:B------:R-:W-:Y:S01]  /*4d10*/  FFMA.FTZ R40, R63, UR16, R32 ;  /* 0x000000103f287c23 */ /* 0x000fe20008010020 */
[----:B------:R-:W-:Y:S01]  /*4d20*/  FADD.FTZ R56, R65, -R56 ;  /* 0x8000003841387221 */ /* 0x000fe20000010000 */
[----:B------:R-:W-:Y:S01]  /*4d30*/  FSEL R59, R39, RZ, P3 ;  /* 0x000000ff273b7208 */ /* 0x000fe20001800000 */
[----:B------:R-:W-:Y:S01]  /*4d40*/  FMUL.FTZ R49, R38, UR7 ;  /* 0x0000000726317c20 */ /* 0x000fe20008410000 */
[----:B------:R-:W-:Y:S01]  /*4d50*/  LOP3.LUT P3, RZ, R122, 0xff0000, RZ, 0xc0, !PT ;  /* 0x00ff00007aff7812 */ /* 0x000fe2000786c0ff */
[----:B------:R-:W-:Y:S01]  /*4d60*/  FFMA.FTZ R41, R66, UR16, R33 ;  /* 0x0000001042297c23 */ /* 0x000fe20008010021 */
[----:B------:R-:W-:Y:S01]  /*4d70*/  FSEL R48, R37, RZ, P6 ;  /* 0x000000ff25307208 */ /* 0x000fe20003000000 */
[----:B------:R-:W-:Y:S01]  /*4d80*/  FMUL.FTZ R51, R40, UR7 ;  /* 0x0000000728337c20 */ /* 0x000fe20008410000 */
[----:B------:R-:W-:Y:S01]  /*4d90*/  LOP3.LUT P6, RZ, R123, 0xff, RZ, 0xc0, !PT ;  /* 0x000000ff7bff7812 */ /* 0x000fe200078cc0ff */
[----:B------:R-:W-:Y:S01]  /*4da0*/  FFMA.FTZ R37, R64, UR16, R29 ;  /* 0x0000001040257c23 */ /* 0x000fe2000801001d */
[----:B------:R-:W-:Y:S01]  /*4db0*/  FFMA.FTZ R39, R56, UR16, R31 ;  /* 0x0000001038277c23 */ /* 0x000fe2000801001f */
        /* <DEDUP_REMOVED lines=16> */
.L_x_968:
[--C-:B0-----:R-:W-:Y:S01]  /*4ec0*/  FFMA.FTZ R48, R57, UR17, R120.reuse ;  /* 0x0000001139307c23 */ /* 0x101fe20008010078 */
        /* <DEDUP_REMOVED lines=8> */
[----:B------:R-:W-:Y:S01]  /*4f50*/  FFMA.FTZ R67, R67, UR16, R34 ;  /* 0x0000001043437c23 */ /* 0x000fe20008010022 */
[----:B------:R-:W-:Y:S01]  /*4f60*/  FFMA.FTZ R68, R68, UR16, R35 ;  /* 0x0000001044447c23 */ /* 0x000fe20008010023 */
[----:B------:R-:W-:Y:S01]  /*4f70*/  FADD.FTZ R55, R62, -R55 ;  /* 0x800000373e377221 */ /* 0x000fe20000010000 */
[----:B------:R-:W-:Y:S01]  /*4f80*/  FADD.FTZ R63, R63, -R48 ;  /* 0x800000303f3f7221 */ /* 0x000fe20000010000 */
[----:B------:R-:W-:Y:S01]  /*4f90*/  FADD.FTZ R66, R66, -R51 ;  /* 0x8000003342427221 */ /* 0x000fe20000010000 */
[----:B------:R-:W-:Y:S01]  /*4fa0*/  ISETP.GE.U32.AND P3, PT, R122, RZ, PT ;  /* 0x000000ff7a00720c */ /* 0x000fe20003f66070 */
[----:B------:R-:W-:Y:S01]  /*4fb0*/  FFMA.FTZ R120, R53, UR17, R120 ;  /* 0x0000001135787c23 */ /* 0x000fe20008010078 */
[----:B------:R-:W-:Y:S01]  /*4fc0*/  FMUL.FTZ R68, R68, UR7 ;  /* 0x0000000744447c20 */ /* 0x000fe20008410000 */
[----:B------:R-:W-:Y:S01]  /*4fd0*/  FMUL.FTZ R67, R67, UR7 ;  /* 0x0000000743437c20 */ /* 0x000fe20008410000 */
[----:B------:R-:W-:Y:S01]  /*4fe0*/  LOP3.LUT P5, RZ, R123, 0xff0000, RZ, 0xc0, !PT ;  /* 0x00ff00007bff7812 */ /* 0x000fe200078ac0ff */
[----:B------:R-:W-:Y:S01]  /*4ff0*/  FFMA.FTZ R63, R63, UR16, R32 ;  /* 0x000000103f3f7c23 */ /* 0x000fe20008010020 */
[----:B------:R-:W-:Y:S01]  /*5000*/  ISETP.GE.U32.AND.EX P3, PT, R123, 0x1000000, PT, P3 ;  /* 0x010000007b00780c */ /* 0x000fe20003f66130 */
[----:B------:R-:W-:Y:S01]  /*5010*/  FFMA.FTZ R66, R66, UR16, R33 ;  /* 0x0000001042427c23 */ /* 0x000fe20008010021 */
[----:B------:R-:W-:Y:S01]  /*5020*/  FFMA.FTZ R55, R55, UR16, R30 ;  /* 0x0000001037377c23 */ /* 0x000fe2000801001e */
        /* <DEDUP_REMOVED lines=9> */
[----:B------:R-:W-:Y:S01]  /*50c0*/  FFMA.FTZ R64, R64, UR16, R29 ;  /* 0x0000001040407c23 */ /* 0x000fe2000801001d */
[----:B------:R-:W-:Y:S01]  /*50d0*/  LOP3.LUT P3, RZ, R123, 0xff00, RZ, 0xc0, !PT ;  /* 0x0000ff007bff7812 */ /* 0x000fe2000786c0ff */
[----:B------:R-:W-:Y:S01]  /*50e0*/  FFMA.FTZ R56, R56, UR16, R31 ;  /* 0x0000001038387c23 */ /* 0x000fe2000801001f */
[----:B------:R-:W-:Y:S01]  /*50f0*/  LOP3.LUT P5, RZ, R122, 0xff0000, RZ, 0xc0, !PT ;  /* 0x00ff00007aff7812 */ /* 0x000fe200078ac0ff */
[----:B------:R-:W-:Y:S01]  /*5100*/  FFMA.FTZ R61, R61, UR16, R28 ;  /* 0x000000103d3d7c23 */ /* 0x000fe2000801001c */
        /* <DEDUP_REMOVED lines=17> */
.L_x_967:
        /* <DEDUP_REMOVED lines=10> */
[----:B------:R-:W-:Y:S01]  /*52c0*/  FMUL.FTZ R42, R38, UR16 ;  /* 0x00000010262a7c20 */ /* 0x000fe20008410000 */
[----:B------:R-:W-:Y:S01]  /*52d0*/  FADD.FTZ R40, R63, -R36 ;  /* 0x800000243f287221 */ /* 0x000fe20000010000 */
[----:B------:R-:W-:Y:S01]  /*52e0*/  FADD.FTZ R43, R68, -R43 ;  /* 0x8000002b442b7221 */ /* 0x000fe20000010000 */
[----:B------:R-:W-:Y:S01]  /*52f0*/  FADD.FTZ R120, R61, -R120 ;  /* 0x800000783d787221 */ /* 0x000fe20000010000 */
[----:B------:R-:W-:Y:S01]  /*5300*/  FMUL.FTZ R38, R42, UR7 ;  /* 0x000000072a267c20 */ /* 0x000fe20008410000 */
[----:B------:R-:W-:Y:S01]  /*5310*/  LOP3.LUT P5, RZ, R123, 0xff0000, RZ, 0xc0, !PT ;  /* 0x00ff00007bff7812 */ /* 0x000fe200078ac0ff */
[----:B------:R-:W-:Y:S01]  /*5320*/  FMUL.FTZ R43, R43, UR16 ;  /* 0x000000102b2b7c20 */ /* 0x000fe20008410000 */
[----:B------:R-:W-:Y:S01]  /*5330*/  FADD.FTZ R55, R62, -R55 ;  /* 0x800000373e377221 */ /* 0x000fe20000010000 */
[----:B------:R-:W-:Y:S01]  /*5340*/  ISETP.GE.U32.AND P3, PT, R122, RZ, PT ;  /* 0x000000ff7a00720c */ /* 0x000fe20003f66070 */
[----:B------:R-:W-:Y:S01]  /*5350*/  FMUL.FTZ R36, R120, UR16 ;  /* 0x0000001078247c20 */ /* 0x000fe20008410000 */
[----:B------:R-:W-:Y:S01]  /*5360*/  FADD.FTZ R41, R66, -R39 ;  /* 0x8000002742297221 */ /* 0x000fe20000010000 */
[----:B------:R-:W-:Y:S01]  /*5370*/  FADD.FTZ R64, R64, -R37 ;  /* 0x8000002540407221 */ /* 0x000fe20000010000 */
[----:B------:R-:W-:Y:S01]  /*5380*/  FMUL.FTZ R39, R43, UR7 ;  /* 0x000000072b277c20 */ /* 0x000fe20008410000 */
[----:B------:R-:W-:Y:S01]  /*5390*/  FSEL R58, R38, RZ, P5 ;  /* 0x000000ff263a7208 */ /* 0x000fe20002800000 */
[----:B------:R-:W-:Y:S01]  /*53a0*/  FMUL.FTZ R37, R36, UR7 ;  /* 0x0000000724257c20 */ /* 0x000fe20008410000 */
[----:B------:R-:W-:Y:S01]  /*53b0*/  ISETP.GE.U32.AND.EX P3, PT, R123, 0x1000000, PT, P3 ;  /* 0x010000007b00780c */ /* 0x000fe20003f66130 */
[----:B------:R-:W-:Y:S01]  /*53c0*/  FMUL.FTZ R38, R55, UR16 ;  /* 0x0000001037267c20 */ /* 0x000fe20008410000 */
[----:B------:R-:W-:Y:S01]  /*53d0*/  LOP3.LUT P6, RZ, R122, 0xff, RZ, 0xc0, !PT ;  /* 0x000000ff7aff7812 */ /* 0x000fe200078cc0ff */
[----:B------:R-:W-:Y:S01]  /*53e0*/  FMUL.FTZ R40, R40, UR16 ;  /* 0x0000001028287c20 */ /* 0x000fe20008410000 */
        /* <DEDUP_REMOVED lines=9> */
[----:B------:R-:W-:Y:S01]  /*5480*/  FMUL.FTZ R39, R56, UR16 ;  /* 0x0000001038277c20 */ /* 0x000fe20008410000 */
        /* <DEDUP_REMOVED lines=16> */
.L_x_969:
        /* <DEDUP_REMOVED lines=13> */
[----:B------:R-:W-:Y:S01]  /*5660*/  FADD.FTZ R51, R66, -R51 ;  /* 0x8000003342337221 */ /* 0x000fe20000010000 */
[----:B------:R-:W-:Y:S01]  /*5670*/  ISETP.GE.U32.AND P3, PT, R122, RZ, PT ;  /* 0x000000ff7a00720c */ /* 0x000fe20003f66070 */
[----:B------:R-:W-:Y:S01]  /*5680*/  FFMA.FTZ R120, R53, UR17, R120 ;  /* 0x0000001135787c23 */ /* 0x000fe20008010078 */
[----:B------:R-:W-:Y:S01]  /*5690*/  FMUL.FTZ R57, R57, UR7 ;  /* 0x0000000739397c20 */ /* 0x000fe20008410000 */
[----:B------:R-:W-:Y:S01]  /*56a0*/  FMUL.FTZ R50, R50, UR7 ;  /* 0x0000000732327c20 */ /* 0x000fe20008410000 */
[C---:B------:R-:W-:Y:S01]  /*56b0*/  LOP3.LUT P5, RZ, R123.reuse, 0xff0000, RZ, 0xc0, !PT ;  /* 0x00ff00007bff7812 */ /* 0x040fe200078ac0ff */
[----:B------:R-:W-:Y:S01]  /*56c0*/  FMUL.FTZ R48, R48, UR16 ;  /* 0x0000001030307c20 */ /* 0x000fe20008410000 */
[----:B------:R-:W-:Y:S01]  /*56d0*/  ISETP.GE.U32.AND.EX P3, PT, R123, 0x1000000, PT, P3 ;  /* 0x010000007b00780c */ /* 0x000fe20003f66130 */
[----:B------:R-:W-:Y:S01]  /*56e0*/  FMUL.FTZ R51, R51, UR16 ;  /* 0x0000001033337c20 */ /* 0x000fe20008410000 */
[----:B------:R-:W-:Y:S01]  /*56f0*/  FMUL.FTZ R55, R55, UR16 ;  /* 0x0000001037377c20 */ /* 0x000fe20008410000 */
        /* <DEDUP_REMOVED lines=29> */
[----:B------:R-:W-:-:S07]  /*58d0*/  F2FP.BF16.F32.PACK_AB R48, R53, R48 ;  /* 0x000000303530723e */ /* 0x000fce00000010ff */
.L_x_965:
        /* <DEDUP_REMOVED lines=10> */
[----:B------:R-:W-:Y:S05]  /*5980*/  BRA.U !UP2, `(.L_x_970) ;  /* 0xffffffa90af07547 */ /* 0x000fea000b83ffff */
[----:B------:R-:W-:Y:S02]  /*5990*/  MOV R31, R4 ;  /* 0x00000004001f7202 */ /* 0x000fe40000000f00 */
[----:B------:R-:W-:Y:S02]  /*59a0*/  MOV R4, R5 ;  /* 0x0000000500047202 */ /* 0x000fe40000000f00 */
[----:B------:R-:W-:Y:S02]  /*59b0*/  MOV R5, R6 ;  /* 0x0000000600057202 */ /* 0x000fe40000000f00 */
[----:B------:R-:W-:Y:S02]  /*59c0*/  MOV R35, R16 ;  /* 0x0000001000237202 */ /* 0x000fe40000000f00 */
[----:B0-----:R-:W-:Y:S02]  /*59d0*/  MOV R36, R17 ;  /* 0x0000001100247202 */ /* 0x001fe40000000f00 */
        /* <DEDUP_REMOVED lines=27> */
.L_x_951:
        /* <DEDUP_REMOVED lines=17> */
.L_x_971:
        /* <DEDUP_REMOVED lines=14> */
.L_x_2827:


//--------------------- .text._ZN10layer_norm31ln_parallel_residual_bwd_kernelINS_13Kernel_traitsIf13__nv_bfloat16fS2_fjLj4096ELj1ELj1ELj8ELj16ENS_18Kernel_traits_baseILj4096EfS2_fS2_fjLj256EEEEELb0ELb0ELb0EEEvNS_9BwdParamsE --------------------------
	.section	.text._ZN10layer_norm31ln_parallel_residual_bwd_kernelINS_13Kernel_traitsIf13__nv_bfloat16fS2_fjLj4096ELj1ELj1ELj8ELj16ENS_18Kernel_traits_baseILj4096EfS2_fS2_fjLj256EEEEELb0ELb0ELb0EEEvNS_9BwdParamsE,"ax",@progbits
	.align	128
        .global         _ZN10layer_norm31ln_parallel_residual_bwd_kernelINS_13Kernel_traitsIf13__nv_bfloat16fS2_fjLj4096ELj1ELj1ELj8ELj16ENS_18Kernel_traits_baseILj4096EfS2_fS2_fjLj256EEEEELb0ELb0ELb0EEEvNS_9BwdParamsE
        .type           _ZN10layer_norm31ln_parallel_residual_bwd_kernelINS_13Kernel_traitsIf13__nv_bfloat16fS2_fjLj4096ELj1ELj1ELj8ELj16ENS_18Kernel_traits_baseILj4096EfS2_fS2_fjLj256EEEEELb0ELb0ELb0EEEvNS_9BwdParamsE,@function
        .size           _ZN10layer_norm31ln_parallel_residual_bwd_kernelINS_13Kernel_traitsIf13__nv_bfloat16fS2_fjLj4096ELj1ELj1ELj8ELj16ENS_18Kernel_traits_baseILj4096EfS2_fS2_fjLj256EEEEELb0ELb0ELb0EEEvNS_9BwdParamsE,(.L_x_2828 - _ZN10layer_norm31ln_parallel_residual_bwd_kernelINS_13Kernel_traitsIf13__nv_bfloat16fS2_fjLj4096ELj1ELj1ELj8ELj16ENS_18Kernel_traits_baseILj4096EfS2_fS2_fjLj256EEEEELb0ELb0ELb0EEEvNS_9BwdParamsE)
        .other          _ZN10layer_norm31ln_parallel_residual_bwd_kernelINS_13Kernel_traitsIf13__nv_bfloat16fS2_fjLj4096ELj1ELj1ELj8ELj16ENS_18Kernel_traits_baseILj4096EfS2_fS2_fjLj256EEEEELb0ELb0ELb0EEEvNS_9BwdParamsE,@"STO_CUDA_ENTRY STV_DEFAULT"
_ZN10layer_norm31ln_parallel_residual_bwd_kernelINS_13Kernel_traitsIf13__nv_bfloat16fS2_fjLj4096ELj1ELj1ELj8ELj16ENS_18Kernel_traits_baseILj4096EfS2_fS2_fjLj256EEEEELb0ELb0ELb0EEEvNS_9BwdParamsE:
.text._ZN10layer_norm31ln_parallel_residual_bwd_kernelINS_13Kernel_traitsIf13__nv_bfloat16fS2_fjLj4096ELj1ELj1ELj8ELj16ENS_18Kernel_traits_baseILj4096EfS2_fS2_fjLj256EEEEELb0ELb0ELb0EEEvNS_9BwdParamsE:
        /* <DEDUP_REMOVED lines=106> */
.L_x_999:
        /* <DEDUP_REMOVED lines=21> */
[----:B0-----:R-:W-:-:S05]  /*07f0*/  IMAD.WIDE.U32 R150, R144, 0x20, R150 ;  /* 0x0000002090967825 */ /* 0x001fca00078e0096 */
[----:B------:R-:W3:Y:S01]  /*0800*/  LDG.E.128 R128, desc[UR12][R150.64] ;  /* 0x0000000c96807981 */ /* 0x000ee2000c1e1d00 */
[----:B-1----:R-:W-:-:S03]  /*0810*/  IMAD.WIDE.U32 R136, R144, 0x10, R136 ;  /* 0x0000001090887825 */ /* 0x002fc600078e0088 */
[----:B------:R-:W3:Y:S04]  /*0820*/  LDG.E.128 R140, desc[UR12][R150.64+0x10] ;  /* 0x0000100c968c7981 */ /* 0x000ee8000c1e1d00 */
[----:B------:R-:W3:Y:S01]  /*0830*/  LDG.E.128 R136, desc[UR12][R136.64] ;  /* 0x0000000c88887981 */ /* 0x000ee2000c1e1d00 */
[----:B----4-:R-:W-:-:S06]  /*0840*/  IMAD.WIDE.U32 R132, R144, 0x10, R132 ;  /* 0x0000001090847825 */ /* 0x010fcc00078e0084 */
[----:B------:R-:W4:Y:S01]  /*0850*/  LDG.E.128 R132, desc[UR12][R132.64] ;  /* 0x0000000c84847981 */ /* 0x000f22000c1e1d00 */
[----:B--2---:R-:W-:-:S04]  /*0860*/  ISETP.NE.U32.AND P0, PT, RZ, UR14, PT ;  /* 0x0000000eff007c0c */ /* 0x004fc8000bf05070 */
[----:B------:R-:W-:-:S13]  /*0870*/  ISETP.NE.AND.EX P0, PT, RZ, UR15, PT, P0 ;  /* 0x0000000fff007c0c */ /* 0x000fda000bf05300 */
[----:B------:R-:W0:Y:S02]  /*0880*/  @P0 LDC.64 R148, c[0x0][0x438] ;  /* 0x00010e00ff940b82 */ /* 0x000e240000000a00 */
[----:B0-----:R-:W-:-:S05]  /*0890*/  @P0 IMAD.WIDE.U32 R148, R144, 0x20, R148 ;  /* 0x0000002090940825 */ /* 0x001fca00078e0094 */
[----:B------:R-:W5:Y:S04]  /*08a0*/  @P0 LDG.E.128 R16, desc[UR12][R148.64] ;  /* 0x0000000c94100981 */ /* 0x000f68000c1e1d00 */
[----:B------:R0:W5:Y:S01]  /*08b0*/  @P0 LDG.E.128 R12, desc[UR12][R148.64+0x10] ;  /* 0x0000100c940c0981 */ /* 0x000162000c1e1d00 */
[C---:B---3--:R-:W-:Y:S01]  /*08c0*/  FADD.FTZ R153, -R177.reuse, R130 ;  /* 0x00000082b1997221 */ /* 0x048fe20000010100 */
[C---:B------:R-:W-:Y:S01]  /*08d0*/  FADD.FTZ R3, -R177.reuse, R128 ;  /* 0x00000080b1037221 */ /* 0x040fe20000010100 */
[C---:B------:R-:W-:Y:S01]  /*08e0*/  FADD.FTZ R147, -R177.reuse, R129 ;  /* 0x00000081b1937221 */ /* 0x040fe20000010100 */
[----:B------:R-:W-:Y:S01]  /*08f0*/  FADD.FTZ R157, -R177, R131 ;  /* 0x00000083b19d7221 */ /* 0x000fe20000010100 */
[----:B------:R-:W-:-:S04]  /*0900*/  PRMT R130, R136, 0x7632, R130 ;  /* 0x0000763288827816 */ /* 0x000fc80000000082 */
[----:B------:R-:W-:Y:S02]  /*0910*/  SHF.L.U32 R130, R130, 0x10, RZ ;  /* 0x0000001082827819 */ /* 0x000fe400000006ff */
[----:B----4-:R-:W-:Y:S02]  /*0920*/  PRMT R128, R132, 0x7632, R128 ;  /* 0x0000763284807816 */ /* 0x010fe40000000080 */
[C---:B------:R-:W-:Y:S02]  /*0930*/  PRMT R156, R134.reuse, 0x7632, R156 ;  /* 0x00007632869c7816 */ /* 0x040fe4000000009c */
[----:B------:R-:W-:Y:S02]  /*0940*/  SHF.L.U32 R159, R134, 0x10, RZ ;  /* 0x00000010869f7819 */ /* 0x000fe400000006ff */
[----:B------:R-:W-:Y:S02]  /*0950*/  PRMT R134, R137, 0x7632, R134 ;  /* 0x0000763289867816 */ /* 0x000fe40000000086 */
[----:B------:R-:W-:Y:S01]  /*0960*/  SHF.L.U32 R131, R136, 0x10, RZ ;  /* 0x0000001088837819 */ /* 0x000fe200000006ff */
[----:B0----5:R-:W-:Y:S01]  /*0970*/  FMUL.FTZ R148, R146, R147 ;  /* 0x0000009392947220 */ /* 0x021fe20000410000 */
[----:B------:R-:W-:Y:S01]  /*0980*/  SHF.L.U32 R129, R132, 0x10, RZ ;  /* 0x0000001084817819 */ /* 0x000fe200000006ff */
[----:B------:R-:W-:Y:S01]  /*0990*/  FMUL.FTZ R132, R105, R130 ;  /* 0x0000008269847220 */ /* 0x000fe20000410000 */
[----:B------:R-:W-:-:S02]  /*09a0*/  SHF.L.U32 R128, R128, 0x10, RZ ;  /* 0x0000001080807819 */ /* 0x000fc400000006ff */
[C---:B------:R-:W-:Y:S02]  /*09b0*/  PRMT R151, R133.reuse, 0x7632, R151 ;  /* 0x0000763285977816 */ /* 0x040fe40000000097 */
[----:B------:R-:W-:Y:S01]  /*09c0*/  SHF.L.U32 R134, R134, 0x10, RZ ;  /* 0x0000001086867819 */ /* 0x000fe200000006ff */
[----:B------:R-:W-:Y:S01]  /*09d0*/  FMUL.FTZ R3, R146, R3 ;  /* 0x0000000392037220 */ /* 0x000fe20000410000 */
[----:B------:R-:W-:Y:S01]  /*09e0*/  SHF.L.U32 R155, R133, 0x10, RZ ;  /* 0x00000010859b7819 */ /* 0x000fe200000006ff */
[----:B------:R-:W-:Y:S01]  /*09f0*/  FMUL.FTZ R133, R104, R131 ;  /* 0x0000008368857220 */ /* 0x000fe20000410000 */
[----:B------:R-:W-:Y:S01]  /*0a00*/  SHF.L.U32 R137, R137, 0x10, RZ ;  /* 0x0000001089897819 */ /* 0x000fe200000006ff */
[-C--:B------:R-:W-:Y:S01]  /*0a10*/  FFMA.FTZ R81, R148, R128.reuse, R81 ;  /* 0x0000008094517223 */ /* 0x080fe20000010051 */
[----:B------:R-:W-:Y:S01]  /*0a20*/  PRMT R136, R138, 0x7632, R136 ;  /* 0x000076328a887816 */ /* 0x000fe20000000088 */
[----:B------:R-:W-:Y:S01]  /*0a30*/  FFMA.FTZ R147, R113, R128, R132 ;  /* 0x0000008071937223 */ /* 0x000fe20000010084 */
[----:B------:R-:W-:Y:S01]  /*0a40*/  FADD.FTZ R65, R65, R128 ;  /* 0x0000008041417221 */ /* 0x000fe20000010000 */
[----:B------:R-:W-:Y:S01]  /*0a50*/  SHF.L.U32 R128, R151, 0x10, RZ ;  /* 0x0000001097807819 */ /* 0x000fe200000006ff */
[----:B------:R-:W-:Y:S01]  /*0a60*/  FMUL.FTZ R152, R146, R157 ;  /* 0x0000009d92987220 */ /* 0x000fe20000410000 */
[----:B------:R-:W-:Y:S01]  /*0a70*/  FMUL.FTZ R132, R107, R134 ;  /* 0x000000866b847220 */ /* 0x000fe20000410000 */
[----:B------:R-:W-:Y:S01]  /*0a80*/  FADD.FTZ R64, R64, R129 ;  /* 0x0000008140407221 */ /* 0x000fe20000010000 */
[-C--:B------:R-:W-:Y:S01]  /*0a90*/  FFMA.FTZ R150, R112, R129.reuse, R133 ;  /* 0x0000008170967223 */ /* 0x080fe20000010085 */
[----:B------:R-:W-:Y:S01]  /*0aa0*/  FFMA.FTZ R80, R3, R129, R80 ;  /* 0x0000008103507223 */ /* 0x000fe20000010050 */
[----:B------:R-:W-:Y:S01]  /*0ab0*/  SHF.L.U32 R136, R136, 0x10, RZ ;  /* 0x0000001088887819 */ /* 0x000fe200000006ff */
[----:B------:R-:W-:Y:S01]  /*0ac0*/  FADD.FTZ R141, -R177, R141 ;  /* 0x0000008db18d7221 */ /* 0x000fe20000010100 */
[----:B------:R-:W-:Y:S01]  /*0ad0*/  SHF.L.U32 R179, R138, 0x10, RZ ;  /* 0x000000108ab37819 */ /* 0x000fe200000006ff */
[----:B------:R-:W-:Y:S01]  /*0ae0*/  FMUL.FTZ R129, R106, R137 ;  /* 0x000000896a817220 */ /* 0x000fe20000410000 */
[-C--:B------:R-:W-:Y:S01]  /*0af0*/  FFMA.FTZ R83, R152, R128.reuse, R83 ;  /* 0x0000008098537223 */ /* 0x080fe20000010053 */
[----:B------:R-:W-:Y:S01]  /*0b00*/  FFMA.FTZ R151, R115, R128, R132 ;  /* 0x0000008073977223 */ /* 0x000fe20000010084 */
[----:B------:R-:W-:Y:S01]  /*0b10*/  FADD.FTZ R67, R67, R128 ;  /* 0x0000008043437221 */ /* 0x000fe20000010000 */
[----:B------:R-:W-:Y:S01]  /*0b20*/  SHF.L.U32 R183, R139, 0x10, RZ ;  /* 0x000000108bb77819 */ /* 0x000fe200000006ff */
[----:B------:R-:W-:Y:S01]  /*0b30*/  FMUL.FTZ R149, R146, R153 ;  /* 0x0000009992957220 */ /* 0x000fe20000410000 */
[----:B------:R-:W-:Y:S01]  /*0b40*/  FFMA.FTZ R49, R148, R130, R49 ;  /* 0x0000008294317223 */ /* 0x000fe20000010031 */
[----:B------:R-:W-:Y:S01]  /*0b50*/  FADD.FTZ R33, R33, R130 ;  /* 0x0000008221217221 */ /* 0x000fe20000010000 */
[----:B------:R-:W-:Y:S01]  /*0b60*/  SHF.L.U32 R128, R156, 0x10, RZ ;  /* 0x000000109c807819 */ /* 0x000fe200000006ff */
[----:B------:R-:W-:Y:S01]  /*0b70*/  FFMA.FTZ R154, R114, R155, R129 ;  /* 0x0000009b729a7223 */ /* 0x000fe20000010081 */
[----:B------:R-:W-:Y:S01]  /*0b80*/  FMUL.FTZ R156, R146, R141 ;  /* 0x0000008d929c7220 */ /* 0x000fe20000410000 */
[----:B------:R-:W-:Y:S01]  /*0b90*/  FMUL.FTZ R130, R101, R136 ;  /* 0x0000008865827220 */ /* 0x000fe20000410000 */
[----:B------:R-:W-:Y:S01]  /*0ba0*/  FMUL.FTZ R129, R100, R179 ;  /* 0x000000b364817220 */ /* 0x000fe20000410000 */
[----:B------:R-:W-:Y:S01]  /*0bb0*/  SHF.L.U32 R181, R135, 0x10, RZ ;  /* 0x0000001087b57819 */ /* 0x000fe200000006ff */
[----:B------:R-:W-:Y:S01]  /*0bc0*/  FADD.FTZ R66, R66, R155 ;  /* 0x0000009b42427221 */ /* 0x000fe20000010000 */
[----:B------:R-:W-:Y:S01]  /*0bd0*/  FFMA.FTZ R82, R149, R155, R82 ;  /* 0x0000009b95527223 */ /* 0x000fe20000010052 */
[----:B------:R-:W-:Y:S01]  /*0be0*/  FADD.FTZ R32, R32, R131 ;  /* 0x0000008320207221 */ /* 0x000fe20000010000 */
[----:B------:R-:W-:Y:S01]  /*0bf0*/  FFMA.FTZ R48, R3, R131, R48 ;  /* 0x0000008303307223 */ /* 0x000fe20000010030 */
[----:B------:R-:W-:Y:S01]  /*0c00*/  FADD.FTZ R61, R61, R128 ;  /* 0x000000803d3d7221 */ /* 0x000fe20000010000 */
[-C--:B------:R-:W-:Y:S01]  /*0c10*/  FFMA.FTZ R155, R109, R128.reuse, R130 ;  /* 0x000000806d9b7223 */ /* 0x080fe20000010082 */
[----:B------:R-:W-:Y:S01]  /*0c20*/  FFMA.FTZ R77, R156, R128, R77 ;  /* 0x000000809c4d7223 */ /* 0x000fe2000001004d */
[----:B------:R-:W-:Y:S01]  /*0c30*/  FMUL.FTZ R131, R102, R183 ;  /* 0x000000b766837220 */ /* 0x000fe20000410000 */
[----:B------:R-:W-:Y:S01]  /*0c40*/  FFMA.FTZ R158, R108, R159, R129 ;  /* 0x0000009f6c9e7223 */ /* 0x000fe20000010081 */
[----:B------:R-:W-:Y:S01]  /*0c50*/  FADD.FTZ R128, RZ, R150 ;  /* 0x00000096ff807221 */ /* 0x000fe20000010000 */
[----:B------:R-:W-:Y:S01]  /*0c60*/  FFMA.FTZ R129, R3, R150, RZ ;  /* 0x0000009603817223 */ /* 0x000fe200000100ff */
[----:B------:R-:W-:-:S02]  /*0c70*/  FFMA.FTZ R160, R110, R181, R131 ;  /* 0x000000b56ea07223 */ /* 0x000fc40000010083 */
[----:B------:R-:W-:Y:S01]  /*0c80*/  FADD.FTZ R131, R128, R147 ;  /* 0x0000009380837221 */ /* 0x000fe20000010000 */
[----:B------:R-:W-:Y:S01]  /*0c90*/  FFMA.FTZ R128, R148, R147, R129 ;  /* 0x0000009394807223 */ /* 0x000fe20000010081 */
[----:B------:R-:W-:Y:S01]  /*0ca0*/  PRMT R162, R135, 0x7632, R162 ;  /* 0x0000763287a27816 */ /* 0x000fe200000000a2 */
[----:B------:R-:W-:Y:S01]  /*0cb0*/  FADD.FTZ R135, -R177, R140 ;  /* 0x0000008cb1877221 */ /* 0x000fe20000010100 */
[----:B------:R-:W-:Y:S01]  /*0cc0*/  FADD.FTZ R130, R131, R154 ;  /* 0x0000009a83827221 */ /* 0x000fe20000010000 */
[----:B------:R-:W-:Y:S01]  /*0cd0*/  FFMA.FTZ R129, R149, R154, R128 ;  /* 0x0000009a95817223 */ /* 0x000fe20000010080 */
[----:B------:R-:W-:Y:S01]  /*0ce0*/  PRMT R138, R139, 0x7632, R138 ;  /* 0x000076328b8a7816 */ /* 0x000fe2000000008a */
[----:B------:R-:W-:Y:S01]  /*0cf0*/  FMUL.FTZ R153, R146, R135 ;  /* 0x0000008792997220 */ /* 0x000fe20000410000 */
[----:B------:R-:W-:Y:S01]  /*0d00*/  FADD.FTZ R131, R130, R151 ;  /* 0x0000009782837221 */ /* 0x000fe20000010000 */
[----:B------:R-:W-:Y:S01]  /*0d10*/  FFMA.FTZ R128, R152, R151, R129 ;  /* 0x0000009798807223 */ /* 0x000fe20000010081 */
[----:B------:R-:W-:Y:S01]  /*0d20*/  SHF.L.U32 R138, R138, 0x10, RZ ;  /* 0x000000108a8a7819 */ /* 0x000fe200000006ff */
[----:B------:R-:W-:Y:S01]  /*0d30*/  FADD.FTZ R139, -R177, R142 ;  /* 0x0000008eb18b7221 */ /* 0x000fe20000010100 */
[----:B------:R-:W-:Y:S01]  /*0d40*/  FADD.FTZ R130, R131, R158 ;  /* 0x0000009e83827221 */ /* 0x000fe20000010000 */
[----:B------:R-:W-:Y:S01]  /*0d50*/  FFMA.FTZ R129, R153, R158, R128 ;  /* 0x0000009e99817223 */ /* 0x000fe20000010080 */
[----:B------:R-:W-:Y:S01]  /*0d60*/  FFMA.FTZ R51, R152, R134, R51 ;  /* 0x0000008698337223 */ /* 0x000fe20000010033 */
[----:B------:R-:W-:Y:S01]  /*0d70*/  FADD.FTZ R35, R35, R134 ;  /* 0x0000008623237221 */ /* 0x000fe20000010000 */
[----:B------:R-:W-:Y:S01]  /*0d80*/  SHF.L.U32 R132, R162, 0x10, RZ ;  /* 0x00000010a2847819 */ /* 0x000fe200000006ff */
[----:B------:R-:W-:Y:S01]  /*0d90*/  FADD.FTZ R143, -R177, R143 ;  /* 0x0000008fb18f7221 */ /* 0x000fe20000010100 */
[----:B------:R-:W-:Y:S01]  /*0da0*/  FMUL.FTZ R157, R146, R139 ;  /* 0x0000008b929d7220 */ /* 0x000fe20000410000 */
[----:B------:R-:W-:Y:S01]  /*0db0*/  FMUL.FTZ R134, R103, R138 ;  /* 0x0000008a67867220 */ /* 0x000fe20000410000 */
[----:B------:R-:W-:Y:S01]  /*0dc0*/  FADD.FTZ R131, R130, R155 ;  /* 0x0000009b82837221 */ /* 0x000fe20000010000 */
        /* <DEDUP_REMOVED lines=24> */
.L_x_974:
[----:B--23--:R-:W-:Y:S05]  /*0f50*/  BSYNC.RECONVERGENT B0 ;  /* 0x0000000000007941 */ /* 0x00cfea0003800200 */
.L_x_973:
        /* <DEDUP_REMOVED lines=14> */
[----:B------:R-:W1:Y:S02]  /*1040*/  @P0 LDC.64 R164, c[0x0][0x438] ;  /* 0x00010e00ffa40b82 */ /* 0x000e640000000a00 */
[----:B-1----:R-:W-:-:S05]  /*1050*/  @P0 IMAD.WIDE.U32 R164, R181, 0x20, R164 ;  /* 0x00000020b5a40825 */ /* 0x002fca00078e00a4 */
[----:B------:R-:W5:Y:S04]  /*1060*/  @P0 LDG.E.128 R8, desc[UR12][R164.64] ;  /* 0x0000000ca4080981 */ /* 0x000f68000c1e1d00 */
[----:B------:R1:W5:Y:S01]  /*1070*/  @P0 LDG.E.128 R4, desc[UR12][R164.64+0x10] ;  /* 0x0000100ca4040981 */ /* 0x000362000c1e1d00 */
[C---:B---3--:R-:W-:Y:S02]  /*1080*/  PRMT R163, R128.reuse, 0x7632, R163 ;  /* 0x0000763280a37816 */ /* 0x048fe400000000a3 */
[----:B------:R-:W-:Y:S02]  /*1090*/  SHF.L.U32 R169, R128, 0x10, RZ ;  /* 0x0000001080a97819 */ /* 0x000fe400000006ff */
[C---:B------:R-:W-:Y:S02]  /*10a0*/  PRMT R172, R130.reuse, 0x7632, R172 ;  /* 0x0000763282ac7816 */ /* 0x040fe400000000ac */
[----:B------:R-:W-:Y:S01]  /*10b0*/  SHF.L.U32 R173, R130, 0x10, RZ ;  /* 0x0000001082ad7819 */ /* 0x000fe200000006ff */
[----:B------:R-:W-:Y:S01]  /*10c0*/  FADD.FTZ R56, R56, R169 ;  /* 0x000000a938387221 */ /* 0x000fe20000010000 */
[----:B----4-:R-:W-:-:S02]  /*10d0*/  PRMT R128, R132, 0x7632, R128 ;  /* 0x0000763284807816 */ /* 0x010fc40000000080 */
[C---:B------:R-:W-:Y:S01]  /*10e0*/  PRMT R168, R129.reuse, 0x7632, R168 ;  /* 0x0000763281a87816 */ /* 0x040fe200000000a8 */
[----:B------:R-:W-:Y:S01]  /*10f0*/  FADD.FTZ R52, R52, R173 ;  /* 0x000000ad34347221 */ /* 0x000fe20000010000 */
[----:B------:R-:W-:Y:S02]  /*1100*/  SHF.L.U32 R130, R128, 0x10, RZ ;  /* 0x0000001080827819 */ /* 0x000fe400000006ff */
[----:B------:R-:W-:Y:S01]  /*1110*/  SHF.L.U32 R171, R129, 0x10, RZ ;  /* 0x0000001081ab7819 */ /* 0x000fe200000006ff */
[----:B--2---:R-:W-:Y:S01]  /*1120*/  FADD.FTZ R137, -R177, R137 ;  /* 0x00000089b1897221 */ /* 0x004fe20000010100 */
[----:B------:R-:W-:Y:S01]  /*1130*/  SHF.L.U32 R129, R132, 0x10, RZ ;  /* 0x0000001084817819 */ /* 0x000fe200000006ff */
[----:B------:R-:W-:Y:S01]  /*1140*/  FMUL.FTZ R132, R89, R130 ;  /* 0x0000008259847220 */ /* 0x000fe20000410000 */
[----:B------:R-:W-:Y:S01]  /*1150*/  SHF.L.U32 R128, R163, 0x10, RZ ;  /* 0x00000010a3807819 */ /* 0x000fe200000006ff */
[----:B0----5:R-:W-:Y:S01]  /*1160*/  FMUL.FTZ R166, R146, R137 ;  /* 0x0000008992a67220 */ /* 0x021fe20000410000 */
[----:B------:R-:W-:Y:S01]  /*1170*/  PRMT R167, R133, 0x7632, R167 ;  /* 0x0000763285a77816 */ /* 0x000fe200000000a7 */
[C---:B------:R-:W-:Y:S01]  /*1180*/  FADD.FTZ R139, -R177.reuse, R139 ;  /* 0x0000008bb18b7221 */ /* 0x040fe20000010100 */
[----:B------:R-:W-:Y:S01]  /*1190*/  FADD.FTZ R161, -R177, R136 ;  /* 0x00000088b1a17221 */ /* 0x000fe20000010100 */
[----:B------:R-:W-:Y:S01]  /*11a0*/  FADD.FTZ R57, R57, R128 ;  /* 0x0000008039397221 */ /* 0x000fe20000010000 */
[-C--:B------:R-:W-:Y:S01]  /*11b0*/  FFMA.FTZ R163, R97, R128.reuse, R132 ;  /* 0x0000008061a37223 */ /* 0x080fe20000010084 */
[C---:B------:R-:W-:Y:S01]  /*11c0*/  FFMA.FTZ R73, R166.reuse, R128, R73 ;  /* 0x00000080a6497223 */ /* 0x040fe20000010049 */
[----:B------:R-:W-:Y:S01]  /*11d0*/  FADD.FTZ R25, R25, R130 ;  /* 0x0000008219197221 */ /* 0x000fe20000010000 */
[----:B------:R-:W-:Y:S01]  /*11e0*/  FFMA.FTZ R41, R166, R130, R41 ;  /* 0x00000082a6297223 */ /* 0x000fe20000010029 */
[----:B------:R-:W-:Y:S01]  /*11f0*/  SHF.L.U32 R128, R168, 0x10, RZ ;  /* 0x00000010a8807819 */ /* 0x000fe200000006ff */
[C---:B------:R-:W-:Y:S01]  /*1200*/  FMUL.FTZ R168, R146.reuse, R139 ;  /* 0x0000008b92a87220 */ /* 0x040fe20000410000 */
[----:B------:R-:W-:Y:S01]  /*1210*/  SHF.L.U32 R130, R167, 0x10, RZ ;  /* 0x00000010a7827819 */ /* 0x000fe200000006ff */
[----:B------:R-:W-:Y:S01]  /*1220*/  FMUL.FTZ R161, R146, R161 ;  /* 0x000000a192a17220 */ /* 0x000fe20000410000 */
[----:B------:R-:W-:Y:S01]  /*1230*/  SHF.L.U32 R133, R133, 0x10, RZ ;  /* 0x0000001085857819 */ /* 0x000fe200000006ff */
[----:B-1----:R-:W-:Y:S01]  /*1240*/  FADD.FTZ R165, -R177, R138 ;  /* 0x0000008ab1a57221 */ /* 0x002fe20000010100 */
[----:B------:R-:W-:Y:S01]  /*1250*/  PRMT R174, R134, 0x7632, R174 ;  /* 0x0000763286ae7816 */ /* 0x000fe200000000ae */
[-C--:B------:R-:W-:Y:S01]  /*1260*/  FMUL.FTZ R132, R91, R130.reuse ;  /* 0x000000825b847220 */ /* 0x080fe20000410000 */
[----:B------:R-:W-:Y:S01]  /*1270*/  PRMT R178, R131, 0x7632, R178 ;  /* 0x0000763283b27816 */ /* 0x000fe200000000b2 */
[----:B------:R-:W-:Y:S01]  /*1280*/  FADD.FTZ R27, R27, R130 ;  /* 0x000000821b1b7221 */ /* 0x000fe20000010000 */
[----:B------:R-:W-:Y:S01]  /*1290*/  SHF.L.U32 R183, R131, 0x10, RZ ;  /* 0x0000001083b77819 */ /* 0x000fe200000006ff */
[----:B------:R-:W-:Y:S01]  /*12a0*/  FFMA.FTZ R43, R168, R130, R43 ;  /* 0x00000082a82b7223 */ /* 0x000fe2000001002b */
[-C--:B------:R-:W-:Y:S01]  /*12b0*/  FMUL.FTZ R131, R88, R129.reuse ;  /* 0x0000008158837220 */ /* 0x080fe20000410000 */
[----:B------:R-:W-:Y:S01]  /*12c0*/  FADD.FTZ R24, R24, R129 ;  /* 0x0000008118187221 */ /* 0x000fe20000010000 */
[----:B------:R-:W-:Y:S01]  /*12d0*/  FFMA.FTZ R40, R161, R129, R40 ;  /* 0x00000081a1287223 */ /* 0x000fe20000010028 */
[----:B------:R-:W-:Y:S01]  /*12e0*/  SHF.L.U32 R130, R174, 0x10, RZ ;  /* 0x00000010ae827819 */ /* 0x000fe200000006ff */
[----:B------:R-:W-:Y:S01]  /*12f0*/  FADD.FTZ R141, -R177, R141 ;  /* 0x0000008db18d7221 */ /* 0x000fe20000010100 */
[----:B------:R-:W-:Y:S01]  /*1300*/  SHF.L.U32 R175, R134, 0x10, RZ ;  /* 0x0000001086af7819 */ /* 0x000fe200000006ff */
[----:B------:R-:W-:Y:S01]  /*1310*/  FMUL.FTZ R129, R90, R133 ;  /* 0x000000855a817220 */ /* 0x000fe20000410000 */
[----:B------:R-:W-:Y:S01]  /*1320*/  FADD.FTZ R59, R59, R128 ;  /* 0x000000803b3b7221 */ /* 0x000fe20000010000 */
[-C--:B------:R-:W-:Y:S01]  /*1330*/  FFMA.FTZ R167, R99, R128.reuse, R132 ;  /* 0x0000008063a77223 */ /* 0x080fe20000010084 */
[----:B------:R-:W-:Y:S01]  /*1340*/  FFMA.FTZ R75, R168, R128, R75 ;  /* 0x00000080a84b7223 */ /* 0x000fe2000001004b */
[----:B------:R-:W-:Y:S01]  /*1350*/  SHF.L.U32 R185, R135, 0x10, RZ ;  /* 0x0000001087b97819 */ /* 0x000fe200000006ff */
[----:B------:R-:W-:Y:S01]  /*1360*/  FMUL.FTZ R165, R146, R165 ;  /* 0x000000a592a57220 */ /* 0x000fe20000410000 */
[----:B------:R-:W-:Y:S01]  /*1370*/  SHF.L.U32 R128, R172, 0x10, RZ ;  /* 0x00000010ac807819 */ /* 0x000fe200000006ff */
[----:B------:R-:W-:Y:S01]  /*1380*/  FFMA.FTZ R170, R98, R171, R129 ;  /* 0x000000ab62aa7223 */ /* 0x000fe20000010081 */
[----:B------:R-:W-:Y:S01]  /*1390*/  FMUL.FTZ R172, R146, R141 ;  /* 0x0000008d92ac7220 */ /* 0x000fe20000410000 */
[----:B------:R-:W-:Y:S01]  /*13a0*/  FMUL.FTZ R132, R85, R130 ;  /* 0x0000008255847220 */ /* 0x000fe20000410000 */
[----:B------:R-:W-:Y:S01]  /*13b0*/  FFMA.FTZ R164, R96, R169, R131 ;  /* 0x000000a960a47223 */ /* 0x000fe20000010083 */
[----:B------:R-:W-:Y:S01]  /*13c0*/  FMUL.FTZ R129, R84, R175 ;  /* 0x000000af54817220 */ /* 0x000fe20000410000 */
[----:B------:R-:W-:Y:S01]  /*13d0*/  FADD.FTZ R58, R58, R171 ;  /* 0x000000ab3a3a7221 */ /* 0x000fe20000010000 */
[----:B------:R-:W-:Y:S01]  /*13e0*/  FFMA.FTZ R74, R165, R171, R74 ;  /* 0x000000aba54a7223 */ /* 0x000fe2000001004a */
[----:B------:R-:W-:Y:S01]  /*13f0*/  FADD.FTZ R53, R53, R128 ;  /* 0x0000008035357221 */ /* 0x000fe20000010000 */
[-C--:B------:R-:W-:Y:S01]  /*1400*/  FFMA.FTZ R171, R93, R128.reuse, R132 ;  /* 0x000000805dab7223 */ /* 0x080fe20000010084 */
[----:B------:R-:W-:Y:S01]  /*1410*/  FFMA.FTZ R69, R172, R128, R69 ;  /* 0x00000080ac457223 */ /* 0x000fe20000010045 */
[----:B------:R-:W-:Y:S01]  /*1420*/  FMUL.FTZ R131, R86, R185 ;  /* 0x000000b956837220 */ /* 0x000fe20000410000 */
[----:B------:R-:W-:Y:S01]  /*1430*/  FFMA.FTZ R174, R92, R173, R129 ;  /* 0x000000ad5cae7223 */ /* 0x000fe20000010081 */
[----:B------:R-:W-:Y:S01]  /*1440*/  FADD.FTZ R128, R179, R164 ;  /* 0x000000a4b3807221 */ /* 0x000fe20000010000 */
[----:B------:R-:W-:Y:S01]  /*1450*/  FFMA.FTZ R129, R161, R164, R180 ;  /* 0x000000a4a1817223 */ /* 0x000fe200000100b4 */
[----:B------:R-:W-:Y:S01]  /*1460*/  FFMA.FTZ R176, R94, R183, R131 ;  /* 0x000000b75eb07223 */ /* 0x000fe20000010083 */
[----:B------:R-:W-:Y:S01]  /*1470*/  PRMT R134, R135, 0x7632, R134 ;  /* 0x0000763287867816 */ /* 0x000fe20000000086 */
[----:B------:R-:W-:Y:S01]  /*1480*/  FADD.FTZ R131, R128, R163 ;  /* 0x000000a380837221 */ /* 0x000fe20000010000 */
[----:B------:R-:W-:Y:S01]  /*1490*/  FFMA.FTZ R128, R166, R163, R129 ;  /* 0x000000a3a6807223 */ /* 0x000fe20000010081 */
[----:B------:R-:W-:Y:S01]  /*14a0*/  FADD.FTZ R21, R21, R130 ;  /* 0x0000008215157221 */ /* 0x000fe20000010000 */
[----:B------:R-:W-:Y:S01]  /*14b0*/  FFMA.FTZ R37, R172, R130, R37 ;  /* 0x00000082ac257223 */ /* 0x000fe20000010025 */
[----:B------:R-:W-:Y:S01]  /*14c0*/  FADD.FTZ R135, -R177, R140 ;  /* 0x0000008cb1877221 */ /* 0x000fe20000010100 */
[----:B------:R-:W-:Y:S01]  /*14d0*/  FADD.FTZ R130, R131, R170 ;  /* 0x000000aa83827221 */ /* 0x000fe20000010000 */
[----:B------:R-:W-:Y:S01]  /*14e0*/  FFMA.FTZ R129, R165, R170, R128 ;  /* 0x000000aaa5817223 */ /* 0x000fe20000010080 */
[----:B------:R-:W-:Y:S01]  /*14f0*/  FFMA.FTZ R72, R161, R169, R72 ;  /* 0x000000a9a1487223 */ /* 0x000fe20000010048 */
[----:B------:R-:W-:Y:S01]  /*1500*/  FMUL.FTZ R169, R146, R135 ;  /* 0x0000008792a97220 */ /* 0x000fe20000410000 */
[----:B------:R-:W-:Y:S01]  /*1510*/  FADD.FTZ R131, R130, R167 ;  /* 0x000000a782837221 */ /* 0x000fe20000010000 */
[----:B------:R-:W-:Y:S01]  /*1520*/  FFMA.FTZ R128, R168, R167, R129 ;  /* 0x000000a7a8807223 */ /* 0x000fe20000010081 */
[----:B------:R-:W-:Y:S01]  /*1530*/  SHF.L.U32 R134, R134, 0x10, RZ ;  /* 0x0000001086867819 */ /* 0x000fe200000006ff */
[----:B------:R-:W-:Y:S01]  /*1540*/  FADD.FTZ R181, -R177, R142 ;  /* 0x0000008eb1b57221 */ /* 0x000fe20000010100 */
[----:B------:R-:W-:Y:S01]  /*1550*/  FADD.FTZ R130, R131, R174 ;  /* 0x000000ae83827221 */ /* 0x000fe20000010000 */
[C---:B------:R-:W-:Y:S01]  /*1560*/  FFMA.FTZ R129, R169.reuse, R174, R128 ;  /* 0x000000aea9817223 */ /* 0x040fe20000010080 */
[----:B------:R-:W-:Y:S01]  /*1570*/  FFMA.FTZ R68, R169, R173, R68 ;  /* 0x000000ada9447223 */ /* 0x000fe20000010044 */
        /* <DEDUP_REMOVED lines=24> */
.L_x_976:
[----:B------:R-:W-:Y:S05]  /*1700*/  BSYNC.RECONVERGENT B0 ;  /* 0x0000000000007941 */ /* 0x000fea0003800200 */
.L_x_975:
        /* <DEDUP_REMOVED lines=32> */
.L_x_978:
[----:B------:R-:W-:Y:S05]  /*1910*/  BSYNC.RECONVERGENT B0 ;  /* 0x0000000000007941 */ /* 0x000fea0003800200 */
.L_x_977:
        /* <DEDUP_REMOVED lines=83> */
.L_x_983:
        /* <DEDUP_REMOVED lines=33> */
.L_x_982:
        /* <DEDUP_REMOVED lines=32> */
.L_x_985:
        /* <DEDUP_REMOVED lines=33> */
.L_x_981:
        /* <DEDUP_REMOVED lines=14> */
[-CC-:B------:R-:W-:Y:S01]  /*2550*/  FFMA.FTZ R136, R156, R132.reuse, R133.reuse ;  /* 0x000000849c887223 */ /* 0x180fe20000010085 */
[----:B------:R-:W-:Y:S01]  /*2560*/  FADD.FTZ R130, R147, -R128 ;  /* 0x8000008093827221 */ /* 0x000fe20000010000 */
[-C--:B------:R-:W-:Y:S01]  /*2570*/  FFMA.FTZ R137, R157, R132.reuse, R133 ;  /* 0x000000849d897223 */ /* 0x080fe20000010085 */
[----:B------:R-:W-:Y:S01]  /*2580*/  FADD.FTZ R131, R154, -R131 ;  /* 0x800000839a837221 */ /* 0x000fe20000010000 */
[----:B------:R-:W-:Y:S01]  /*2590*/  FFMA.FTZ R138, R162, R132, R133 ;  /* 0x00000084a28a7223 */ /* 0x000fe20000010085 */
[----:B------:R-:W-:Y:S01]  /*25a0*/  FADD.FTZ R134, R151, -R134 ;  /* 0x8000008697867221 */ /* 0x000fe20000010000 */
[----:B------:R-:W-:Y:S01]  /*25b0*/  FADD.FTZ R135, R158, -R135 ;  /* 0x800000879e877221 */ /* 0x000fe20000010000 */
[C---:B-----5:R-:W-:Y:S01]  /*25c0*/  FFMA.FTZ R128, R146.reuse, R129, R16 ;  /* 0x0000008192807223 */ /* 0x060fe20000010010 */
[----:B------:R-:W-:Y:S01]  /*25d0*/  FADD.FTZ R136, R155, -R136 ;  /* 0x800000889b887221 */ /* 0x000fe20000010000 */
[----:B------:R-:W-:Y:S01]  /*25e0*/  FFMA.FTZ R129, R146, R130, R17 ;  /* 0x0000008292817223 */ /* 0x000fe20000010011 */
        /* <DEDUP_REMOVED lines=13> */
.L_x_987:
        /* <DEDUP_REMOVED lines=33> */
.L_x_986:
        /* <DEDUP_REMOVED lines=32> */
.L_x_988:
        /* <DEDUP_REMOVED lines=32> */
.L_x_984:
        /* <DEDUP_REMOVED lines=15> */
.L_x_980:
[----:B------:R-:W-:Y:S05]  /*2dc0*/  BSYNC.RECONVERGENT B0 ;  /* 0x0000000000007941 */ /* 0x000fea0003800200 */
.L_x_979:
        /* <DEDUP_REMOVED lines=46> */
.L_x_993:
        /* <DEDUP_REMOVED lines=29> */
.L_x_992:
        /* <DEDUP_REMOVED lines=37> */
.L_x_995:
        /* <DEDUP_REMOVED lines=29> */
.L_x_991:
        /* <DEDUP_REMOVED lines=41> */
.L_x_997:
        /* <DEDUP_REMOVED lines=29> */
.L_x_996:
        /* <DEDUP_REMOVED lines=37> */
.L_x_998:
        /* <DEDUP_REMOVED lines=28> */
.L_x_994:
        /* <DEDUP_REMOVED lines=10> */
.L_x_990:
[----:B------:R-:W-:Y:S05]  /*3fb0*/  BSYNC.RECONVERGENT B0 ;  /* 0x0000000000007941 */ /* 0x000fea0003800200 */
.L_x_989:
[----:B------:R-:W-:Y:S01]  /*3fc0*/  UPLOP3.LUT UP1, UPT, UPT, UPT, UP1, 0x40, 0x4 ;  /* 0x000000000004789c */ /* 0x000fe20003f2e810 */
[----:B------:R-:W-:Y:S10]  /*3fd0*/  @!P2 BRA `(.L_x_999) ;  /* 0xffffffc400b0a947 */ /* 0x000ff4000383ffff */
.L_x_972:
        /* <DEDUP_REMOVED lines=22> */
.L_x_1001:
[----:B------:R-:W-:Y:S05]  /*4140*/  BSYNC.RECONVERGENT B0 ;  /* 0x0000000000007941 */ /* 0x000fea0003800200 */
.L_x_1000:
        /* <DEDUP_REMOVED lines=18> */
.L_x_1002:
        /* <DEDUP_REMOVED lines=9> */
.L_x_2828:


//--------------------- .text._ZN10layer_norm31ln_parallel_residual_bwd_kernelINS_13Kernel_traitsIf13__nv_bfloat16fS2_fjLj4096ELj1ELj1ELj8ELj16ENS_18Kernel_traits_baseILj4096EfS2_fS2_fjLj256EEEEELb0ELb0ELb1EEEvNS_9BwdParamsE --------------------------
	.section	.text._ZN10layer_norm31ln_parallel_residual_bwd_kernelINS_13Kernel_traitsIf13__nv_bfloat16fS2_fjLj4096ELj1ELj1ELj8ELj16ENS_18Kernel_traits_baseILj4096EfS2_fS2_fjLj256EEEEELb0ELb0ELb1EEEvNS_9BwdParamsE,"ax",@progbits
	.align	128
        .global         _ZN10layer_norm31ln_parallel_residual_bwd_kernelINS_13Kernel_traitsIf13__nv_bfloat16fS2_fjLj4096ELj1ELj1ELj8ELj16ENS_18Kernel_traits_baseILj4096EfS2_fS2_fjLj256EEEEELb0ELb0ELb1EEEvNS_9BwdParamsE
        .type           _ZN10layer_norm31ln_parallel_residual_bwd_kernelINS_13Kernel_traitsIf13__nv_bfloat16fS2_fjLj4096ELj1ELj1ELj8ELj16ENS_18Kernel_traits_baseILj4096EfS2_fS2_fjLj256EEEEELb0ELb0ELb1EEEvNS_9BwdParamsE,@function
        .size           _ZN10layer_norm31ln_parallel_residual_bwd_kernelINS_13Kernel_traitsIf13__nv_bfloat16fS2_fjLj4096ELj1ELj1ELj8ELj16ENS_18Kernel_traits_baseILj4096EfS2_fS2_fjLj256EEEEELb0ELb0ELb1EEEvNS_9BwdParamsE,(.L_x_2829 - _ZN10layer_norm31ln_parallel_residual_bwd_kernelINS_13Kernel_traitsIf13__nv_bfloat16fS2_fjLj4096ELj1ELj1ELj8ELj16ENS_18Kernel_traits_baseILj4096EfS2_fS2_fjLj256EEEEELb0ELb0ELb1EEEvNS_9BwdParamsE)
        .other          _ZN10layer_norm31ln_parallel_residual_bwd_kernelINS_13Kernel_traitsIf13__nv_bfloat16fS2_fjLj4096ELj1ELj1ELj8ELj16ENS_18Kernel_traits_baseILj4096EfS2_fS2_fjLj256EEEEELb0ELb0ELb1EEEvNS_9BwdParamsE,@"STO_CUDA_ENTRY STV_DEFAULT"
_ZN10layer_norm31ln_parallel_residual_bwd_kernelINS_13Kernel_traitsIf13__nv_bfloat16fS2_fjLj4096ELj1ELj1ELj8ELj16ENS_18Kernel_traits_baseILj4096EfS2_fS2_fjLj256EEEEELb0ELb0ELb1EEEvNS_9BwdParamsE:
.text._ZN10layer_norm31ln_parallel_residual_bwd_kernelINS_13Kernel_traitsIf13__nv_bfloat16fS2_fjLj4096ELj1ELj1ELj8ELj16ENS_18Kernel_traits_baseILj4096EfS2_fS2_fjLj256EEEEELb0ELb0ELb1EEEvNS_9BwdParamsE:
        /* <DEDUP_REMOVED lines=79> */
[----:B------:R-:W-:Y:S01]  /*04f0*/  CS2R R98, SRZ ;  /* 0x0000000000627805 */ /* 0x000fe2000001ff00 */
[----:B------:R-:W-:Y:S01]  /*0500*/  UPLOP3.LUT UP1, UPT, UPT, UPT, UPT, 0x40, 0x4 ;  /* 0x000000000004789c */ /* 0x000fe20003f2e870 */
[----:B------:R0:W5:Y:S01]  /*0510*/  LDG.E.128 R12, desc[UR12][R36.64+0x10] ;  /* 0x0000100c240c7981 */ /* 0x000162000c1e1d00 */
[----:B------:R-:W1:Y:S03]  /*0520*/  LDCU UR16, c[0x0][0x388] ;  /* 0x00007100ff1077ac */ /* 0x000e660008000800 */
[----:B------:R0:W5:Y:S01]  /*0530*/  LDG.E.128 R8, desc[UR12][R36.64+0x2000] ;  /* 0x0020000c24087981 */ /* 0x000162000c1e1d00 */
[----:B------:R-:W2:Y:S03]  /*0540*/  LDCU.U8 UR11, c[0x0][0x410] ;  /* 0x00008200ff0b77ac */ /* 0x000ea60008000000 */
[----:B------:R0:W5:Y:S01]  /*0550*/  LDG.E.128 R4, desc[UR12][R36.64+0x2010] ;  /* 0x0020100c24047981 */ /* 0x000162000c1e1d00 */
[----:B------:R-:W-:-:S02]  /*0560*/  CS2R R96, SRZ ;  /* 0x0000000000607805 */ /* 0x000fc4000001ff00 */
[----:B------:R-:W-:Y:S01]  /*0570*/  MOV R161, RZ ;  /* 0x000000ff00a17202 */ /* 0x000fe20000000f00 */
[----:B------:R-:W3:Y:S01]  /*0580*/  LDCU UR17, c[0x0][0x400] ;  /* 0x00008000ff1177ac */ /* 0x000ee20008000800 */
[----:B------:R-:W4:Y:S01]  /*0590*/  LDCU.64 UR6, c[0x0][0x470] ;  /* 0x00008e00ff0677ac */ /* 0x000f220008000a00 */
[----:B------:R-:W0:Y:S01]  /*05a0*/  LDCU.64 UR8, c[0x0][0x478] ;  /* 0x00008f00ff0877ac */ /* 0x000e220008000a00 */
[----:B------:R-:W0:Y:S03]  /*05b0*/  LDCU.64 UR14, c[0x0][0x438] ;  /* 0x00008700ff0e77ac */ /* 0x000e260008000a00 */
.L_x_1022:
        /* <DEDUP_REMOVED lines=11> */
[C---:B------:R-:W-:Y:S01]  /*0670*/  IADD3 R159, PT, PT, R162.reuse, 0x100, RZ ;  /* 0x00000100a29f7810 */ /* 0x040fe20007ffe0ff */
[----:B------:R0:W4:Y:S04]  /*0680*/  LDG.E R0, desc[UR12][R2.64] ;  /* 0x0000000c02007981 */ /* 0x000128000c1e1900 */
[----:B------:R-:W4:Y:S01]  /*0690*/  LDG.E.128 R72, desc[UR12][R72.64] ;  /* 0x0000000c48487981 */ /* 0x000f22000c1e1d00 */
[----:B--2---:R-:W-:-:S04]  /*06a0*/  IMAD.WIDE.U32 R68, R162, 0x10, R84 ;  /* 0x00000010a2447825 */ /* 0x004fc800078e0054 */
[C---:B------:R-:W-:Y:S02]  /*06b0*/  IMAD.WIDE.U32 R84, R159.reuse, 0x10, R84 ;  /* 0x000000109f547825 */ /* 0x040fe400078e0054 */
[----:B------:R-:W2:Y:S02]  /*06c0*/  LDG.E.128 R68, desc[UR12][R68.64] ;  /* 0x0000000c44447981 */ /* 0x000ea4000c1e1d00 */
[--C-:B---3--:R-:W-:Y:S02]  /*06d0*/  IMAD.WIDE.U32 R164, R162, 0x20, R168.reuse ;  /* 0x00000020a2a47825 */ /* 0x108fe400078e00a8 */
[----:B------:R-:W3:Y:S02]  /*06e0*/  LDG.E.128 R84, desc[UR12][R84.64] ;  /* 0x0000000c54547981 */ /* 0x000ee4000c1e1d00 */
[----:B------:R-:W-:Y:S02]  /*06f0*/  IMAD.WIDE.U32 R168, R159, 0x20, R168 ;  /* 0x000000209fa87825 */ /* 0x000fe400078e00a8 */
[----:B------:R-:W3:Y:S02]  /*0700*/  LDG.E.128 R64, desc[UR12][R164.64] ;  /* 0x0000000ca4407981 */ /* 0x000ee4000c1e1d00 */
[----:B0-----:R-:W-:-:S02]  /*0710*/  IMAD.WIDE R2, R160, 0x4, R92 ;  /* 0x00000004a0027825 */ /* 0x001fc400078e025c */
[----:B------:R0:W3:Y:S04]  /*0720*/  LDG.E.128 R76, desc[UR12][R164.64+0x10] ;  /* 0x0000100ca44c7981 */ /* 0x0000e8000c1e1d00 */
[----:B------:R-:W3:Y:S01]  /*0730*/  LDG.E.128 R80, desc[UR12][R168.64] ;  /* 0x0000000ca8507981 */ /* 0x000ee2000c1e1d00 */
[----:B------:R-:W-:-:S03]  /*0740*/  IMAD.WIDE.U32 R88, R159, 0x10, R88 ;  /* 0x000000109f587825 */ /* 0x000fc600078e0058 */
[----:B------:R1:W3:Y:S04]  /*0750*/  LDG.E R163, desc[UR12][R2.64] ;  /* 0x0000000c02a37981 */ /* 0x0002e8000c1e1900 */
[----:B------:R1:W3:Y:S04]  /*0760*/  LDG.E.128 R92, desc[UR12][R168.64+0x10] ;  /* 0x0000100ca85c7981 */ /* 0x0002e8000c1e1d00 */
[----:B------:R-:W3:Y:S01]  /*0770*/  LDG.E.128 R88, desc[UR12][R88.64] ;  /* 0x0000000c58587981 */ /* 0x000ee2000c1e1d00 */
[----:B------:R-:W-:-:S04]  /*0780*/  ISETP.NE.U32.AND P1, PT, RZ, UR14, PT ;  /* 0x0000000eff007c0c */ /* 0x000fc8000bf25070 */
[----:B------:R-:W-:-:S13]  /*0790*/  ISETP.NE.AND.EX P1, PT, RZ, UR15, PT, P1 ;  /* 0x0000000fff007c0c */ /* 0x000fda000bf25310 */
[----:B0-----:R-:W0:Y:S08]  /*07a0*/  @P1 LDC.64 R164, c[0x0][0x438] ;  /* 0x00010e00ffa41b82 */ /* 0x001e300000000a00 */
[----:B------:R-:W1:Y:S01]  /*07b0*/  @P1 LDC.64 R166, c[0x0][0x438] ;  /* 0x00010e00ffa61b82 */ /* 0x000e620000000a00 */
[----:B------:R-:W-:Y:S01]  /*07c0*/  ISETP.NE.AND P2, PT, RZ, UR11, PT ;  /* 0x0000000bff007c0c */ /* 0x000fe2000bf45270 */
[----:B0-----:R-:W-:-:S05]  /*07d0*/  @P1 IMAD.WIDE.U32 R164, R162, 0x20, R164 ;  /* 0x00000020a2a41825 */ /* 0x001fca00078e00a4 */
[----:B-----5:R-:W5:Y:S01]  /*07e0*/  @P1 LDG.E.128 R36, desc[UR12][R164.64] ;  /* 0x0000000ca4241981 */ /* 0x020f62000c1e1d00 */
[----:B-1----:R-:W-:-:S03]  /*07f0*/  @P1 IMAD.WIDE.U32 R166, R159, 0x20, R166 ;  /* 0x000000209fa61825 */ /* 0x002fc600078e00a6 */
[----:B------:R-:W5:Y:S04]  /*0800*/  @P1 LDG.E.128 R40, desc[UR12][R164.64+0x10] ;  /* 0x0000100ca4281981 */ /* 0x000f68000c1e1d00 */
[----:B------:R-:W5:Y:S04]  /*0810*/  @P1 LDG.E.128 R44, desc[UR12][R166.64] ;  /* 0x0000000ca62c1981 */ /* 0x000f68000c1e1d00 */
[----:B------:R0:W5:Y:S01]  /*0820*/  @P1 LDG.E.128 R48, desc[UR12][R166.64+0x10] ;  /* 0x0000100ca6301981 */ /* 0x000162000c1e1d00 */
[----:B----4-:R-:W-:Y:S02]  /*0830*/  FSEL R177, R0, RZ, !P2 ;  /* 0x000000ff00b17208 */ /* 0x010fe40005000000 */
[----:B------:R-:W-:-:S02]  /*0840*/  PRMT R3, R72, 0x7632, R3 ;  /* 0x0000763248037816 */ /* 0x000fc40000000003 */
[----:B------:R-:W-:Y:S02]  /*0850*/  SHF.L.U32 R169, R72, 0x10, RZ ;  /* 0x0000001048a97819 */ /* 0x000fe400000006ff */
[C---:B0-----:R-:W-:Y:S02]  /*0860*/  PRMT R166, R74.reuse, 0x7632, R166 ;  /* 0x000076324aa67816 */ /* 0x041fe400000000a6 */
[C---:B--2---:R-:W-:Y:S02]  /*0870*/  PRMT R173, R71.reuse, 0x7632, R173 ;  /* 0x0000763247ad7816 */ /* 0x044fe400000000ad */
[----:B------:R-:W-:Y:S02]  /*0880*/  SHF.L.U32 R165, R71, 0x10, RZ ;  /* 0x0000001047a57819 */ /* 0x000fe400000006ff */
[----:B------:R-:W-:Y:S02]  /*0890*/  SHF.L.U32 R71, R74, 0x10, RZ ;  /* 0x000000104a477819 */ /* 0x000fe400000006ff */
[----:B------:R-:W-:Y:S01]  /*08a0*/  SHF.L.U32 R74, R3, 0x10, RZ ;  /* 0x00000010034a7819 */ /* 0x000fe200000006ff */
[C-C-:B---3--:R-:W-:Y:S01]  /*08b0*/  FADD.FTZ R0, -R177.reuse, R64.reuse ;  /* 0x00000040b1007221 */ /* 0x148fe20000010100 */
[C---:B------:R-:W-:Y:S01]  /*08c0*/  FADD.FTZ R168, -R177.reuse, R65 ;  /* 0x00000041b1a87221 */ /* 0x040fe20000010100 */
[C---:B------:R-:W-:Y:S01]  /*08d0*/  PRMT R64, R68.reuse, 0x7632, R64 ;  /* 0x0000763244407816 */ /* 0x040fe20000000040 */
[C---:B------:R-:W-:Y:S01]  /*08e0*/  FADD.FTZ R66, -R177.reuse, R66 ;  /* 0x00000042b1427221 */ /* 0x040fe20000010100 */
[----:B------:R-:W-:Y:S01]  /*08f0*/  FADD.FTZ R164, -R177, R76 ;  /* 0x0000004cb1a47221 */ /* 0x000fe20000010100 */
[----:B------:R-:W-:-:S02]  /*0900*/  SHF.L.U32 R65, R68, 0x10, RZ ;  /* 0x0000001044417819 */ /* 0x000fc400000006ff */
[----:B------:R-:W-:Y:S01]  /*0910*/  SHF.L.U32 R76, R173, 0x10, RZ ;  /* 0x00000010ad4c7819 */ /* 0x000fe200000006ff */
[----:B------:R-:W-:Y:S01]  /*0920*/  FMUL.FTZ R173, R16, R169 ;  /* 0x000000a910ad7220 */ /* 0x000fe20000410000 */
[----:B------:R-:W-:Y:S01]  /*0930*/  PRMT R68, R69, 0x7632, R68 ;  /* 0x0000763245447816 */ /* 0x000fe20000000044 */
[C---:B------:R-:W-:Y:S01]  /*0940*/  FADD.FTZ R174, -R177.reuse, R77 ;  /* 0x0000004db1ae7221 */ /* 0x040fe20000010100 */
[----:B------:R-:W-:Y:S01]  /*0950*/  PRMT R172, R70, 0x7632, R172 ;  /* 0x0000763246ac7816 */ /* 0x000fe200000000ac */
[--C-:B------:R-:W-:Y:S01]  /*0960*/  FADD.FTZ R178, -R177, R79.reuse ;  /* 0x0000004fb1b27221 */ /* 0x100fe20000010100 */
[----:B------:R-:W-:Y:S01]  /*0970*/  PRMT R72, R73, 0x7632, R72 ;  /* 0x0000763249487816 */ /* 0x000fe20000000048 */
[----:B------:R-:W-:Y:S01]  /*0980*/  FADD.FTZ R180, -R177, R80 ;  /* 0x00000050b1b47221 */ /* 0x000fe20000010100 */
[C---:B------:R-:W-:Y:S01]  /*0990*/  PRMT R79, R84.reuse, 0x7632, R79 ;  /* 0x00007632544f7816 */ /* 0x040fe2000000004f */
[----:B------:R-:W-:Y:S01]  /*09a0*/  FMUL.FTZ R80, R17, R74 ;  /* 0x0000004a11507220 */ /* 0x000fe20000410000 */
[----:B------:R-:W-:Y:S01]  /*09b0*/  SHF.L.U32 R77, R84, 0x10, RZ ;  /* 0x00000010544d7819 */ /* 0x000fe200000006ff */
[----:B------:R-:W-:Y:S01]  /*09c0*/  FMUL.FTZ R84, R163, R66 ;  /* 0x00000042a3547220 */ /* 0x000fe20000410000 */
[----:B------:R-:W-:-:S02]  /*09d0*/  PRMT R181, R85, 0x7632, R181 ;  /* 0x0000763255b57816 */ /* 0x000fc400000000b5 */
[----:B------:R-:W-:Y:S01]  /*09e0*/  SHF.L.U32 R64, R64, 0x10, RZ ;  /* 0x0000001040407819 */ /* 0x000fe200000006ff */
[----:B------:R-:W-:Y:S01]  /*09f0*/  FFMA.FTZ R173, R32, R65, R173 ;  /* 0x0000004120ad7223 */ /* 0x000fe200000100ad */
[----:B------:R-:W-:Y:S02]  /*0a00*/  SHF.L.U32 R73, R73, 0x10, RZ ;  /* 0x0000001049497819 */ /* 0x000fe400000006ff */
[----:B------:R-:W-:Y:S01]  /*0a10*/  PRMT R175, R75, 0x7632, R175 ;  /* 0x000076324baf7816 */ /* 0x000fe200000000af */
[----:B------:R-:W-:Y:S01]  /*0a20*/  FMUL.FTZ R0, R163, R0 ;  /* 0x00000000a3007220 */ /* 0x000fe20000410000 */
[----:B------:R-:W-:Y:S01]  /*0a30*/  SHF.L.U32 R66, R68, 0x10, RZ ;  /* 0x0000001044427819 */ /* 0x000fe200000006ff */
[C---:B------:R-:W-:Y:S01]  /*0a40*/  FADD.FTZ R170, -R177.reuse, R67 ;  /* 0x00000043b1aa7221 */ /* 0x040fe20000010100 */
[----:B------:R-:W-:Y:S01]  /*0a50*/  SHF.L.U32 R68, R172, 0x10, RZ ;  /* 0x00000010ac447819 */ /* 0x000fe200000006ff */
[----:B------:R-:W-:Y:S01]  /*0a60*/  FADD.FTZ R176, -R177, R78 ;  /* 0x0000004eb1b07221 */ /* 0x000fe20000010100 */
[----:B------:R-:W-:-:S02]  /*0a70*/  SHF.L.U32 R167, R75, 0x10, RZ ;  /* 0x000000104ba77819 */ /* 0x000fc400000006ff */
[----:B------:R-:W-:Y:S01]  /*0a80*/  SHF.L.U32 R172, R181, 0x10, RZ ;  /* 0x00000010b5ac7819 */ /* 0x000fe200000006ff */
[----:B------:R-:W-:Y:S01]  /*0a90*/  FFMA.FTZ R181, R33, R64, R80 ;  /* 0x0000004021b57223 */ /* 0x000fe20000010050 */
[----:B------:R-:W-:Y:S01]  /*0aa0*/  SHF.L.U32 R67, R69, 0x10, RZ ;  /* 0x0000001045437819 */ /* 0x000fe200000006ff */
[----:B------:R-:W-:Y:S01]  /*0ab0*/  FADD.FTZ R192, -R177, R82 ;  /* 0x00000052b1c07221 */ /* 0x000fe20000010100 */
[----:B------:R-:W-:Y:S01]  /*0ac0*/  SHF.L.U32 R75, R72, 0x10, RZ ;  /* 0x00000010484b7819 */ /* 0x000fe200000006ff */
[----:B------:R-:W-:Y:S01]  /*0ad0*/  FADD.FTZ R80, RZ, R173 ;  /* 0x000000adff507221 */ /* 0x000fe20000010000 */
[----:B------:R-:W-:Y:S01]  /*0ae0*/  SHF.L.U32 R78, R175, 0x10, RZ ;  /* 0x00000010af4e7819 */ /* 0x000fe200000006ff */
[----:B------:R-:W-:Y:S01]  /*0af0*/  FMUL.FTZ R175, R18, R73 ;  /* 0x0000004912af7220 */ /* 0x000fe20000410000 */
[----:B------:R-:W-:Y:S01]  /*0b00*/  FADD.FTZ R196, -R177, R92 ;  /* 0x0000005cb1c47221 */ /* 0x000fe20000010100 */
[C---:B------:R-:W-:Y:S01]  /*0b10*/  FMUL.FTZ R82, R163.reuse, R168 ;  /* 0x000000a8a3527220 */ /* 0x040fe20000410000 */
[----:B------:R-:W-:Y:S01]  /*0b20*/  FFMA.FTZ R3, R0, R173, RZ ;  /* 0x000000ad00037223 */ /* 0x000fe200000100ff */
[----:B------:R-:W-:Y:S01]  /*0b30*/  FMUL.FTZ R92, R163, R164 ;  /* 0x000000a4a35c7220 */ /* 0x000fe20000410000 */
[----:B------:R-:W-:Y:S01]  /*0b40*/  PRMT R183, R89, 0x7632, R183 ;  /* 0x0000763259b77816 */ /* 0x000fe200000000b7 */
[----:B------:R-:W-:Y:S01]  /*0b50*/  FMUL.FTZ R164, R163, R176 ;  /* 0x000000b0a3a47220 */ /* 0x000fe20000410000 */
[----:B------:R-:W-:Y:S01]  /*0b60*/  FFMA.FTZ R175, R34, R67, R175 ;  /* 0x0000004322af7223 */ /* 0x000fe200000100af */
[----:B------:R-:W-:Y:S01]  /*0b70*/  FMUL.FTZ R176, R19, R75 ;  /* 0x0000004b13b07220 */ /* 0x000fe20000410000 */
[----:B------:R-:W-:Y:S01]  /*0b80*/  FADD.FTZ R80, R181, R80 ;  /* 0x00000050b5507221 */ /* 0x000fe20000010000 */
[----:B------:R-:W-:Y:S01]  /*0b90*/  FADD.FTZ R188, -R177, R93 ;  /* 0x0000005db1bc7221 */ /* 0x000fe20000010100 */
[----:B------:R-:W-:Y:S01]  /*0ba0*/  FFMA.FTZ R3, R82, R181, R3 ;  /* 0x000000b552037223 */ /* 0x000fe20000010003 */
[----:B------:R-:W-:Y:S01]  /*0bb0*/  SHF.L.U32 R69, R70, 0x10, RZ ;  /* 0x0000001046457819 */ /* 0x000fe200000006ff */
[----:B------:R-:W-:Y:S01]  /*0bc0*/  FMUL.FTZ R93, R163, R180 ;  /* 0x000000b4a35d7220 */ /* 0x000fe20000410000 */
[C---:B------:R-:W-:Y:S01]  /*0bd0*/  FADD.FTZ R184, -R177.reuse, R81 ;  /* 0x00000051b1b87221 */ /* 0x040fe20000010100 */
[C---:B------:R-:W-:Y:S01]  /*0be0*/  FADD.FTZ R194, -R177.reuse, R83 ;  /* 0x00000053b1c27221 */ /* 0x040fe20000010100 */
[C---:B------:R-:W-:Y:S01]  /*0bf0*/  FADD.FTZ R70, -R177.reuse, R94 ;  /* 0x0000005eb1467221 */ /* 0x040fe20000010100 */
[----:B------:R-:W-:Y:S01]  /*0c00*/  FADD.FTZ R2, -R177, R95 ;  /* 0x0000005fb1027221 */ /* 0x000fe20000010100 */
[----:B------:R-:W-:Y:S01]  /*0c10*/  SHF.L.U32 R72, R166, 0x10, RZ ;  /* 0x00000010a6487819 */ /* 0x000fe200000006ff */
[----:B------:R-:W-:Y:S01]  /*0c20*/  FMUL.FTZ R177, R12, R71 ;  /* 0x000000470cb17220 */ /* 0x000fe20000410000 */
[----:B------:R-:W-:Y:S01]  /*0c30*/  SHF.L.U32 R180, R183, 0x10, RZ ;  /* 0x00000010b7b47819 */ /* 0x000fe200000006ff */
[----:B------:R-:W-:Y:S01]  /*0c40*/  FFMA.FTZ R183, R35, R66, R176 ;  /* 0x0000004223b77223 */ /* 0x000fe200000100b0 */
[C---:B------:R-:W-:Y:S01]  /*0c50*/  PRMT R185, R86.reuse, 0x7632, R185 ;  /* 0x0000763256b97816 */ /* 0x040fe200000000b9 */
[----:B------:R-:W-:Y:S01]  /*0c60*/  FADD.FTZ R80, R175, R80 ;  /* 0x00000050af507221 */ /* 0x000fe20000010000 */
[----:B------:R-:W-:Y:S01]  /*0c70*/  SHF.L.U32 R81, R86, 0x10, RZ ;  /* 0x0000001056517819 */ /* 0x000fe200000006ff */
[----:B------:R-:W-:Y:S01]  /*0c80*/  FMUL.FTZ R86, R163, R170 ;  /* 0x000000aaa3567220 */ /* 0x000fe20000410000 */
[----:B------:R-:W-:Y:S01]  /*0c90*/  FFMA.FTZ R3, R84, R175, R3 ;  /* 0x000000af54037223 */ /* 0x000fe20000010003 */
[----:B------:R-:W-:Y:S01]  /*0ca0*/  PRMT R189, R87, 0x7632, R189 ;  /* 0x0000763257bd7816 */ /* 0x000fe200000000bd */
[----:B------:R-:W-:Y:S01]  /*0cb0*/  FFMA.FTZ R177, R28, R69, R177 ;  /* 0x000000451cb17223 */ /* 0x000fe200000100b1 */
[----:B------:R-:W-:Y:S01]  /*0cc0*/  FMUL.FTZ R186, R13, R72 ;  /* 0x000000480dba7220 */ /* 0x000fe20000410000 */
[----:B------:R-:W-:Y:S01]  /*0cd0*/  SHF.L.U32 R168, R79, 0x10, RZ ;  /* 0x000000104fa87819 */ /* 0x000fe200000006ff */
[----:B------:R-:W-:Y:S01]  /*0ce0*/  FADD.FTZ R80, R183, R80 ;  /* 0x00000050b7507221 */ /* 0x000fe20000010000 */
[----:B------:R-:W-:Y:S01]  /*0cf0*/  FFMA.FTZ R79, R86, R183, R3 ;  /* 0x000000b7564f7223 */ /* 0x000fe20000010003 */
        /* <DEDUP_REMOVED lines=8> */
[----:B------:R-:W-:Y:S01]  /*0d80*/  PRMT R182, R88, 0x7632, R182 ;  /* 0x0000763258b67816 */ /* 0x000fe200000000b6 */
[----:B------:R-:W-:Y:S01]  /*0d90*/  FMUL.FTZ R190, R15, R78 ;  /* 0x0000004e0fbe7220 */ /* 0x000fe20000410000 */
        /* <DEDUP_REMOVED lines=12> */
[----:B------:R-:W-:Y:S01]  /*0e60*/  PRMT R191, R91, 0x7632, R191 ;  /* 0x000076325bbf7816 */ /* 0x000fe200000000bf */
[----:B------:R-:W-:Y:S01]  /*0e70*/  FADD.FTZ R3, R193, R80 ;  /* 0x00000050c1037221 */ /* 0x000fe20000010000 */
[----:B------:R-:W-:Y:S01]  /*0e80*/  FFMA.FTZ R186, R166, R193, R79 ;  /* 0x000000c1a6ba7223 */ /* 0x000fe2000001004f */
[----:B------:R-:W-:Y:S01]  /*0e90*/  FMUL.FTZ R88, R163, R184 ;  /* 0x000000b8a3587220 */ /* 0x000fe20000410000 */
[----:B------:R-:W-:Y:S01]  /*0ea0*/  SHF.L.U32 R85, R85, 0x10, RZ ;  /* 0x0000001055557819 */ /* 0x000fe200000006ff */
[----:B------:R-:W-:Y:S01]  /*0eb0*/  FADD.FTZ R80, R176, R3 ;  /* 0x00000003b0507221 */ /* 0x000fe20000010000 */
[----:B------:R-:W-:Y:S01]  /*0ec0*/  SHF.L.U32 R182, R187, 0x10, RZ ;  /* 0x00000010bbb67819 */ /* 0x000fe200000006ff */
[----:B------:R-:W-:Y:S01]  /*0ed0*/  FFMA.FTZ R187, R25, R168, R190 ;  /* 0x000000a819bb7223 */ /* 0x000fe200000100be */
[----:B------:R-:W-:Y:S01]  /*0ee0*/  SHF.L.U32 R184, R191, 0x10, RZ ;  /* 0x00000010bfb87819 */ /* 0x000fe200000006ff */
        /* <DEDUP_REMOVED lines=8> */
[----:B------:R-:W-:Y:S01]  /*0f70*/  FMUL.FTZ R195, R4, R89 ;  /* 0x0000005904c37220 */ /* 0x000fe20000410000 */
[----:B------:R-:W-:Y:S01]  /*0f80*/  FFMA.FTZ R191, R27, R172, R190 ;  /* 0x000000ac1bbf7223 */ /* 0x000fe200000100be */
[----:B------:R-:W-:Y:S01]  /*0f90*/  FADD.FTZ R192, R79, R186 ;  /* 0x000000ba4fc07221 */ /* 0x000fe20000010000 */
[----:B------:R-:W-:Y:S01]  /*0fa0*/  FMUL.FTZ R90, R163, R194 ;  /* 0x000000c2a35a7220 */ /* 0x000fe20000410000 */
[----:B------:R-:W-:Y:S01]  /*0fb0*/  FFMA.FTZ R3, R95, R186, R80 ;  /* 0x000000ba5f037223 */ /* 0x000fe20000010050 */
[----:B------:R-:W-:Y:S01]  /*0fc0*/  SHF.L.U32 R170, R185, 0x10, RZ ;  /* 0x00000010b9aa7819 */ /* 0x000fe200000006ff */
[----:B------:R-:W-:Y:S01]  /*0fd0*/  FFMA.FTZ R190, R20, R81, R195 ;  /* 0x0000005114be7223 */ /* 0x000fe200000100c3 */
[----:B------:R-:W-:Y:S01]  /*0fe0*/  SHF.L.U32 R91, R91, 0x10, RZ ;  /* 0x000000105b5b7819 */ /* 0x000fe200000006ff */
[----:B------:R-:W-:Y:S01]  /*0ff0*/  FMUL.FTZ R194, R5, R182 ;  /* 0x000000b605c27220 */ /* 0x000fe20000410000 */
[----:B------:R-:W-:Y:S01]  /*1000*/  FADD.FTZ R79, R192, R191 ;  /* 0x000000bfc04f7221 */ /* 0x000fe20000010000 */
[C---:B------:R-:W-:Y:S01]  /*1010*/  FMUL.FTZ R185, R163.reuse, R196 ;  /* 0x000000c4a3b97220 */ /* 0x040fe20000410000 */
[----:B------:R-:W-:Y:S01]  /*1020*/  FFMA.FTZ R80, R90, R191, R3 ;  /* 0x000000bf5a507223 */ /* 0x000fe20000010003 */
[----:B------:R-:W-:Y:S01]  /*1030*/  FMUL.FTZ R195, R163, R70 ;  /* 0x00000046a3c37220 */ /* 0x000fe20000410000 */
[----:B------:R-:W-:Y:S01]  /*1040*/  SHF.L.U32 R87, R87, 0x10, RZ ;  /* 0x0000001057577819 */ /* 0x000fe200000006ff */
[----:B------:R-:W-:Y:S01]  /*1050*/  FFMA.FTZ R197, R21, R170, R194 ;  /* 0x000000aa15c57223 */ /* 0x000fe200000100c2 */
[----:B------:R-:W-:Y:S01]  /*1060*/  FADD.FTZ R70, R79, R190 ;  /* 0x000000be4f467221 */ /* 0x000fe20000010000 */
[----:B------:R-:W-:Y:S01]  /*1070*/  FMUL.FTZ R199, R6, R91 ;  /* 0x0000005b06c77220 */ /* 0x000fe20000410000 */
[----:B------:R-:W-:Y:S01]  /*1080*/  FMUL.FTZ R188, R163, R188 ;  /* 0x000000bca3bc7220 */ /* 0x000fe20000410000 */
[----:B------:R-:W-:Y:S01]  /*1090*/  FFMA.FTZ R3, R185, R190, R80 ;  /* 0x000000beb9037223 */ /* 0x000fe20000010050 */
[----:B------:R-:W-:Y:S01]  /*10a0*/  FADD.FTZ R79, R70, R197 ;  /* 0x000000c5464f7221 */ /* 0x000fe20000010000 */
[----:B------:R-:W-:Y:S01]  /*10b0*/  FFMA.FTZ R192, R22, R87, R199 ;  /* 0x0000005716c07223 */ /* 0x000fe200000100c7 */
[----:B------:R-:W-:Y:S01]  /*10c0*/  FMUL.FTZ R80, R7, R184 ;  /* 0x000000b807507220 */ /* 0x000fe20000410000 */
[----:B------:R-:W-:Y:S01]  /*10d0*/  FFMA.FTZ R70, R188, R197, R3 ;  /* 0x000000c5bc467223 */ /* 0x000fe20000010003 */
[----:B------:R-:W-:Y:S01]  /*10e0*/  FMUL.FTZ R194, R163, R2 ;  /* 0x00000002a3c27220 */ /* 0x000fe20000410000 */
[----:B------:R-:W-:Y:S01]  /*10f0*/  FADD.FTZ R2, R79, R192 ;  /* 0x000000c04f027221 */ /* 0x000fe20000010000 */
[----:B------:R-:W-:Y:S01]  /*1100*/  FFMA.FTZ R199, R23, R174, R80 ;  /* 0x000000ae17c77223 */ /* 0x000fe20000010050 */
        /* <DEDUP_REMOVED lines=35> */
.L_x_1005:
[----:B------:R-:W-:Y:S05]  /*1340*/  BSYNC.RECONVERGENT B0 ;  /* 0x0000000000007941 */ /* 0x000fea0003800200 */
.L_x_1004:
[----:B------:R-:W1:Y:S08]  /*1350*/  S2UR UR5, SR_CgaCtaId ;  /* 0x00000000000579c3 */ /* 0x000e700000008800 */
[----:B------:R-:W-:Y:S01]  /*1360*/  BAR.SYNC.DEFER_BLOCKING 0x0 ;  /* 0x0000000000007b1d */ /* 0x000fe20000010000 */
[----:B------:R-:W-:Y:S01]  /*1370*/  FADD.FTZ R158, R65, R158 ;  /* 0x0000009e419e7221 */ /* 0x000fe20000010000 */
[----:B------:R-:W-:Y:S01]  /*1380*/  FFMA.FTZ R161, R0, R65, R161 ;  /* 0x0000004100a17223 */ /* 0x000fe200000100a1 */
[----:B------:R-:W-:Y:S01]  /*1390*/  FFMA.FTZ R155, R82, R64, R155 ;  /* 0x00000040529b7223 */ /* 0x000fe2000001009b */
[----:B------:R-:W-:Y:S01]  /*13a0*/  FADD.FTZ R154, R64, R154 ;  /* 0x0000009a409a7221 */ /* 0x000fe20000010000 */
        /* <DEDUP_REMOVED lines=35> */
[----:B------:R-:W-:Y:S01]  /*15e0*/  FADD.FTZ R156, R169, R156 ;  /* 0x0000009ca99c7221 */ /* 0x000fe20000010000 */
[----:B------:R-:W-:Y:S01]  /*15f0*/  @!UP1 UIADD3 UR5, UPT, UPT, UR4, 0x4020, URZ ;  /* 0x0000402004059890 */ /* 0x000fe2000fffe0ff */
[----:B------:R-:W2:Y:S01]  /*1600*/  LDS.128 R68, [UR10] ;  /* 0x0000000aff447984 */ /* 0x000ea20008000c00 */
[----:B------:R-:W-:Y:S01]  /*1610*/  UIADD3 UR10, UPT, UPT, UR4, 0x4070, URZ ;  /* 0x00004070040a7890 */ /* 0x000fe2000fffe0ff */
[----:B------:R-:W-:Y:S01]  /*1620*/  FFMA.FTZ R157, R0, R169, R157 ;  /* 0x000000a9009d7223 */ /* 0x000fe2000001009d */
[----:B------:R-:W-:Y:S01]  /*1630*/  @!UP1 UIADD3 UR10, UPT, UPT, UR4, 0x4030, URZ ;  /* 0x00004030040a9890 */ /* 0x000fe2000fffe0ff */
[----:B------:R-:W-:Y:S01]  /*1640*/  FADD.FTZ R134, R165, R134 ;  /* 0x00000086a5867221 */ /* 0x000fe20000010000 */
[----:B------:R-:W-:Y:S01]  /*1650*/  UISETP.NE.U32.AND UP0, UPT, UR14, URZ, UPT ;  /* 0x000000ff0e00728c */ /* 0x000fe2000bf05070 */
[C---:B------:R-:W-:Y:S01]  /*1660*/  FFMA.FTZ R135, R164.reuse, R165, R135 ;  /* 0x000000a5a4877223 */ /* 0x040fe20000010087 */
[----:B------:R-:W-:Y:S01]  /*1670*/  FADD.FTZ R132, R167, R132 ;  /* 0x00000084a7847221 */ /* 0x000fe20000010000 */
[----:B------:R-:W3:Y:S01]  /*1680*/  LDS.128 R72, [UR5] ;  /* 0x00000005ff487984 */ /* 0x000ee20008000c00 */
[----:B------:R-:W-:Y:S01]  /*1690*/  UISETP.NE.AND.EX UP0, UPT, UR15, URZ, UPT, UP0 ;  /* 0x000000ff0f00728c */ /* 0x000fe2000bf05300 */
[----:B------:R-:W-:Y:S01]  /*16a0*/  FFMA.FTZ R133, R164, R167, R133 ;  /* 0x000000a7a4857223 */ /* 0x000fe20000010085 */
[----:B------:R-:W-:Y:S01]  /*16b0*/  FFMA.FTZ R97, R88, R168, R97 ;  /* 0x000000a858617223 */ /* 0x000fe20000010061 */
[----:B------:R-:W4:Y:S01]  /*16c0*/  LDS.128 R76, [UR10] ;  /* 0x0000000aff4c7984 */ /* 0x000f220008000c00 */
[----:B------:R-:W-:Y:S01]  /*16d0*/  FADD.FTZ R105, R168, R105 ;  /* 0x00000069a8697221 */ /* 0x000fe20000010000 */
[----:B------:R-:W-:Y:S01]  /*16e0*/  FADD.FTZ R106, R85, R106 ;  /* 0x0000006a556a7221 */ /* 0x000fe20000010000 */
[----:B------:R-:W-:Y:S01]  /*16f0*/  FFMA.FTZ R98, R95, R85, R98 ;  /* 0x000000555f627223 */ /* 0x000fe20000010062 */
[----:B------:R-:W-:Y:S01]  /*1700*/  FFMA.FTZ R99, R90, R172, R99 ;  /* 0x000000ac5a637223 */ /* 0x000fe20000010063 */
[----:B------:R-:W-:Y:S01]  /*1710*/  FADD.FTZ R107, R172, R107 ;  /* 0x0000006bac6b7221 */ /* 0x000fe20000010000 */
        /* <DEDUP_REMOVED lines=81> */
.L_x_1008:
        /* <DEDUP_REMOVED lines=33> */
.L_x_1007:
        /* <DEDUP_REMOVED lines=32> */
.L_x_1010:
        /* <DEDUP_REMOVED lines=33> */
.L_x_1006:
        /* <DEDUP_REMOVED lines=37> */
.L_x_1012:
        /* <DEDUP_REMOVED lines=33> */
.L_x_1011:
        /* <DEDUP_REMOVED lines=32> */
.L_x_1013:
        /* <DEDUP_REMOVED lines=32> */
.L_x_1009:
        /* <DEDUP_REMOVED lines=50> */
.L_x_1016:
        /* <DEDUP_REMOVED lines=29> */
.L_x_1015:
        /* <DEDUP_REMOVED lines=34> */
.L_x_1018:
        /* <DEDUP_REMOVED lines=29> */
.L_x_1014:
        /* <DEDUP_REMOVED lines=35> */
.L_x_1020:
        /* <DEDUP_REMOVED lines=29> */
.L_x_1019:
        /* <DEDUP_REMOVED lines=34> */
.L_x_1021:
        /* <DEDUP_REMOVED lines=28> */
.L_x_1017:
        /* <DEDUP_REMOVED lines=42> */
.L_x_1003:
[----:B------:R-:W1:Y:S08]  /*3e10*/  S2UR UR4, SR_CTAID.X ;  /* 0x00000000000479c3 */ /* 0x000e700000002500 */
[----:B-----5:R-:W1:Y:S08]  /*3e20*/  LDC R39, c[0x0][0x388] ;  /* 0x0000e200ff277b82 */ /* 0x020e700000000800 */
[----:B0-----:R-:W0:Y:S08]  /*3e30*/  LDC.64 R2, c[0x0][0x440] ;  /* 0x00011000ff027b82 */ /* 0x001e300000000a00 */
[----:B------:R-:W2:Y:S08]  /*3e40*/  LDC.64 R32, c[0x0][0x448] ;  /* 0x00011200ff207b82 */ /* 0x000eb00000000a00 */
[----:B------:R-:W3:Y:S01]  /*3e50*/  LDC.64 R34, c[0x0][0x450] ;  /* 0x00011400ff227b82 */ /* 0x000ee20000000a00 */
[----:B-1----:R-:W-:-:S05]  /*3e60*/  IMAD R39, R39, UR4, RZ ;  /* 0x0000000427277c24 */ /* 0x002fca000f8e02ff */
[----:B------:R-:W-:Y:S02]  /*3e70*/  LEA.HI R39, R39, R80, RZ, 0x1d ;  /* 0x0000005027277211 */ /* 0x000fe400078fe8ff */
[----:B------:R-:W1:Y:S03]  /*3e80*/  LDC.64 R36, c[0x0][0x458] ;  /* 0x00011600ff247b82 */ /* 0x000e660000000a00 */
[----:B0-----:R-:W-:-:S04]  /*3e90*/  IMAD.WIDE.U32 R2, R39, 0x20, R2 ;  /* 0x0000002027027825 */ /* 0x001fc800078e0002 */
[C---:B--2---:R-:W-:Y:S01]  /*3ea0*/  IMAD.WIDE.U32 R32, R39.reuse, 0x20, R32 ;  /* 0x0000002027207825 */ /* 0x044fe200078e0020 */
[----:B------:R-:W-:Y:S04]  /*3eb0*/  STG.E.128 desc[UR12][R2.64], R8 ;  /* 0x0000000802007986 */ /* 0x000fe8000c101d0c */
[----:B------:R-:W-:Y:S01]  /*3ec0*/  STG.E.128 desc[UR12][R2.64+0x10], R28 ;  /* 0x0000101c02007986 */ /* 0x000fe2000c101d0c */
[----:B---3--:R-:W-:-:S03]  /*3ed0*/  IMAD.WIDE.U32 R34, R39, 0x20, R34 ;  /* 0x0000002027227825 */ /* 0x008fc600078e0022 */
        /* <DEDUP_REMOVED lines=16> */
.L_x_1023:
        /* <DEDUP_REMOVED lines=10> */
.L_x_2829:


//--------------------- .text._ZN10layer_norm31ln_parallel_residual_bwd_kernelINS_13Kernel_traitsIf13__nv_bfloat16fS2_fjLj4096ELj1ELj1ELj8ELj16ENS_18Kernel_traits_baseILj4096EfS2_fS2_fjLj256EEEEELb0ELb1ELb0EEEvNS_9BwdParamsE --------------------------
	.section	.text._ZN10layer_norm31ln_parallel_residual_bwd_kernelINS_13Kernel_traitsIf13__nv_bfloat16fS2_fjLj4096ELj1ELj1ELj8ELj16ENS_18Kernel_traits_baseILj4096EfS2_fS2_fjLj256EEEEELb0ELb1ELb0EEEvNS_9BwdParamsE,"ax",@progbits
	.align	128
        .global         _ZN10layer_norm31ln_parallel_residual_bwd_kernelINS_13Kernel_traitsIf13__nv_bfloat16fS2_fjLj4096ELj1ELj1ELj8ELj16ENS_18Kernel_traits_baseILj4096EfS2_fS2_fjLj256EEEEELb0ELb1ELb0EEEvNS_9BwdParamsE
        .type           _ZN10layer_norm31ln_parallel_residual_bwd_kernelINS_13Kernel_traitsIf13__nv_bfloat16fS2_fjLj4096ELj1ELj1ELj8ELj16ENS_18Kernel_traits_baseILj4096EfS2_fS2_fjLj256EEEEELb0ELb1ELb0EEEvNS_9BwdParamsE,@function
        .size           _ZN10layer_norm31ln_parallel_residual_bwd_kernelINS_13Kernel_traitsIf13__nv_bfloat16fS2_fjLj4096ELj1ELj1ELj8ELj16ENS_18Kernel_traits_baseILj4096EfS2_fS2_fjLj256EEEEELb0ELb1ELb0EEEvNS_9BwdParamsE,(.L_x_2830 - _ZN10layer_norm31ln_parallel_residual_bwd_kernelINS_13Kernel_traitsIf13__nv_bfloat16fS2_fjLj4096ELj1ELj1ELj8ELj16ENS_18Kernel_traits_baseILj4096EfS2_fS2_fjLj256EEEEELb0ELb1ELb0EEEvNS_9BwdParamsE)
        .other          _ZN10layer_norm31ln_parallel_residual_bwd_kernelINS_13Kernel_traitsIf13__nv_bfloat16fS2_fjLj4096ELj1ELj1ELj8ELj16ENS_18Kernel_traits_baseILj4096EfS2_fS2_fjLj256EEEEELb0ELb1ELb0EEEvNS_9BwdParamsE,@"STO_CUDA_ENTRY STV_DEFAULT"
_ZN10layer_norm31ln_parallel_residual_bwd_kernelINS_13Kernel_traitsIf13__nv_bfloat16fS2_fjLj4096ELj1ELj1ELj8ELj16ENS_18Kernel_traits_baseILj4096EfS2_fS2_fjLj256EEEEELb0ELb1ELb0EEEvNS_9BwdParamsE:
.text._ZN10layer_norm31ln_parallel_residual_bwd_kernelINS_13Kernel_traitsIf13__nv_bfloat16fS2_fjLj4096ELj1ELj1ELj8ELj16ENS_18Kernel_traits_baseILj4096EfS2_fS2_fjLj256EEEEELb0ELb1ELb0EEEvNS_9BwdParamsE:
        /* <DEDUP_REMOVED lines=14> */
[----:B------:R-:W1:Y:S02]  /*00e0*/  @P1 LDC.64 R4, c[0x0][0x3d0] ;  /* 0x0000f400ff041b82 */ /* 0x000e640000000a00 */
[----:B------:R-:W-:-:S06]  /*00f0*/  @P2 LOP3.LUT R7, R122, 0x100, RZ, 0xfc, !PT ;  /* 0x000001007a072812 */ /* 0x000fcc00078efcff */
[----:B------:R-:W3:Y:S01]  /*0100*/  @P2 LDC.64 R2, c[0x0][0x3d0] ;  /* 0x0000f400ff022b82 */ /* 0x000ee20000000a00 */
[----:B-1----:R-:W-:-:S05]  /*0110*/  @P1 IMAD.WIDE.U32 R4, R7, 0x20, R4 ;  /* 0x0000002007041825 */ /* 0x002fca00078e0004 */
        /* <DEDUP_REMOVED lines=51> */
.L_x_1051:
[----:B0-----:R-:W-:Y:S02]  /*0450*/  UIMAD.WIDE UR20, UR9, 0x4, UR14 ;  /* 0x00000004091478a5 */ /* 0x001fe4000f8e020e */
[----:B------:R-:W-:-:S04]  /*0460*/  UIMAD.WIDE UR4, UR9, 0x4, UR12 ;  /* 0x00000004090478a5 */ /* 0x000fc8000f8e020c */
[----:B-1----:R-:W-:Y:S02]  /*0470*/  MOV R88, UR20 ;  /* 0x0000001400587c02 */ /* 0x002fe40008000f00 */
[----:B------:R-:W-:Y:S02]  /*0480*/  MOV R89, UR21 ;  /* 0x0000001500597c02 */ /* 0x000fe40008000f00 */
[----:B------:R-:W-:Y:S02]  /*0490*/  MOV R90, UR4 ;  /* 0x00000004005a7c02 */ /* 0x000fe40008000f00 */
[----:B------:R-:W-:Y:S01]  /*04a0*/  MOV R91, UR5 ;  /* 0x00000005005b7c02 */ /* 0x000fe20008000f00 */
[----:B------:R-:W2:Y:S04]  /*04b0*/  LDG.E R88, desc[UR18][R88.64] ;  /* 0x0000001258587981 */ /* 0x000ea8000c1e1900 */
[----:B------:R-:W3:Y:S01]  /*04c0*/  LDG.E R90, desc[UR18][R90.64] ;  /* 0x000000125a5a7981 */ /* 0x000ee2000c1e1900 */
        /* <DEDUP_REMOVED lines=12> */
[----:B------:R-:W-:-:S12]  /*0590*/  @!P2 BRA `(.L_x_1026) ;  /* 0x000000040048a947 */ /* 0x000fd80003800000 */
[----:B------:R-:W0:Y:S08]  /*05a0*/  LDC.64 R110, c[0x0][0x3a8] ;  /* 0x0000ea00ff6e7b82 */ /* 0x000e300000000a00 */
[----:B------:R-:W2:Y:S01]  /*05b0*/  LDC.64 R92, c[0x0][0x428] ;  /* 0x00010a00ff5c7b82 */ /* 0x000ea20000000a00 */
[----:B0-----:R-:W-:-:S05]  /*05c0*/  IMAD.WIDE.U32 R110, R104, 0x20, R110 ;  /* 0x00000020686e7825 */ /* 0x001fca00078e006e */
[----:B------:R-:W3:Y:S01]  /*05d0*/  LDG.E.128 R88, desc[UR18][R110.64] ;  /* 0x000000126e587981 */ /* 0x000ee2000c1e1d00 */
[----:B--2---:R-:W-:-:S03]  /*05e0*/  IMAD.WIDE.U32 R92, R104, 0x10, R92 ;  /* 0x00000010685c7825 */ /* 0x004fc600078e005c */
[----:B------:R0:W2:Y:S04]  /*05f0*/  LDG.E.128 R96, desc[UR18][R110.64+0x10] ;  /* 0x000010126e607981 */ /* 0x0000a8000c1e1d00 */
[----:B------:R-:W2:Y:S01]  /*0600*/  LDG.E.128 R92, desc[UR18][R92.64] ;  /* 0x000000125c5c7981 */ /* 0x000ea2000c1e1d00 */
[----:B----4-:R-:W-:-:S04]  /*0610*/  ISETP.NE.U32.AND P0, PT, RZ, UR24, PT ;  /* 0x00000018ff007c0c */ /* 0x010fc8000bf05070 */
[----:B------:R-:W-:-:S13]  /*0620*/  ISETP.NE.AND.EX P0, PT, RZ, UR25, PT, P0 ;  /* 0x00000019ff007c0c */ /* 0x000fda000bf05300 */
[----:B------:R-:W4:Y:S02]  /*0630*/  @P0 LDC.64 R108, c[0x0][0x438] ;  /* 0x00010e00ff6c0b82 */ /* 0x000f240000000a00 */
[----:B----4-:R-:W-:-:S05]  /*0640*/  @P0 IMAD.WIDE.U32 R108, R104, 0x20, R108 ;  /* 0x00000020686c0825 */ /* 0x010fca00078e006c */
[----:B------:R-:W5:Y:S04]  /*0650*/  @P0 LDG.E.128 R60, desc[UR18][R108.64] ;  /* 0x000000126c3c0981 */ /* 0x000f68000c1e1d00 */
[----:B------:R4:W5:Y:S01]  /*0660*/  @P0 LDG.E.128 R64, desc[UR18][R108.64+0x10] ;  /* 0x000010126c400981 */ /* 0x000962000c1e1d00 */
[C---:B---3--:R-:W-:Y:S01]  /*0670*/  FADD.FTZ R123, -R122.reuse, R88 ;  /* 0x000000587a7b7221 */ /* 0x048fe20000010100 */
[----:B------:R-:W-:-:S03]  /*0680*/  FADD.FTZ R119, -R122, R90 ;  /* 0x0000005a7a777221 */ /* 0x000fc60000010100 */
[----:B------:R-:W-:Y:S01]  /*0690*/  FMUL.FTZ R123, R123, UR20 ;  /* 0x000000147b7b7c20 */ /* 0x000fe20008410000 */
[----:B------:R-:W-:Y:S01]  /*06a0*/  FADD.FTZ R120, -R122, R89 ;  /* 0x000000597a787221 */ /* 0x000fe20000010100 */
[C---:B--2---:R-:W-:Y:S02]  /*06b0*/  SHF.L.U32 R121, R92.reuse, 0x10, RZ ;  /* 0x000000105c797819 */ /* 0x044fe400000006ff */
[----:B------:R-:W-:Y:S01]  /*06c0*/  PRMT R90, R92, 0x7632, R90 ;  /* 0x000076325c5a7816 */ /* 0x000fe2000000005a */
[----:B------:R-:W-:Y:S01]  /*06d0*/  FADD.FTZ R116, -R122, R91 ;  /* 0x0000005b7a747221 */ /* 0x000fe20000010100 */
[----:B------:R-:W-:Y:S01]  /*06e0*/  PRMT R88, R94, 0x7632, R88 ;  /* 0x000076325e587816 */ /* 0x000fe20000000058 */
[----:B------:R-:W-:Y:S01]  /*06f0*/  FADD.FTZ R44, R44, R121 ;  /* 0x000000792c2c7221 */ /* 0x000fe20000010000 */
[----:B------:R-:W-:Y:S01]  /*0700*/  PRMT R91, R93, 0x7632, R91 ;  /* 0x000076325d5b7816 */ /* 0x000fe2000000005b */
[-C--:B------:R-:W-:Y:S01]  /*0710*/  FFMA.FTZ R28, R123, R121.reuse, R28 ;  /* 0x000000797b1c7223 */ /* 0x080fe2000001001c */
[----:B------:R-:W-:Y:S01]  /*0720*/  PRMT R89, R95, 0x7632, R89 ;  /* 0x000076325f597816 */ /* 0x000fe20000000059 */
[----:B-----5:R-:W-:Y:S01]  /*0730*/  FMUL.FTZ R121, R20, R121 ;  /* 0x0000007914797220 */ /* 0x020fe20000410000 */
[----:B------:R-:W-:Y:S01]  /*0740*/  SHF.L.U32 R90, R90, 0x10, RZ ;  /* 0x000000105a5a7819 */ /* 0x000fe200000006ff */
[----:B------:R-:W-:Y:S01]  /*0750*/  FMUL.FTZ R120, R120, UR20 ;  /* 0x0000001478787c20 */ /* 0x000fe20008410000 */
[----:B0-----:R-:W-:-:S02]  /*0760*/  SHF.L.U32 R111, R94, 0x10, RZ ;  /* 0x000000105e6f7819 */ /* 0x001fc400000006ff */
[----:B----4-:R-:W-:Y:S01]  /*0770*/  SHF.L.U32 R108, R88, 0x10, RZ ;  /* 0x00000010586c7819 */ /* 0x010fe200000006ff */
[-C--:B------:R-:W-:Y:S01]  /*0780*/  FMUL.FTZ R118, R21, R90.reuse ;  /* 0x0000005a15767220 */ /* 0x080fe20000410000 */
[----:B------:R-:W-:Y:S02]  /*0790*/  SHF.L.U32 R93, R93, 0x10, RZ ;  /* 0x000000105d5d7819 */ /* 0x000fe400000006ff */
[----:B------:R-:W-:Y:S01]  /*07a0*/  SHF.L.U32 R94, R91, 0x10, RZ ;  /* 0x000000105b5e7819 */ /* 0x000fe200000006ff */
[----:B------:R-:W-:Y:S01]  /*07b0*/  FFMA.FTZ R91, R123, R121, RZ ;  /* 0x000000797b5b7223 */ /* 0x000fe200000100ff */
[----:B------:R-:W-:Y:S01]  /*07c0*/  SHF.L.U32 R88, R89, 0x10, RZ ;  /* 0x0000001059587819 */ /* 0x000fe200000006ff */
[----:B------:R-:W-:Y:S01]  /*07d0*/  FADD.FTZ R89, RZ, R121 ;  /* 0x00000079ff597221 */ /* 0x000fe20000010000 */
[----:B------:R-:W-:Y:S01]  /*07e0*/  FADD.FTZ R96, -R122, R96 ;  /* 0x000000607a607221 */ /* 0x000fe20000010100 */
[----:B------:R-:W-:Y:S01]  /*07f0*/  FFMA.FTZ R29, R120, R90, R29 ;  /* 0x0000005a781d7223 */ /* 0x000fe2000001001d */
[----:B------:R-:W-:Y:S01]  /*0800*/  FADD.FTZ R45, R45, R90 ;  /* 0x0000005a2d2d7221 */ /* 0x000fe20000010000 */
[----:B------:R-:W-:Y:S01]  /*0810*/  FMUL.FTZ R119, R119, UR20 ;  /* 0x0000001477777c20 */ /* 0x000fe20008410000 */
[----:B------:R-:W-:Y:S01]  /*0820*/  FMUL.FTZ R117, R22, R93 ;  /* 0x0000005d16757220 */ /* 0x000fe20000410000 */
[----:B------:R-:W-:Y:S01]  /*0830*/  FADD.FTZ R90, R89, R118 ;  /* 0x00000076595a7221 */ /* 0x000fe20000010000 */
[----:B------:R-:W-:Y:S01]  /*0840*/  FFMA.FTZ R92, R120, R118, R91 ;  /* 0x00000076785c7223 */ /* 0x000fe2000001005b */
[----:B------:R-:W-:Y:S01]  /*0850*/  FADD.FTZ R97, -R122, R97 ;  /* 0x000000617a617221 */ /* 0x000fe20000010100 */
[----:B------:R-:W-:Y:S01]  /*0860*/  FMUL.FTZ R113, R96, UR20 ;  /* 0x0000001460717c20 */ /* 0x000fe20008410000 */
[----:B------:R-:W-:Y:S01]  /*0870*/  FMUL.FTZ R116, R116, UR20 ;  /* 0x0000001474747c20 */ /* 0x000fe20008410000 */
[----:B------:R-:W-:Y:S01]  /*0880*/  FMUL.FTZ R115, R23, R94 ;  /* 0x0000005e17737220 */ /* 0x000fe20000410000 */
[----:B------:R-:W-:Y:S01]  /*0890*/  FADD.FTZ R90, R90, R117 ;  /* 0x000000755a5a7221 */ /* 0x000fe20000010000 */
[----:B------:R-:W-:Y:S01]  /*08a0*/  FFMA.FTZ R89, R119, R117, R92 ;  /* 0x0000007577597223 */ /* 0x000fe2000001005c */
[----:B------:R-:W-:Y:S01]  /*08b0*/  FADD.FTZ R48, R48, R111 ;  /* 0x0000006f30307221 */ /* 0x000fe20000010000 */
[-C--:B------:R-:W-:Y:S01]  /*08c0*/  FFMA.FTZ R32, R113, R111.reuse, R32 ;  /* 0x0000006f71207223 */ /* 0x080fe20000010020 */
        /* <DEDUP_REMOVED lines=11> */
[----:B------:R-:W-:Y:S01]  /*0980*/  FADD.FTZ R99, -R122, R99 ;  /* 0x000000637a637221 */ /* 0x000fe20000010100 */
[----:B------:R-:W-:Y:S01]  /*0990*/  FMUL.FTZ R107, R98, UR20 ;  /* 0x00000014626b7c20 */ /* 0x000fe20008410000 */
[----:B------:R-:W-:Y:S01]  /*09a0*/  FMUL.FTZ R110, R26, R95 ;  /* 0x0000005f1a6e7220 */ /* 0x000fe20000410000 */
[----:B------:R-:W-:Y:S01]  /*09b0*/  FADD.FTZ R89, R89, R108 ;  /* 0x0000006c59597221 */ /* 0x000fe20000010000 */
[----:B------:R-:W-:Y:S01]  /*09c0*/  FFMA.FTZ R90, R114, R108, R91 ;  /* 0x0000006c725a7223 */ /* 0x000fe2000001005b */
[----:B------:R-:W-:Y:S01]  /*09d0*/  FFMA.FTZ R31, R116, R94, R31 ;  /* 0x0000005e741f7223 */ /* 0x000fe2000001001f */
[----:B------:R-:W-:Y:S01]  /*09e0*/  FADD.FTZ R47, R47, R94 ;  /* 0x0000005e2f2f7221 */ /* 0x000fe20000010000 */
[----:B------:R-:W-:Y:S01]  /*09f0*/  FMUL.FTZ R112, R99, UR20 ;  /* 0x0000001463707c20 */ /* 0x000fe20008410000 */
[----:B------:R-:W-:Y:S01]  /*0a00*/  FADD.FTZ R94, R89, R110 ;  /* 0x0000006e595e7221 */ /* 0x000fe20000010000 */
        /* <DEDUP_REMOVED lines=10> */
[----:B------:R-:W-:-:S07]  /*0ab0*/  IADD3 R93, PT, PT, R104, 0x100, RZ ;  /* 0x00000100685d7810 */ /* 0x000fce0007ffe0ff */
.L_x_1026:
[----:B-1--4-:R-:W-:Y:S05]  /*0ac0*/  BSYNC.RECONVERGENT B0 ;  /* 0x0000000000007941 */ /* 0x012fea0003800200 */
.L_x_1025:
        /* <DEDUP_REMOVED lines=11> */
[----:B------:R-:W0:Y:S02]  /*0b80*/  @P0 LDC.64 R2, c[0x0][0x438] ;  /* 0x00010e00ff020b82 */ /* 0x000e240000000a00 */
[----:B0-----:R-:W-:-:S05]  /*0b90*/  @P0 IMAD.WIDE.U32 R2, R93, 0x20, R2 ;  /* 0x000000205d020825 */ /* 0x001fca00078e0002 */
[----:B------:R-:W5:Y:S04]  /*0ba0*/  @P0 LDG.E.128 R68, desc[UR18][R2.64] ;  /* 0x0000001202440981 */ /* 0x000f68000c1e1d00 */
[----:B------:R0:W5:Y:S01]  /*0bb0*/  @P0 LDG.E.128 R72, desc[UR18][R2.64+0x10] ;  /* 0x0000101202480981 */ /* 0x000162000c1e1d00 */
[C---:B--2---:R-:W-:Y:S01]  /*0bc0*/  FADD.FTZ R4, -R122.reuse, R4 ;  /* 0x000000047a047221 */ /* 0x044fe20000010100 */
[C---:B------:R-:W-:Y:S01]  /*0bd0*/  FADD.FTZ R5, -R122.reuse, R5 ;  /* 0x000000057a057221 */ /* 0x040fe20000010100 */
[C---:B------:R-:W-:Y:S01]  /*0be0*/  FADD.FTZ R0, -R122.reuse, R6 ;  /* 0x000000067a007221 */ /* 0x040fe20000010100 */
[C---:B------:R-:W-:Y:S01]  /*0bf0*/  FADD.FTZ R7, -R122.reuse, R7 ;  /* 0x000000077a077221 */ /* 0x040fe20000010100 */
[----:B---3--:R-:W-:Y:S01]  /*0c00*/  FADD.FTZ R8, -R122, R8 ;  /* 0x000000087a087221 */ /* 0x008fe20000010100 */
[----:B------:R-:W-:Y:S01]  /*0c10*/  FMUL.FTZ R105, R4, UR20 ;  /* 0x0000001404697c20 */ /* 0x000fe20008410000 */
[----:B------:R-:W-:Y:S01]  /*0c20*/  FMUL.FTZ R102, R5, UR20 ;  /* 0x0000001405667c20 */ /* 0x000fe20008410000 */
[----:B------:R-:W-:Y:S01]  /*0c30*/  FADD.FTZ R96, -R122, R10 ;  /* 0x0000000a7a607221 */ /* 0x000fe20000010100 */
[----:B------:R-:W-:Y:S01]  /*0c40*/  FMUL.FTZ R5, R8, UR20 ;  /* 0x0000001408057c20 */ /* 0x000fe20008410000 */
[----:B----4-:R-:W-:Y:S01]  /*0c50*/  PRMT R6, R88, 0x7632, R6 ;  /* 0x0000763258067816 */ /* 0x010fe20000000006 */
[----:B------:R-:W-:Y:S01]  /*0c60*/  FADD.FTZ R100, -R122, R11 ;  /* 0x0000000b7a647221 */ /* 0x000fe20000010100 */
[----:B------:R-:W-:Y:S01]  /*0c70*/  SHF.L.U32 R103, R88, 0x10, RZ ;  /* 0x0000001058677819 */ /* 0x000fe200000006ff */
[----:B0-----:R-:W-:Y:S01]  /*0c80*/  FMUL.FTZ R3, R0, UR20 ;  /* 0x0000001400037c20 */ /* 0x001fe20008410000 */
[----:B------:R-:W-:Y:S01]  /*0c90*/  PRMT R10, R89, 0x7632, R10 ;  /* 0x00007632590a7816 */ /* 0x000fe2000000000a */
[----:B------:R-:W-:Y:S01]  /*0ca0*/  FMUL.FTZ R0, R7, UR20 ;  /* 0x0000001407007c20 */ /* 0x000fe20008410000 */
[----:B------:R-:W-:Y:S01]  /*0cb0*/  SHF.L.U32 R8, R6, 0x10, RZ ;  /* 0x0000001006087819 */ /* 0x000fe200000006ff */
[----:B------:R-:W-:Y:S01]  /*0cc0*/  FADD.FTZ R52, R52, R103 ;  /* 0x0000006734347221 */ /* 0x000fe20000010000 */
[----:B------:R-:W-:Y:S01]  /*0cd0*/  SHF.L.U32 R89, R89, 0x10, RZ ;  /* 0x0000001059597819 */ /* 0x000fe200000006ff */
[-C--:B------:R-:W-:Y:S01]  /*0ce0*/  FFMA.FTZ R36, R105, R103.reuse, R36 ;  /* 0x0000006769247223 */ /* 0x080fe20000010024 */
[----:B------:R-:W-:Y:S01]  /*0cf0*/  PRMT R11, R90, 0x7632, R11 ;  /* 0x000076325a0b7816 */ /* 0x000fe2000000000b */
[----:B-----5:R-:W-:Y:S01]  /*0d00*/  FMUL.FTZ R103, R12, R103 ;  /* 0x000000670c677220 */ /* 0x020fe20000410000 */
[----:B------:R-:W-:Y:S01]  /*0d10*/  FMUL.FTZ R7, R96, UR20 ;  /* 0x0000001460077c20 */ /* 0x000fe20008410000 */
[-C--:B------:R-:W-:Y:S01]  /*0d20*/  FFMA.FTZ R37, R102, R8.reuse, R37 ;  /* 0x0000000866257223 */ /* 0x080fe20000010025 */
[----:B------:R-:W-:Y:S01]  /*0d30*/  SHF.L.U32 R96, R11, 0x10, RZ ;  /* 0x000000100b607819 */ /* 0x000fe200000006ff */
[----:B------:R-:W-:Y:S01]  /*0d40*/  FADD.FTZ R53, R53, R8 ;  /* 0x0000000835357221 */ /* 0x000fe20000010000 */
[----:B------:R-:W-:Y:S01]  /*0d50*/  FADD.FTZ R54, R54, R89 ;  /* 0x0000005936367221 */ /* 0x000fe20000010000 */
[-C--:B------:R-:W-:Y:S01]  /*0d60*/  FFMA.FTZ R38, R3, R89.reuse, R38 ;  /* 0x0000005903267223 */ /* 0x080fe20000010026 */
[----:B------:R-:W-:Y:S01]  /*0d70*/  FMUL.FTZ R4, R14, R89 ;  /* 0x000000590e047220 */ /* 0x000fe20000410000 */
[----:B------:R-:W-:Y:S01]  /*0d80*/  FADD.FTZ R11, R94, R103 ;  /* 0x000000675e0b7221 */ /* 0x000fe20000010000 */
[----:B------:R-:W-:Y:S01]  /*0d90*/  FMUL.FTZ R8, R13, R8 ;  /* 0x000000080d087220 */ /* 0x000fe20000410000 */
[--C-:B------:R-:W-:Y:S01]  /*0da0*/  FADD.FTZ R95, -R122, R9.reuse ;  /* 0x000000097a5f7221 */ /* 0x100fe20000010100 */
[----:B------:R-:W-:Y:S01]  /*0db0*/  SHF.L.U32 R93, R90, 0x10, RZ ;  /* 0x000000105a5d7819 */ /* 0x000fe200000006ff */
[----:B------:R-:W-:Y:S01]  /*0dc0*/  FFMA.FTZ R89, R105, R103, R92 ;  /* 0x0000006769597223 */ /* 0x000fe2000001005c */
[----:B------:R-:W-:Y:S01]  /*0dd0*/  PRMT R9, R91, 0x7632, R9 ;  /* 0x000076325b097816 */ /* 0x000fe20000000009 */
[----:B------:R-:W-:Y:S01]  /*0de0*/  FADD.FTZ R11, R11, R8 ;  /* 0x000000080b0b7221 */ /* 0x000fe20000010000 */
[----:B------:R-:W-:Y:S01]  /*0df0*/  SHF.L.U32 R90, R10, 0x10, RZ ;  /* 0x000000100a5a7819 */ /* 0x000fe200000006ff */
[----:B------:R-:W-:Y:S01]  /*0e00*/  FFMA.FTZ R10, R102, R8, R89 ;  /* 0x00000008660a7223 */ /* 0x000fe20000010059 */
[----:B------:R-:W-:Y:S01]  /*0e10*/  SHF.L.U32 R88, R9, 0x10, RZ ;  /* 0x0000001009587819 */ /* 0x000fe200000006ff */
[----:B------:R-:W-:Y:S01]  /*0e20*/  FMUL.FTZ R6, R16, R93 ;  /* 0x0000005d10067220 */ /* 0x000fe20000410000 */
[----:B------:R-:W-:Y:S01]  /*0e30*/  SHF.L.U32 R91, R91, 0x10, RZ ;  /* 0x000000105b5b7819 */ /* 0x000fe200000006ff */
[-C--:B------:R-:W-:Y:S01]  /*0e40*/  FFMA.FTZ R39, R0, R90.reuse, R39 ;  /* 0x0000005a00277223 */ /* 0x080fe20000010027 */
[----:B------:R-:W-:Y:S01]  /*0e50*/  FADD.FTZ R55, R55, R90 ;  /* 0x0000005a37377221 */ /* 0x000fe20000010000 */
[----:B------:R-:W-:Y:S01]  /*0e60*/  FMUL.FTZ R9, R15, R90 ;  /* 0x0000005a0f097220 */ /* 0x000fe20000410000 */
[----:B------:R-:W-:Y:S01]  /*0e70*/  FADD.FTZ R90, R11, R4 ;  /* 0x000000040b5a7221 */ /* 0x000fe20000010000 */
[----:B------:R-:W-:Y:S01]  /*0e80*/  FFMA.FTZ R11, R3, R4, R10 ;  /* 0x00000004030b7223 */ /* 0x000fe2000001000a */
[----:B------:R-:W-:Y:S01]  /*0e90*/  FMUL.FTZ R2, R95, UR20 ;  /* 0x000000145f027c20 */ /* 0x000fe20008410000 */
[----:B------:R-:W-:Y:S01]  /*0ea0*/  FADD.FTZ R58, R58, R91 ;  /* 0x0000005b3a3a7221 */ /* 0x000fe20000010000 */
[----:B------:R-:W-:Y:S01]  /*0eb0*/  FADD.FTZ R89, R90, R9 ;  /* 0x000000095a597221 */ /* 0x000fe20000010000 */
[----:B------:R-:W-:Y:S01]  /*0ec0*/  FFMA.FTZ R10, R0, R9, R11 ;  /* 0x00000009000a7223 */ /* 0x000fe2000001000b */
[----:B------:R-:W-:Y:S01]  /*0ed0*/  FMUL.FTZ R11, R17, R96 ;  /* 0x00000060110b7220 */ /* 0x000fe20000410000 */
[-C--:B------:R-:W-:Y:S01]  /*0ee0*/  FFMA.FTZ R42, R7, R91.reuse, R42 ;  /* 0x0000005b072a7223 */ /* 0x080fe2000001002a */
[----:B------:R-:W-:Y:S01]  /*0ef0*/  FADD.FTZ R90, R89, R6 ;  /* 0x00000006595a7221 */ /* 0x000fe20000010000 */
[----:B------:R-:W-:Y:S01]  /*0f00*/  FFMA.FTZ R89, R5, R6, R10 ;  /* 0x0000000605597223 */ /* 0x000fe2000001000a */
[----:B------:R-:W-:Y:S01]  /*0f10*/  FMUL.FTZ R10, R18, R91 ;  /* 0x0000005b120a7220 */ /* 0x000fe20000410000 */
        /* <DEDUP_REMOVED lines=14> */
.L_x_1028:
[----:B------:R-:W-:Y:S05]  /*1000*/  BSYNC.RECONVERGENT B0 ;  /* 0x0000000000007941 */ /* 0x000fea0003800200 */
.L_x_1027:
        /* <DEDUP_REMOVED lines=32> */
.L_x_1030:
[----:B------:R-:W-:Y:S05]  /*1210*/  BSYNC.RECONVERGENT B0 ;  /* 0x0000000000007941 */ /* 0x000fea0003800200 */
.L_x_1029:
        /* <DEDUP_REMOVED lines=15> */
[----:B------:R-:W-:Y:S01]  /*1310*/  @!UP1 UIADD3 UR5, UPT, UPT, UR4, 0x4020, URZ ;  /* 0x0000402004059890 */ /* 0x000fe2000fffe0ff */
[----:B0-----:R-:W0:Y:S01]  /*1320*/  LDS.128 R88, [UR7] ;  /* 0x00000007ff587984 */ /* 0x001e220008000c00 */
[----:B-1----:R-:W-:-:S04]  /*1330*/  FADD.FTZ R92, RZ, R97 ;  /* 0x00000061ff5c7221 */ /* 0x002fc80000010000 */
[----:B------:R-:W-:-:S04]  /*1340*/  FADD.FTZ R92, R99, R92 ;  /* 0x0000005c635c7221 */ /* 0x000fc80000010000 */
[----:B0-----:R-:W-:Y:S01]  /*1350*/  FADD.FTZ R124, R92, R89 ;  /* 0x000000595c7c7221 */ /* 0x001fe20000010000 */
[----:B------:R-:W-:Y:S01]  /*1360*/  FADD.FTZ R89, RZ, R96 ;  /* 0x00000060ff597221 */ /* 0x000fe20000010000 */
[----:B------:R-:W0:Y:S01]  /*1370*/  LDS.128 R92, [UR5] ;  /* 0x00000005ff5c7984 */ /* 0x000e220008000c00 */
[----:B------:R-:W-:Y:S01]  /*1380*/  UIADD3 UR5, UPT, UPT, UR4, 0x4070, URZ ;  /* 0x0000407004057890 */ /* 0x000fe2000fffe0ff */
[----:B------:R-:W-:Y:S01]  /*1390*/  FADD.FTZ R124, R91, R124 ;  /* 0x0000007c5b7c7221 */ /* 0x000fe20000010000 */
[----:B------:R-:W-:Y:S01]  /*13a0*/  @!UP1 UIADD3 UR5, UPT, UPT, UR4, 0x4030, URZ ;  /* 0x0000403004059890 */ /* 0x000fe2000fffe0ff */
[----:B------:R-:W-:-:S04]  /*13b0*/  FADD.FTZ R89, R98, R89 ;  /* 0x0000005962597221 */ /* 0x000fc80000010000 */
[----:B------:R-:W-:-:S04]  /*13c0*/  FADD.FTZ R89, R89, R88 ;  /* 0x0000005859597221 */ /* 0x000fc80000010000 */
[----:B------:R-:W1:Y:S01]  /*13d0*/  LDS.128 R96, [UR5] ;  /* 0x00000005ff607984 */ /* 0x000e620008000c00 */
[----:B------:R-:W-:Y:S01]  /*13e0*/  FADD.FTZ R89, R90, R89 ;  /* 0x000000595a597221 */ /* 0x000fe20000010000 */
[----:B0-----:R-:W-:-:S03]  /*13f0*/  FADD.FTZ R124, R124, R93 ;  /* 0x0000005d7c7c7221 */ /* 0x001fc60000010000 */
[----:B------:R-:W-:Y:S01]  /*1400*/  FADD.FTZ R89, R89, R92 ;  /* 0x0000005c59597221 */ /* 0x000fe20000010000 */
[----:B------:R-:W-:-:S03]  /*1410*/  FADD.FTZ R124, R95, R124 ;  /* 0x0000007c5f7c7221 */ /* 0x000fc60000010000 */
[----:B------:R-:W-:Y:S01]  /*1420*/  FADD.FTZ R89, R94, R89 ;  /* 0x000000595e597221 */ /* 0x000fe20000010000 */
[----:B-1----:R-:W-:-:S03]  /*1430*/  FADD.FTZ R124, R124, R97 ;  /* 0x000000617c7c7221 */ /* 0x002fc60000010000 */
[----:B------:R-:W-:Y:S01]  /*1440*/  FADD.FTZ R89, R89, R96 ;  /* 0x0000006059597221 */ /* 0x000fe20000010000 */
[----:B------:R-:W-:-:S03]  /*1450*/  FADD.FTZ R99, R99, R124 ;  /* 0x0000007c63637221 */ /* 0x000fc60000010000 */
[----:B------:R-:W-:Y:S01]  /*1460*/  FADD.FTZ R89, R98, R89 ;  /* 0x0000005962597221 */ /* 0x000fe20000010000 */
[----:B------:R-:W-:-:S03]  /*1470*/  FMUL.FTZ R99, R99, UR26 ;  /* 0x0000001a63637c20 */ /* 0x000fc60008410000 */
[----:B------:R-:W-:Y:S02]  /*1480*/  FMUL.FTZ R89, R89, UR26 ;  /* 0x0000001a59597c20 */ /* 0x000fe40008410000 */
[----:B------:R-:W-:-:S03]  /*1490*/  R2UR UR21, R99 ;  /* 0x00000000631572ca */ /* 0x000fc600000e0000 */
[----:B------:R-:W-:Y:S01]  /*14a0*/  FSEL R92, R89, RZ, !P3 ;  /* 0x000000ff595c7208 */ /* 0x000fe20005800000 */
[----:B------:R-:W-:Y:S11]  /*14b0*/  @!P2 BRA `(.L_x_1032) ;  /* 0x00000010009ca947 */ /* 0x000ff60003800000 */
        /* <DEDUP_REMOVED lines=21> */
[----:B------:R-:W-:Y:S01]  /*1610*/  FMUL.FTZ R88, R88, UR20 ;  /* 0x0000001458587c20 */ /* 0x000fe20008410000 */
[----:B------:R-:W-:Y:S01]  /*1620*/  FMUL.FTZ R89, R89, UR20 ;  /* 0x0000001459597c20 */ /* 0x000fe20008410000 */
[----:B------:R-:W-:Y:S01]  /*1630*/  FFMA.FTZ R98, R112, UR21, R92 ;  /* 0x0000001570627c23 */ /* 0x000fe2000801005c */
[----:B------:R-:W-:Y:S01]  /*1640*/  FADD.FTZ R90, R117, -R90 ;  /* 0x8000005a755a7221 */ /* 0x000fe20000010000 */
[----:B------:R-:W-:Y:S01]  /*1650*/  FADD.FTZ R96, R111, -R96 ;  /* 0x800000606f607221 */ /* 0x000fe20000010000 */
[----:B------:R-:W-:Y:S01]  /*1660*/  FADD.FTZ R94, R115, -R94 ;  /* 0x8000005e735e7221 */ /* 0x000fe20000010000 */
[----:B------:R-:W-:Y:S01]  /*1670*/  F2FP.BF16.F32.PACK_AB R88, R89, R88 ;  /* 0x000000585958723e */ /* 0x000fe200000010ff */
[----:B------:R-:W-:Y:S01]  /*1680*/  FFMA.FTZ R89, R114, UR21, R92 ;  /* 0x0000001572597c23 */ /* 0x000fe2000801005c */
[----:B------:R-:W-:Y:S01]  /*1690*/  FADD.FTZ R93, R110, -R93 ;  /* 0x8000005d6e5d7221 */ /* 0x000fe20000010000 */
[----:B------:R-:W-:Y:S01]  /*16a0*/  FADD.FTZ R98, R109, -R98 ;  /* 0x800000626d627221 */ /* 0x000fe20000010000 */
[----:B------:R-:W-:Y:S01]  /*16b0*/  FMUL.FTZ R94, R94, UR20 ;  /* 0x000000145e5e7c20 */ /* 0x000fe20008410000 */
[----:B------:R-:W-:Y:S01]  /*16c0*/  FADD.FTZ R91, R108, -R89 ;  /* 0x800000596c5b7221 */ /* 0x000fe20000010000 */
[----:B------:R-:W-:Y:S01]  /*16d0*/  FMUL.FTZ R89, R90, UR20 ;  /* 0x000000145a597c20 */ /* 0x000fe20008410000 */
[----:B------:R-:W-:Y:S01]  /*16e0*/  FMUL.FTZ R90, R96, UR20 ;  /* 0x00000014605a7c20 */ /* 0x000fe20008410000 */
[----:B------:R-:W-:Y:S01]  /*16f0*/  FMUL.FTZ R93, R93, UR20 ;  /* 0x000000145d5d7c20 */ /* 0x000fe20008410000 */
[----:B------:R-:W-:Y:S01]  /*1700*/  FMUL.FTZ R91, R91, UR20 ;  /* 0x000000145b5b7c20 */ /* 0x000fe20008410000 */
[----:B------:R-:W-:Y:S01]  /*1710*/  FMUL.FTZ R98, R98, UR20 ;  /* 0x0000001462627c20 */ /* 0x000fe20008410000 */
[----:B------:R-:W-:-:S03]  /*1720*/  F2FP.BF16.F32.PACK_AB R89, R94, R89 ;  /* 0x000000595e59723e */ /* 0x000fc600000010ff */
[----:B------:R-:W-:Y:S02]  /*1730*/  F2FP.BF16.F32.PACK_AB R90, R91, R90 ;  /* 0x0000005a5b5a723e */ /* 0x000fe400000010ff */
[----:B------:R-:W-:Y:S01]  /*1740*/  F2FP.BF16.F32.PACK_AB R91, R98, R93 ;  /* 0x0000005d625b723e */ /* 0x000fe200000010ff */
[----:B------:R-:W-:Y:S06]  /*1750*/  BRA `(.L_x_1036) ;  /* 0x0000000c00b87947 */ /* 0x000fec0003800000 */
.L_x_1035:
        /* <DEDUP_REMOVED lines=9> */
[----:B------:R-:W-:Y:S01]  /*17f0*/  FMUL.FTZ R78, R76, UR20 ;  /* 0x000000144c4e7c20 */ /* 0x000fe20008410000 */
[--C-:B------:R-:W-:Y:S01]  /*1800*/  FFMA.FTZ R76, R123, UR21, R92.reuse ;  /* 0x000000157b4c7c23 */ /* 0x100fe2000801005c */
[----:B------:R-:W-:Y:S01]  /*1810*/  FFMA.FTZ R77, R120, UR21, R92 ;  /* 0x00000015784d7c23 */ /* 0x000fe2000801005c */
        /* <DEDUP_REMOVED lines=21> */
.L_x_1034:
        /* <DEDUP_REMOVED lines=34> */
.L_x_1037:
        /* <DEDUP_REMOVED lines=33> */
.L_x_1033:
        /* <DEDUP_REMOVED lines=17> */
[----:B------:R-:W-:Y:S01]  /*1eb0*/  FFMA.FTZ R93, R114, UR21, R92 ;  /* 0x00000015725d7c23 */ /* 0x000fe2000801005c */
[----:B------:R-:W-:Y:S01]  /*1ec0*/  FFMA.FTZ R88, R89, UR20, R60 ;  /* 0x0000001459587c23 */ /* 0x000fe2000801003c */
[----:B------:R-:W-:Y:S01]  /*1ed0*/  FFMA.FTZ R89, R90, UR20, R61 ;  /* 0x000000145a597c23 */ /* 0x000fe2000801003d */
[--C-:B------:R-:W-:Y:S01]  /*1ee0*/  FFMA.FTZ R90, R119, UR21, R92.reuse ;  /* 0x00000015775a7c23 */ /* 0x100fe2000801005c */
[--C-:B------:R-:W-:Y:S01]  /*1ef0*/  FFMA.FTZ R95, R107, UR21, R92.reuse ;  /* 0x000000156b5f7c23 */ /* 0x100fe2000801005c */
[----:B------:R-:W-:Y:S01]  /*1f00*/  FFMA.FTZ R96, R112, UR21, R92 ;  /* 0x0000001570607c23 */ /* 0x000fe2000801005c */
[----:B------:R-:W-:Y:S01]  /*1f10*/  FFMA.FTZ R91, R91, UR20, R64 ;  /* 0x000000145b5b7c23 */ /* 0x000fe20008010040 */
[----:B------:R-:W-:Y:S01]  /*1f20*/  F2FP.BF16.F32.PACK_AB R88, R89, R88 ;  /* 0x000000585958723e */ /* 0x000fe200000010ff */
        /* <DEDUP_REMOVED lines=9> */
[----:B------:R-:W-:-:S02]  /*1fc0*/  FFMA.FTZ R96, R96, UR20, R67 ;  /* 0x0000001460607c23 */ /* 0x000fc40008010043 */
[----:B------:R-:W-:Y:S02]  /*1fd0*/  F2FP.BF16.F32.PACK_AB R89, R90, R89 ;  /* 0x000000595a59723e */ /* 0x000fe400000010ff */
[----:B------:R-:W-:Y:S02]  /*1fe0*/  F2FP.BF16.F32.PACK_AB R90, R94, R91 ;  /* 0x0000005b5e5a723e */ /* 0x000fe400000010ff */
[----:B------:R-:W-:Y:S01]  /*1ff0*/  F2FP.BF16.F32.PACK_AB R91, R96, R93 ;  /* 0x0000005d605b723e */ /* 0x000fe200000010ff */
[----:B------:R-:W-:Y:S06]  /*2000*/  BRA `(.L_x_1036) ;  /* 0x00000004008c7947 */ /* 0x000fec0003800000 */
.L_x_1039:
[--C-:B------:R-:W-:Y:S01]  /*2010*/  FFMA.FTZ R77, R107, UR21, R92.reuse ;  /* 0x000000156b4d7c23 */ /* 0x100fe2000801005c */
[--C-:B------:R-:W-:Y:S01]  /*2020*/  FFMA.FTZ R76, R112, UR21, R92.reuse ;  /* 0x00000015704c7c23 */ /* 0x100fe2000801005c */
[--C-:B------:R-:W-:Y:S01]  /*2030*/  FFMA.FTZ R79, R120, UR21, R92.reuse ;  /* 0x00000015784f7c23 */ /* 0x100fe2000801005c */
[----:B------:R-:W-:Y:S01]  /*2040*/  FFMA.FTZ R93, R114, UR21, R92 ;  /* 0x00000015725d7c23 */ /* 0x000fe2000801005c */
[----:B------:R-:W-:Y:S01]  /*2050*/  FADD.FTZ R77, R110, -R77 ;  /* 0x8000004d6e4d7221 */ /* 0x000fe20000010000 */
[----:B------:R-:W-:Y:S01]  /*2060*/  FADD.FTZ R76, R109, -R76 ;  /* 0x8000004c6d4c7221 */ /* 0x000fe20000010000 */
[----:B------:R-:W-:Y:S02]  /*2070*/  FFMA.FTZ R88, R116, UR21, R92 ;  /* 0x0000001574587c23 */ /* 0x000fe4000801005c */
[----:B------:R-:W-:Y:S01]  /*2080*/  FFMA.FTZ R77, R77, UR20, R66 ;  /* 0x000000144d4d7c23 */ /* 0x000fe20008010042 */
[----:B------:R-:W-:Y:S01]  /*2090*/  FFMA.FTZ R78, R76, UR20, R67 ;  /* 0x000000144c4e7c23 */ /* 0x000fe20008010043 */
[----:B------:R-:W-:Y:S01]  /*20a0*/  FFMA.FTZ R76, R123, UR21, R92 ;  /* 0x000000157b4c7c23 */ /* 0x000fe2000801005c */
[----:B------:R-:W-:-:S03]  /*20b0*/  FADD.FTZ R88, R115, -R88 ;  /* 0x8000005873587221 */ /* 0x000fc60000010000 */
[----:B------:R-:W-:Y:S01]  /*20c0*/  F2FP.BF16.F32.PACK_AB R91, R78, R77 ;  /* 0x0000004d4e5b723e */ /* 0x000fe200000010ff */
[----:B------:R-:W-:Y:S01]  /*20d0*/  FFMA.FTZ R78, R119, UR21, R92 ;  /* 0x00000015774e7c23 */ /* 0x000fe2000801005c */
[----:B------:R-:W-:Y:S01]  /*20e0*/  FADD.FTZ R77, R121, -R76 ;  /* 0x8000004c794d7221 */ /* 0x000fe20000010000 */
[----:B------:R-:W-:Y:S01]  /*20f0*/  FADD.FTZ R76, R118, -R79 ;  /* 0x8000004f764c7221 */ /* 0x000fe20000010000 */
[----:B------:R-:W-:Y:S01]  /*2100*/  FFMA.FTZ R88, R88, UR20, R63 ;  /* 0x0000001458587c23 */ /* 0x000fe2000801003f */
[----:B------:R-:W-:Y:S01]  /*2110*/  FADD.FTZ R79, R117, -R78 ;  /* 0x8000004e754f7221 */ /* 0x000fe20000010000 */
[----:B------:R-:W-:Y:S01]  /*2120*/  FFMA.FTZ R78, R113, UR21, R92 ;  /* 0x00000015714e7c23 */ /* 0x000fe2000801005c */
[----:B------:R-:W-:Y:S01]  /*2130*/  FFMA.FTZ R77, R77, UR20, R60 ;  /* 0x000000144d4d7c23 */ /* 0x000fe2000801003c */
[----:B------:R-:W-:Y:S01]  /*2140*/  FFMA.FTZ R76, R76, UR20, R61 ;  /* 0x000000144c4c7c23 */ /* 0x000fe2000801003d */
[----:B------:R-:W-:Y:S01]  /*2150*/  FFMA.FTZ R79, R79, UR20, R62 ;  /* 0x000000144f4f7c23 */ /* 0x000fe2000801003e */
[----:B------:R-:W-:Y:S01]  /*2160*/  FADD.FTZ R89, R111, -R78 ;  /* 0x8000004e6f597221 */ /* 0x000fe20000010000 */
[----:B------:R-:W-:-:S03]  /*2170*/  FADD.FTZ R78, R108, -R93 ;  /* 0x8000005d6c4e7221 */ /* 0x000fc60000010000 */
[----:B------:R-:W-:Y:S01]  /*2180*/  FFMA.FTZ R89, R89, UR20, R64 ;  /* 0x0000001459597c23 */ /* 0x000fe20008010040 */
[----:B------:R-:W-:-:S05]  /*2190*/  FFMA.FTZ R78, R78, UR20, R65 ;  /* 0x000000144e4e7c23 */ /* 0x000fca0008010041 */
        /* <DEDUP_REMOVED lines=8> */
.L_x_1038:
        /* <DEDUP_REMOVED lines=34> */
.L_x_1040:
        /* <DEDUP_REMOVED lines=32> */
.L_x_1036:
[----:B------:R-:W-:Y:S01]  /*2640*/  ISETP.NE.U32.AND P0, PT, RZ, UR4, PT ;  /* 0x00000004ff007c0c */ /* 0x000fe2000bf05070 */
[----:B------:R-:W0:Y:S01]  /*2650*/  LDC.64 R96, c[0x0][0x468] ;  /* 0x00011a00ff607b82 */ /* 0x000e220000000a00 */
[----:B------:R-:W-:Y:S02]  /*2660*/  ISETP.NE.U32.AND P4, PT, RZ, UR7, PT ;  /* 0x00000007ff007c0c */ /* 0x000fe4000bf85070 */
[----:B------:R-:W-:Y:S02]  /*2670*/  ISETP.NE.AND.EX P0, PT, RZ, UR5, PT, P0 ;  /* 0x00000005ff007c0c */ /* 0x000fe4000bf05300 */
[----:B------:R-:W-:-:S11]  /*2680*/  ISETP.NE.AND.EX P4, PT, RZ, UR8, PT, P4 ;  /* 0x00000008ff007c0c */ /* 0x000fd6000bf85340 */
[----:B------:R-:W1:Y:S01]  /*2690*/  @P0 LDC.64 R94, c[0x0][0x478] ;  /* 0x00011e00ff5e0b82 */ /* 0x000e620000000a00 */
[----:B0-----:R-:W-:-:S04]  /*26a0*/  IMAD.WIDE.U32 R96, R104, 0x10, R96 ;  /* 0x0000001068607825 */ /* 0x001fc800078e0060 */
[----:B-1----:R-:W-:-:S03]  /*26b0*/  @P0 IMAD.WIDE.U32 R98, R104, 0x20, R94 ;  /* 0x0000002068620825 */ /* 0x002fc600078e005e */
[----:B------:R-:W0:Y:S02]  /*26c0*/  @P4 LDC.64 R94, c[0x0][0x470] ;  /* 0x00011c00ff5e4b82 */ /* 0x000e240000000a00 */
[----:B------:R1:W-:Y:S04]  /*26d0*/  @P0 STG.E.128 desc[UR18][R98.64], R80 ;  /* 0x0000005062000986 */ /* 0x0003e8000c101d12 */
[----:B------:R1:W-:Y:S04]  /*26e0*/  @P0 STG.E.128 desc[UR18][R98.64+0x10], R84 ;  /* 0x0000105462000986 */ /* 0x0003e8000c101d12 */
[----:B------:R1:W-:Y:S01]  /*26f0*/  STG.E.128 desc[UR18][R96.64], R88 ;  /* 0x0000005860007986 */ /* 0x0003e2000c101d12 */
[C---:B0-----:R-:W-:Y:S01]  /*2700*/  @P4 IMAD.WIDE.U32 R94, R104.reuse, 0x10, R94 ;  /* 0x00000010685e4825 */ /* 0x041fe200078e005e */
[----:B------:R-:W-:-:S04]  /*2710*/  IADD3 R104, PT, PT, R104, 0x100, RZ ;  /* 0x0000010068687810 */ /* 0x000fc80007ffe0ff */
[----:B------:R1:W-:Y:S03]  /*2720*/  @P4 STG.E.128 desc[UR18][R94.64], R76 ;  /* 0x0000004c5e004986 */ /* 0x0003e6000c101d12 */
.L_x_1032:
[----:B------:R-:W-:Y:S05]  /*2730*/  BSYNC.RECONVERGENT B0 ;  /* 0x0000000000007941 */ /* 0x000fea0003800200 */
.L_x_1031:
        /* <DEDUP_REMOVED lines=13> */
[--C-:B-1----:R-:W-:Y:S01]  /*2810*/  FFMA.FTZ R82, R100, UR21, R92.reuse ;  /* 0x0000001564527c23 */ /* 0x102fe2000801005c */
        /* <DEDUP_REMOVED lines=32> */
.L_x_1045:
        /* <DEDUP_REMOVED lines=29> */
.L_x_1044:
[----:B-1----:R-:W0:Y:S02]  /*2bf0*/  LDC.64 R88, c[0x0][0x470] ;  /* 0x00011c00ff587b82 */ /* 0x002e240000000a00 */
[----:B0-----:R-:W-:-:S04]  /*2c00*/  ISETP.NE.U32.AND P4, PT, R88, RZ, PT ;  /* 0x000000ff5800720c */ /* 0x001fc80003f85070 */
[----:B------:R-:W-:-:S13]  /*2c10*/  ISETP.NE.AND.EX P4, PT, R89, RZ, PT, P4 ;  /* 0x000000ff5900720c */ /* 0x000fda0003f85340 */
[----:B------:R-:W-:Y:S05]  /*2c20*/  @!P4 BRA `(.L_x_1047) ;  /* 0x000000000084c947 */ /* 0x000fea0003800000 */
        /* <DEDUP_REMOVED lines=11> */
[----:B------:R-:W-:Y:S01]  /*2ce0*/  FADD.FTZ R93, R6, -R93 ;  /* 0x8000005d065d7221 */ /* 0x000fe20000010000 */
[----:B------:R-:W-:-:S02]  /*2cf0*/  FFMA.FTZ R89, R89, UR20, R70 ;  /* 0x0000001459597c23 */ /* 0x000fc40008010046 */
[----:B------:R-:W-:Y:S01]  /*2d00*/  F2FP.BF16.F32.PACK_AB R91, R78, R77 ;  /* 0x0000004d4e5b723e */ /* 0x000fe200000010ff */
[--C-:B------:R-:W-:Y:S01]  /*2d10*/  FFMA.FTZ R78, R0, UR21, R92.reuse ;  /* 0x00000015004e7c23 */ /* 0x100fe2000801005c */
[----:B------:R-:W-:Y:S01]  /*2d20*/  FFMA.FTZ R92, R2, UR21, R92 ;  /* 0x00000015025c7c23 */ /* 0x000fe2000801005c */
        /* <DEDUP_REMOVED lines=8> */
[----:B------:R-:W-:-:S03]  /*2db0*/  FFMA.FTZ R76, R76, UR20, R69 ;  /* 0x000000144c4c7c23 */ /* 0x000fc60008010045 */
        /* <DEDUP_REMOVED lines=8> */
.L_x_1047:
        /* <DEDUP_REMOVED lines=24> */
[----:B------:R-:W-:-:S04]  /*2fc0*/  FFMA.FTZ R93, R93, UR20, R74 ;  /* 0x000000145d5d7c23 */ /* 0x000fc8000801004a */
[----:B------:R-:W-:Y:S02]  /*2fd0*/  F2FP.BF16.F32.PACK_AB R89, R90, R89 ;  /* 0x000000595a59723e */ /* 0x000fe400000010ff */
[----:B------:R-:W-:Y:S02]  /*2fe0*/  F2FP.BF16.F32.PACK_AB R90, R94, R91 ;  /* 0x0000005b5e5a723e */ /* 0x000fe400000010ff */
[----:B------:R-:W-:Y:S01]  /*2ff0*/  F2FP.BF16.F32.PACK_AB R91, R96, R93 ;  /* 0x0000005d605b723e */ /* 0x000fe200000010ff */
[----:B------:R-:W-:Y:S06]  /*3000*/  BRA `(.L_x_1046) ;  /* 0x00000008001c7947 */ /* 0x000fec0003800000 */
.L_x_1043:
[----:B-1----:R-:W0:Y:S02]  /*3010*/  LDC.64 R88, c[0x0][0x478] ;  /* 0x00011e00ff587b82 */ /* 0x002e240000000a00 */
        /* <DEDUP_REMOVED lines=40> */
.L_x_1049:
        /* <DEDUP_REMOVED lines=29> */
.L_x_1048:
[----:B------:R-:W0:Y:S02]  /*3470*/  LDC.64 R88, c[0x0][0x470] ;  /* 0x00011c00ff587b82 */ /* 0x000e240000000a00 */
        /* <DEDUP_REMOVED lines=13> */
[--C-:B------:R-:W-:Y:S01]  /*3550*/  FFMA.FTZ R76, R105, UR21, R92.reuse ;  /* 0x00000015694c7c23 */ /* 0x100fe2000801005c */
[--C-:B------:R-:W-:Y:S01]  /*3560*/  FFMA.FTZ R77, R102, UR21, R92.reuse ;  /* 0x00000015664d7c23 */ /* 0x100fe2000801005c */
[----:B------:R-:W-:Y:S01]  /*3570*/  FMUL.FTZ R89, R89, UR20 ;  /* 0x0000001459597c20 */ /* 0x000fe20008410000 */
[----:B------:R-:W-:Y:S01]  /*3580*/  FMUL.FTZ R79, R79, UR20 ;  /* 0x000000144f4f7c20 */ /* 0x000fe20008410000 */
        /* <DEDUP_REMOVED lines=10> */
[----:B------:R-:W-:-:S03]  /*3630*/  FMUL.FTZ R90, R92, UR20 ;  /* 0x000000145c5a7c20 */ /* 0x000fc60008410000 */
        /* <DEDUP_REMOVED lines=8> */
.L_x_1050:
        /* <DEDUP_REMOVED lines=24> */
[----:B------:R-:W-:-:S04]  /*3840*/  FMUL.FTZ R93, R93, UR20 ;  /* 0x000000145d5d7c20 */ /* 0x000fc80008410000 */
[----:B------:R-:W-:Y:S02]  /*3850*/  F2FP.BF16.F32.PACK_AB R89, R90, R89 ;  /* 0x000000595a59723e */ /* 0x000fe400000010ff */
[----:B------:R-:W-:Y:S02]  /*3860*/  F2FP.BF16.F32.PACK_AB R90, R94, R91 ;  /* 0x0000005b5e5a723e */ /* 0x000fe400000010ff */
[----:B------:R-:W-:-:S07]  /*3870*/  F2FP.BF16.F32.PACK_AB R91, R96, R93 ;  /* 0x0000005d605b723e */ /* 0x000fce00000010ff */
.L_x_1046:
        /* <DEDUP_REMOVED lines=10> */
.L_x_1042:
[----:B------:R-:W-:Y:S05]  /*3920*/  BSYNC.RECONVERGENT B0 ;  /* 0x0000000000007941 */ /* 0x000fea0003800200 */
.L_x_1041:
[----:B------:R-:W-:Y:S01]  /*3930*/  UPLOP3.LUT UP1, UPT, UPT, UPT, UP1, 0x40, 0x4 ;  /* 0x000000000004789c */ /* 0x000fe20003f2e810 */
[----:B------:R-:W-:Y:S10]  /*3940*/  BRA.U !UP2, `(.L_x_1051) ;  /* 0xffffffc90ac07547 */ /* 0x000ff4000b83ffff */
.L_x_1024:
[----:B------:R-:W2:Y:S08]  /*3950*/  S2UR UR4, SR_CTAID.X ;  /* 0x00000000000479c3 */ /* 0x000eb00000002500 */
[----:B------:R-:W3:Y:S08]  /*3960*/  LDC.64 R2, c[0x0][0x440] ;  /* 0x00011000ff027b82 */ /* 0x000ef00000000a00 */
[----:B------:R-:W4:Y:S01]  /*3970*/  LDC.64 R4, c[0x0][0x448] ;  /* 0x00011200ff047b82 */ /* 0x000f220000000a00 */
[----:B--2---:R-:W-:-:S06]  /*3980*/  UIMAD UR4, UR4, UR6, URZ ;  /* 0x00000006040472a4 */ /* 0x004fcc000f8e02ff */
[----:B------:R-:W-:-:S04]  /*3990*/  MOV R7, UR4 ;  /* 0x0000000400077c02 */ /* 0x000fc80008000f00 */
[----:B------:R-:W-:-:S05]  /*39a0*/  LEA.HI R7, R7, R122, RZ, 0x1d ;  /* 0x0000007a07077211 */ /* 0x000fca00078fe8ff */
[----:B---3--:R-:W-:-:S04]  /*39b0*/  @P2 IMAD.WIDE.U32 R2, R7, 0x20, R2 ;  /* 0x0000002007022825 */ /* 0x008fc800078e0002 */
[----:B----4-:R-:W-:Y:S01]  /*39c0*/  @P2 IMAD.WIDE.U32 R4, R7, 0x20, R4 ;  /* 0x0000002007042825 */ /* 0x010fe200078e0004 */
[----:B------:R2:W-:Y:S04]  /*39d0*/  @P2 STG.E.128 desc[UR18][R2.64], R44 ;  /* 0x0000002c02002986 */ /* 0x0005e8000c101d12 */
[----:B------:R2:W-:Y:S04]  /*39e0*/  @P2 STG.E.128 desc[UR18][R2.64+0x10], R48 ;  /* 0x0000103002002986 */ /* 0x0005e8000c101d12 */
[----:B------:R2:W-:Y:S04]  /*39f0*/  @P2 STG.E.128 desc[UR18][R4.64], R28 ;  /* 0x0000001c04002986 */ /* 0x0005e8000c101d12 */
[----:B------:R2:W-:Y:S01]  /*3a00*/  @P2 STG.E.128 desc[UR18][R4.64+0x10], R32 ;  /* 0x0000102004002986 */ /* 0x0005e2000c101d12 */
[----:B------:R-:W-:Y:S05]  /*3a10*/  @!P1 EXIT ;  /* 0x000000000000994d */ /* 0x000fea0003800000 */
[----:B--2---:R-:W2:Y:S01]  /*3a20*/  LDC.64 R2, c[0x0][0x440] ;  /* 0x00011000ff027b82 */ /* 0x004ea20000000a00 */
[----:B------:R-:W-:-:S07]  /*3a30*/  @P2 IADD3 R7, PT, PT, R7, 0x100, RZ ;  /* 0x0000010007072810 */ /* 0x000fce0007ffe0ff */
[----:B------:R-:W3:Y:S01]  /*3a40*/  LDC.64 R4, c[0x0][0x448] ;  /* 0x00011200ff047b82 */ /* 0x000ee20000000a00 */
[----:B--2---:R-:W-:-:S05]  /*3a50*/  IMAD.WIDE.U32 R2, R7, 0x20, R2 ;  /* 0x0000002007027825 */ /* 0x004fca00078e0002 */
[----:B------:R-:W-:Y:S01]  /*3a60*/  STG.E.128 desc[UR18][R2.64], R52 ;  /* 0x0000003402007986 */ /* 0x000fe2000c101d12 */
[----:B---3--:R-:W-:-:S03]  /*3a70*/  IMAD.WIDE.U32 R4, R7, 0x20, R4 ;  /* 0x0000002007047825 */ /* 0x008fc600078e0004 */
[----:B------:R-:W-:Y:S04]  /*3a80*/  STG.E.128 desc[UR18][R2.64+0x10], R56 ;  /* 0x0000103802007986 */ /* 0x000fe8000c101d12 */
[----:B------:R-:W-:Y:S04]  /*3a90*/  STG.E.128 desc[UR18][R4.64], R36 ;  /* 0x0000002404007986 */ /* 0x000fe8000c101d12 */
[----:B------:R-:W-:Y:S01]  /*3aa0*/  STG.E.128 desc[UR18][R4.64+0x10], R40 ;  /* 0x0000102804007986 */ /* 0x000fe2000c101d12 */
[----:B------:R-:W-:Y:S05]  /*3ab0*/  EXIT ;  /* 0x000000000000794d */ /* 0x000fea0003800000 */
.L_x_1052:
        /* <DEDUP_REMOVED lines=12> */
.L_x_2830:


//--------------------- .text._ZN10layer_norm31ln_parallel_residual_bwd_kernelINS_13Kernel_traitsIf13__nv_bfloat16fS2_fjLj4096ELj1ELj1ELj8ELj16ENS_18Kernel_traits_baseILj4096EfS2_fS2_fjLj256EEEEELb0ELb1ELb1EEEvNS_9BwdParamsE --------------------------
	.section	.text._ZN10layer_norm31ln_parallel_residual_bwd_kernelINS_13Kernel_traitsIf13__nv_bfloat16fS2_fjLj4096ELj1ELj1ELj8ELj16ENS_18Kernel_traits_baseILj4096EfS2_fS2_fjLj256EEEEELb0ELb1ELb1EEEvNS_9BwdParamsE,"ax",@progbits
	.align	128
        .global         _ZN10layer_norm31ln_parallel_residual_bwd_kernelINS_13Kernel_traitsIf13__nv_bfloat16fS2_fjLj4096ELj1ELj1ELj8ELj16ENS_18Kernel_traits_baseILj4096EfS2_fS2_fjLj256EEEEELb0ELb1ELb1EEEvNS_9BwdParamsE
        .type           _ZN10layer_norm31ln_parallel_residual_bwd_kernelINS_13Kernel_traitsIf13__nv_bfloat16fS2_fjLj4096ELj1ELj1ELj8ELj16ENS_18Kernel_traits_baseILj4096EfS2_fS2_fjLj256EEEEELb0ELb1ELb1EEEvNS_9BwdParamsE,@function
        .size           _ZN10layer_norm31ln_parallel_residual_bwd_kernelINS_13Kernel_traitsIf13__nv_bfloat16fS2_fjLj4096ELj1ELj1ELj8ELj16ENS_18Kernel_traits_baseILj4096EfS2_fS2_fjLj256EEEEELb0ELb1ELb1EEEvNS_9BwdParamsE,(.L_x_2831 - _ZN10layer_norm31ln_parallel_residual_bwd_kernelINS_13Kernel_traitsIf13__nv_bfloat16fS2_fjLj4096ELj1ELj1ELj8ELj16ENS_18Kernel_traits_baseILj4096EfS2_fS2_fjLj256EEEEELb0ELb1ELb1EEEvNS_9BwdParamsE)
        .other          _ZN10layer_norm31ln_parallel_residual_bwd_kernelINS_13Kernel_traitsIf13__nv_bfloat16fS2_fjLj4096ELj1ELj1ELj8ELj16ENS_18Kernel_traits_baseILj4096EfS2_fS2_fjLj256EEEEELb0ELb1ELb1EEEvNS_9BwdParamsE,@"STO_CUDA_ENTRY STV_DEFAULT"
_ZN10layer_norm31ln_parallel_residual_bwd_kernelINS_13Kernel_traitsIf13__nv_bfloat16fS2_fjLj4096ELj1ELj1ELj8ELj16ENS_18Kernel_traits_baseILj4096EfS2_fS2_fjLj256EEEEELb0ELb1ELb1EEEvNS_9BwdParamsE:
.text._ZN10layer_norm31ln_parallel_residual_bwd_kernelINS_13Kernel_traitsIf13__nv_bfloat16fS2_fjLj4096ELj1ELj1ELj8ELj16ENS_18Kernel_traits_baseILj4096EfS2_fS2_fjLj256EEEEELb0ELb1ELb1EEEvNS_9BwdParamsE:
        /* <DEDUP_REMOVED lines=23> */
[----:B------:R-:W0:Y:S01]  /*0170*/  LDCU.64 UR4, c[0x0][0x438] ;  /* 0x00008700ff0477ac */ /* 0x000e220008000a00 */
[----:B------:R-:W1:Y:S01]  /*0180*/  LDC.64 R6, c[0x0][0x3d0] ;  /* 0x0000f400ff067b82 */ /* 0x000e620000000a00 */
        /* <DEDUP_REMOVED lines=14> */
[----:B------:R-:W3:Y:S01]  /*0270*/  LDCU UR13, c[0x0][0x388] ;  /* 0x00007100ff0d77ac */ /* 0x000ee20008000800 */
[----:B0-----:R-:W-:Y:S01]  /*0280*/  UISETP.NE.U32.AND UP0, UPT, UR4, URZ, UPT ;  /* 0x000000ff0400728c */ /* 0x001fe2000bf05070 */
[----:B------:R-:W0:Y:S01]  /*0290*/  LDCU.U8 UR4, c[0x0][0x410] ;  /* 0x00008200ff0477ac */ /* 0x000e220008000000 */
[----:B-1----:R-:W-:Y:S02]  /*02a0*/  IMAD.WIDE.U32 R6, R0, 0x20, R6 ;  /* 0x0000002000067825 */ /* 0x002fe400078e0006 */
[----:B------:R-:W-:Y:S01]  /*02b0*/  UISETP.NE.AND.EX UP0, UPT, UR5, URZ, UPT, UP0 ;  /* 0x000000ff0500728c */ /* 0x000fe2000bf05300 */
[----:B------:R-:W-:Y:S02]  /*02c0*/  CS2R R92, SRZ ;  /* 0x00000000005c7805 */ /* 0x000fe4000001ff00 */
[----:B------:R-:W-:Y:S01]  /*02d0*/  CS2R R100, SRZ ;  /* 0x0000000000647805 */ /* 0x000fe2000001ff00 */
[----:B--2---:R-:W5:Y:S01]  /*02e0*/  LDG.E.128 R28, desc[UR10][R6.64] ;  /* 0x0000000a061c7981 */ /* 0x004f62000c1e1d00 */
[----:B------:R-:W-:Y:S01]  /*02f0*/  MOV R107, RZ ;  /* 0x000000ff006b7202 */ /* 0x000fe20000000f00 */
[----:B------:R-:W1:Y:S01]  /*0300*/  LDCU UR14, c[0x0][0x400] ;  /* 0x00008000ff0e77ac */ /* 0x000e620008000800 */
[----:B------:R-:W-:Y:S01]  /*0310*/  PLOP3.LUT P0, PT, PT, PT, UP0, 0x80, 0x8 ;  /* 0x000000000008781c */ /* 0x000fe20003f0f008 */
[----:B------:R-:W5:Y:S01]  /*0320*/  LDG.E.128 R24, desc[UR10][R6.64+0x10] ;  /* 0x0000100a06187981 */ /* 0x000f62000c1e1d00 */
[----:B------:R-:W-:Y:S01]  /*0330*/  MOV R106, UR12 ;  /* 0x0000000c006a7c02 */ /* 0x000fe20008000f00 */
[----:B------:R-:W2:Y:S02]  /*0340*/  LDCU.64 UR6, c[0x0][0x470] ;  /* 0x00008e00ff0677ac */ /* 0x000ea40008000a00 */
[----:B------:R-:W5:Y:S01]  /*0350*/  LDG.E.128 R20, desc[UR10][R6.64+0x2000] ;  /* 0x0020000a06147981 */ /* 0x000f62000c1e1d00 */
[----:B------:R-:W4:Y:S03]  /*0360*/  LDCU.64 UR8, c[0x0][0x478] ;  /* 0x00008f00ff0877ac */ /* 0x000f260008000a00 */
[----:B------:R3:W5:Y:S01]  /*0370*/  LDG.E.128 R16, desc[UR10][R6.64+0x2010] ;  /* 0x0020100a06107981 */ /* 0x000762000c1e1d00 */
[----:B0-----:R-:W-:-:S06]  /*0380*/  UISETP.NE.AND UP2, UPT, UR4, URZ, UPT ;  /* 0x000000ff0400728c */ /* 0x001fcc000bf45270 */
[----:B------:R-:W-:Y:S02]  /*0390*/  PLOP3.LUT P3, PT, PT, PT, UP2, 0x80, 0x8 ;  /* 0x000000000008781c */ /* 0x000fe40003f6f028 */
[----:B-1-3--:R-:W-:-:S11]  /*03a0*/  CS2R R6, SRZ ;  /* 0x0000000000067805 */ /* 0x00afd6000001ff00 */
.L_x_1072:
[----:B0-----:R-:W0:Y:S01]  /*03b0*/  LDC.64 R82, c[0x0][0x3c0] ;  /* 0x0000f000ff527b82 */ /* 0x001e220000000a00 */
[----:B------:R-:W-:-:S05]  /*03c0*/  IMAD R60, R106, UR13, RZ ;  /* 0x0000000d6a3c7c24 */ /* 0x000fca000f8e02ff */
[----:B------:R-:W-:Y:S02]  /*03d0*/  SHF.R.S32.HI R61, RZ, 0x1f, R60 ;  /* 0x0000001fff3d7819 */ /* 0x000fe4000001143c */
[----:B------:R-:W1:Y:S02]  /*03e0*/  LDC.64 R76, c[0x0][0x3a8] ;  /* 0x0000ea00ff4c7b82 */ /* 0x000e640000000a00 */
[----:B------:R-:W-:-:S04]  /*03f0*/  LEA.HI R61, R61, R60, RZ, 0x3 ;  /* 0x0000003c3d3d7211 */ /* 0x000fc800078f18ff */
[----:B------:R-:W-:Y:S02]  /*0400*/  LEA.HI.SX32 R105, R61, R0, 0x1d ;  /* 0x000000003d697211 */ /* 0x000fe400078feaff */
[----:B------:R-:W3:Y:S08]  /*0410*/  LDC.64 R80, c[0x0][0x428] ;  /* 0x00010a00ff507b82 */ /* 0x000ef00000000a00 */
[----:B------:R-:W2:Y:S01]  /*0420*/  LDC.64 R108, c[0x0][0x3c8] ;  /* 0x0000f200ff6c7b82 */ /* 0x000ea20000000a00 */
[----:B0-----:R-:W-:-:S05]  /*0430*/  IMAD.WIDE R82, R106, 0x4, R82 ;  /* 0x000000046a527825 */ /* 0x001fca00078e0252 */
[----:B------:R-:W4:Y:S01]  /*0440*/  LDG.E R113, desc[UR10][R82.64] ;  /* 0x0000000a52717981 */ /* 0x000f22000c1e1900 */
[C---:B-1----:R-:W-:Y:S01]  /*0450*/  IMAD.WIDE.U32 R68, R105.reuse, 0x20, R76 ;  /* 0x0000002069447825 */ /* 0x042fe200078e004c */
[C---:B------:R-:W-:Y:S01]  /*0460*/  IADD3 R112, PT, PT, R105.reuse, 0x100, RZ ;  /* 0x0000010069707810 */ /* 0x040fe20007ffe0ff */
[----:B------:R-:W0:Y:S03]  /*0470*/  @P0 LDC.64 R98, c[0x0][0x438] ;  /* 0x00010e00ff620b82 */ /* 0x000e260000000a00 */
[----:B------:R-:W4:Y:S01]  /*0480*/  LDG.E.128 R60, desc[UR10][R68.64] ;  /* 0x0000000a443c7981 */ /* 0x000f22000c1e1d00 */
[----:B---3--:R-:W-:-:S04]  /*0490*/  IMAD.WIDE.U32 R64, R105, 0x10, R80 ;  /* 0x0000001069407825 */ /* 0x008fc800078e0050 */
[----:B------:R-:W1:Y:S02]  /*04a0*/  LDC.64 R94, c[0x0][0x438] ;  /* 0x00010e00ff5e7b82 */ /* 0x000e640000000a00 */
[----:B------:R-:W3:Y:S01]  /*04b0*/  LDG.E.128 R64, desc[UR10][R64.64] ;  /* 0x0000000a40407981 */ /* 0x000ee2000c1e1d00 */
[----:B--2---:R-:W-:-:S03]  /*04c0*/  IMAD.WIDE R108, R106, 0x4, R108 ;  /* 0x000000046a6c7825 */ /* 0x004fc600078e026c */
[----:B------:R-:W2:Y:S04]  /*04d0*/  LDG.E.128 R68, desc[UR10][R68.64+0x10] ;  /* 0x0000100a44447981 */ /* 0x000ea8000c1e1d00 */
[----:B------:R-:W2:Y:S01]  /*04e0*/  LDG.E R108, desc[UR10][R108.64] ;  /* 0x0000000a6c6c7981 */ /* 0x000ea2000c1e1900 */
[----:B------:R-:W-:-:S05]  /*04f0*/  IMAD.WIDE.U32 R76, R112, 0x20, R76 ;  /* 0x00000020704c7825 */ /* 0x000fca00078e004c */
[----:B------:R-:W2:Y:S01]  /*0500*/  LDG.E.128 R72, desc[UR10][R76.64] ;  /* 0x0000000a4c487981 */ /* 0x000ea2000c1e1d00 */
[----:B------:R-:W-:-:S06]  /*0510*/  IMAD.WIDE.U32 R80, R112, 0x10, R80 ;  /* 0x0000001070507825 */ /* 0x000fcc00078e0050 */
[----:B------:R-:W2:Y:S04]  /*0520*/  LDG.E.128 R80, desc[UR10][R80.64] ;  /* 0x0000000a50507981 */ /* 0x000ea8000c1e1d00 */
[----:B------:R-:W2:Y:S01]  /*0530*/  LDG.E.128 R76, desc[UR10][R76.64+0x10] ;  /* 0x0000100a4c4c7981 */ /* 0x000ea2000c1e1d00 */
[----:B0-----:R-:W-:Y:S01]  /*0540*/  @P0 IMAD.WIDE.U32 R98, R105, 0x20, R98 ;  /* 0x0000002069620825 */ /* 0x001fe200078e0062 */
[----:B-1----:R-:W-:-:S04]  /*0550*/  ISETP.NE.U32.AND P1, PT, R94, RZ, PT ;  /* 0x000000ff5e00720c */ /* 0x002fc80003f25070 */
[----:B-----5:R-:W5:Y:S04]  /*0560*/  @P0 LDG.E.128 R32, desc[UR10][R98.64] ;  /* 0x0000000a62200981 */ /* 0x020f68000c1e1d00 */
[----:B------:R0:W5:Y:S01]  /*0570*/  @P0 LDG.E.128 R36, desc[UR10][R98.64+0x10] ;  /* 0x0000100a62240981 */ /* 0x000162000c1e1d00 */
[----:B------:R-:W-:Y:S01]  /*0580*/  ISETP.NE.AND.EX P0, PT, R95, RZ, PT, P1 ;  /* 0x000000ff5f00720c */ /* 0x000fe20003f05310 */
[----:B0-----:R-:W0:-:S12]  /*0590*/  LDC.64 R98, c[0x0][0x380] ;  /* 0x0000e000ff627b82 */ /* 0x001e180000000a00 */
[----:B------:R-:W1:Y:S01]  /*05a0*/  @P0 LDC.64 R110, c[0x0][0x438] ;  /* 0x00010e00ff6e0b82 */ /* 0x000e620000000a00 */
[----:B0-----:R-:W-:-:S04]  /*05b0*/  IADD3 R106, PT, PT, R106, R98, RZ ;  /* 0x000000626a6a7210 */ /* 0x001fc80007ffe0ff */
[----:B------:R-:W-:Y:S01]  /*05c0*/  ISETP.GE.AND P4, PT, R106, R99, PT ;  /* 0x000000636a00720c */ /* 0x000fe20003f86270 */
[----:B-1----:R-:W-:-:S05]  /*05d0*/  @P0 IMAD.WIDE.U32 R110, R112, 0x20, R110 ;  /* 0x00000020706e0825 */ /* 0x002fca00078e006e */
[----:B------:R-:W5:Y:S04]  /*05e0*/  @P0 LDG.E.128 R40, desc[UR10][R110.64] ;  /* 0x0000000a6e280981 */ /* 0x000f68000c1e1d00 */
[----:B------:R0:W5:Y:S01]  /*05f0*/  @P0 LDG.E.128 R44, desc[UR10][R110.64+0x10] ;  /* 0x0000100a6e2c0981 */ /* 0x000162000c1e1d00 */
[----:B----4-:R-:W-:-:S05]  /*0600*/  FSEL R109, R113, RZ, !P3 ;  /* 0x000000ff716d7208 */ /* 0x010fca0005800000 */
[C---:B------:R-:W-:Y:S01]  /*0610*/  FADD.FTZ R120, -R109.reuse, R60 ;  /* 0x0000003c6d787221 */ /* 0x040fe20000010100 */
[C-C-:B------:R-:W-:Y:S01]  /*0620*/  FADD.FTZ R114, -R109.reuse, R63.reuse ;  /* 0x0000003f6d727221 */ /* 0x140fe20000010100 */
[----:B------:R-:W-:Y:S01]  /*0630*/  FADD.FTZ R116, -R109, R62 ;  /* 0x0000003e6d747221 */ /* 0x000fe20000010100 */
[C---:B---3--:R-:W-:Y:S02]  /*0640*/  SHF.L.U32 R119, R64.reuse, 0x10, RZ ;  /* 0x0000001040777819 */ /* 0x048fe400000006ff */
[----:B------:R-:W-:Y:S01]  /*0650*/  PRMT R63, R64, 0x7632, R63 ;  /* 0x00007632403f7816 */ /* 0x000fe2000000003f */
[----:B--2---:R-:W-:-:S03]  /*0660*/  FMUL.FTZ R120, R108, R120 ;  /* 0x000000786c787220 */ /* 0x004fc60000410000 */
[----:B------:R-:W-:Y:S01]  /*0670*/  SHF.L.U32 R63, R63, 0x10, RZ ;  /* 0x000000103f3f7819 */ /* 0x000fe200000006ff */
[----:B------:R-:W-:Y:S01]  /*0680*/  FADD.FTZ R104, R119, R104 ;  /* 0x0000006877687221 */ /* 0x000fe20000010000 */
[-C--:B------:R-:W-:Y:S01]  /*0690*/  FFMA.FTZ R107, R120, R119.reuse, R107 ;  /* 0x00000077786b7223 */ /* 0x080fe2000001006b */
[----:B------:R-:W-:Y:S01]  /*06a0*/  FMUL.FTZ R119, R28, R119 ;  /* 0x000000771c777220 */ /* 0x000fe20000410000 */
[----:B------:R-:W-:Y:S01]  /*06b0*/  FADD.FTZ R118, -R109, R61 ;  /* 0x0000003d6d767221 */ /* 0x000fe20000010100 */
[C---:B------:R-:W-:Y:S01]  /*06c0*/  PRMT R98, R65.reuse, 0x7632, R98 ;  /* 0x0000763241627816 */ /* 0x040fe20000000062 */
[----:B------:R-:W-:Y:S01]  /*06d0*/  FMUL.FTZ R116, R108, R116 ;  /* 0x000000746c747220 */ /* 0x000fe20000410000 */
[----:B------:R-:W-:Y:S02]  /*06e0*/  SHF.L.U32 R115, R65, 0x10, RZ ;  /* 0x0000001041737819 */ /* 0x000fe400000006ff */
[C---:B------:R-:W-:Y:S02]  /*06f0*/  PRMT R62, R66.reuse, 0x7632, R62 ;  /* 0x00007632423e7816 */ /* 0x040fe4000000003e */
[----:B------:R-:W-:Y:S01]  /*0700*/  SHF.L.U32 R61, R66, 0x10, RZ ;  /* 0x00000010423d7819 */ /* 0x000fe200000006ff */
[----:B------:R-:W-:Y:S01]  /*0710*/  FADD.FTZ R66, -R109, R74 ;  /* 0x0000004a6d427221 */ /* 0x000fe20000010100 */
        /* <DEDUP_REMOVED lines=8> */
[----:B------:R-:W-:Y:S01]  /*07a0*/  FADD.FTZ R112, -R109, R68 ;  /* 0x000000446d707221 */ /* 0x000fe20000010100 */
[-C--:B------:R-:W-:Y:S01]  /*07b0*/  FFMA.FTZ R100, R114, R113.reuse, R100 ;  /* 0x0000007172647223 */ /* 0x080fe20000010064 */
[----:B------:R-:W-:Y:S01]  /*07c0*/  FADD.FTZ R14, R113, R14 ;  /* 0x0000000e710e7221 */ /* 0x000fe20000010000 */
[----:B------:R-:W-:Y:S01]  /*07d0*/  FMUL.FTZ R113, R31, R113 ;  /* 0x000000711f717220 */ /* 0x000fe20000410000 */
[----:B------:R-:W-:Y:S01]  /*07e0*/  FADD.FTZ R74, R115, R74 ;  /* 0x0000004a734a7221 */ /* 0x000fe20000010000 */
[C---:B------:R-:W-:Y:S01]  /*07f0*/  FADD.FTZ R99, -R109.reuse, R70 ;  /* 0x000000466d637221 */ /* 0x040fe20000010100 */
[----:B------:R-:W-:Y:S01]  /*0800*/  FADD.FTZ R64, -R109, R72 ;  /* 0x000000486d407221 */ /* 0x000fe20000010100 */
[C---:B------:R-:W-:Y:S01]  /*0810*/  PRMT R70, R81.reuse, 0x7632, R70 ;  /* 0x0000763251467816 */ /* 0x040fe20000000046 */
[----:B------:R-:W-:Y:S01]  /*0820*/  FMUL.FTZ R112, R108, R112 ;  /* 0x000000706c707220 */ /* 0x000fe20000410000 */
[----:B------:R-:W-:Y:S01]  /*0830*/  SHF.L.U32 R72, R81, 0x10, RZ ;  /* 0x0000001051487819 */ /* 0x000fe200000006ff */
[-C--:B------:R-:W-:Y:S01]  /*0840*/  FMUL.FTZ R81, R24, R61.reuse ;  /* 0x0000003d18517220 */ /* 0x080fe20000410000 */
[----:B------:R-:W-:Y:S01]  /*0850*/  SHF.L.U32 R62, R62, 0x10, RZ ;  /* 0x000000103e3e7819 */ /* 0x000fe200000006ff */
[----:B------:R-:W-:Y:S01]  /*0860*/  FADD.FTZ R74, R113, R74 ;  /* 0x0000004a714a7221 */ /* 0x000fe20000010000 */
[----:B------:R-:W-:Y:S01]  /*0870*/  PRMT R60, R67, 0x7632, R60 ;  /* 0x00007632433c7816 */ /* 0x000fe2000000003c */
[----:B------:R-:W-:Y:S01]  /*0880*/  FADD.FTZ R69, -R109, R69 ;  /* 0x000000456d457221 */ /* 0x000fe20000010100 */
[----:B------:R-:W-:Y:S01]  /*0890*/  SHF.L.U32 R67, R67, 0x10, RZ ;  /* 0x0000001043437819 */ /* 0x000fe200000006ff */
[----:B------:R-:W-:Y:S01]  /*08a0*/  FMUL.FTZ R118, R108, R118 ;  /* 0x000000766c767220 */ /* 0x000fe20000410000 */
[----:B------:R-:W-:Y:S01]  /*08b0*/  FADD.FTZ R13, R61, R13 ;  /* 0x0000000d3d0d7221 */ /* 0x000fe20000010000 */
[----:B------:R-:W-:Y:S01]  /*08c0*/  FFMA.FTZ R96, R112, R61, R96 ;  /* 0x0000003d70607223 */ /* 0x000fe20000010060 */
[----:B------:R-:W-:Y:S01]  /*08d0*/  FADD.FTZ R65, -R109, R73 ;  /* 0x000000496d417221 */ /* 0x000fe20000010100 */
[----:B0-----:R-:W-:Y:S01]  /*08e0*/  FMUL.FTZ R110, R25, R62 ;  /* 0x0000003e196e7220 */ /* 0x001fe20000410000 */
[----:B------:R-:W-:Y:S01]  /*08f0*/  FADD.FTZ R61, R81, R74 ;  /* 0x0000004a513d7221 */ /* 0x000fe20000010000 */
[----:B------:R-:W-:-:S02]  /*0900*/  PRMT R68, R80, 0x7632, R68 ;  /* 0x0000763250447816 */ /* 0x000fc40000000044 */
[----:B------:R-:W-:Y:S01]  /*0910*/  SHF.L.U32 R73, R80, 0x10, RZ ;  /* 0x0000001050497819 */ /* 0x000fe200000006ff */
[----:B------:R-:W-:Y:S01]  /*0920*/  FMUL.FTZ R80, R108, R99 ;  /* 0x000000636c507220 */ /* 0x000fe20000410000 */
[----:B------:R-:W-:Y:S01]  /*0930*/  SHF.L.U32 R60, R60, 0x10, RZ ;  /* 0x000000103c3c7819 */ /* 0x000fe200000006ff */
[----:B------:R-:W-:Y:S01]  /*0940*/  FMUL.FTZ R99, R108, R69 ;  /* 0x000000456c637220 */ /* 0x000fe20000410000 */
[----:B------:R-:W-:Y:S01]  /*0950*/  FFMA.FTZ R103, R118, R63, R103 ;  /* 0x0000003f76677223 */ /* 0x000fe20000010067 */
[----:B------:R-:W-:Y:S01]  /*0960*/  FADD.FTZ R102, R63, R102 ;  /* 0x000000663f667221 */ /* 0x000fe20000010000 */
[----:B------:R-:W-:Y:S01]  /*0970*/  FMUL.FTZ R98, R26, R67 ;  /* 0x000000431a627220 */ /* 0x000fe20000410000 */
[----:B------:R-:W-:Y:S01]  /*0980*/  FADD.FTZ R63, R110, R61 ;  /* 0x0000003d6e3f7221 */ /* 0x000fe20000010000 */
[----:B------:R-:W-:Y:S01]  /*0990*/  FADD.FTZ R12, R62, R12 ;  /* 0x0000000c3e0c7221 */ /* 0x000fe20000010000 */
[----:B------:R-:W-:Y:S01]  /*09a0*/  FFMA.FTZ R93, R99, R62, R93 ;  /* 0x0000003e635d7223 */ /* 0x000fe2000001005d */
[----:B------:R-:W-:Y:S01]  /*09b0*/  FMUL.FTZ R111, R27, R60 ;  /* 0x0000003c1b6f7220 */ /* 0x000fe20000410000 */
[----:B------:R-:W-:Y:S01]  /*09c0*/  FFMA.FTZ R61, R120, R119, RZ ;  /* 0x00000077783d7223 */ /* 0x000fe200000100ff */
[----:B------:R-:W-:Y:S01]  /*09d0*/  FADD.FTZ R62, R98, R63 ;  /* 0x0000003f623e7221 */ /* 0x000fe20000010000 */
[----:B------:R-:W-:Y:S01]  /*09e0*/  FADD.FTZ R71, -R109, R71 ;  /* 0x000000476d477221 */ /* 0x000fe20000010100 */
[----:B------:R-:W-:Y:S01]  /*09f0*/  SHF.L.U32 R68, R68, 0x10, RZ ;  /* 0x0000001044447819 */ /* 0x000fe200000006ff */
[----:B------:R-:W-:Y:S01]  /*0a00*/  FADD.FTZ R11, R67, R11 ;  /* 0x0000000b430b7221 */ /* 0x000fe20000010000 */
[----:B------:R-:W-:Y:S01]  /*0a10*/  FFMA.FTZ R92, R80, R67, R92 ;  /* 0x00000043505c7223 */ /* 0x000fe2000001005c */
[----:B------:R-:W-:Y:S01]  /*0a20*/  FMUL.FTZ R65, R108, R65 ;  /* 0x000000416c417220 */ /* 0x000fe20000410000 */
[----:B------:R-:W-:Y:S01]  /*0a30*/  FMUL.FTZ R67, R20, R73 ;  /* 0x0000004914437220 */ /* 0x000fe20000410000 */
[----:B------:R-:W-:Y:S01]  /*0a40*/  FFMA.FTZ R61, R118, R117, R61 ;  /* 0x00000075763d7223 */ /* 0x000fe2000001003d */
[----:B------:R-:W-:Y:S01]  /*0a50*/  FADD.FTZ R62, R111, R62 ;  /* 0x0000003e6f3e7221 */ /* 0x000fe20000010000 */
[C---:B------:R-:W-:Y:S01]  /*0a60*/  FADD.FTZ R75, -R109.reuse, R75 ;  /* 0x0000004b6d4b7221 */ /* 0x040fe20000010100 */
[C---:B------:R-:W-:Y:S01]  /*0a70*/  FADD.FTZ R76, -R109.reuse, R76 ;  /* 0x0000004c6d4c7221 */ /* 0x040fe20000010100 */
[C---:B------:R-:W-:Y:S01]  /*0a80*/  FADD.FTZ R77, -R109.reuse, R77 ;  /* 0x0000004d6d4d7221 */ /* 0x040fe20000010100 */
[C---:B------:R-:W-:Y:S01]  /*0a90*/  FADD.FTZ R78, -R109.reuse, R78 ;  /* 0x0000004e6d4e7221 */ /* 0x040fe20000010100 */
[----:B------:R-:W-:Y:S01]  /*0aa0*/  FADD.FTZ R79, -R109, R79 ;  /* 0x0000004f6d4f7221 */ /* 0x000fe20000010100 */
[----:B------:R-:W-:Y:S01]  /*0ab0*/  FMUL.FTZ R109, R108, R71 ;  /* 0x000000476c6d7220 */ /* 0x000fe20000410000 */
[-C--:B------:R-:W-:Y:S01]  /*0ac0*/  FFMA.FTZ R89, R65, R68.reuse, R89 ;  /* 0x0000004441597223 */ /* 0x080fe20000010059 */
[----:B------:R-:W-:Y:S01]  /*0ad0*/  FADD.FTZ R8, R68, R8 ;  /* 0x0000000844087221 */ /* 0x000fe20000010000 */
[----:B------:R-:W-:Y:S01]  /*0ae0*/  FMUL.FTZ R68, R21, R68 ;  /* 0x0000004415447220 */ /* 0x000fe20000410000 */
[----:B------:R-:W-:Y:S01]  /*0af0*/  FFMA.FTZ R61, R116, R115, R61 ;  /* 0x00000073743d7223 */ /* 0x000fe2000001003d */
[----:B------:R-:W-:Y:S01]  /*0b00*/  FADD.FTZ R63, R67, R62 ;  /* 0x0000003e433f7221 */ /* 0x000fe20000010000 */
[----:B------:R-:W-:Y:S01]  /*0b10*/  FADD.FTZ R10, R60, R10 ;  /* 0x0000000a3c0a7221 */ /* 0x000fe20000010000 */
[----:B------:R-:W-:Y:S01]  /*0b20*/  FFMA.FTZ R91, R109, R60, R91 ;  /* 0x0000003c6d5b7223 */ /* 0x000fe2000001005b */
[----:B------:R-:W-:Y:S01]  /*0b30*/  SHF.L.U32 R60, R70, 0x10, RZ ;  /* 0x00000010463c7819 */ /* 0x000fe200000006ff */
[----:B------:R-:W-:Y:S01]  /*0b40*/  FMUL.FTZ R69, R22, R72 ;  /* 0x0000004816457220 */ /* 0x000fe20000410000 */
[----:B------:R-:W-:Y:S01]  /*0b50*/  FFMA.FTZ R61, R114, R113, R61 ;  /* 0x00000071723d7223 */ /* 0x000fe2000001003d */
[----:B------:R-:W-:Y:S01]  /*0b60*/  FADD.FTZ R70, R63, R68 ;  /* 0x000000443f467221 */ /* 0x000fe20000010000 */
[----:B------:R-:W-:Y:S01]  /*0b70*/  FMUL.FTZ R66, R108, R66 ;  /* 0x000000426c427220 */ /* 0x000fe20000410000 */
[----:B------:R-:W-:Y:S01]  /*0b80*/  PRMT R71, R82, 0x7632, R71 ;  /* 0x0000763252477816 */ /* 0x000fe20000000047 */
[----:B------:R-:W-:Y:S01]  /*0b90*/  FFMA.FTZ R62, R112, R81, R61 ;  /* 0x00000051703e7223 */ /* 0x000fe2000001003d */
[----:B------:R-:W-:Y:S01]  /*0ba0*/  SHF.L.U32 R122, R82, 0x10, RZ ;  /* 0x00000010527a7819 */ /* 0x000fe200000006ff */
[----:B------:R-:W-:Y:S01]  /*0bb0*/  FADD.FTZ R63, R70, R69 ;  /* 0x00000045463f7221 */ /* 0x000fe20000010000 */
[----:B------:R-:W-:Y:S01]  /*0bc0*/  FMUL.FTZ R70, R23, R60 ;  /* 0x0000003c17467220 */ /* 0x000fe20000410000 */
[----:B------:R-:W-:Y:S01]  /*0bd0*/  FADD.FTZ R7, R72, R7 ;  /* 0x0000000748077221 */ /* 0x000fe20000010000 */
[----:B------:R-:W-:Y:S01]  /*0be0*/  FFMA.FTZ R88, R66, R72, R88 ;  /* 0x0000004842587223 */ /* 0x000fe20000010058 */
[----:B------:R-:W-:Y:S01]  /*0bf0*/  SHF.L.U32 R82, R71, 0x10, RZ ;  /* 0x0000001047527819 */ /* 0x000fe200000006ff */
[----:B------:R-:W-:Y:S01]  /*0c00*/  FFMA.FTZ R61, R99, R110, R62 ;  /* 0x0000006e633d7223 */ /* 0x000fe2000001003e */
[----:B------:R-:W-:Y:S01]  /*0c10*/  FADD.FTZ R72, R63, R70 ;  /* 0x000000463f487221 */ /* 0x000fe20000010000 */
[----:B------:R-:W-:Y:S01]  /*0c20*/  FMUL.FTZ R71, R16, R122 ;  /* 0x0000007a10477220 */ /* 0x000fe20000410000 */
[----:B------:R-:W-:Y:S01]  /*0c30*/  FMUL.FTZ R64, R108, R64 ;  /* 0x000000406c407220 */ /* 0x000fe20000410000 */
[----:B------:R-:W-:Y:S01]  /*0c40*/  FFMA.FTZ R62, R80, R98, R61 ;  /* 0x00000062503e7223 */ /* 0x000fe2000001003d */
[C---:B------:R-:W-:Y:S01]  /*0c50*/  SHF.L.U32 R121, R83.reuse, 0x10, RZ ;  /* 0x0000001053797819 */ /* 0x040fe200000006ff */
[----:B------:R-:W-:Y:S01]  /*0c60*/  FADD.FTZ R61, R72, R71 ;  /* 0x00000047483d7221 */ /* 0x000fe20000010000 */
[----:B------:R-:W-:Y:S01]  /*0c70*/  PRMT R63, R83, 0x7632, R63 ;  /* 0x00007632533f7816 */ /* 0x000fe2000000003f */
[----:B------:R-:W-:Y:S01]  /*0c80*/  FMUL.FTZ R72, R17, R82 ;  /* 0x0000005211487220 */ /* 0x000fe20000410000 */
[----:B------:R-:W-:Y:S01]  /*0c90*/  FADD.FTZ R9, R73, R9 ;  /* 0x0000000949097221 */ /* 0x000fe20000010000 */
[----:B------:R-:W-:Y:S01]  /*0ca0*/  FFMA.FTZ R90, R64, R73, R90 ;  /* 0x00000049405a7223 */ /* 0x000fe2000001005a */
[----:B------:R-:W-:Y:S01]  /*0cb0*/  SHF.L.U32 R83, R63, 0x10, RZ ;  /* 0x000000103f537819 */ /* 0x000fe200000006ff */
[----:B------:R-:W-:Y:S01]  /*0cc0*/  FADD.FTZ R74, R61, R72 ;  /* 0x000000483d4a7221 */ /* 0x000fe20000010000 */
[----:B------:R-:W-:Y:S01]  /*0cd0*/  FMUL.FTZ R73, R18, R121 ;  /* 0x0000007912497220 */ /* 0x000fe20000410000 */
[----:B------:R-:W-:-:S03]  /*0ce0*/  FFMA.FTZ R63, R109, R111, R62 ;  /* 0x0000006f6d3f7223 */ /* 0x000fc6000001003e */
[----:B------:R-:W-:Y:S01]  /*0cf0*/  FADD.FTZ R61, R74, R73 ;  /* 0x000000494a3d7221 */ /* 0x000fe20000010000 */
[----:B------:R-:W-:Y:S01]  /*0d00*/  FMUL.FTZ R74, R19, R83 ;  /* 0x00000053134a7220 */ /* 0x000fe20000410000 */
[----:B------:R-:W-:Y:S01]  /*0d10*/  FFMA.FTZ R62, R64, R67, R63 ;  /* 0x00000043403e7223 */ /* 0x000fe2000001003f */
[----:B------:R-:W-:Y:S02]  /*0d20*/  FMUL.FTZ R75, R108, R75 ;  /* 0x0000004b6c4b7220 */ /* 0x000fe40000410000 */
[----:B------:R-:W-:Y:S01]  /*0d30*/  FADD.FTZ R61, R61, R74 ;  /* 0x0000004a3d3d7221 */ /* 0x000fe20000010000 */
[----:B------:R-:W-:Y:S01]  /*0d40*/  FFMA.FTZ R63, R65, R68, R62 ;  /* 0x00000044413f7223 */ /* 0x000fe2000001003e */
[----:B------:R-:W-:Y:S01]  /*0d50*/  FFMA.FTZ R87, R75, R60, R87 ;  /* 0x0000003c4b577223 */ /* 0x000fe20000010057 */
[----:B------:R-:W-:Y:S02]  /*0d60*/  FADD.FTZ R6, R60, R6 ;  /* 0x000000063c067221 */ /* 0x000fe40000010000 */
[----:B------:R-:W-:Y:S01]  /*0d70*/  FFMA.FTZ R62, R66, R69, R63 ;  /* 0x00000045423e7223 */ /* 0x000fe2000001003f */
[----:B------:R-:W0:Y:S01]  /*0d80*/  SHFL.DOWN PT, R60, R61, 0x10, 0x1f ;  /* 0x0a001f003d3c7f89 */ /* 0x000e2200000e0000 */
[----:B------:R-:W-:-:S02]  /*0d90*/  FMUL.FTZ R76, R108, R76 ;  /* 0x0000004c6c4c7220 */ /* 0x000fc40000410000 */
        /* <DEDUP_REMOVED lines=21> */
[----:B-1----:R-:W-:-:S05]  /*0ef0*/  FADD.FTZ R125, R125, R60 ;  /* 0x0000003c7d7d7221 */ /* 0x002fca0000010000 */
[----:B------:R-:W1:Y:S01]  /*0f00*/  SHFL.DOWN PT, R60, R125, 0x1, 0x1f ;  /* 0x08201f007d3c7f89 */ /* 0x000e6200000e0000 */
[----:B------:R-:W-:Y:S01]  /*0f10*/  LOP3.LUT P1, RZ, R0, 0x1f, RZ, 0xc0, !PT ;  /* 0x0000001f00ff7812 */ /* 0x000fe2000782c0ff */
[----:B0-----:R-:W-:-:S05]  /*0f20*/  FADD.FTZ R62, R123, R62 ;  /* 0x0000003e7b3e7221 */ /* 0x001fca0000010000 */
[----:B------:R-:W0:Y:S01]  /*0f30*/  SHFL.DOWN PT, R61, R62, 0x1, 0x1f ;  /* 0x08201f003e3d7f89 */ /* 0x000e2200000e0000 */
[----:B------:R-:W-:Y:S01]  /*0f40*/  BSSY.RECONVERGENT B0, `(.L_x_1054) ;  /* 0x000000d000007945 */ /* 0x000fe20003800200 */
[----:B-1----:R-:W-:Y:S01]  /*0f50*/  FADD.FTZ R60, R125, R60 ;  /* 0x0000003c7d3c7221 */ /* 0x002fe20000010000 */
[----:B0-----:R-:W-:-:S04]  /*0f60*/  FADD.FTZ R61, R62, R61 ;  /* 0x0000003d3e3d7221 */ /* 0x001fc80000010000 */
        /* <DEDUP_REMOVED lines=10> */
.L_x_1055:
[----:B------:R-:W-:Y:S05]  /*1010*/  BSYNC.RECONVERGENT B0 ;  /* 0x0000000000007941 */ /* 0x000fea0003800200 */
.L_x_1054:
        /* <DEDUP_REMOVED lines=85> */
.L_x_1058:
        /* <DEDUP_REMOVED lines=33> */
.L_x_1057:
        /* <DEDUP_REMOVED lines=32> */
.L_x_1060:
        /* <DEDUP_REMOVED lines=33> */
.L_x_1056:
        /* <DEDUP_REMOVED lines=37> */
.L_x_1062:
        /* <DEDUP_REMOVED lines=33> */
.L_x_1061:
        /* <DEDUP_REMOVED lines=32> */
.L_x_1063:
        /* <DEDUP_REMOVED lines=32> */
.L_x_1059:
        /* <DEDUP_REMOVED lines=50> */
.L_x_1066:
        /* <DEDUP_REMOVED lines=29> */
.L_x_1065:
        /* <DEDUP_REMOVED lines=34> */
.L_x_1068:
        /* <DEDUP_REMOVED lines=29> */
.L_x_1064:
        /* <DEDUP_REMOVED lines=35> */
.L_x_1070:
        /* <DEDUP_REMOVED lines=29> */
.L_x_1069:
        /* <DEDUP_REMOVED lines=34> */
.L_x_1071:
        /* <DEDUP_REMOVED lines=28> */
.L_x_1067:
        /* <DEDUP_REMOVED lines=18> */
[----:B-----5:R-:W-:Y:S02]  /*35d0*/  MOV R32, R9 ;  /* 0x0000000900207202 */ /* 0x020fe40000000f00 */
        /* <DEDUP_REMOVED lines=23> */
.L_x_1053:
[----:B------:R-:W1:Y:S08]  /*3750*/  LDC R7, c[0x0][0x388] ;  /* 0x0000e200ff077b82 */ /* 0x000e700000000800 */
[----:B------:R-:W3:Y:S08]  /*3760*/  LDC.64 R2, c[0x0][0x440] ;  /* 0x00011000ff027b82 */ /* 0x000ef00000000a00 */
[----:B------:R-:W4:Y:S01]  /*3770*/  LDC.64 R4, c[0x0][0x448] ;  /* 0x00011200ff047b82 */ /* 0x000f220000000a00 */
[----:B-1----:R-:W-:-:S05]  /*3780*/  IMAD R7, R7, UR12, RZ ;  /* 0x0000000c07077c24 */ /* 0x002fca000f8e02ff */
[----:B------:R-:W-:-:S05]  /*3790*/  LEA.HI R7, R7, R0, RZ, 0x1d ;  /* 0x0000000007077211 */ /* 0x000fca00078fe8ff */
        /* <DEDUP_REMOVED lines=11> */
.L_x_1073:
        /* <DEDUP_REMOVED lines=11> */
.L_x_2831:


//--------------------- .text._ZN10layer_norm31ln_parallel_residual_bwd_kernelINS_13Kernel_traitsIf13__nv_bfloat16fS2_fjLj4096ELj1ELj1ELj8ELj16ENS_18Kernel_traits_baseILj4096EfS2_fS2_fjLj256EEEEELb1ELb0ELb0EEEvNS_9BwdParamsE --------------------------
	.section	.text._ZN10layer_norm31ln_parallel_residual_bwd_kernelINS_13Kernel_traitsIf13__nv_bfloat16fS2_fjLj4096ELj1ELj1ELj8ELj16ENS_18Kernel_traits_baseILj4096EfS2_fS2_fjLj256EEEEELb1ELb0ELb0EEEvNS_9BwdParamsE,"ax",@progbits
	.align	128
        .global         _ZN10layer_norm31ln_parallel_residual_bwd_kernelINS_13Kernel_traitsIf13__nv_bfloat16fS2_fjLj4096ELj1ELj1ELj8ELj16ENS_18Kernel_traits_baseILj4096EfS2_fS2_fjLj256EEEEELb1ELb0ELb0EEEvNS_9BwdParamsE
        .type           _ZN10layer_norm31ln_parallel_residual_bwd_kernelINS_13Kernel_traitsIf13__nv_bfloat16fS2_fjLj4096ELj1ELj1ELj8ELj16ENS_18Kernel_traits_baseILj4096EfS2_fS2_fjLj256EEEEELb1ELb0ELb0EEEvNS_9BwdParamsE,@function
        .size           _ZN10layer_norm31ln_parallel_residual_bwd_kernelINS_13Kernel_traitsIf13__nv_bfloat16fS2_fjLj4096ELj1ELj1ELj8ELj16ENS_18Kernel_traits_baseILj4096EfS2_fS2_fjLj256EEEEELb1ELb0ELb0EEEvNS_9BwdParamsE,(.L_x_2832 - _ZN10layer_norm31ln_parallel_residual_bwd_kernelINS_13Kernel_traitsIf13__nv_bfloat16fS2_fjLj4096ELj1ELj1ELj8ELj16ENS_18Kernel_traits_baseILj4096EfS2_fS2_fjLj256EEEEELb1ELb0ELb0EEEvNS_9BwdParamsE)
        .other          _ZN10layer_norm31ln_parallel_residual_bwd_kernelINS_13Kernel_traitsIf13__nv_bfloat16fS2_fjLj4096ELj1ELj1ELj8ELj16ENS_18Kernel_traits_baseILj4096EfS2_fS2_fjLj256EEEEELb1ELb0ELb0EEEvNS_9BwdParamsE,@"STO_CUDA_ENTRY STV_DEFAULT"
_ZN10layer_norm31ln_parallel_residual_bwd_kernelINS_13Kernel_traitsIf13__nv_bfloat16fS2_fjLj4096ELj1ELj1ELj8ELj16ENS_18Kernel_traits_baseILj4096EfS2_fS2_fjLj256EEEEELb1ELb0ELb0EEEvNS_9BwdParamsE:
.text._ZN10layer_norm31ln_parallel_residual_bwd_kernelINS_13Kernel_traitsIf13__nv_bfloat16fS2_fjLj4096ELj1ELj1ELj8ELj16ENS_18Kernel_traits_baseILj4096EfS2_fS2_fjLj256EEEEELb1ELb0ELb0EEEvNS_9BwdParamsE:
        /* <DEDUP_REMOVED lines=103> */
[----:B------:R-:W1:Y:S01]  /*0670*/  LDCU UR9, c[0x0][0x400] ;  /* 0x00008000ff0977ac */ /* 0x000e620008000800 */
[----:B------:R-:W2:Y:S01]  /*0680*/  LDCU.64 UR6, c[0x0][0x478] ;  /* 0x00008f00ff0677ac */ /* 0x000ea20008000a00 */
[----:B------:R-:W3:Y:S01]  /*0690*/  LDCU.64 UR16, c[0x0][0x438] ;  /* 0x00008700ff1077ac */ /* 0x000ee20008000a00 */
[----:B------:R-:W4:Y:S06]  /*06a0*/  LDCU.64 UR12, c[0x0][0x470] ;  /* 0x00008e00ff0c77ac */ /* 0x000f2c0008000a00 */
.L_x_1101:
        /* <DEDUP_REMOVED lines=22> */
[----:B------:R-:W-:-:S06]  /*0810*/  ISETP.NE.U32.AND P0, PT, RZ, UR16, PT ;  /* 0x00000010ff007c0c */ /* 0x000fcc000bf05070 */
[----:B------:R-:W0:Y:S01]  /*0820*/  LDC.64 R170, c[0x0][0x3b0] ;  /* 0x0000ec00ffaa7b82 */ /* 0x000e220000000a00 */
[----:B------:R-:W3:Y:S01]  /*0830*/  LDG.E.128 R128, desc[UR10][R144.64] ;  /* 0x0000000a90807981 */ /* 0x000ee2000c1e1d00 */
[----:B-1----:R-:W-:-:S03]  /*0840*/  IMAD.WIDE.U32 R136, R148, 0x10, R136 ;  /* 0x0000001094887825 */ /* 0x002fc600078e0088 */
[----:B------:R-:W3:Y:S04]  /*0850*/  LDG.E.128 R140, desc[UR10][R144.64+0x10] ;  /* 0x0000100a908c7981 */ /* 0x000ee8000c1e1d00 */
[----:B------:R-:W3:Y:S01]  /*0860*/  LDG.E.128 R136, desc[UR10][R136.64] ;  /* 0x0000000a88887981 */ /* 0x000ee2000c1e1d00 */
[----:B--2---:R-:W-:-:S06]  /*0870*/  IMAD.WIDE.U32 R132, R148, 0x10, R132 ;  /* 0x0000001094847825 */ /* 0x004fcc00078e0084 */
[----:B------:R-:W2:Y:S01]  /*0880*/  LDG.E.128 R132, desc[UR10][R132.64] ;  /* 0x0000000a84847981 */ /* 0x000ea2000c1e1d00 */
[----:B----4-:R-:W-:Y:S02]  /*0890*/  ISETP.NE.U32.AND P1, PT, RZ, UR12, PT ;  /* 0x0000000cff007c0c */ /* 0x010fe4000bf25070 */
[----:B------:R-:W-:Y:S02]  /*08a0*/  ISETP.NE.AND.EX P0, PT, RZ, UR17, PT, P0 ;  /* 0x00000011ff007c0c */ /* 0x000fe4000bf05300 */
[----:B------:R-:W-:-:S11]  /*08b0*/  ISETP.NE.AND.EX P1, PT, RZ, UR13, PT, P1 ;  /* 0x0000000dff007c0c */ /* 0x000fd6000bf25310 */
[----:B------:R-:W1:Y:S08]  /*08c0*/  @P0 LDC.64 R168, c[0x0][0x438] ;  /* 0x00010e00ffa80b82 */ /* 0x000e700000000a00 */
[----:B------:R-:W4:Y:S01]  /*08d0*/  @P1 LDC.64 R172, c[0x0][0x3b8] ;  /* 0x0000ee00ffac1b82 */ /* 0x000f220000000a00 */
[----:B0-----:R-:W-:-:S05]  /*08e0*/  IMAD.WIDE.U32 R170, R148, 0x8, R170 ;  /* 0x0000000894aa7825 */ /* 0x001fca00078e00aa */
[----:B------:R-:W5:Y:S01]  /*08f0*/  LDG.E.64 R144, desc[UR10][R170.64] ;  /* 0x0000000aaa907981 */ /* 0x000f62000c1e1b00 */
[----:B-1----:R-:W-:-:S05]  /*0900*/  @P0 IMAD.WIDE.U32 R168, R148, 0x20, R168 ;  /* 0x0000002094a80825 */ /* 0x002fca00078e00a8 */
[----:B------:R-:W5:Y:S01]  /*0910*/  @P0 LDG.E.128 R16, desc[UR10][R168.64] ;  /* 0x0000000aa8100981 */ /* 0x000f62000c1e1d00 */
[----:B----4-:R-:W-:-:S03]  /*0920*/  @P1 IMAD.WIDE.U32 R172, R148, 0x8, R172 ;  /* 0x0000000894ac1825 */ /* 0x010fc600078e00ac */
[----:B------:R0:W5:Y:S04]  /*0930*/  @P0 LDG.E.128 R12, desc[UR10][R168.64+0x10] ;  /* 0x0000100aa80c0981 */ /* 0x000168000c1e1d00 */
[----:B------:R1:W5:Y:S01]  /*0940*/  @P1 LDG.E.64 R178, desc[UR10][R172.64] ;  /* 0x0000000aacb21981 */ /* 0x000362000c1e1b00 */
[C---:B---3--:R-:W-:Y:S01]  /*0950*/  FADD.FTZ R176, -R185.reuse, R130 ;  /* 0x00000082b9b07221 */ /* 0x048fe20000010100 */
[C---:B------:R-:W-:Y:S01]  /*0960*/  FADD.FTZ R128, -R185.reuse, R128 ;  /* 0x00000080b9807221 */ /* 0x040fe20000010100 */
[C---:B------:R-:W-:Y:S01]  /*0970*/  FADD.FTZ R174, -R185.reuse, R129 ;  /* 0x00000081b9ae7221 */ /* 0x040fe20000010100 */
[----:B------:R-:W-:Y:S01]  /*0980*/  PRMT R130, R136, 0x7632, R130 ;  /* 0x0000763288827816 */ /* 0x000fe20000000082 */
[----:B------:R-:W-:-:S03]  /*0990*/  FADD.FTZ R182, -R185, R131 ;  /* 0x00000083b9b67221 */ /* 0x000fc60000010100 */
[----:B------:R-:W-:Y:S01]  /*09a0*/  SHF.L.U32 R130, R130, 0x10, RZ ;  /* 0x0000001082827819 */ /* 0x000fe200000006ff */
[----:B-----5:R-:W-:Y:S01]  /*09b0*/  FMUL.FTZ R3, R151, R128 ;  /* 0x0000008097037220 */ /* 0x020fe20000410000 */
[----:B--2---:R-:W-:Y:S02]  /*09c0*/  PRMT R129, R132, 0x7632, R129 ;  /* 0x0000763284817816 */ /* 0x004fe40000000081 */
[C---:B------:R-:W-:Y:S02]  /*09d0*/  PRMT R177, R134.reuse, 0x7632, R177 ;  /* 0x0000763286b17816 */ /* 0x040fe400000000b1 */
[----:B------:R-:W-:Y:S02]  /*09e0*/  SHF.L.U32 R183, R134, 0x10, RZ ;  /* 0x0000001086b77819 */ /* 0x000fe400000006ff */
[----:B------:R-:W-:Y:S01]  /*09f0*/  PRMT R134, R137, 0x7632, R134 ;  /* 0x0000763289867816 */ /* 0x000fe20000000086 */
[----:B0-----:R-:W-:Y:S01]  /*0a00*/  FMUL.FTZ R168, R151, R174 ;  /* 0x000000ae97a87220 */ /* 0x001fe20000410000 */
[----:B------:R-:W-:Y:S01]  /*0a10*/  SHF.L.U32 R131, R132, 0x10, RZ ;  /* 0x0000001084837819 */ /* 0x000fe200000006ff */
[----:B------:R-:W-:Y:S01]  /*0a20*/  FMUL.FTZ R132, R105, R130 ;  /* 0x0000008269847220 */ /* 0x000fe20000410000 */
[----:B------:R-:W-:-:S02]  /*0a30*/  SHF.L.U32 R128, R129, 0x10, RZ ;  /* 0x0000001081807819 */ /* 0x000fc400000006ff */
[C---:B------:R-:W-:Y:S02]  /*0a40*/  PRMT R175, R133.reuse, 0x7632, R175 ;  /* 0x0000763285af7816 */ /* 0x040fe400000000af */
[----:B-1----:R-:W-:Y:S02]  /*0a50*/  SHF.L.U32 R173, R133, 0x10, RZ ;  /* 0x0000001085ad7819 */ /* 0x002fe400000006ff */
[----:B------:R-:W-:Y:S02]  /*0a60*/  SHF.L.U32 R134, R134, 0x10, RZ ;  /* 0x0000001086867819 */ /* 0x000fe400000006ff */
[----:B------:R-:W-:Y:S01]  /*0a70*/  SHF.L.U32 R133, R136, 0x10, RZ ;  /* 0x0000001088857819 */ /* 0x000fe200000006ff */
[-C--:B------:R-:W-:Y:S01]  /*0a80*/  FFMA.FTZ R81, R168, R128.reuse, R81 ;  /* 0x00000080a8517223 */ /* 0x080fe20000010051 */
[----:B------:R-:W-:Y:S01]  /*0a90*/  SHF.L.U32 R137, R137, 0x10, RZ ;  /* 0x0000001089897819 */ /* 0x000fe200000006ff */
[----:B------:R-:W-:Y:S01]  /*0aa0*/  FFMA.FTZ R167, R113, R128, R132 ;  /* 0x0000008071a77223 */ /* 0x000fe20000010084 */
[C---:B------:R-:W-:Y:S01]  /*0ab0*/  PRMT R136, R138.reuse, 0x7632, R136 ;  /* 0x000076328a887816 */ /* 0x040fe20000000088 */
[----:B------:R-:W-:Y:S01]  /*0ac0*/  FADD.FTZ R65, R65, R128 ;  /* 0x0000008041417221 */ /* 0x000fe20000010000 */
[----:B------:R-:W-:Y:S01]  /*0ad0*/  SHF.L.U32 R128, R175, 0x10, RZ ;  /* 0x00000010af807819 */ /* 0x000fe200000006ff */
[----:B------:R-:W-:Y:S01]  /*0ae0*/  FMUL.FTZ R172, R151, R182 ;  /* 0x000000b697ac7220 */ /* 0x000fe20000410000 */
[----:B------:R-:W-:Y:S01]  /*0af0*/  FMUL.FTZ R132, R107, R134 ;  /* 0x000000866b847220 */ /* 0x000fe20000410000 */
[----:B------:R-:W-:Y:S01]  /*0b00*/  SHF.L.U32 R187, R138, 0x10, RZ ;  /* 0x000000108abb7819 */ /* 0x000fe200000006ff */
[----:B------:R-:W-:Y:S01]  /*0b10*/  FADD.FTZ R138, -R185, R141 ;  /* 0x0000008db98a7221 */ /* 0x000fe20000010100 */
[----:B------:R-:W-:Y:S01]  /*0b20*/  SHF.L.U32 R136, R136, 0x10, RZ ;  /* 0x0000001088887819 */ /* 0x000fe200000006ff */
[----:B------:R-:W-:Y:S01]  /*0b30*/  FMUL.FTZ R129, R106, R137 ;  /* 0x000000896a817220 */ /* 0x000fe20000410000 */
[----:B------:R-:W-:-:S02]  /*0b40*/  PRMT R186, R135, 0x7632, R186 ;  /* 0x0000763287ba7816 */ /* 0x000fc400000000ba */
[----:B------:R-:W-:Y:S01]  /*0b50*/  SHF.L.U32 R189, R135, 0x10, RZ ;  /* 0x0000001087bd7819 */ /* 0x000fe200000006ff */
[----:B------:R-:W-:Y:S01]  /*0b60*/  FMUL.FTZ R135, R104, R133 ;  /* 0x0000008568877220 */ /* 0x000fe20000410000 */
[----:B------:R-:W-:Y:S01]  /*0b70*/  PRMT R188, R139, 0x7632, R188 ;  /* 0x000076328bbc7816 */ /* 0x000fe200000000bc */
        /* <DEDUP_REMOVED lines=25> */
[----:B------:R-:W-:Y:S02]  /*0d10*/  FADD.FTZ R140, -R185, R140 ;  /* 0x0000008cb98c7221 */ /* 0x000fe40000010100 */
[----:B------:R-:W-:Y:S01]  /*0d20*/  FADD.FTZ R130, R131, R174 ;  /* 0x000000ae83827221 */ /* 0x000fe20000010000 */
[C---:B------:R-:W-:Y:S01]  /*0d30*/  FFMA.FTZ R129, R169.reuse, R174, R128 ;  /* 0x000000aea9817223 */ /* 0x040fe20000010080 */
[----:B------:R-:W-:Y:S01]  /*0d40*/  FADD.FTZ R66, R66, R173 ;  /* 0x000000ad42427221 */ /* 0x000fe20000010000 */
[----:B------:R-:W-:Y:S01]  /*0d50*/  FFMA.FTZ R82, R169, R173, R82 ;  /* 0x000000ada9527223 */ /* 0x000fe20000010052 */
[----:B------:R-:W-:Y:S01]  /*0d60*/  FMUL.FTZ R173, R151, R140 ;  /* 0x0000008c97ad7220 */ /* 0x000fe20000410000 */
[----:B------:R-:W-:Y:S01]  /*0d70*/  FADD.FTZ R131, R130, R171 ;  /* 0x000000ab82837221 */ /* 0x000fe20000010000 */
[C---:B------:R-:W-:Y:S01]  /*0d80*/  FFMA.FTZ R128, R172.reuse, R171, R129 ;  /* 0x000000abac807223 */ /* 0x040fe20000010081 */
[----:B------:R-:W-:Y:S01]  /*0d90*/  FFMA.FTZ R51, R172, R134, R51 ;  /* 0x00000086ac337223 */ /* 0x000fe20000010033 */
[----:B------:R-:W-:Y:S01]  /*0da0*/  FADD.FTZ R35, R35, R134 ;  /* 0x0000008623237221 */ /* 0x000fe20000010000 */
[----:B------:R-:W-:Y:S01]  /*0db0*/  SHF.L.U32 R134, R188, 0x10, RZ ;  /* 0x00000010bc867819 */ /* 0x000fe200000006ff */
[----:B------:R-:W-:Y:S01]  /*0dc0*/  FADD.FTZ R142, -R185, R142 ;  /* 0x0000008eb98e7221 */ /* 0x000fe20000010100 */
[----:B------:R-:W-:Y:S01]  /*0dd0*/  FADD.FTZ R130, R131, R182 ;  /* 0x000000b683827221 */ /* 0x000fe20000010000 */
[----:B------:R-:W-:Y:S01]  /*0de0*/  FFMA.FTZ R129, R173, R182, R128 ;  /* 0x000000b6ad817223 */ /* 0x000fe20000010080 */
[----:B------:R-:W-:Y:S01]  /*0df0*/  FADD.FTZ R29, R29, R136 ;  /* 0x000000881d1d7221 */ /* 0x000fe20000010000 */
        /* <DEDUP_REMOVED lines=30> */
.L_x_1076:
[----:B----4-:R-:W-:Y:S05]  /*0fe0*/  BSYNC.RECONVERGENT B0 ;  /* 0x0000000000007941 */ /* 0x010fea0003800200 */
.L_x_1075:
        /* <DEDUP_REMOVED lines=15> */
[C---:B0-----:R-:W-:Y:S01]  /*10e0*/  IMAD.WIDE.U32 R154, R189.reuse, 0x8, R154 ;  /* 0x00000008bd9a7825 */ /* 0x041fe200078e009a */
[----:B------:R-:W-:Y:S02]  /*10f0*/  ISETP.NE.AND.EX P1, PT, RZ, UR13, PT, P1 ;  /* 0x0000000dff007c0c */ /* 0x000fe4000bf25310 */
[----:B------:R-:W-:Y:S02]  /*1100*/  ISETP.NE.AND.EX P0, PT, RZ, UR17, PT, P0 ;  /* 0x00000011ff007c0c */ /* 0x000fe4000bf05300 */
[----:B------:R-:W5:Y:S09]  /*1110*/  LDG.E.64 R146, desc[UR10][R154.64] ;  /* 0x0000000a9a927981 */ /* 0x000f72000c1e1b00 */
[----:B------:R-:W0:Y:S08]  /*1120*/  @P1 LDC.64 R156, c[0x0][0x3b8] ;  /* 0x0000ee00ff9c1b82 */ /* 0x000e300000000a00 */
[----:B------:R-:W1:Y:S01]  /*1130*/  @P0 LDC.64 R152, c[0x0][0x438] ;  /* 0x00010e00ff980b82 */ /* 0x000e620000000a00 */
[----:B0-----:R-:W-:-:S05]  /*1140*/  @P1 IMAD.WIDE.U32 R156, R189, 0x8, R156 ;  /* 0x00000008bd9c1825 */ /* 0x001fca00078e009c */
[----:B------:R0:W5:Y:S01]  /*1150*/  @P1 LDG.E.64 R180, desc[UR10][R156.64] ;  /* 0x0000000a9cb41981 */ /* 0x000162000c1e1b00 */
[----:B-1----:R-:W-:-:S05]  /*1160*/  @P0 IMAD.WIDE.U32 R152, R189, 0x20, R152 ;  /* 0x00000020bd980825 */ /* 0x002fca00078e0098 */
[----:B------:R-:W5:Y:S04]  /*1170*/  @P0 LDG.E.128 R8, desc[UR10][R152.64] ;  /* 0x0000000a98080981 */ /* 0x000f68000c1e1d00 */
[----:B------:R1:W5:Y:S01]  /*1180*/  @P0 LDG.E.128 R4, desc[UR10][R152.64+0x10] ;  /* 0x0000100a98040981 */ /* 0x000362000c1e1d00 */
[C---:B---3--:R-:W-:Y:S02]  /*1190*/  PRMT R150, R128.reuse, 0x7632, R150 ;  /* 0x0000763280967816 */ /* 0x048fe40000000096 */
[----:B------:R-:W-:Y:S02]  /*11a0*/  SHF.L.U32 R159, R128, 0x10, RZ ;  /* 0x00000010809f7819 */ /* 0x000fe400000006ff */
[C---:B------:R-:W-:Y:S02]  /*11b0*/  PRMT R161, R129.reuse, 0x7632, R161 ;  /* 0x0000763281a17816 */ /* 0x040fe400000000a1 */
[----:B------:R-:W-:-:S02]  /*11c0*/  SHF.L.U32 R163, R129, 0x10, RZ ;  /* 0x0000001081a37819 */ /* 0x000fc400000006ff */
[C---:B----4-:R-:W-:Y:S02]  /*11d0*/  PRMT R128, R132.reuse, 0x7632, R128 ;  /* 0x0000763284807816 */ /* 0x050fe40000000080 */
[----:B------:R-:W-:Y:S02]  /*11e0*/  SHF.L.U32 R129, R132, 0x10, RZ ;  /* 0x0000001084817819 */ /* 0x000fe400000006ff */
[----:B------:R-:W-:Y:S01]  /*11f0*/  SHF.L.U32 R128, R128, 0x10, RZ ;  /* 0x0000001080807819 */ /* 0x000fe200000006ff */
[C---:B--2---:R-:W-:Y:S01]  /*1200*/  FADD.FTZ R160, -R185.reuse, R137 ;  /* 0x00000089b9a07221 */ /* 0x044fe20000010100 */
[----:B------:R-:W-:Y:S01]  /*1210*/  FADD.FTZ R136, -R185, R136 ;  /* 0x00000088b9887221 */ /* 0x000fe20000010100 */
[----:B------:R-:W-:Y:S02]  /*1220*/  PRMT R132, R133, 0x7632, R132 ;  /* 0x0000763285847816 */ /* 0x000fe40000000084 */
[----:B------:R-:W-:Y:S01]  /*1230*/  PRMT R190, R131, 0x7632, R190 ;  /* 0x0000763283be7816 */ /* 0x000fe200000000be */
[----:B-----5:R-:W-:Y:S01]  /*1240*/  FMUL.FTZ R160, R151, R160 ;  /* 0x000000a097a07220 */ /* 0x020fe20000410000 */
[----:B------:R-:W-:Y:S01]  /*1250*/  SHF.L.U32 R191, R131, 0x10, RZ ;  /* 0x0000001083bf7819 */ /* 0x000fe200000006ff */
[----:B------:R-:W-:Y:S01]  /*1260*/  FMUL.FTZ R131, R88, R129 ;  /* 0x0000008158837220 */ /* 0x000fe20000410000 */
[C---:B------:R-:W-:Y:S01]  /*1270*/  PRMT R165, R130.reuse, 0x7632, R165 ;  /* 0x0000763282a57816 */ /* 0x040fe200000000a5 */
[----:B0-----:R-:W-:Y:S01]  /*1280*/  FMUL.FTZ R157, R151, R136 ;  /* 0x00000088979d7220 */ /* 0x001fe20000410000 */
[----:B------:R-:W-:Y:S01]  /*1290*/  SHF.L.U32 R189, R130, 0x10, RZ ;  /* 0x0000001082bd7819 */ /* 0x000fe200000006ff */
[----:B------:R-:W-:Y:S01]  /*12a0*/  FADD.FTZ R138, -R185, R138 ;  /* 0x0000008ab98a7221 */ /* 0x000fe20000010100 */
[----:B------:R-:W-:Y:S01]  /*12b0*/  SHF.L.U32 R133, R133, 0x10, RZ ;  /* 0x0000001085857819 */ /* 0x000fe200000006ff */
[-C--:B------:R-:W-:Y:S01]  /*12c0*/  FMUL.FTZ R130, R89, R128.reuse ;  /* 0x0000008059827220 */ /* 0x080fe20000410000 */
[----:B------:R-:W-:Y:S01]  /*12d0*/  SHF.L.U32 R150, R150, 0x10, RZ ;  /* 0x0000001096967819 */ /* 0x000fe200000006ff */
[----:B------:R-:W-:Y:S01]  /*12e0*/  FADD.FTZ R162, -R185, R139 ;  /* 0x0000008bb9a27221 */ /* 0x000fe20000010100 */
[----:B------:R-:W-:Y:S01]  /*12f0*/  SHF.L.U32 R132, R132, 0x10, RZ ;  /* 0x0000001084847819 */ /* 0x000fe200000006ff */
[----:B------:R-:W-:Y:S01]  /*1300*/  FADD.FTZ R25, R25, R128 ;  /* 0x0000008019197221 */ /* 0x000fe20000010000 */
[----:B-1----:R-:W-:Y:S01]  /*1310*/  PRMT R152, R134, 0x7632, R152 ;  /* 0x0000763286987816 */ /* 0x002fe20000000098 */
[----:B------:R-:W-:Y:S01]  /*1320*/  FFMA.FTZ R41, R160, R128, R41 ;  /* 0x00000080a0297223 */ /* 0x000fe20000010029 */
[----:B------:R-:W-:Y:S01]  /*1330*/  FADD.FTZ R56, R56, R159 ;  /* 0x0000009f38387221 */ /* 0x000fe20000010000 */
[-C--:B------:R-:W-:Y:S01]  /*1340*/  FFMA.FTZ R158, R96, R159.reuse, R131 ;  /* 0x0000009f609e7223 */ /* 0x080fe20000010083 */
[C---:B------:R-:W-:Y:S01]  /*1350*/  FFMA.FTZ R72, R157.reuse, R159, R72 ;  /* 0x0000009f9d487223 */ /* 0x040fe20000010048 */
[----:B------:R-:W-:Y:S01]  /*1360*/  FADD.FTZ R24, R24, R129 ;  /* 0x0000008118187221 */ /* 0x000fe20000010000 */
[----:B------:R-:W-:Y:S01]  /*1370*/  FFMA.FTZ R40, R157, R129, R40 ;  /* 0x000000819d287223 */ /* 0x000fe20000010028 */
[----:B------:R-:W-:Y:S01]  /*1380*/  SHF.L.U32 R128, R161, 0x10, RZ ;  /* 0x00000010a1807819 */ /* 0x000fe200000006ff */
[----:B------:R-:W-:Y:S01]  /*1390*/  FFMA.FTZ R159, R97, R150, R130 ;  /* 0x00000096619f7223 */ /* 0x000fe20000010082 */
[----:B------:R-:W-:Y:S01]  /*13a0*/  FMUL.FTZ R129, R90, R133 ;  /* 0x000000855a817220 */ /* 0x000fe20000410000 */
[C---:B------:R-:W-:Y:S01]  /*13b0*/  FMUL.FTZ R161, R151.reuse, R138 ;  /* 0x0000008a97a17220 */ /* 0x040fe20000410000 */
[----:B------:R-:W-:Y:S01]  /*13c0*/  FMUL.FTZ R162, R151, R162 ;  /* 0x000000a297a27220 */ /* 0x000fe20000410000 */
[----:B------:R-:W-:Y:S01]  /*13d0*/  FMUL.FTZ R130, R91, R132 ;  /* 0x000000845b827220 */ /* 0x000fe20000410000 */
[----:B------:R-:W-:Y:S01]  /*13e0*/  SHF.L.U32 R152, R152, 0x10, RZ ;  /* 0x0000001098987819 */ /* 0x000fe200000006ff */
[----:B------:R-:W-:Y:S01]  /*13f0*/  FADD.FTZ R166, -R185, R141 ;  /* 0x0000008db9a67221 */ /* 0x000fe20000010100 */
[----:B------:R-:W-:Y:S01]  /*1400*/  SHF.L.U32 R153, R134, 0x10, RZ ;  /* 0x0000001086997819 */ /* 0x000fe200000006ff */
[----:B------:R-:W-:Y:S01]  /*1410*/  FADD.FTZ R58, R58, R163 ;  /* 0x000000a33a3a7221 */ /* 0x000fe20000010000 */
[-C--:B------:R-:W-:Y:S01]  /*1420*/  FFMA.FTZ R164, R98, R163.reuse, R129 ;  /* 0x000000a362a47223 */ /* 0x080fe20000010081 */
[----:B------:R-:W-:Y:S01]  /*1430*/  FFMA.FTZ R74, R161, R163, R74 ;  /* 0x000000a3a14a7223 */ /* 0x000fe2000001004a */
[----:B------:R-:W-:Y:S01]  /*1440*/  PRMT R134, R135, 0x7632, R134 ;  /* 0x0000763287867816 */ /* 0x000fe20000000086 */
[----:B------:R-:W-:Y:S01]  /*1450*/  FADD.FTZ R59, R59, R128 ;  /* 0x000000803b3b7221 */ /* 0x000fe20000010000 */
[-C--:B------:R-:W-:Y:S01]  /*1460*/  FFMA.FTZ R163, R99, R128.reuse, R130 ;  /* 0x0000008063a37223 */ /* 0x080fe20000010082 */
[----:B------:R-:W-:Y:S01]  /*1470*/  FFMA.FTZ R75, R162, R128, R75 ;  /* 0x00000080a24b7223 */ /* 0x000fe2000001004b */
[----:B------:R-:W-:Y:S01]  /*1480*/  SHF.L.U32 R135, R135, 0x10, RZ ;  /* 0x0000001087877819 */ /* 0x000fe200000006ff */
[----:B------:R-:W-:Y:S01]  /*1490*/  FADD.FTZ R57, R57, R150 ;  /* 0x0000009639397221 */ /* 0x000fe20000010000 */
[----:B------:R-:W-:Y:S01]  /*14a0*/  FFMA.FTZ R73, R160, R150, R73 ;  /* 0x00000096a0497223 */ /* 0x000fe20000010049 */
[----:B------:R-:W-:Y:S01]  /*14b0*/  SHF.L.U32 R128, R165, 0x10, RZ ;  /* 0x00000010a5807819 */ /* 0x000fe200000006ff */
[----:B------:R-:W-:Y:S01]  /*14c0*/  FMUL.FTZ R166, R151, R166 ;  /* 0x000000a697a67220 */ /* 0x000fe20000410000 */
[----:B------:R-:W-:Y:S01]  /*14d0*/  FMUL.FTZ R150, R85, R152 ;  /* 0x0000009855967220 */ /* 0x000fe20000410000 */
[----:B------:R-:W-:Y:S01]  /*14e0*/  FMUL.FTZ R129, R84, R153 ;  /* 0x0000009954817220 */ /* 0x000fe20000410000 */
[----:B------:R-:W-:Y:S01]  /*14f0*/  FMUL.FTZ R131, R86, R135 ;  /* 0x0000008756837220 */ /* 0x000fe20000410000 */
[----:B------:R-:W-:Y:S01]  /*1500*/  FADD.FTZ R53, R53, R128 ;  /* 0x0000008035357221 */ /* 0x000fe20000010000 */
[-C--:B------:R-:W-:Y:S01]  /*1510*/  FFMA.FTZ R150, R93, R128.reuse, R150 ;  /* 0x000000805d967223 */ /* 0x080fe20000010096 */
[----:B------:R-:W-:Y:S01]  /*1520*/  FFMA.FTZ R69, R166, R128, R69 ;  /* 0x00000080a6457223 */ /* 0x000fe20000010045 */
[----:B------:R-:W-:Y:S01]  /*1530*/  FFMA.FTZ R154, R92, R189, R129 ;  /* 0x000000bd5c9a7223 */ /* 0x000fe20000010081 */
[----:B------:R-:W-:Y:S01]  /*1540*/  FADD.FTZ R128, R187, R158 ;  /* 0x0000009ebb807221 */ /* 0x000fe20000010000 */
[----:B------:R-:W-:Y:S01]  /*1550*/  FFMA.FTZ R129, R157, R158, R188 ;  /* 0x0000009e9d817223 */ /* 0x000fe200000100bc */
[----:B------:R-:W-:-:S02]  /*1560*/  FFMA.FTZ R156, R94, R191, R131 ;  /* 0x000000bf5e9c7223 */ /* 0x000fc40000010083 */
[----:B------:R-:W-:Y:S01]  /*1570*/  FADD.FTZ R131, R128, R159 ;  /* 0x0000009f80837221 */ /* 0x000fe20000010000 */
[----:B------:R-:W-:Y:S01]  /*1580*/  FFMA.FTZ R128, R160, R159, R129 ;  /* 0x0000009fa0807223 */ /* 0x000fe20000010081 */
[----:B------:R-:W-:Y:S02]  /*1590*/  FADD.FTZ R140, -R185, R140 ;  /* 0x0000008cb98c7221 */ /* 0x000fe40000010100 */
[----:B------:R-:W-:Y:S01]  /*15a0*/  FADD.FTZ R130, R131, R164 ;  /* 0x000000a483827221 */ /* 0x000fe20000010000 */
[----:B------:R-:W-:Y:S01]  /*15b0*/  FFMA.FTZ R129, R161, R164, R128 ;  /* 0x000000a4a1817223 */ /* 0x000fe20000010080 */
[----:B------:R-:W-:Y:S02]  /*15c0*/  FMUL.FTZ R165, R151, R140 ;  /* 0x0000008c97a57220 */ /* 0x000fe40000410000 */
[----:B------:R-:W-:Y:S01]  /*15d0*/  FADD.FTZ R131, R130, R163 ;  /* 0x000000a382837221 */ /* 0x000fe20000010000 */
[----:B------:R-:W-:Y:S01]  /*15e0*/  FFMA.FTZ R128, R162, R163, R129 ;  /* 0x000000a3a2807223 */ /* 0x000fe20000010081 */
[----:B------:R-:W-:Y:S01]  /*15f0*/  SHF.L.U32 R134, R134, 0x10, RZ ;  /* 0x0000001086867819 */ /* 0x000fe200000006ff */
[----:B------:R-:W-:Y:S01]  /*1600*/  FADD.FTZ R142, -R185, R142 ;  /* 0x0000008eb98e7221 */ /* 0x000fe20000010100 */
[----:B------:R-:W-:Y:S01]  /*1610*/  FADD.FTZ R131, R131, R154 ;  /* 0x0000009a83837221 */ /* 0x000fe20000010000 */
[C---:B------:R-:W-:Y:S01]  /*1620*/  FFMA.FTZ R129, R165.reuse, R154, R128 ;  /* 0x0000009aa5817223 */ /* 0x040fe20000010080 */
[----:B------:R-:W-:Y:S01]  /*1630*/  FADD.FTZ R20, R20, R153 ;  /* 0x0000009914147221 */ /* 0x000fe20000010000 */
[----:B------:R-:W-:Y:S01]  /*1640*/  FFMA.FTZ R36, R165, R153, R36 ;  /* 0x00000099a5247223 */ /* 0x000fe20000010024 */
[----:B------:R-:W-:Y:S01]  /*1650*/  SHF.L.U32 R190, R190, 0x10, RZ ;  /* 0x00000010bebe7819 */ /* 0x000fe200000006ff */
[----:B------:R-:W-:Y:S01]  /*1660*/  FADD.FTZ R192, -R185, R143 ;  /* 0x0000008fb9c07221 */ /* 0x000fe20000010100 */
[----:B------:R-:W-:Y:S01]  /*1670*/  FMUL.FTZ R153, R151, R142 ;  /* 0x0000008e97997220 */ /* 0x000fe20000410000 */
[----:B------:R-:W-:Y:S01]  /*1680*/  FMUL.FTZ R130, R87, R134 ;  /* 0x0000008657827220 */ /* 0x000fe20000410000 */
[----:B------:R-:W-:Y:S01]  /*1690*/  FADD.FTZ R131, R131, R150 ;  /* 0x0000009683837221 */ /* 0x000fe20000010000 */
[C---:B------:R-:W-:Y:S01]  /*16a0*/  FFMA.FTZ R129, R166.reuse, R150, R129 ;  /* 0x00000096a6817223 */ /* 0x040fe20000010081 */
        /* <DEDUP_REMOVED lines=22> */
.L_x_1078:
[----:B------:R-:W-:Y:S05]  /*1810*/  BSYNC.RECONVERGENT B0 ;  /* 0x0000000000007941 */ /* 0x000fea0003800200 */
.L_x_1077:
        /* <DEDUP_REMOVED lines=32> */
.L_x_1080:
[----:B------:R-:W-:Y:S05]  /*1a20*/  BSYNC.RECONVERGENT B0 ;  /* 0x0000000000007941 */ /* 0x000fea0003800200 */
.L_x_1079:
        /* <DEDUP_REMOVED lines=108> */
.L_x_1085:
        /* <DEDUP_REMOVED lines=54> */
.L_x_1084:
        /* <DEDUP_REMOVED lines=59> */
.L_x_1087:
        /* <DEDUP_REMOVED lines=54> */
.L_x_1083:
        /* <DEDUP_REMOVED lines=83> */
.L_x_1089:
        /* <DEDUP_REMOVED lines=75> */
.L_x_1088:
        /* <DEDUP_REMOVED lines=80> */
.L_x_1090:
        /* <DEDUP_REMOVED lines=74> */
.L_x_1086:
        /* <DEDUP_REMOVED lines=15> */
.L_x_1082:
[----:B------:R-:W-:Y:S05]  /*3fd0*/  BSYNC.RECONVERGENT B0 ;  /* 0x0000000000007941 */ /* 0x000fea0003800200 */
.L_x_1081:
        /* <DEDUP_REMOVED lines=14> */
[-CC-:B------:R-:W-:Y:S01]  /*40c0*/  FFMA.FTZ R117, R153, R132.reuse, R133.reuse ;  /* 0x0000008499757223 */ /* 0x180fe20000010085 */
[-C--:B------:R-:W-:Y:S01]  /*40d0*/  FFMA.FTZ R119, R166, R132.reuse, R133 ;  /* 0x00000084a6777223 */ /* 0x080fe20000010085 */
[----:B------:R-:W-:Y:S01]  /*40e0*/  FADD.FTZ R116, R155, -R116 ;  /* 0x800000749b747221 */ /* 0x000fe20000010000 */
[----:B------:R-:W-:Y:S01]  /*40f0*/  ISETP.GE.U32.AND.EX P6, PT, R147, 0x1000000, PT, P6 ;  /* 0x010000009300780c */ /* 0x000fe20003fc6160 */
[----:B------:R-:W-:Y:S01]  /*4100*/  FADD.FTZ R122, R156, -R117 ;  /* 0x800000759c7a7221 */ /* 0x000fe20000010000 */
[----:B------:R-:W-:Y:S01]  /*4110*/  FFMA.FTZ R117, R165, R132, R133 ;  /* 0x00000084a5757223 */ /* 0x000fe20000010085 */
[C---:B-----5:R-:W-:Y:S01]  /*4120*/  FFMA.FTZ R123, R151.reuse, R116, R7 ;  /* 0x00000074977b7223 */ /* 0x060fe20000010007 */
[----:B------:R-:W-:Y:S01]  /*4130*/  FADD.FTZ R118, R150, -R119 ;  /* 0x8000007796767221 */ /* 0x000fe20000010000 */
        /* <DEDUP_REMOVED lines=11> */
[----:B------:R-:W-:Y:S01]  /*41f0*/  FMUL.FTZ R116, R120, UR14 ;  /* 0x0000000e78747c20 */ /* 0x000fe20008410000 */
[----:B------:R-:W-:-:S04]  /*4200*/  LOP3.LUT P6, RZ, R147, 0xff0000, RZ, 0xc0, !PT ;  /* 0x00ff000093ff7812 */ /* 0x000fc800078cc0ff */
[----:B------:R-:W-:Y:S02]  /*4210*/  FSEL R131, R121, RZ, P6 ;  /* 0x000000ff79837208 */ /* 0x000fe40003000000 */
[----:B------:R-:W-:Y:S02]  /*4220*/  LOP3.LUT P6, RZ, R181, 0xff0000, RZ, 0xc0, !PT ;  /* 0x00ff0000b5ff7812 */ /* 0x000fe400078cc0ff */
[----:B------:R-:W-:Y:S02]  /*4230*/  F2FP.BF16.F32.PACK_AB R131, R136, R131 ;  /* 0x000000838883723e */ /* 0x000fe400000010ff */
[----:B------:R-:W-:Y:S01]  /*4240*/  FSEL R127, R121, RZ, P6 ;  /* 0x000000ff797f7208 */ /* 0x000fe20003000000 */
[----:B------:R-:W-:Y:S01]  /*4250*/  FFMA.FTZ R121, R151, R118, R5 ;  /* 0x0000007697797223 */ /* 0x000fe20000010005 */
[----:B------:R-:W-:Y:S01]  /*4260*/  LOP3.LUT P6, RZ, R147, 0xff, RZ, 0xc0, !PT ;  /* 0x000000ff93ff7812 */ /* 0x000fe200078cc0ff */
[----:B------:R-:W-:Y:S01]  /*4270*/  FFMA.FTZ R118, R151, R117, R10 ;  /* 0x0000007597767223 */ /* 0x000fe2000001000a */
[----:B------:R-:W-:Y:S01]  /*4280*/  F2FP.BF16.F32.PACK_AB R127, R138, R127 ;  /* 0x0000007f8a7f723e */ /* 0x000fe200000010ff */
[----:B------:R-:W-:Y:S01]  /*4290*/  FMUL.FTZ R119, R121, UR14 ;  /* 0x0000000e79777c20 */ /* 0x000fe20008410000 */
        /* <DEDUP_REMOVED lines=43> */
.L_x_1095:
[-CC-:B0-----:R-:W-:Y:S01]  /*4550*/  FFMA.FTZ R125, R153, R132.reuse, R133.reuse ;  /* 0x00000084997d7223 */ /* 0x181fe20000010085 */
[----:B------:R-:W-:Y:S01]  /*4560*/  LOP3.LUT P6, RZ, R147, 0xff0000, RZ, 0xc0, !PT ;  /* 0x00ff000093ff7812 */ /* 0x000fe200078cc0ff */
[-CC-:B------:R-:W-:Y:S01]  /*4570*/  FFMA.FTZ R124, R152, R132.reuse, R133.reuse ;  /* 0x00000084987c7223 */ /* 0x180fe20000010085 */
[----:B------:R-:W-:Y:S01]  /*4580*/  FFMA.FTZ R127, R166, R132, R133 ;  /* 0x00000084a67f7223 */ /* 0x000fe20000010085 */
[----:B------:R-:W-:Y:S02]  /*4590*/  FADD.FTZ R125, R156, -R125 ;  /* 0x8000007d9c7d7221 */ /* 0x000fe40000010000 */
[----:B------:R-:W-:Y:S01]  /*45a0*/  FADD.FTZ R124, R155, -R124 ;  /* 0x8000007c9b7c7221 */ /* 0x000fe20000010000 */
[----:B------:R-:W-:Y:S01]  /*45b0*/  FADD.FTZ R126, R150, -R127 ;  /* 0x8000007f967e7221 */ /* 0x000fe20000010000 */
[C---:B-----5:R-:W-:Y:S02]  /*45c0*/  FFMA.FTZ R125, R151.reuse, R125, R6 ;  /* 0x0000007d977d7223 */ /* 0x060fe40000010006 */
[C---:B------:R-:W-:Y:S01]  /*45d0*/  FFMA.FTZ R124, R151.reuse, R124, R7 ;  /* 0x0000007c977c7223 */ /* 0x040fe20000010007 */
[----:B------:R-:W-:Y:S01]  /*45e0*/  FFMA.FTZ R126, R151, R126, R5 ;  /* 0x0000007e977e7223 */ /* 0x000fe20000010005 */
[----:B------:R-:W-:-:S02]  /*45f0*/  FMUL.FTZ R125, R125, UR14 ;  /* 0x0000000e7d7d7c20 */ /* 0x000fc40008410000 */
[----:B------:R-:W-:Y:S01]  /*4600*/  FMUL.FTZ R128, R124, UR14 ;  /* 0x0000000e7c807c20 */ /* 0x000fe20008410000 */
[----:B------:R-:W-:Y:S02]  /*4610*/  FMUL.FTZ R127, R126, UR14 ;  /* 0x0000000e7e7f7c20 */ /* 0x000fe40008410000 */
        /* <DEDUP_REMOVED lines=16> */
[----:B------:R-:W-:Y:S01]  /*4720*/  FFMA.FTZ R125, R151, R125, R10 ;  /* 0x0000007d977d7223 */ /* 0x000fe2000001000a */
[----:B------:R-:W-:-:S03]  /*4730*/  LOP3.LUT P6, RZ, R147, 0xff, RZ, 0xc0, !PT ;  /* 0x000000ff93ff7812 */ /* 0x000fc600078cc0ff */
[----:B------:R-:W-:Y:S01]  /*4740*/  FMUL.FTZ R125, R125, UR14 ;  /* 0x0000000e7d7d7c20 */ /* 0x000fe20008410000 */
[----:B------:R-:W-:Y:S02]  /*4750*/  FSEL R130, R124, RZ, P6 ;  /* 0x000000ff7c827208 */ /* 0x000fe40003000000 */
        /* <DEDUP_REMOVED lines=42> */
.L_x_1094:
        /* <DEDUP_REMOVED lines=12> */
[C---:B-----5:R-:W-:Y:S01]  /*4ac0*/  FMUL.FTZ R123, R151.reuse, R116 ;  /* 0x00000074977b7220 */ /* 0x060fe20000410000 */
[----:B------:R-:W-:Y:S01]  /*4ad0*/  FADD.FTZ R118, R150, -R119 ;  /* 0x8000007796767221 */ /* 0x000fe20000010000 */
[----:B------:R-:W-:Y:S01]  /*4ae0*/  FMUL.FTZ R122, R151, R122 ;  /* 0x0000007a977a7220 */ /* 0x000fe20000410000 */
[----:B------:R-:W-:Y:S01]  /*4af0*/  FADD.FTZ R120, R154, -R117 ;  /* 0x800000759a787221 */ /* 0x000fe20000010000 */
[----:B------:R-:W-:Y:S01]  /*4b00*/  FMUL.FTZ R116, R123, UR14 ;  /* 0x0000000e7b747c20 */ /* 0x000fe20008410000 */
[C---:B------:R-:W-:Y:S01]  /*4b10*/  FMUL.FTZ R121, R151.reuse, R118 ;  /* 0x0000007697797220 */ /* 0x040fe20000410000 */
[----:B------:R-:W-:Y:S01]  /*4b20*/  FMUL.FTZ R117, R122, UR14 ;  /* 0x0000000e7a757c20 */ /* 0x000fe20008410000 */
[----:B------:R-:W-:Y:S01]  /*4b30*/  FMUL.FTZ R120, R151, R120 ;  /* 0x0000007897787220 */ /* 0x000fe20000410000 */
[----:B------:R-:W-:Y:S01]  /*4b40*/  FFMA.FTZ R124, R160, R132, R133 ;  /* 0x00000084a07c7223 */ /* 0x000fe20000010085 */
[----:B------:R-:W-:-:S02]  /*4b50*/  FSEL R136, R116, RZ, P6 ;  /* 0x000000ff74887208 */ /* 0x000fc40003000000 */
[----:B------:R-:W-:-:S04]  /*4b60*/  ISETP.GE.U32.AND P6, PT, R180, RZ, PT ;  /* 0x000000ffb400720c */ /* 0x000fc80003fc6070 */
        /* <DEDUP_REMOVED lines=56> */
.L_x_1097:
        /* <DEDUP_REMOVED lines=9> */
[----:B------:R-:W-:-:S03]  /*4f80*/  FMUL.FTZ R129, R126, UR14 ;  /* 0x0000000e7e817c20 */ /* 0x000fc60008410000 */
[----:B------:R-:W-:Y:S02]  /*4f90*/  FSEL R131, R124, RZ, P6 ;  /* 0x000000ff7c837208 */ /* 0x000fe40003000000 */
[----:B------:R-:W-:-:S04]  /*4fa0*/  LOP3.LUT P6, RZ, R181, 0xff0000, RZ, 0xc0, !PT ;  /* 0x00ff0000b5ff7812 */ /* 0x000fc800078cc0ff */
[----:B------:R-:W-:Y:S01]  /*4fb0*/  FSEL R127, R124, RZ, P6 ;  /* 0x000000ff7c7f7208 */ /* 0x000fe20003000000 */
[----:B------:R-:W-:Y:S01]  /*4fc0*/  FADD.FTZ R124, R154, -R125 ;  /* 0x8000007d9a7c7221 */ /* 0x000fe20000010000 */
[----:B------:R-:W-:Y:S01]  /*4fd0*/  ISETP.GE.U32.AND P6, PT, R146, RZ, PT ;  /* 0x000000ff9200720c */ /* 0x000fe20003fc6070 */
[----:B------:R-:W-:Y:S02]  /*4fe0*/  FFMA.FTZ R125, R166, R132, R133 ;  /* 0x00000084a67d7223 */ /* 0x000fe40000010085 */
[----:B------:R-:W-:Y:S01]  /*4ff0*/  FMUL.FTZ R124, R151, R124 ;  /* 0x0000007c977c7220 */ /* 0x000fe20000410000 */
[----:B------:R-:W-:Y:S01]  /*5000*/  ISETP.GE.U32.AND.EX P6, PT, R147, 0x1000000, PT, P6 ;  /* 0x010000009300780c */ /* 0x000fe20003fc6160 */
[----:B------:R-:W-:Y:S01]  /*5010*/  FADD.FTZ R128, R150, -R125 ;  /* 0x8000007d96807221 */ /* 0x000fe20000010000 */
[----:B------:R-:W-:Y:S01]  /*5020*/  FFMA.FTZ R125, R161, R132, R133 ;  /* 0x00000084a17d7223 */ /* 0x000fe20000010085 */
[----:B------:R-:W-:Y:S01]  /*5030*/  FMUL.FTZ R126, R124, UR14 ;  /* 0x0000000e7c7e7c20 */ /* 0x000fe20008410000 */
[----:B------:R-:W-:Y:S01]  /*5040*/  FSEL R138, R129, RZ, P6 ;  /* 0x000000ff818a7208 */ /* 0x000fe20003000000 */
[----:B------:R-:W-:Y:S01]  /*5050*/  FMUL.FTZ R128, R151, R128 ;  /* 0x0000008097807220 */ /* 0x000fe20000410000 */
[----:B------:R-:W-:Y:S01]  /*5060*/  ISETP.GE.U32.AND P6, PT, R180, RZ, PT ;  /* 0x000000ffb400720c */ /* 0x000fe20003fc6070 */
[----:B------:R-:W-:Y:S01]  /*5070*/  FADD.FTZ R124, R164, -R125 ;  /* 0x8000007da47c7221 */ /* 0x000fe20000010000 */
[----:B------:R-:W-:Y:S01]  /*5080*/  F2FP.BF16.F32.PACK_AB R131, R138, R131 ;  /* 0x000000838a83723e */ /* 0x000fe200000010ff */
[----:B------:R-:W-:Y:S01]  /*5090*/  FMUL.FTZ R128, R128, UR14 ;  /* 0x0000000e80807c20 */ /* 0x000fe20008410000 */
[----:B------:R-:W-:Y:S01]  /*50a0*/  ISETP.GE.U32.AND.EX P6, PT, R181, 0x1000000, PT, P6 ;  /* 0x01000000b500780c */ /* 0x000fe20003fc6160 */
[----:B------:R-:W-:-:S03]  /*50b0*/  FMUL.FTZ R124, R151, R124 ;  /* 0x0000007c977c7220 */ /* 0x000fc60000410000 */
[----:B------:R-:W-:Y:S01]  /*50c0*/  FSEL R140, R129, RZ, P6 ;  /* 0x000000ff818c7208 */ /* 0x000fe20003000000 */
[----:B------:R-:W-:Y:S01]  /*50d0*/  FMUL.FTZ R125, R124, UR14 ;  /* 0x0000000e7c7d7c20 */ /* 0x000fe20008410000 */
[----:B------:R-:W-:Y:S01]  /*50e0*/  LOP3.LUT P6, RZ, R147, 0xff, RZ, 0xc0, !PT ;  /* 0x000000ff93ff7812 */ /* 0x000fe200078cc0ff */
[----:B------:R-:W-:Y:S01]  /*50f0*/  FFMA.FTZ R124, R160, R132, R133 ;  /* 0x00000084a07c7223 */ /* 0x000fe20000010085 */
[----:B------:R-:W-:Y:S02]  /*5100*/  F2FP.BF16.F32.PACK_AB R127, R140, R127 ;  /* 0x0000007f8c7f723e */ /* 0x000fe400000010ff */
[----:B------:R-:W-:Y:S01]  /*5110*/  FSEL R130, R126, RZ, P6 ;  /* 0x000000ff7e827208 */ /* 0x000fe20003000000 */
[----:B------:R-:W-:Y:S01]  /*5120*/  FADD.FTZ R124, R159, -R124 ;  /* 0x8000007c9f7c7221 */ /* 0x000fe20000010000 */
        /* <DEDUP_REMOVED lines=39> */
.L_x_1093:
        /* <DEDUP_REMOVED lines=40> */
[C---:B------:R-:W-:Y:S01]  /*5620*/  FFMA.FTZ R119, R151.reuse, R130, R11 ;  /* 0x0000008297777223 */ /* 0x040fe2000001000b */
        /* <DEDUP_REMOVED lines=20> */
.L_x_1099:
        /* <DEDUP_REMOVED lines=10> */
[-CC-:B------:R-:W-:Y:S01]  /*5810*/  FFMA.FTZ R129, R161, R132.reuse, R133.reuse ;  /* 0x00000084a1817223 */ /* 0x180fe20000010085 */
[-CC-:B------:R-:W-:Y:S01]  /*5820*/  FFMA.FTZ R130, R162, R132.reuse, R133.reuse ;  /* 0x00000084a2827223 */ /* 0x180fe20000010085 */
[----:B------:R-:W-:Y:S01]  /*5830*/  FMUL.FTZ R134, R128, UR14 ;  /* 0x0000000e80867c20 */ /* 0x000fe20008410000 */
[-CC-:B------:R-:W-:Y:S01]  /*5840*/  FFMA.FTZ R128, R160, R132.reuse, R133.reuse ;  /* 0x00000084a0807223 */ /* 0x180fe20000010085 */
[----:B------:R-:W-:Y:S01]  /*5850*/  FMUL.FTZ R137, R137, UR14 ;  /* 0x0000000e89897c20 */ /* 0x000fe20008410000 */
[----:B------:R-:W-:Y:S01]  /*5860*/  FFMA.FTZ R133, R157, R132, R133 ;  /* 0x000000849d857223 */ /* 0x000fe20000010085 */
[----:B------:R-:W-:Y:S01]  /*5870*/  FFMA.FTZ R131, R151, R131, R4 ;  /* 0x0000008397837223 */ /* 0x000fe20000010004 */
[----:B------:R-:W-:Y:S01]  /*5880*/  FSEL R136, R134, RZ, P6 ;  /* 0x000000ff86887208 */ /* 0x000fe20003000000 */
[----:B------:R-:W-:Y:S01]  /*5890*/  FADD.FTZ R132, R150, -R135 ;  /* 0x8000008796847221 */ /* 0x000fe20000010000 */
[----:B------:R-:W-:Y:S01]  /*58a0*/  ISETP.GE.U32.AND P6, PT, R146, RZ, PT ;  /* 0x000000ff9200720c */ /* 0x000fe20003fc6070 */
[----:B------:R-:W-:Y:S01]  /*58b0*/  FMUL.FTZ R131, R131, UR14 ;  /* 0x0000000e83837c20 */ /* 0x000fe20008410000 */
[----:B------:R-:W-:Y:S01]  /*58c0*/  FADD.FTZ R129, R164, -R129 ;  /* 0x80000081a4817221 */ /* 0x000fe20000010000 */
[----:B------:R-:W-:Y:S01]  /*58d0*/  FFMA.FTZ R132, R151, R132, R5 ;  /* 0x0000008497847223 */ /* 0x000fe20000010005 */
[----:B------:R-:W-:Y:S01]  /*58e0*/  ISETP.GE.U32.AND.EX P6, PT, R147, 0x1000000, PT, P6 ;  /* 0x010000009300780c */ /* 0x000fe20003fc6160 */
[----:B------:R-:W-:Y:S01]  /*58f0*/  FADD.FTZ R130, R163, -R130 ;  /* 0x80000082a3827221 */ /* 0x000fe20000010000 */
[----:B------:R-:W-:Y:S01]  /*5900*/  FFMA.FTZ R129, R151, R129, R10 ;  /* 0x0000008197817223 */ /* 0x000fe2000001000a */
[----:B------:R-:W-:Y:S01]  /*5910*/  FMUL.FTZ R132, R132, UR14 ;  /* 0x0000000e84847c20 */ /* 0x000fe20008410000 */
        /* <DEDUP_REMOVED lines=9> */
[----:B------:R-:W-:Y:S01]  /*59b0*/  FFMA.FTZ R128, R151, R128, R9 ;  /* 0x0000008097807223 */ /* 0x000fe20000010009 */
        /* <DEDUP_REMOVED lines=17> */
.L_x_1098:
        /* <DEDUP_REMOVED lines=25> */
[C---:B------:R-:W-:Y:S01]  /*5c60*/  FMUL.FTZ R117, R151.reuse, R118 ;  /* 0x0000007697757220 */ /* 0x040fe20000410000 */
[----:B------:R-:W-:Y:S01]  /*5c70*/  FMUL.FTZ R118, R151, R120 ;  /* 0x0000007897767220 */ /* 0x000fe20000410000 */
[----:B------:R-:W-:Y:S01]  /*5c80*/  FSEL R136, R130, RZ, P6 ;  /* 0x000000ff82887208 */ /* 0x000fe20003000000 */
[----:B------:R-:W-:Y:S01]  /*5c90*/  FADD.FTZ R130, R163, -R128 ;  /* 0x80000080a3827221 */ /* 0x000fe20000010000 */
        /* <DEDUP_REMOVED lines=8> */
[C---:B------:R-:W-:Y:S01]  /*5d20*/  FMUL.FTZ R119, R151.reuse, R130 ;  /* 0x0000008297777220 */ /* 0x040fe20000410000 */
        /* <DEDUP_REMOVED lines=20> */
.L_x_1100:
        /* <DEDUP_REMOVED lines=16> */
[----:B------:R-:W-:Y:S01]  /*5f70*/  FADD.FTZ R132, R150, -R135 ;  /* 0x8000008796847221 */ /* 0x000fe20000010000 */
[----:B------:R-:W-:Y:S01]  /*5f80*/  FSEL R136, R136, RZ, P6 ;  /* 0x000000ff88887208 */ /* 0x000fe20003000000 */
[C---:B------:R-:W-:Y:S01]  /*5f90*/  FMUL.FTZ R131, R151.reuse, R130 ;  /* 0x0000008297837220 */ /* 0x040fe20000410000 */
[----:B------:R-:W-:Y:S01]  /*5fa0*/  ISETP.GE.U32.AND P6, PT, R146, RZ, PT ;  /* 0x000000ff9200720c */ /* 0x000fe20003fc6070 */
[----:B------:R-:W-:Y:S01]  /*5fb0*/  FMUL.FTZ R132, R151, R132 ;  /* 0x0000008497847220 */ /* 0x000fe20000410000 */
[----:B------:R-:W-:Y:S01]  /*5fc0*/  FADD.FTZ R130, R164, -R129 ;  /* 0x80000081a4827221 */ /* 0x000fe20000010000 */
[----:B------:R-:W-:Y:S01]  /*5fd0*/  FMUL.FTZ R131, R131, UR14 ;  /* 0x0000000e83837c20 */ /* 0x000fe20008410000 */
        /* <DEDUP_REMOVED lines=30> */
.L_x_1096:
        /* <DEDUP_REMOVED lines=10> */
.L_x_1092:
[----:B------:R-:W-:Y:S05]  /*6260*/  BSYNC.RECONVERGENT B0 ;  /* 0x0000000000007941 */ /* 0x000fea0003800200 */
.L_x_1091:
[----:B------:R-:W-:Y:S01]  /*6270*/  UPLOP3.LUT UP1, UPT, UPT, UPT, UP1, 0x40, 0x4 ;  /* 0x000000000004789c */ /* 0x000fe20003f2e810 */
[----:B------:R-:W-:Y:S10]  /*6280*/  @!P4 BRA `(.L_x_1101) ;  /* 0xffffffa40008c947 */ /* 0x000ff4000383ffff */
.L_x_1074:
        /* <DEDUP_REMOVED lines=22> */
.L_x_1103:
[----:B------:R-:W-:Y:S05]  /*63f0*/  BSYNC.RECONVERGENT B0 ;  /* 0x0000000000007941 */ /* 0x000fea0003800200 */
.L_x_1102:
        /* <DEDUP_REMOVED lines=18> */
.L_x_1104:
        /* <DEDUP_REMOVED lines=14> */
.L_x_2832:


//--------------------- .text._ZN10layer_norm31ln_parallel_residual_bwd_kernelINS_13Kernel_traitsIf13__nv_bfloat16fS2_fjLj4096ELj1ELj1ELj8ELj16ENS_18Kernel_traits_baseILj4096EfS2_fS2_fjLj256EEEEELb1ELb0ELb1EEEvNS_9BwdParamsE --------------------------
	.section	.text._ZN10layer_norm31ln_parallel_residual_bwd_kernelINS_13Kernel_traitsIf13__nv_bfloat16fS2_fjLj4096ELj1ELj1ELj8ELj16ENS_18Kernel_traits_baseILj4096EfS2_fS2_fjLj256EEEEELb1ELb0ELb1EEEvNS_9BwdParamsE,"ax",@progbits
	.align	128
        .global         _ZN10layer_norm31ln_parallel_residual_bwd_kernelINS_13Kernel_traitsIf13__nv_bfloat16fS2_fjLj4096ELj1ELj1ELj8ELj16ENS_18Kernel_traits_baseILj4096EfS2_fS2_fjLj256EEEEELb1ELb0ELb1EEEvNS_9BwdParamsE
        .type           _ZN10layer_norm31ln_parallel_residual_bwd_kernelINS_13Kernel_traitsIf13__nv_bfloat16fS2_fjLj4096ELj1ELj1ELj8ELj16ENS_18Kernel_traits_baseILj4096EfS2_fS2_fjLj256EEEEELb1ELb0ELb1EEEvNS_9BwdParamsE,@function
        .size           _ZN10layer_norm31ln_parallel_residual_bwd_kernelINS_13Kernel_traitsIf13__nv_bfloat16fS2_fjLj4096ELj1ELj1ELj8ELj16ENS_18Kernel_traits_baseILj4096EfS2_fS2_fjLj256EEEEELb1ELb0ELb1EEEvNS_9BwdParamsE,(.L_x_2833 - _ZN10layer_norm31ln_parallel_residual_bwd_kernelINS_13Kernel_traitsIf13__nv_bfloat16fS2_fjLj4096ELj1ELj1ELj8ELj16ENS_18Kernel_traits_baseILj4096EfS2_fS2_fjLj256EEEEELb1ELb0ELb1EEEvNS_9BwdParamsE)
        .other          _ZN10layer_norm31ln_parallel_residual_bwd_kernelINS_13Kernel_traitsIf13__nv_bfloat16fS2_fjLj4096ELj1ELj1ELj8ELj16ENS_18Kernel_traits_baseILj4096EfS2_fS2_fjLj256EEEEELb1ELb0ELb1EEEvNS_9BwdParamsE,@"STO_CUDA_ENTRY STV_DEFAULT"
_ZN10layer_norm31ln_parallel_residual_bwd_kernelINS_13Kernel_traitsIf13__nv_bfloat16fS2_fjLj4096ELj1ELj1ELj8ELj16ENS_18Kernel_traits_baseILj4096EfS2_fS2_fjLj256EEEEELb1ELb0ELb1EEEvNS_9BwdParamsE:
.text._ZN10layer_norm31ln_parallel_residual_bwd_kernelINS_13Kernel_traitsIf13__nv_bfloat16fS2_fjLj4096ELj1ELj1ELj8ELj16ENS_18Kernel_traits_baseILj4096EfS2_fS2_fjLj256EEEEELb1ELb0ELb1EEEvNS_9BwdParamsE:
        /* <DEDUP_REMOVED lines=84> */
[----:B------:R-:W2:Y:S03]  /*0540*/  LDCU UR13, c[0x0][0x388] ;  /* 0x00007100ff0d77ac */ /* 0x000ea60008000800 */
[----:B------:R0:W5:Y:S01]  /*0550*/  LDG.E.128 R4, desc[UR10][R36.64+0x2010] ;  /* 0x0020100a24047981 */ /* 0x000162000c1e1d00 */
[----:B------:R-:W-:-:S02]  /*0560*/  CS2R R100, SRZ ;  /* 0x0000000000647805 */ /* 0x000fc4000001ff00 */
[----:B------:R-:W-:Y:S01]  /*0570*/  MOV R167, RZ ;  /* 0x000000ff00a77202 */ /* 0x000fe20000000f00 */
[----:B------:R-:W3:Y:S01]  /*0580*/  LDCU.U8 UR12, c[0x0][0x410] ;  /* 0x00008200ff0c77ac */ /* 0x000ee20008000000 */
[----:B------:R-:W4:Y:S01]  /*0590*/  LDCU UR18, c[0x0][0x400] ;  /* 0x00008000ff1277ac */ /* 0x000f220008000800 */
[----:B------:R-:W0:Y:S01]  /*05a0*/  LDCU.64 UR8, c[0x0][0x478] ;  /* 0x00008f00ff0877ac */ /* 0x000e220008000a00 */
[----:B------:R-:W0:Y:S01]  /*05b0*/  LDCU.64 UR14, c[0x0][0x438] ;  /* 0x00008700ff0e77ac */ /* 0x000e220008000a00 */
[----:B------:R-:W0:Y:S02]  /*05c0*/  LDCU.64 UR16, c[0x0][0x470] ;  /* 0x00008e00ff1077ac */ /* 0x000e240008000a00 */
.L_x_1124:
[----:B------:R-:W1:Y:S01]  /*05d0*/  LDC.64 R80, c[0x0][0x3c0] ;  /* 0x0000f000ff507b82 */ /* 0x000e620000000a00 */
[----:B--2---:R-:W-:-:S05]  /*05e0*/  IMAD R0, R166, UR13, RZ ;  /* 0x0000000da6007c24 */ /* 0x004fca000f8e02ff */
[----:B0-----:R-:W-:Y:S02]  /*05f0*/  SHF.R.S32.HI R65, RZ, 0x1f, R0 ;  /* 0x0000001fff417819 */ /* 0x001fe40000011400 */
[----:B------:R-:W2:Y:S02]  /*0600*/  LDC.64 R98, c[0x0][0x3a8] ;  /* 0x0000ea00ff627b82 */ /* 0x000ea40000000a00 */
[----:B------:R-:W-:-:S04]  /*0610*/  LEA.HI R65, R65, R0, RZ, 0x3 ;  /* 0x0000000041417211 */ /* 0x000fc800078f18ff */
[----:B------:R-:W-:Y:S02]  /*0620*/  LEA.HI.SX32 R168, R65, R82, 0x1d ;  /* 0x0000005241a87211 */ /* 0x000fe400078feaff */
[----:B------:R-:W3:Y:S08]  /*0630*/  LDC.64 R88, c[0x0][0x430] ;  /* 0x00010c00ff587b82 */ /* 0x000ef00000000a00 */
[----:B------:R-:W4:Y:S01]  /*0640*/  LDC.64 R84, c[0x0][0x428] ;  /* 0x00010a00ff547b82 */ /* 0x000f220000000a00 */
[----:B-1----:R-:W-:-:S07]  /*0650*/  IMAD.WIDE R80, R166, 0x4, R80 ;  /* 0x00000004a6507825 */ /* 0x002fce00078e0250 */
[----:B------:R-:W1:Y:S01]  /*0660*/  LDC.64 R170, c[0x0][0x3c8] ;  /* 0x0000f200ffaa7b82 */ /* 0x000e620000000a00 */
[----:B------:R-:W4:Y:S01]  /*0670*/  LDG.E R0, desc[UR10][R80.64] ;  /* 0x0000000a50007981 */ /* 0x000f22000c1e1900 */
[C---:B--2---:R-:W-:Y:S01]  /*0680*/  IMAD.WIDE.U32 R96, R168.reuse, 0x20, R98 ;  /* 0x00000020a8607825 */ /* 0x044fe200078e0062 */
[----:B------:R-:W-:-:S04]  /*0690*/  IADD3 R165, PT, PT, R168, 0x100, RZ ;  /* 0x00000100a8a57810 */ /* 0x000fc80007ffe0ff */
[----:B------:R-:W2:Y:S01]  /*06a0*/  LDG.E.128 R64, desc[UR10][R96.64] ;  /* 0x0000000a60407981 */ /* 0x000ea2000c1e1d00 */
[----:B---3--:R-:W-:-:S03]  /*06b0*/  IMAD.WIDE.U32 R72, R168, 0x10, R88 ;  /* 0x00000010a8487825 */ /* 0x008fc600078e0058 */
[----:B------:R3:W2:Y:S01]  /*06c0*/  LDG.E.128 R76, desc[UR10][R96.64+0x10] ;  /* 0x0000100a604c7981 */ /* 0x0006a2000c1e1d00 */
[----:B------:R-:W-:-:S03]  /*06d0*/  IMAD.WIDE.U32 R98, R165, 0x20, R98 ;  /* 0x00000020a5627825 */ /* 0x000fc600078e0062 */
[----:B------:R-:W2:Y:S01]  /*06e0*/  LDG.E.128 R72, desc[UR10][R72.64] ;  /* 0x0000000a48487981 */ /* 0x000ea2000c1e1d00 */
[----:B----4-:R-:W-:-:S03]  /*06f0*/  IMAD.WIDE.U32 R68, R168, 0x10, R84 ;  /* 0x00000010a8447825 */ /* 0x010fc600078e0054 */
[----:B------:R-:W4:Y:S01]  /*0700*/  LDG.E.128 R80, desc[UR10][R98.64] ;  /* 0x0000000a62507981 */ /* 0x000f22000c1e1d00 */
[----:B-1----:R-:W-:-:S03]  /*0710*/  IMAD.WIDE R170, R166, 0x4, R170 ;  /* 0x00000004a6aa7825 */ /* 0x002fc600078e02aa */
[----:B------:R-:W4:Y:S01]  /*0720*/  LDG.E.128 R68, desc[UR10][R68.64] ;  /* 0x0000000a44447981 */ /* 0x000f22000c1e1d00 */
[----:B---3--:R-:W1:Y:S03]  /*0730*/  LDC.64 R96, c[0x0][0x3b0] ;  /* 0x0000ec00ff607b82 */ /* 0x008e660000000a00 */
[----:B------:R1:W3:Y:S01]  /*0740*/  LDG.E.128 R92, desc[UR10][R98.64+0x10] ;  /* 0x0000100a625c7981 */ /* 0x0002e2000c1e1d00 */
[----:B------:R-:W-:-:S03]  /*0750*/  IMAD.WIDE.U32 R84, R165, 0x10, R84 ;  /* 0x00000010a5547825 */ /* 0x000fc600078e0054 */
[----:B------:R-:W3:Y:S04]  /*0760*/  LDG.E R170, desc[UR10][R170.64] ;  /* 0x0000000aaaaa7981 */ /* 0x000ee8000c1e1900 */
[----:B------:R-:W3:Y:S01]  /*0770*/  LDG.E.128 R84, desc[UR10][R84.64] ;  /* 0x0000000a54547981 */ /* 0x000ee2000c1e1d00 */
[----:B------:R-:W-:-:S06]  /*0780*/  IMAD.WIDE.U32 R88, R165, 0x10, R88 ;  /* 0x00000010a5587825 */ /* 0x000fcc00078e0058 */
[----:B------:R-:W3:Y:S01]  /*0790*/  LDG.E.128 R88, desc[UR10][R88.64] ;  /* 0x0000000a58587981 */ /* 0x000ee2000c1e1d00 */
[----:B-1----:R-:W-:-:S04]  /*07a0*/  IMAD.WIDE.U32 R98, R168, 0x8, R96 ;  /* 0x00000008a8627825 */ /* 0x002fc800078e0060 */
[----:B------:R-:W-:Y:S02]  /*07b0*/  IMAD.WIDE.U32 R96, R165, 0x8, R96 ;  /* 0x00000008a5607825 */ /* 0x000fe400078e0060 */
[----:B-----5:R-:W5:Y:S04]  /*07c0*/  LDG.E.64 R98, desc[UR10][R98.64] ;  /* 0x0000000a62627981 */ /* 0x020f68000c1e1b00 */
[----:B------:R-:W5:Y:S01]  /*07d0*/  LDG.E.64 R96, desc[UR10][R96.64] ;  /* 0x0000000a60607981 */ /* 0x000f62000c1e1b00 */
[----:B0-----:R-:W-:Y:S02]  /*07e0*/  ISETP.NE.U32.AND P0, PT, RZ, UR16, PT ;  /* 0x00000010ff007c0c */ /* 0x001fe4000bf05070 */
[----:B------:R-:W-:Y:S02]  /*07f0*/  ISETP.NE.U32.AND P1, PT, RZ, UR14, PT ;  /* 0x0000000eff007c0c */ /* 0x000fe4000bf25070 */
[----:B------:R-:W-:-:S02]  /*0800*/  ISETP.NE.AND.EX P0, PT, RZ, UR17, PT, P0 ;  /* 0x00000011ff007c0c */ /* 0x000fc4000bf05300 */
[----:B------:R-:W-:-:S11]  /*0810*/  ISETP.NE.AND.EX P1, PT, RZ, UR15, PT, P1 ;  /* 0x0000000fff007c0c */ /* 0x000fd6000bf25310 */
[----:B------:R-:W0:Y:S08]  /*0820*/  @P0 LDC.64 R178, c[0x0][0x3b8] ;  /* 0x0000ee00ffb20b82 */ /* 0x000e300000000a00 */
[----:B------:R-:W1:Y:S08]  /*0830*/  @P1 LDC.64 R176, c[0x0][0x438] ;  /* 0x00010e00ffb01b82 */ /* 0x000e700000000a00 */
[----:B------:R-:W1:Y:S08]  /*0840*/  @P0 LDC.64 R174, c[0x0][0x3b8] ;  /* 0x0000ee00ffae0b82 */ /* 0x000e700000000a00 */
[----:B------:R-:W1:Y:S01]  /*0850*/  @P1 LDC.64 R172, c[0x0][0x438] ;  /* 0x00010e00ffac1b82 */ /* 0x000e620000000a00 */
[----:B------:R-:W-:Y:S01]  /*0860*/  ISETP.NE.AND P4, PT, RZ, UR12, PT ;  /* 0x0000000cff007c0c */ /* 0x000fe2000bf85270 */
[----:B0-----:R-:W-:-:S05]  /*0870*/  @P0 IMAD.WIDE.U32 R178, R165, 0x8, R178 ;  /* 0x00000008a5b20825 */ /* 0x001fca00078e00b2 */
[----:B------:R2:W5:Y:S01]  /*0880*/  @P0 LDG.E.64 R2, desc[UR10][R178.64] ;  /* 0x0000000ab2020981 */ /* 0x000562000c1e1b00 */
[----:B-1----:R-:W-:-:S05]  /*0890*/  @P1 IMAD.WIDE.U32 R176, R165, 0x20, R176 ;  /* 0x00000020a5b01825 */ /* 0x002fca00078e00b0 */
[----:B------:R-:W5:Y:S01]  /*08a0*/  @P1 LDG.E.128 R44, desc[UR10][R176.64] ;  /* 0x0000000ab02c1981 */ /* 0x000f62000c1e1d00 */
[----:B------:R-:W-:-:S03]  /*08b0*/  @P0 IMAD.WIDE.U32 R174, R168, 0x8, R174 ;  /* 0x00000008a8ae0825 */ /* 0x000fc600078e00ae */
[----:B------:R0:W5:Y:S04]  /*08c0*/  @P1 LDG.E.128 R48, desc[UR10][R176.64+0x10] ;  /* 0x0000100ab0301981 */ /* 0x000168000c1e1d00 */
[----:B------:R1:W5:Y:S01]  /*08d0*/  @P0 LDG.E.64 R160, desc[UR10][R174.64] ;  /* 0x0000000aaea00981 */ /* 0x000362000c1e1b00 */
[----:B------:R-:W-:-:S05]  /*08e0*/  @P1 IMAD.WIDE.U32 R172, R168, 0x20, R172 ;  /* 0x00000020a8ac1825 */ /* 0x000fca00078e00ac */
[----:B------:R-:W5:Y:S04]  /*08f0*/  @P1 LDG.E.128 R36, desc[UR10][R172.64] ;  /* 0x0000000aac241981 */ /* 0x000f68000c1e1d00 */
[----:B------:R3:W5:Y:S01]  /*0900*/  @P1 LDG.E.128 R40, desc[UR10][R172.64+0x10] ;  /* 0x0000100aac281981 */ /* 0x000762000c1e1d00 */
[----:B------:R-:W-:-:S05]  /*0910*/  FSEL R0, R0, RZ, !P4 ;  /* 0x000000ff00007208 */ /* 0x000fca0006000000 */
[C---:B--2---:R-:W-:Y:S01]  /*0920*/  FADD.FTZ R179, -R0.reuse, R64 ;  /* 0x0000004000b37221 */ /* 0x044fe20000010100 */
[C---:B------:R-:W-:Y:S01]  /*0930*/  FADD.FTZ R181, -R0.reuse, R65 ;  /* 0x0000004100b57221 */ /* 0x040fe20000010100 */
[C---:B------:R-:W-:Y:S01]  /*0940*/  FADD.FTZ R183, -R0.reuse, R66 ;  /* 0x0000004200b77221 */ /* 0x040fe20000010100 */
[C---:B------:R-:W-:Y:S01]  /*0950*/  FADD.FTZ R185, -R0.reuse, R67 ;  /* 0x0000004300b97221 */ /* 0x040fe20000010100 */
[----:B------:R-:W-:Y:S01]  /*0960*/  FADD.FTZ R187, -R0, R76 ;  /* 0x0000004c00bb7221 */ /* 0x000fe20000010100 */
[C---:B------:R-:W-:Y:S02]  /*0970*/  PRMT R64, R72.reuse, 0x7632, R64 ;  /* 0x0000763248407816 */ /* 0x040fe40000000040 */
[----:B0-----:R-:W-:Y:S01]  /*0980*/  SHF.L.U32 R177, R72, 0x10, RZ ;  /* 0x0000001048b17819 */ /* 0x001fe200000006ff */
[----:B------:R-:W-:Y:S01]  /*0990*/  FADD.FTZ R191, -R0, R77 ;  /* 0x0000004d00bf7221 */ /* 0x000fe20000010100 */
[----:B-1----:R-:W-:Y:S01]  /*09a0*/  PRMT R174, R74, 0x7632, R174 ;  /* 0x000076324aae7816 */ /* 0x002fe200000000ae */
[C---:B------:R-:W-:Y:S01]  /*09b0*/  FADD.FTZ R195, -R0.reuse, R78 ;  /* 0x0000004e00c37221 */ /* 0x040fe20000010100 */
[C---:B------:R-:W-:Y:S01]  /*09c0*/  PRMT R178, R75.reuse, 0x7632, R178 ;  /* 0x000076324bb27816 */ /* 0x040fe200000000b2 */
[----:B------:R-:W-:Y:S01]  /*09d0*/  FADD.FTZ R197, -R0, R79 ;  /* 0x0000004f00c57221 */ /* 0x000fe20000010100 */
[----:B------:R-:W-:-:S02]  /*09e0*/  SHF.L.U32 R169, R75, 0x10, RZ ;  /* 0x000000104ba97819 */ /* 0x000fc400000006ff */
[C---:B----4-:R-:W-:Y:S02]  /*09f0*/  PRMT R176, R71.reuse, 0x7632, R176 ;  /* 0x0000763247b07816 */ /* 0x050fe400000000b0 */
[----:B------:R-:W-:Y:S01]  /*0a00*/  SHF.L.U32 R171, R71, 0x10, RZ ;  /* 0x0000001047ab7819 */ /* 0x000fe200000006ff */
[----:B------:R-:W-:Y:S01]  /*0a10*/  FADD.FTZ R199, -R0, R80 ;  /* 0x0000005000c77221 */ /* 0x000fe20000010100 */
[----:B------:R-:W-:Y:S01]  /*0a20*/  SHF.L.U32 R71, R74, 0x10, RZ ;  /* 0x000000104a477819 */ /* 0x000fe200000006ff */
[----:B------:R-:W-:Y:S01]  /*0a30*/  FADD.FTZ R201, -R0, R81 ;  /* 0x0000005100c97221 */ /* 0x000fe20000010100 */
[----:B------:R-:W-:Y:S01]  /*0a40*/  PRMT R66, R68, 0x7632, R66 ;  /* 0x0000763244427816 */ /* 0x000fe20000000042 */
[C---:B------:R-:W-:Y:S01]  /*0a50*/  FADD.FTZ R203, -R0.reuse, R82 ;  /* 0x0000005200cb7221 */ /* 0x040fe20000010100 */
[C---:B------:R-:W-:Y:S01]  /*0a60*/  FADD.FTZ R205, -R0.reuse, R83 ;  /* 0x0000005300cd7221 */ /* 0x040fe20000010100 */
[C---:B---3--:R-:W-:Y:S01]  /*0a70*/  FADD.FTZ R193, -R0.reuse, R92 ;  /* 0x0000005c00c17221 */ /* 0x048fe20000010100 */
[C---:B------:R-:W-:Y:S01]  /*0a80*/  FADD.FTZ R189, -R0.reuse, R93 ;  /* 0x0000005d00bd7221 */ /* 0x040fe20000010100 */
[C---:B------:R-:W-:Y:S01]  /*0a90*/  FADD.FTZ R75, -R0.reuse, R94 ;  /* 0x0000005e004b7221 */ /* 0x040fe20000010100 */
[----:B------:R-:W-:Y:S01]  /*0aa0*/  FADD.FTZ R65, -R0, R95 ;  /* 0x0000005f00417221 */ /* 0x000fe20000010100 */
[----:B------:R-:W-:Y:S01]  /*0ab0*/  SHF.L.U32 R74, R64, 0x10, RZ ;  /* 0x00000010404a7819 */ /* 0x000fe200000006ff */
[----:B------:R-:W-:Y:S01]  /*0ac0*/  FMUL.FTZ R0, R170, R179 ;  /* 0x000000b3aa007220 */ /* 0x000fe20000410000 */
[----:B------:R-:W-:Y:S01]  /*0ad0*/  SHF.L.U32 R67, R68, 0x10, RZ ;  /* 0x0000001044437819 */ /* 0x000fe200000006ff */
[----:B------:R-:W-:Y:S01]  /*0ae0*/  FMUL.FTZ R179, R16, R177 ;  /* 0x000000b110b37220 */ /* 0x000fe20000410000 */
[----:B------:R-:W-:Y:S01]  /*0af0*/  PRMT R68, R69, 0x7632, R68 ;  /* 0x0000763245447816 */ /* 0x000fe20000000044 */
[----:B------:R-:W-:Y:S01]  /*0b00*/  FMUL.FTZ R64, R17, R74 ;  /* 0x0000004a11407220 */ /* 0x000fe20000410000 */
[----:B------:R-:W-:-:S02]  /*0b10*/  PRMT R72, R73, 0x7632, R72 ;  /* 0x0000763249487816 */ /* 0x000fc40000000048 */
[----:B------:R-:W-:Y:S01]  /*0b20*/  SHF.L.U32 R66, R66, 0x10, RZ ;  /* 0x0000001042427819 */ /* 0x000fe200000006ff */
[----:B------:R-:W-:Y:S01]  /*0b30*/  FFMA.FTZ R179, R32, R67, R179 ;  /* 0x0000004320b37223 */ /* 0x000fe200000100b3 */
[----:B------:R-:W-:Y:S02]  /*0b40*/  PRMT R172, R70, 0x7632, R172 ;  /* 0x0000763246ac7816 */ /* 0x000fe400000000ac */
[----:B------:R-:W-:Y:S02]  /*0b50*/  SHF.L.U32 R73, R73, 0x10, RZ ;  /* 0x0000001049497819 */ /* 0x000fe400000006ff */
[----:B------:R-:W-:Y:S01]  /*0b60*/  SHF.L.U32 R173, R69, 0x10, RZ ;  /* 0x0000001045ad7819 */ /* 0x000fe200000006ff */
[----:B------:R-:W-:Y:S01]  /*0b70*/  FMUL.FTZ R94, R170, R187 ;  /* 0x000000bbaa5e7220 */ /* 0x000fe20000410000 */
[----:B------:R-:W-:Y:S01]  /*0b80*/  SHF.L.U32 R69, R70, 0x10, RZ ;  /* 0x0000001046457819 */ /* 0x000fe200000006ff */
[----:B------:R-:W-:Y:S01]  /*0b90*/  FFMA.FTZ R187, R33, R66, R64 ;  /* 0x0000004221bb7223 */ /* 0x000fe20000010040 */
[----:B------:R-:W-:-:S02]  /*0ba0*/  PRMT R80, R84, 0x7632, R80 ;  /* 0x0000763254507816 */ /* 0x000fc40000000050 */
[----:B------:R-:W-:Y:S01]  /*0bb0*/  SHF.L.U32 R77, R84, 0x10, RZ ;  /* 0x00000010544d7819 */ /* 0x000fe200000006ff */
[----:B------:R-:W-:Y:S01]  /*0bc0*/  FMUL.FTZ R84, R170, R181 ;  /* 0x000000b5aa547220 */ /* 0x000fe20000410000 */
[----:B------:R-:W-:Y:S01]  /*0bd0*/  SHF.L.U32 R70, R68, 0x10, RZ ;  /* 0x0000001044467819 */ /* 0x000fe200000006ff */
[----:B------:R-:W-:Y:S01]  /*0be0*/  FMUL.FTZ R181, R18, R73 ;  /* 0x0000004912b57220 */ /* 0x000fe20000410000 */
[----:B------:R-:W-:Y:S01]  /*0bf0*/  SHF.L.U32 R68, R172, 0x10, RZ ;  /* 0x00000010ac447819 */ /* 0x000fe200000006ff */
[----:B------:R-:W-:Y:S01]  /*0c00*/  FMUL.FTZ R172, R170, R191 ;  /* 0x000000bfaaac7220 */ /* 0x000fe20000410000 */
[----:B------:R-:W-:Y:S01]  /*0c10*/  SHF.L.U32 R79, R72, 0x10, RZ ;  /* 0x00000010484f7819 */ /* 0x000fe200000006ff */
[----:B------:R-:W-:Y:S01]  /*0c20*/  FADD.FTZ R64, RZ, R179 ;  /* 0x000000b3ff407221 */ /* 0x000fe20000010000 */
[----:B------:R-:W-:Y:S01]  /*0c30*/  FFMA.FTZ R191, R0, R179, RZ ;  /* 0x000000b300bf7223 */ /* 0x000fe200000100ff */
[----:B------:R-:W-:Y:S01]  /*0c40*/  SHF.L.U32 R72, R174, 0x10, RZ ;  /* 0x00000010ae487819 */ /* 0x000fe200000006ff */
[----:B------:R-:W-:Y:S01]  /*0c50*/  FMUL.FTZ R174, R170, R195 ;  /* 0x000000c3aaae7220 */ /* 0x000fe20000410000 */
[----:B------:R-:W-:Y:S01]  /*0c60*/  PRMT R182, R86, 0x7632, R182 ;  /* 0x0000763256b67816 */ /* 0x000fe200000000b6 */
[----:B------:R-:W-:Y:S01]  /*0c70*/  FFMA.FTZ R181, R34, R173, R181 ;  /* 0x000000ad22b57223 */ /* 0x000fe200000100b5 */
[----:B------:R-:W-:Y:S01]  /*0c80*/  SHF.L.U32 R81, R86, 0x10, RZ ;  /* 0x0000001056517819 */ /* 0x000fe200000006ff */
[----:B------:R-:W-:Y:S01]  /*0c90*/  FMUL.FTZ R82, R19, R79 ;  /* 0x0000004f13527220 */ /* 0x000fe20000410000 */
[----:B------:R-:W-:Y:S01]  /*0ca0*/  FADD.FTZ R64, R187, R64 ;  /* 0x00000040bb407221 */ /* 0x000fe20000010000 */
[----:B------:R-:W-:Y:S01]  /*0cb0*/  FMUL.FTZ R86, R170, R183 ;  /* 0x000000b7aa567220 */ /* 0x000fe20000410000 */
[----:B------:R-:W-:Y:S01]  /*0cc0*/  FFMA.FTZ R195, R84, R187, R191 ;  /* 0x000000bb54c37223 */ /* 0x000fe200000100bf */
[----:B------:R-:W-:Y:S01]  /*0cd0*/  PRMT R186, R88, 0x7632, R186 ;  /* 0x0000763258ba7816 */ /* 0x000fe200000000ba */
[----:B------:R-:W-:Y:S01]  /*0ce0*/  FMUL.FTZ R183, R12, R71 ;  /* 0x000000470cb77220 */ /* 0x000fe20000410000 */
[----:B------:R-:W-:Y:S01]  /*0cf0*/  SHF.L.U32 R175, R88, 0x10, RZ ;  /* 0x0000001058af7819 */ /* 0x000fe200000006ff */
[----:B------:R-:W-:Y:S01]  /*0d00*/  FFMA.FTZ R191, R35, R70, R82 ;  /* 0x0000004623bf7223 */ /* 0x000fe20000010052 */
[----:B------:R-:W-:Y:S01]  /*0d10*/  FADD.FTZ R64, R181, R64 ;  /* 0x00000040b5407221 */ /* 0x000fe20000010000 */
[----:B------:R-:W-:Y:S01]  /*0d20*/  FMUL.FTZ R88, R170, R185 ;  /* 0x000000b9aa587220 */ /* 0x000fe20000410000 */
[----:B------:R-:W-:Y:S01]  /*0d30*/  FFMA.FTZ R195, R86, R181, R195 ;  /* 0x000000b556c37223 */ /* 0x000fe200000100c3 */
[----:B------:R-:W-:Y:S01]  /*0d40*/  FFMA.FTZ R183, R28, R69, R183 ;  /* 0x000000451cb77223 */ /* 0x000fe200000100b7 */
[----:B------:R-:W-:Y:S01]  /*0d50*/  FMUL.FTZ R180, R13, R72 ;  /* 0x000000480db47220 */ /* 0x000fe20000410000 */
        /* <DEDUP_REMOVED lines=14> */
[----:B------:R-:W-:Y:S01]  /*0e40*/  FMUL.FTZ R90, R170, R201 ;  /* 0x000000c9aa5a7220 */ /* 0x000fe20000410000 */
[----:B------:R-:W-:Y:S01]  /*0e50*/  FADD.FTZ R64, R197, R64 ;  /* 0x00000040c5407221 */ /* 0x000fe20000010000 */
[----:B------:R-:W-:Y:S01]  /*0e60*/  FFMA.FTZ R201, R172, R197, R199 ;  /* 0x000000c5acc97223 */ /* 0x000fe200000100c7 */
[----:B------:R-:W-:Y:S01]  /*0e70*/  SHF.L.U32 R186, R186, 0x10, RZ ;  /* 0x00000010baba7819 */ /* 0x000fe200000006ff */
[----:B------:R-:W-:Y:S01]  /*0e80*/  FMUL.FTZ R95, R170, R203 ;  /* 0x000000cbaa5f7220 */ /* 0x000fe20000410000 */
[----:B------:R-:W-:Y:S01]  /*0e90*/  FMUL.FTZ R195, R8, R175 ;  /* 0x000000af08c37220 */ /* 0x000fe20000410000 */
[----:B------:R-:W-:Y:S01]  /*0ea0*/  FFMA.FTZ R199, R31, R76, R194 ;  /* 0x0000004c1fc77223 */ /* 0x000fe200000100c2 */
[----:B------:R-:W-:Y:S01]  /*0eb0*/  FADD.FTZ R64, R185, R64 ;  /* 0x00000040b9407221 */ /* 0x000fe20000010000 */
[----:B------:R-:W-:Y:S01]  /*0ec0*/  FFMA.FTZ R203, R174, R185, R201 ;  /* 0x000000b9aecb7223 */ /* 0x000fe200000100c9 */
[C---:B------:R-:W-:Y:S01]  /*0ed0*/  PRMT R188, R89.reuse, 0x7632, R188 ;  /* 0x0000763259bc7816 */ /* 0x040fe200000000bc */
[----:B------:R-:W-:Y:S01]  /*0ee0*/  FFMA.FTZ R180, R24, R77, R195 ;  /* 0x0000004d18b47223 */ /* 0x000fe200000100c3 */
[----:B------:R-:W-:Y:S01]  /*0ef0*/  SHF.L.U32 R89, R89, 0x10, RZ ;  /* 0x0000001059597819 */ /* 0x000fe200000006ff */
[----:B------:R-:W-:Y:S01]  /*0f00*/  FMUL.FTZ R194, R9, R186 ;  /* 0x000000ba09c27220 */ /* 0x000fe20000410000 */
[----:B------:R-:W-:Y:S01]  /*0f10*/  SHF.L.U32 R80, R80, 0x10, RZ ;  /* 0x0000001050507819 */ /* 0x000fe200000006ff */
[----:B------:R-:W-:Y:S01]  /*0f20*/  FADD.FTZ R201, R199, R64 ;  /* 0x00000040c7c97221 */ /* 0x000fe20000010000 */
[----:B------:R-:W-:Y:S01]  /*0f30*/  FFMA.FTZ R82, R176, R199, R203 ;  /* 0x000000c7b0527223 */ /* 0x000fe200000100cb */
[C---:B------:R-:W-:Y:S01]  /*0f40*/  PRMT R184, R85.reuse, 0x7632, R184 ;  /* 0x0000763255b87816 */ /* 0x040fe200000000b8 */
[----:B------:R-:W-:Y:S01]  /*0f50*/  FMUL.FTZ R92, R170, R205 ;  /* 0x000000cdaa5c7220 */ /* 0x000fe20000410000 */
[----:B------:R-:W-:Y:S01]  /*0f60*/  SHF.L.U32 R188, R188, 0x10, RZ ;  /* 0x00000010bcbc7819 */ /* 0x000fe200000006ff */
[----:B------:R-:W-:Y:S01]  /*0f70*/  FMUL.FTZ R205, R10, R89 ;  /* 0x000000590acd7220 */ /* 0x000fe20000410000 */
[----:B------:R-:W-:Y:S01]  /*0f80*/  SHF.L.U32 R85, R85, 0x10, RZ ;  /* 0x0000001055557819 */ /* 0x000fe200000006ff */
[----:B------:R-:W-:Y:S01]  /*0f90*/  FFMA.FTZ R195, R25, R80, R194 ;  /* 0x0000005019c37223 */ /* 0x000fe200000100c2 */
[----:B------:R-:W-:Y:S01]  /*0fa0*/  PRMT R192, R87, 0x7632, R192 ;  /* 0x0000763257c07816 */ /* 0x000fe200000000c0 */
[----:B------:R-:W-:Y:S01]  /*0fb0*/  FADD.FTZ R64, R180, R201 ;  /* 0x000000c9b4407221 */ /* 0x000fe20000010000 */
[----:B------:R-:W-:Y:S01]  /*0fc0*/  PRMT R196, R91, 0x7632, R196 ;  /* 0x000076325bc47816 */ /* 0x000fe200000000c4 */
[----:B------:R-:W-:Y:S01]  /*0fd0*/  FFMA.FTZ R201, R93, R180, R82 ;  /* 0x000000b45dc97223 */ /* 0x000fe20000010052 */
[----:B------:R-:W-:Y:S01]  /*0fe0*/  SHF.L.U32 R184, R184, 0x10, RZ ;  /* 0x00000010b8b87819 */ /* 0x000fe200000006ff */
[----:B------:R-:W-:Y:S01]  /*0ff0*/  FMUL.FTZ R82, R11, R188 ;  /* 0x000000bc0b527220 */ /* 0x000fe20000410000 */
[----:B------:R-:W-:Y:S01]  /*1000*/  SHF.L.U32 R178, R182, 0x10, RZ ;  /* 0x00000010b6b27819 */ /* 0x000fe200000006ff */
[----:B------:R-:W-:Y:S01]  /*1010*/  FFMA.FTZ R194, R26, R85, R205 ;  /* 0x000000551ac27223 */ /* 0x000fe200000100cd */
[----:B------:R-:W-:Y:S01]  /*1020*/  SHF.L.U32 R182, R192, 0x10, RZ ;  /* 0x00000010c0b67819 */ /* 0x000fe200000006ff */
[----:B------:R-:W-:Y:S01]  /*1030*/  FADD.FTZ R203, R64, R195 ;  /* 0x000000c340cb7221 */ /* 0x000fe20000010000 */
[----:B------:R-:W-:Y:S01]  /*1040*/  SHF.L.U32 R192, R196, 0x10, RZ ;  /* 0x00000010c4c07819 */ /* 0x000fe200000006ff */
[----:B------:R-:W-:Y:S01]  /*1050*/  FFMA.FTZ R64, R90, R195, R201 ;  /* 0x000000c35a407223 */ /* 0x000fe200000100c9 */
[----:B------:R-:W-:Y:S01]  /*1060*/  FMUL.FTZ R196, R170, R189 ;  /* 0x000000bdaac47220 */ /* 0x000fe20000410000 */
[----:B------:R-:W-:Y:S01]  /*1070*/  SHF.L.U32 R190, R190, 0x10, RZ ;  /* 0x00000010bebe7819 */ /* 0x000fe200000006ff */
[----:B------:R-:W-:Y:S01]  /*1080*/  FFMA.FTZ R189, R27, R184, R82 ;  /* 0x000000b81bbd7223 */ /* 0x000fe20000010052 */
[----:B------:R-:W-:Y:S01]  /*1090*/  FMUL.FTZ R207, R4, R83 ;  /* 0x0000005304cf7220 */ /* 0x000fe20000410000 */
        /* <DEDUP_REMOVED lines=56> */
.L_x_1107:
[----:B------:R-:W-:Y:S05]  /*1420*/  BSYNC.RECONVERGENT B0 ;  /* 0x0000000000007941 */ /* 0x000fea0003800200 */
.L_x_1106:
[----:B------:R-:W1:Y:S08]  /*1430*/  S2UR UR5, SR_CgaCtaId ;  /* 0x00000000000579c3 */ /* 0x000e700000008800 */
[----:B------:R-:W-:Y:S01]  /*1440*/  BAR.SYNC.DEFER_BLOCKING 0x0 ;  /* 0x0000000000007b1d */ /* 0x000fe20000010000 */
[----:B------:R-:W-:Y:S01]  /*1450*/  FADD.FTZ R164, R67, R164 ;  /* 0x000000a443a47221 */ /* 0x000fe20000010000 */
[----:B------:R-:W-:Y:S01]  /*1460*/  FFMA.FTZ R167, R0, R67, R167 ;  /* 0x0000004300a77223 */ /* 0x000fe200000100a7 */
        /* <DEDUP_REMOVED lines=32> */
[----:B------:R-:W-:Y:S01]  /*1670*/  FFMA.FTZ R101, R90, R80, R101 ;  /* 0x000000505a657223 */ /* 0x000fe20000010065 */
[----:B------:R-:W-:Y:S01]  /*1680*/  FADD.FTZ R109, R80, R109 ;  /* 0x0000006d506d7221 */ /* 0x000fe20000010000 */
[----:B------:R-:W-:Y:S01]  /*1690*/  FADD.FTZ R112, R81, R112 ;  /* 0x0000007051707221 */ /* 0x000fe20000010000 */
[----:B0-----:R-:W0:Y:S01]  /*16a0*/  LDS.128 R64, [UR5] ;  /* 0x00000005ff407984 */ /* 0x001e220008000c00 */
[----:B------:R-:W-:Y:S01]  /*16b0*/  UIADD3 UR5, UPT, UPT, UR4, 0x4060, URZ ;  /* 0x0000406004057890 */ /* 0x000fe2000fffe0ff */
[----:B------:R-:W-:Y:S01]  /*16c0*/  FFMA.FTZ R104, R193, R81, R104 ;  /* 0x00000051c1687223 */ /* 0x000fe20000010068 */
[----:B------:R-:W-:Y:S01]  /*16d0*/  @!UP1 UIADD3 UR5, UPT, UPT, UR4, 0x4020, URZ ;  /* 0x0000402004059890 */ /* 0x000fe2000fffe0ff */
[----:B------:R-:W1:Y:S01]  /*16e0*/  LDS.128 R68, [UR7] ;  /* 0x00000007ff447984 */ /* 0x000e620008000c00 */
[----:B------:R-:W-:Y:S01]  /*16f0*/  UIADD3 UR7, UPT, UPT, UR4, 0x4070, URZ ;  /* 0x0000407004077890 */ /* 0x000fe2000fffe0ff */
[----:B------:R-:W2:Y:S01]  /*1700*/  LDC.64 R80, c[0x0][0x380] ;  /* 0x0000e000ff507b82 */ /* 0x000ea20000000a00 */
        /* <DEDUP_REMOVED lines=8> */
[----:B------:R-:W-:Y:S01]  /*1790*/  FADD.FTZ R138, R171, R138 ;  /* 0x0000008aab8a7221 */ /* 0x000fe20000010000 */
[----:B------:R-:W4:Y:S01]  /*17a0*/  LDS.128 R76, [UR7] ;  /* 0x00000007ff4c7984 */ /* 0x000f220008000c00 */
[C---:B------:R-:W-:Y:S01]  /*17b0*/  FFMA.FTZ R139, R174.reuse, R171, R139 ;  /* 0x000000abae8b7223 */ /* 0x040fe2000001008b */
        /* <DEDUP_REMOVED lines=12> */
[----:B--2---:R-:W-:Y:S01]  /*1880*/  IADD3 R166, PT, PT, R166, R80, RZ ;  /* 0x00000050a6a67210 */ /* 0x004fe20007ffe0ff */
        /* <DEDUP_REMOVED lines=97> */
.L_x_1110:
[-CC-:B------:R-:W-:Y:S01]  /*1ea0*/  FFMA.FTZ R174, R174, R77.reuse, R79.reuse ;  /* 0x0000004daeae7223 */ /* 0x180fe2000001004f */
[-CC-:B------:R-:W-:Y:S01]  /*1eb0*/  FFMA.FTZ R176, R176, R77.reuse, R79.reuse ;  /* 0x0000004db0b07223 */ /* 0x180fe2000001004f */
[-CC-:B------:R-:W-:Y:S01]  /*1ec0*/  FFMA.FTZ R0, R0, R77.reuse, R79.reuse ;  /* 0x0000004d00007223 */ /* 0x180fe2000001004f */
[--C-:B------:R-:W-:Y:S01]  /*1ed0*/  FFMA.FTZ R86, R86, R77, R79.reuse ;  /* 0x0000004d56567223 */ /* 0x100fe2000001004f */
        /* <DEDUP_REMOVED lines=50> */
.L_x_1109:
        /* <DEDUP_REMOVED lines=59> */
.L_x_1112:
[-CC-:B------:R-:W-:Y:S01]  /*25b0*/  FFMA.FTZ R176, R176, R77.reuse, R79.reuse ;  /* 0x0000004db0b07223 */ /* 0x180fe2000001004f */
[-CC-:B------:R-:W-:Y:S01]  /*25c0*/  FFMA.FTZ R174, R174, R77.reuse, R79.reuse ;  /* 0x0000004daeae7223 */ /* 0x180fe2000001004f */
[-CC-:B------:R-:W-:Y:S01]  /*25d0*/  FFMA.FTZ R0, R0, R77.reuse, R79.reuse ;  /* 0x0000004d00007223 */ /* 0x180fe2000001004f */
        /* <DEDUP_REMOVED lines=51> */
.L_x_1108:
        /* <DEDUP_REMOVED lines=15> */
[--C-:B------:R-:W-:Y:S01]  /*2a00*/  FFMA.FTZ R86, R86, R77, R79.reuse ;  /* 0x0000004d56567223 */ /* 0x100fe2000001004f */
[----:B------:R-:W-:Y:S01]  /*2a10*/  FMUL.FTZ R199, R170, R199 ;  /* 0x000000c7aac77220 */ /* 0x000fe20000410000 */
[--C-:B------:R-:W-:Y:S01]  /*2a20*/  FFMA.FTZ R172, R172, R77, R79.reuse ;  /* 0x0000004dacac7223 */ /* 0x100fe2000001004f */
        /* <DEDUP_REMOVED lines=15> */
[-CC-:B------:R-:W-:Y:S01]  /*2b20*/  FFMA.FTZ R88, R88, R77.reuse, R79.reuse ;  /* 0x0000004d58587223 */ /* 0x180fe2000001004f */
        /* <DEDUP_REMOVED lines=49> */
.L_x_1114:
[-CC-:B------:R-:W-:Y:S01]  /*2e40*/  FFMA.FTZ R174, R174, R77.reuse, R79.reuse ;  /* 0x0000004daeae7223 */ /* 0x180fe2000001004f */
[-CC-:B------:R-:W-:Y:S01]  /*2e50*/  FFMA.FTZ R94, R94, R77.reuse, R79.reuse ;  /* 0x0000004d5e5e7223 */ /* 0x180fe2000001004f */
[-CC-:B------:R-:W-:Y:S01]  /*2e60*/  FFMA.FTZ R176, R176, R77.reuse, R79.reuse ;  /* 0x0000004db0b07223 */ /* 0x180fe2000001004f */
[-CC-:B------:R-:W-:Y:S01]  /*2e70*/  FFMA.FTZ R86, R86, R77.reuse, R79.reuse ;  /* 0x0000004d56567223 */ /* 0x180fe2000001004f */
[----:B------:R-:W-:Y:S01]  /*2e80*/  FADD.FTZ R185, R185, -R174 ;  /* 0x800000aeb9b97221 */ /* 0x000fe20000010000 */
[----:B------:R-:W-:Y:S01]  /*2e90*/  FADD.FTZ R183, R183, -R94 ;  /* 0x8000005eb7b77221 */ /* 0x000fe20000010000 */
[----:B------:R-:W-:Y:S01]  /*2ea0*/  FADD.FTZ R59, R199, -R176 ;  /* 0x800000b0c73b7221 */ /* 0x000fe20000010000 */
[--C-:B------:R-:W-:Y:S01]  /*2eb0*/  FFMA.FTZ R172, R172, R77, R79.reuse ;  /* 0x0000004dacac7223 */ /* 0x100fe2000001004f */
        /* <DEDUP_REMOVED lines=21> */
[-CC-:B------:R-:W-:Y:S01]  /*3010*/  FFMA.FTZ R84, R84, R77.reuse, R79.reuse ;  /* 0x0000004d54547223 */ /* 0x180fe2000001004f */
        /* <DEDUP_REMOVED lines=45> */
.L_x_1113:
        /* <DEDUP_REMOVED lines=12> */
[-C--:B------:R-:W-:Y:S01]  /*33b0*/  FFMA.FTZ R86, R86, R77.reuse, R79 ;  /* 0x0000004d56567223 */ /* 0x080fe2000001004f */
        /* <DEDUP_REMOVED lines=67> */
.L_x_1115:
        /* <DEDUP_REMOVED lines=74> */
.L_x_1111:
        /* <DEDUP_REMOVED lines=44> */
[-CC-:B------:R-:W-:Y:S01]  /*3f50*/  FFMA.FTZ R90, R90, R77.reuse, R79.reuse ;  /* 0x0000004d5a5a7223 */ /* 0x180fe2000001004f */
        /* <DEDUP_REMOVED lines=45> */
.L_x_1118:
[-CC-:B------:R-:W-:Y:S01]  /*4230*/  FFMA.FTZ R202, R202, R77.reuse, R79.reuse ;  /* 0x0000004dcaca7223 */ /* 0x180fe2000001004f */
[-CC-:B------:R-:W-:Y:S01]  /*4240*/  FFMA.FTZ R193, R193, R77.reuse, R79.reuse ;  /* 0x0000004dc1c17223 */ /* 0x180fe2000001004f */
[-C--:B------:R-:W-:Y:S01]  /*4250*/  FFMA.FTZ R201, R201, R77.reuse, R79 ;  /* 0x0000004dc9c97223 */ /* 0x080fe2000001004f */
[----:B------:R-:W-:Y:S01]  /*4260*/  ISETP.GE.U32.AND P1, PT, R96, RZ, PT ;  /* 0x000000ff6000720c */ /* 0x000fe20003f26070 */
        /* <DEDUP_REMOVED lines=71> */
.L_x_1117:
        /* <DEDUP_REMOVED lines=76> */
.L_x_1120:
        /* <DEDUP_REMOVED lines=18> */
[-CC-:B------:R-:W-:Y:S01]  /*4cc0*/  FFMA.FTZ R92, R92, R77.reuse, R79.reuse ;  /* 0x0000004d5c5c7223 */ /* 0x180fe2000001004f */
[----:B------:R-:W-:Y:S01]  /*4cd0*/  LOP3.LUT P5, RZ, R97, 0xff, RZ, 0xc0, !PT ;  /* 0x000000ff61ff7812 */ /* 0x000fe200078ac0ff */
[----:B------:R-:W-:Y:S01]  /*4ce0*/  FMUL.FTZ R201, R201, UR6 ;  /* 0x00000006c9c97c20 */ /* 0x000fe20008410000 */
[----:B------:R-:W-:Y:S01]  /*4cf0*/  FMUL.FTZ R95, R95, UR6 ;  /* 0x000000065f5f7c20 */ /* 0x000fe20008410000 */
[----:B------:R-:W-:Y:S01]  /*4d00*/  FADD.FTZ R203, R203, -R196 ;  /* 0x800000c4cbcb7221 */ /* 0x000fe20000010000 */
[----:B0-----:R-:W-:Y:S01]  /*4d10*/  FSEL R66, R193, RZ, P5 ;  /* 0x000000ffc1427208 */ /* 0x001fe20002800000 */
[-CC-:B------:R-:W-:Y:S01]  /*4d20*/  FFMA.FTZ R90, R90, R77.reuse, R79.reuse ;  /* 0x0000004d5a5a7223 */ /* 0x180fe2000001004f */
        /* <DEDUP_REMOVED lines=50> */
.L_x_1116:
        /* <DEDUP_REMOVED lines=56> */
.L_x_1122:
        /* <DEDUP_REMOVED lines=54> */
.L_x_1121:
        /* <DEDUP_REMOVED lines=55> */
.L_x_1123:
        /* <DEDUP_REMOVED lines=53> */
.L_x_1119:
        /* <DEDUP_REMOVED lines=42> */
.L_x_1105:
        /* <DEDUP_REMOVED lines=29> */
.L_x_1125:
        /* <DEDUP_REMOVED lines=10> */
.L_x_2833:


//--------------------- .text._ZN10layer_norm22ln_bwd_finalize_kernelINS_22Kernel_traits_finalizeILj4096Ef13__nv_bfloat16fS2_fjLb0ELj1024ELj4ENS_18Kernel_traits_baseILj4096EfS2_fS2_fjLj1024EEEEELb0ELb0EEEvNS_9BwdParamsE --------------------------
	.section	.text._ZN10layer_norm22ln_bwd_finalize_kernelINS_22Kernel_traits_finalizeILj4096Ef13__nv_bfloat16fS2_fjLb0ELj1024ELj4ENS_18Kernel_traits_baseILj4096EfS2_fS2_fjLj1024EEEEELb0ELb0EEEvNS_9BwdParamsE,"ax",@progbits
	.align	128
        .global         _ZN10layer_norm22ln_bwd_finalize_kernelINS_22Kernel_traits_finalizeILj4096Ef13__nv_bfloat16fS2_fjLb0ELj1024ELj4ENS_18Kernel_traits_baseILj4096EfS2_fS2_fjLj1024EEEEELb0ELb0EEEvNS_9BwdParamsE
        .type           _ZN10layer_norm22ln_bwd_finalize_kernelINS_22Kernel_traits_finalizeILj4096Ef13__nv_bfloat16fS2_fjLb0ELj1024ELj4ENS_18Kernel_traits_baseILj4096EfS2_fS2_fjLj1024EEEEELb0ELb0EEEvNS_9BwdParamsE,@function
        .size           _ZN10layer_norm22ln_bwd_finalize_kernelINS_22Kernel_traits_finalizeILj4096Ef13__nv_bfloat16fS2_fjLb0ELj1024ELj4ENS_18Kernel_traits_baseILj4096EfS2_fS2_fjLj1024EEEEELb0ELb0EEEvNS_9BwdParamsE,(.L_x_2834 - _ZN10layer_norm22ln_bwd_finalize_kernelINS_22Kernel_traits_finalizeILj4096Ef13__nv_bfloat16fS2_fjLb0ELj1024ELj4ENS_18Kernel_traits_baseILj4096EfS2_fS2_fjLj1024EEEEELb0ELb0EEEvNS_9BwdParamsE)
        .other          _ZN10layer_norm22ln_bwd_finalize_kernelINS_22Kernel_traits_finalizeILj4096Ef13__nv_bfloat16fS2_fjLb0ELj1024ELj4ENS_18Kernel_traits_baseILj4096EfS2_fS2_fjLj1024EEEEELb0ELb0EEEvNS_9BwdParamsE,@"STO_CUDA_ENTRY STV_DEFAULT"
_ZN10layer_norm22ln_bwd_finalize_kernelINS_22Kernel_traits_finalizeILj4096Ef13__nv_bfloat16fS2_fjLb0ELj1024ELj4ENS_18Kernel_traits_baseILj4096EfS2_fS2_fjLj1024EEEEELb0ELb0EEEvNS_9BwdParamsE:
.text._ZN10layer_norm22ln_bwd_finalize_kernelINS_22Kernel_traits_finalizeILj4096Ef13__nv_bfloat16fS2_fjLb0ELj1024ELj4ENS_18Kernel_traits_baseILj4096EfS2_fS2_fjLj1024EEEEELb0ELb0EEEvNS_9BwdParamsE:
        /* <DEDUP_REMOVED lines=82> */
.L_x_1130:
        /* <DEDUP_REMOVED lines=118> */
.L_x_1129:
[----:B------:R-:W-:Y:S05]  /*0c80*/  BSYNC.RECONVERGENT B1 ;  /* 0x0000000000017941 */ /* 0x000fea0003800200 */
.L_x_1128:
        /* <DEDUP_REMOVED lines=75> */
.L_x_1132:
[----:B------:R-:W-:Y:S05]  /*1140*/  BSYNC.RECONVERGENT B1 ;  /* 0x0000000000017941 */ /* 0x000fea0003800200 */
.L_x_1131:
        /* <DEDUP_REMOVED lines=37> */
.L_x_1134:
[----:B------:R-:W-:Y:S05]  /*13a0*/  BSYNC.RECONVERGENT B1 ;  /* 0x0000000000017941 */ /* 0x000fea0003800200 */
.L_x_1133:
[----:B------:R-:W-:Y:S05]  /*13b0*/  @!P1 BRA `(.L_x_1127) ;  /* 0x0000000000409947 */ /* 0x000fea0003800000 */
[----:B------:R-:W0:Y:S01]  /*13c0*/  LDC.64 R6, c[0x0][0x440] ;  /* 0x00011000ff067b82 */ /* 0x000e220000000a00 */
[----:B------:R-:W-:Y:S01]  /*13d0*/  IMAD R59, R2, R56, R59 ;  /* 0x00000038023b7224 */ /* 0x000fe200078e023b */
[----:B------:R-:W-:Y:S02]  /*13e0*/  LOP3.LUT R8, R8, 0x1f, RZ, 0xc0, !PT ;  /* 0x0000001f08087812 */ /* 0x000fe400078ec0ff */
[----:B------:R-:W-:Y:S02]  /*13f0*/  IADD3 R9, PT, PT, -R9, RZ, RZ ;  /* 0x000000ff09097210 */ /* 0x000fe40007ffe1ff */
[----:B------:R-:W-:Y:S02]  /*1400*/  IADD3 R59, PT, PT, R8, R59, RZ ;  /* 0x0000003b083b7210 */ /* 0x000fe40007ffe0ff */
[----:B------:R-:W1:Y:S05]  /*1410*/  LDC.64 R10, c[0x0][0x448] ;  /* 0x00011200ff0a7b82 */ /* 0x000e6a0000000a00 */
.L_x_1135:
        /* <DEDUP_REMOVED lines=10> */
.L_x_1127:
[----:B------:R-:W-:Y:S05]  /*14c0*/  BSYNC.RECONVERGENT B0 ;  /* 0x0000000000007941 */ /* 0x000fea0003800200 */
.L_x_1126:
        /* <DEDUP_REMOVED lines=57> */
.L_x_1136:
        /* <DEDUP_REMOVED lines=10> */
.L_x_2834:


//--------------------- .text._ZN10layer_norm40ln_parallel_residual_bwd_finalize_kernelINS_22Kernel_traits_finalizeILj4096Ef13__nv_bfloat16fS2_fjLb0ELj1024ELj4ENS_18Kernel_traits_baseILj4096EfS2_fS2_fjLj1024EEEEELb0EEEvNS_9BwdParamsE --------------------------
	.section	.text._ZN10layer_norm40ln_parallel_residual_bwd_finalize_kernelINS_22Kernel_traits_finalizeILj4096Ef13__nv_bfloat16fS2_fjLb0ELj1024ELj4ENS_18Kernel_traits_baseILj4096EfS2_fS2_fjLj1024EEEEELb0EEEvNS_9BwdParamsE,"ax",@progbits
	.align	128
        .global         _ZN10layer_norm40ln_parallel_residual_bwd_finalize_kernelINS_22Kernel_traits_finalizeILj4096Ef13__nv_bfloat16fS2_fjLb0ELj1024ELj4ENS_18Kernel_traits_baseILj4096EfS2_fS2_fjLj1024EEEEELb0EEEvNS_9BwdParamsE
        .type           _ZN10layer_norm40ln_parallel_residual_bwd_finalize_kernelINS_22Kernel_traits_finalizeILj4096Ef13__nv_bfloat16fS2_fjLb0ELj1024ELj4ENS_18Kernel_traits_baseILj4096EfS2_fS2_fjLj1024EEEEELb0EEEvNS_9BwdParamsE,@function
        .size           _ZN10layer_norm40ln_parallel_residual_bwd_finalize_kernelINS_22Kernel_traits_finalizeILj4096Ef13__nv_bfloat16fS2_fjLb0ELj1024ELj4ENS_18Kernel_traits_baseILj4096EfS2_fS2_fjLj1024EEEEELb0EEEvNS_9BwdParamsE,(.L_x_2835 - _ZN10layer_norm40ln_parallel_residual_bwd_finalize_kernelINS_22Kernel_traits_finalizeILj4096Ef13__nv_bfloat16fS2_fjLb0ELj1024ELj4ENS_18Kernel_traits_baseILj4096EfS2_fS2_fjLj1024EEEEELb0EEEvNS_9BwdParamsE)
        .other          _ZN10layer_norm40ln_parallel_residual_bwd_finalize_kernelINS_22Kernel_traits_finalizeILj4096Ef13__nv_bfloat16fS2_fjLb0ELj1024ELj4ENS_18Kernel_traits_baseILj4096EfS2_fS2_fjLj1024EEEEELb0EEEvNS_9BwdParamsE,@"STO_CUDA_ENTRY STV_DEFAULT"
_ZN10layer_norm40ln_parallel_residual_bwd_finalize_kernelINS_22Kernel_traits_finalizeILj4096Ef13__nv_bfloat16fS2_fjLb0ELj1024ELj4ENS_18Kernel_traits_baseILj4096EfS2_fS2_fjLj1024EEEEELb0EEEvNS_9BwdParamsE:
.text._ZN10layer_norm40ln_parallel_residual_bwd_finalize_kernelINS_22Kernel_traits_finalizeILj4096Ef13__nv_bfloat16fS2_fjLb0ELj1024ELj4ENS_18Kernel_traits_baseILj4096EfS2_fS2_fjLj1024EEEEELb0EEEvNS_9BwdParamsE:
        /* <DEDUP_REMOVED lines=60> */
.L_x_1141:
        /* <DEDUP_REMOVED lines=112> */
.L_x_1140:
[----:B------:R-:W-:Y:S05]  /*0ac0*/  BSYNC.RECONVERGENT B1 ;  /* 0x0000000000017941 */ /* 0x000fea0003800200 */
.L_x_1139:
        /* <DEDUP_REMOVED lines=65> */
.L_x_1143:
[----:B------:R-:W-:Y:S05]  /*0ee0*/  BSYNC.RECONVERGENT B1 ;  /* 0x0000000000017941 */ /* 0x000fea0003800200 */
.L_x_1142:
        /* <DEDUP_REMOVED lines=36> */
.L_x_1145:
[----:B------:R-:W-:Y:S05]  /*1130*/  BSYNC.RECONVERGENT B1 ;  /* 0x0000000000017941 */ /* 0x000fea0003800200 */
.L_x_1144:
        /* <DEDUP_REMOVED lines=18> */
.L_x_1138:
[----:B------:R-:W-:Y:S05]  /*1260*/  BSYNC.RECONVERGENT B0 ;  /* 0x0000000000007941 */ /* 0x000fea0003800200 */
.L_x_1137:
        /* <DEDUP_REMOVED lines=90> */
.L_x_1146:
        /* <DEDUP_REMOVED lines=15> */
.L_x_2835:


//--------------------- .text._ZN10layer_norm31ln_parallel_residual_bwd_kernelINS_13Kernel_traitsIf13__nv_bfloat16fS2_fjLj4096ELj1ELj1ELj8ELj16ENS_18Kernel_traits_baseILj4096EfS2_fS2_fjLj256EEEEELb1ELb1ELb0EEEvNS_9BwdParamsE --------------------------
	.section	.text._ZN10layer_norm31ln_parallel_residual_bwd_kernelINS_13Kernel_traitsIf13__nv_bfloat16fS2_fjLj4096ELj1ELj1ELj8ELj16ENS_18Kernel_traits_baseILj4096EfS2_fS2_fjLj256EEEEELb1ELb1ELb0EEEvNS_9BwdParamsE,"ax",@progbits
	.align	128
        .global         _ZN10layer_norm31ln_parallel_residual_bwd_kernelINS_13Kernel_traitsIf13__nv_bfloat16fS2_fjLj4096ELj1ELj1ELj8ELj16ENS_18Kernel_traits_baseILj4096EfS2_fS2_fjLj256EEEEELb1ELb1ELb0EEEvNS_9BwdParamsE
        .type           _ZN10layer_norm31ln_parallel_residual_bwd_kernelINS_13Kernel_traitsIf13__nv_bfloat16fS2_fjLj4096ELj1ELj1ELj8ELj16ENS_18Kernel_traits_baseILj4096EfS2_fS2_fjLj256EEEEELb1ELb1ELb0EEEvNS_9BwdParamsE,@function
        .size           _ZN10layer_norm31ln_parallel_residual_bwd_kernelINS_13Kernel_traitsIf13__nv_bfloat16fS2_fjLj4096ELj1ELj1ELj8ELj16ENS_18Kernel_traits_baseILj4096EfS2_fS2_fjLj256EEEEELb1ELb1ELb0EEEvNS_9BwdParamsE,(.L_x_2836 - _ZN10layer_norm31ln_parallel_residual_bwd_kernelINS_13Kernel_traitsIf13__nv_bfloat16fS2_fjLj4096ELj1ELj1ELj8ELj16ENS_18Kernel_traits_baseILj4096EfS2_fS2_fjLj256EEEEELb1ELb1ELb0EEEvNS_9BwdParamsE)
        .other          _ZN10layer_norm31ln_parallel_residual_bwd_kernelINS_13Kernel_traitsIf13__nv_bfloat16fS2_fjLj4096ELj1ELj1ELj8ELj16ENS_18Kernel_traits_baseILj4096EfS2_fS2_fjLj256EEEEELb1ELb1ELb0EEEvNS_9BwdParamsE,@"STO_CUDA_ENTRY STV_DEFAULT"
_ZN10layer_norm31ln_parallel_residual_bwd_kernelINS_13Kernel_traitsIf13__nv_bfloat16fS2_fjLj4096ELj1ELj1ELj8ELj16ENS_18Kernel_traits_baseILj4096EfS2_fS2_fjLj256EEEEELb1ELb1ELb0EEEvNS_9BwdParamsE:
.text._ZN10layer_norm31ln_parallel_residual_bwd_kernelINS_13Kernel_traitsIf13__nv_bfloat16fS2_fjLj4096ELj1ELj1ELj8ELj16ENS_18Kernel_traits_baseILj4096EfS2_fS2_fjLj256EEEEELb1ELb1ELb0EEEvNS_9BwdParamsE:
        /* <DEDUP_REMOVED lines=18> */
[----:B-1----:R-:W-:-:S03]  /*0120*/  @P2 IMAD.WIDE.U32 R6, R3, 0x20, R6 ;  /* 0x0000002003062825 */ /* 0x002fc600078e0006 */
        /* <DEDUP_REMOVED lines=45> */
[----:B------:R-:W2:Y:S01]  /*0400*/  LDCU.64 UR6, c[0x0][0x478] ;  /* 0x00008f00ff0677ac */ /* 0x000ea20008000a00 */
[----:B------:R-:W3:Y:S01]  /*0410*/  LDCU.64 UR16, c[0x0][0x438] ;  /* 0x00008700ff1077ac */ /* 0x000ee20008000a00 */
[----:B------:R-:W4:Y:S09]  /*0420*/  LDCU.64 UR12, c[0x0][0x470] ;  /* 0x00008e00ff0c77ac */ /* 0x000f320008000a00 */
.L_x_1174:
        /* <DEDUP_REMOVED lines=20> */
[----:B0-----:R-:W-:-:S06]  /*0570*/  IMAD.WIDE.U32 R80, R100, 0x10, R80 ;  /* 0x0000001064507825 */ /* 0x001fcc00078e0050 */
[----:B------:R-:W3:Y:S01]  /*0580*/  LDG.E.128 R80, desc[UR10][R80.64] ;  /* 0x0000000a50507981 */ /* 0x000ee2000c1e1d00 */
[----:B-1----:R-:W-:-:S05]  /*0590*/  IMAD.WIDE.U32 R90, R100, 0x20, R90 ;  /* 0x00000020645a7825 */ /* 0x002fca00078e005a */
[----:B------:R-:W3:Y:S04]  /*05a0*/  LDG.E.128 R124, desc[UR10][R90.64] ;  /* 0x0000000a5a7c7981 */ /* 0x000ee8000c1e1d00 */
[----:B------:R3:W3:Y:S01]  /*05b0*/  LDG.E.128 R84, desc[UR10][R90.64+0x10] ;  /* 0x0000100a5a547981 */ /* 0x0006e2000c1e1d00 */
[----:B--2---:R-:W-:-:S06]  /*05c0*/  IMAD.WIDE.U32 R98, R100, 0x8, R98 ;  /* 0x0000000864627825 */ /* 0x004fcc00078e0062 */
[----:B------:R-:W5:Y:S01]  /*05d0*/  LDG.E.64 R98, desc[UR10][R98.64] ;  /* 0x0000000a62627981 */ /* 0x000f62000c1e1b00 */
[----:B----4-:R-:W-:Y:S02]  /*05e0*/  ISETP.NE.U32.AND P1, PT, RZ, UR12, PT ;  /* 0x0000000cff007c0c */ /* 0x010fe4000bf25070 */
[----:B------:R-:W-:Y:S02]  /*05f0*/  ISETP.NE.U32.AND P0, PT, RZ, UR16, PT ;  /* 0x00000010ff007c0c */ /* 0x000fe4000bf05070 */
[----:B------:R-:W-:Y:S02]  /*0600*/  ISETP.NE.AND.EX P1, PT, RZ, UR13, PT, P1 ;  /* 0x0000000dff007c0c */ /* 0x000fe4000bf25310 */
[----:B------:R-:W-:-:S11]  /*0610*/  ISETP.NE.AND.EX P0, PT, RZ, UR17, PT, P0 ;  /* 0x00000011ff007c0c */ /* 0x000fd6000bf05300 */
[----:B------:R-:W0:Y:S08]  /*0620*/  @P1 LDC.64 R92, c[0x0][0x3b8] ;  /* 0x0000ee00ff5c1b82 */ /* 0x000e300000000a00 */
[----:B------:R-:W1:Y:S01]  /*0630*/  @P0 LDC.64 R88, c[0x0][0x438] ;  /* 0x00010e00ff580b82 */ /* 0x000e620000000a00 */
[----:B0-----:R-:W-:-:S05]  /*0640*/  @P1 IMAD.WIDE.U32 R92, R100, 0x8, R92 ;  /* 0x00000008645c1825 */ /* 0x001fca00078e005c */
[----:B------:R0:W5:Y:S01]  /*0650*/  @P1 LDG.E.64 R136, desc[UR10][R92.64] ;  /* 0x0000000a5c881981 */ /* 0x000162000c1e1b00 */
[----:B-1----:R-:W-:-:S05]  /*0660*/  @P0 IMAD.WIDE.U32 R88, R100, 0x20, R88 ;  /* 0x0000002064580825 */ /* 0x002fca00078e0058 */
[----:B------:R-:W5:Y:S04]  /*0670*/  @P0 LDG.E.128 R8, desc[UR10][R88.64] ;  /* 0x0000000a58080981 */ /* 0x000f68000c1e1d00 */
[----:B------:R1:W5:Y:S01]  /*0680*/  @P0 LDG.E.128 R4, desc[UR10][R88.64+0x10] ;  /* 0x0000100a58040981 */ /* 0x000362000c1e1d00 */
[----:B------:R-:W-:Y:S02]  /*0690*/  IADD3 R141, PT, PT, R100, 0x100, RZ ;  /* 0x00000100648d7810 */ /* 0x000fe40007ffe0ff */
[C---:B---3--:R-:W-:Y:S02]  /*06a0*/  PRMT R91, R80.reuse, 0x7632, R91 ;  /* 0x00007632505b7816 */ /* 0x048fe4000000005b */
[----:B------:R-:W-:Y:S02]  /*06b0*/  SHF.L.U32 R95, R80, 0x10, RZ ;  /* 0x00000010505f7819 */ /* 0x000fe400000006ff */
[----:B------:R-:W-:Y:S01]  /*06c0*/  PRMT R115, R81, 0x7632, R115 ;  /* 0x0000763251737816 */ /* 0x000fe20000000073 */
[C---:B------:R-:W-:Y:S01]  /*06d0*/  FADD.FTZ R102, -R140.reuse, R125 ;  /* 0x0000007d8c667221 */ /* 0x040fe20000010100 */
[C---:B------:R-:W-:Y:S01]  /*06e0*/  FADD.FTZ R94, -R140.reuse, R126 ;  /* 0x0000007e8c5e7221 */ /* 0x040fe20000010100 */
[----:B------:R-:W-:Y:S01]  /*06f0*/  FADD.FTZ R90, -R140, R124 ;  /* 0x0000007c8c5a7221 */ /* 0x000fe20000010100 */
[----:B------:R-:W-:Y:S01]  /*0700*/  SHF.L.U32 R80, R91, 0x10, RZ ;  /* 0x000000105b507819 */ /* 0x000fe200000006ff */
[----:B-----5:R-:W-:Y:S01]  /*0710*/  FMUL.FTZ R102, R103, R102 ;  /* 0x0000006667667220 */ /* 0x020fe20000410000 */
[----:B------:R-:W-:Y:S01]  /*0720*/  SHF.L.U32 R81, R81, 0x10, RZ ;  /* 0x0000001051517819 */ /* 0x000fe200000006ff */
[C---:B------:R-:W-:Y:S01]  /*0730*/  FMUL.FTZ R105, R103.reuse, R94 ;  /* 0x0000005e67697220 */ /* 0x040fe20000410000 */
[----:B------:R-:W-:Y:S01]  /*0740*/  FMUL.FTZ R112, R56, R95 ;  /* 0x0000005f38707220 */ /* 0x000fe20000410000 */
[----:B------:R-:W-:Y:S01]  /*0750*/  FMUL.FTZ R3, R103, R90 ;  /* 0x0000005a67037220 */ /* 0x000fe20000410000 */
[-C--:B------:R-:W-:Y:S01]  /*0760*/  FFMA.FTZ R41, R102, R80.reuse, R41 ;  /* 0x0000005066297223 */ /* 0x080fe20000010029 */
[----:B------:R-:W-:Y:S01]  /*0770*/  FADD.FTZ R25, R25, R80 ;  /* 0x0000005019197221 */ /* 0x000fe20000010000 */
[----:B------:R-:W-:Y:S01]  /*0780*/  FMUL.FTZ R123, R57, R80 ;  /* 0x00000050397b7220 */ /* 0x000fe20000410000 */
[----:B------:R-:W-:Y:S01]  /*0790*/  FADD.FTZ R104, -R140, R127 ;  /* 0x0000007f8c687221 */ /* 0x000fe20000010100 */
[----:B------:R-:W-:Y:S01]  /*07a0*/  FADD.FTZ R26, R26, R81 ;  /* 0x000000511a1a7221 */ /* 0x000fe20000010000 */
[-C--:B------:R-:W-:Y:S01]  /*07b0*/  FFMA.FTZ R42, R105, R81.reuse, R42 ;  /* 0x00000051692a7223 */ /* 0x080fe2000001002a */
[----:B------:R-:W-:Y:S01]  /*07c0*/  FMUL.FTZ R120, R58, R81 ;  /* 0x000000513a787220 */ /* 0x000fe20000410000 */
[----:B------:R-:W-:Y:S01]  /*07d0*/  FADD.FTZ R80, RZ, R112 ;  /* 0x00000070ff507221 */ /* 0x000fe20000010000 */
[----:B------:R-:W-:Y:S01]  /*07e0*/  FFMA.FTZ R81, R3, R112, RZ ;  /* 0x0000007003517223 */ /* 0x000fe200000100ff */
[----:B0-----:R-:W-:-:S02]  /*07f0*/  PRMT R92, R82, 0x7632, R92 ;  /* 0x00007632525c7816 */ /* 0x001fc4000000005c */
[----:B-1----:R-:W-:Y:S01]  /*0800*/  SHF.L.U32 R89, R82, 0x10, RZ ;  /* 0x0000001052597819 */ /* 0x002fe200000006ff */
[----:B------:R-:W-:Y:S01]  /*0810*/  FMUL.FTZ R104, R103, R104 ;  /* 0x0000006867687220 */ /* 0x000fe20000410000 */
[C---:B------:R-:W-:Y:S02]  /*0820*/  PRMT R88, R83.reuse, 0x7632, R88 ;  /* 0x0000763253587816 */ /* 0x040fe40000000058 */
[----:B------:R-:W-:Y:S01]  /*0830*/  SHF.L.U32 R93, R83, 0x10, RZ ;  /* 0x00000010535d7819 */ /* 0x000fe200000006ff */
[----:B------:R-:W-:Y:S01]  /*0840*/  FADD.FTZ R83, R80, R123 ;  /* 0x0000007b50537221 */ /* 0x000fe20000010000 */
[----:B------:R-:W-:Y:S01]  /*0850*/  SHF.L.U32 R82, R115, 0x10, RZ ;  /* 0x0000001073527819 */ /* 0x000fe200000006ff */
[----:B------:R-:W-:Y:S01]  /*0860*/  FFMA.FTZ R80, R102, R123, R81 ;  /* 0x0000007b66507223 */ /* 0x000fe20000010051 */
[----:B------:R-:W-:-:S03]  /*0870*/  FADD.FTZ R84, -R140, R84 ;  /* 0x000000548c547221 */ /* 0x000fc60000010100 */
[-C--:B------:R-:W-:Y:S01]  /*0880*/  FFMA.FTZ R43, R104, R82.reuse, R43 ;  /* 0x00000052682b7223 */ /* 0x080fe2000001002b */
[----:B------:R-:W-:Y:S01]  /*0890*/  FADD.FTZ R27, R27, R82 ;  /* 0x000000521b1b7221 */ /* 0x000fe20000010000 */
[----:B------:R-:W-:Y:S01]  /*08a0*/  FMUL.FTZ R125, R59, R82 ;  /* 0x000000523b7d7220 */ /* 0x000fe20000410000 */
[----:B------:R-:W-:Y:S01]  /*08b0*/  FADD.FTZ R82, R83, R120 ;  /* 0x0000007853527221 */ /* 0x000fe20000010000 */
[----:B------:R-:W-:Y:S01]  /*08c0*/  FFMA.FTZ R81, R105, R120, R80 ;  /* 0x0000007869517223 */ /* 0x000fe20000010050 */
[----:B------:R-:W-:Y:S01]  /*08d0*/  SHF.L.U32 R92, R92, 0x10, RZ ;  /* 0x000000105c5c7819 */ /* 0x000fe200000006ff */
[----:B------:R-:W-:Y:S01]  /*08e0*/  FADD.FTZ R124, -R140, R85 ;  /* 0x000000558c7c7221 */ /* 0x000fe20000010100 */
[C---:B------:R-:W-:Y:S01]  /*08f0*/  FMUL.FTZ R115, R103.reuse, R84 ;  /* 0x0000005467737220 */ /* 0x040fe20000410000 */
[----:B------:R-:W-:Y:S01]  /*0900*/  FMUL.FTZ R122, R52, R89 ;  /* 0x00000059347a7220 */ /* 0x000fe20000410000 */
[----:B------:R-:W-:Y:S01]  /*0910*/  FADD.FTZ R83, R82, R125 ;  /* 0x0000007d52537221 */ /* 0x000fe20000010000 */
[----:B------:R-:W-:Y:S01]  /*0920*/  FFMA.FTZ R80, R104, R125, R81 ;  /* 0x0000007d68507223 */ /* 0x000fe20000010051 */
[----:B------:R-:W-:Y:S01]  /*0930*/  FADD.FTZ R86, -R140, R86 ;  /* 0x000000568c567221 */ /* 0x000fe20000010100 */
[----:B------:R-:W-:Y:S01]  /*0940*/  FMUL.FTZ R124, R103, R124 ;  /* 0x0000007c677c7220 */ /* 0x000fe20000410000 */
        /* <DEDUP_REMOVED lines=18> */
[----:B------:R-:W-:Y:S01]  /*0a70*/  FADD.FTZ R21, R21, R92 ;  /* 0x0000005c15157221 */ /* 0x000fe20000010000 */
[----:B------:R-:W-:Y:S01]  /*0a80*/  FFMA.FTZ R37, R124, R92, R37 ;  /* 0x0000005c7c257223 */ /* 0x000fe20000010025 */
[----:B------:R-:W-:Y:S01]  /*0a90*/  FFMA.FTZ R38, R119, R93, R38 ;  /* 0x0000005d77267223 */ /* 0x000fe20000010026 */
[----:B------:R-:W-:Y:S01]  /*0aa0*/  FADD.FTZ R23, R23, R88 ;  /* 0x0000005817177221 */ /* 0x000fe20000010000 */
[----:B------:R-:W-:Y:S01]  /*0ab0*/  FFMA.FTZ R39, R128, R88, R39 ;  /* 0x0000005880277223 */ /* 0x000fe20000010027 */
[----:B------:R-:W-:Y:S01]  /*0ac0*/  FADD.FTZ R135, R82, R131 ;  /* 0x0000008352877221 */ /* 0x000fe20000010000 */
[----:B------:R-:W-:-:S07]  /*0ad0*/  FFMA.FTZ R134, R128, R131, R80 ;  /* 0x0000008380867223 */ /* 0x000fce0000010050 */
.L_x_1149:
[----:B----4-:R-:W-:Y:S05]  /*0ae0*/  BSYNC.RECONVERGENT B0 ;  /* 0x0000000000007941 */ /* 0x010fea0003800200 */
.L_x_1148:
        /* <DEDUP_REMOVED lines=13> */
[----:B--2---:R-:W-:-:S06]  /*0bc0*/  IMAD.WIDE.U32 R96, R141, 0x8, R96 ;  /* 0x000000088d607825 */ /* 0x004fcc00078e0060 */
[----:B------:R-:W5:Y:S01]  /*0bd0*/  LDG.E.64 R96, desc[UR10][R96.64] ;  /* 0x0000000a60607981 */ /* 0x000f62000c1e1b00 */
[----:B0-----:R-:W-:-:S05]  /*0be0*/  @P0 IMAD.WIDE.U32 R92, R141, 0x20, R92 ;  /* 0x000000208d5c0825 */ /* 0x001fca00078e005c */
[----:B------:R-:W5:Y:S04]  /*0bf0*/  @P0 LDG.E.128 R60, desc[UR10][R92.64] ;  /* 0x0000000a5c3c0981 */ /* 0x000f68000c1e1d00 */
[----:B------:R-:W5:Y:S01]  /*0c00*/  @P0 LDG.E.128 R64, desc[UR10][R92.64+0x10] ;  /* 0x0000100a5c400981 */ /* 0x000f62000c1e1d00 */
[----:B------:R-:W-:-:S04]  /*0c10*/  ISETP.NE.U32.AND P1, PT, RZ, UR12, PT ;  /* 0x0000000cff007c0c */ /* 0x000fc8000bf25070 */
[----:B------:R-:W-:-:S13]  /*0c20*/  ISETP.NE.AND.EX P1, PT, RZ, UR13, PT, P1 ;  /* 0x0000000dff007c0c */ /* 0x000fda000bf25310 */
[----:B------:R-:W0:Y:S02]  /*0c30*/  @P1 LDC.64 R106, c[0x0][0x3b8] ;  /* 0x0000ee00ff6a1b82 */ /* 0x000e240000000a00 */
[----:B0-----:R-:W-:-:S05]  /*0c40*/  @P1 IMAD.WIDE.U32 R106, R141, 0x8, R106 ;  /* 0x000000088d6a1825 */ /* 0x001fca00078e006a */
[----:B------:R0:W5:Y:S01]  /*0c50*/  @P1 LDG.E.64 R138, desc[UR10][R106.64] ;  /* 0x0000000a6a8a1981 */ /* 0x000162000c1e1b00 */
[C---:B---3--:R-:W-:Y:S01]  /*0c60*/  FADD.FTZ R110, -R140.reuse, R84 ;  /* 0x000000548c6e7221 */ /* 0x048fe20000010100 */
[C---:B------:R-:W-:Y:S01]  /*0c70*/  FADD.FTZ R114, -R140.reuse, R85 ;  /* 0x000000558c727221 */ /* 0x040fe20000010100 */
[C---:B----4-:R-:W-:Y:S01]  /*0c80*/  FADD.FTZ R90, -R140.reuse, R90 ;  /* 0x0000005a8c5a7221 */ /* 0x050fe20000010100 */
[----:B------:R-:W-:Y:S01]  /*0c90*/  FADD.FTZ R88, -R140, R88 ;  /* 0x000000588c587221 */ /* 0x000fe20000010100 */
[----:B-----5:R-:W-:Y:S01]  /*0ca0*/  FMUL.FTZ R111, R103, R110 ;  /* 0x0000006e676f7220 */ /* 0x020fe20000410000 */
[C---:B------:R-:W-:Y:S02]  /*0cb0*/  PRMT R84, R80.reuse, 0x7632, R84 ;  /* 0x0000763250547816 */ /* 0x040fe40000000054 */
[----:B------:R-:W-:Y:S01]  /*0cc0*/  SHF.L.U32 R85, R80, 0x10, RZ ;  /* 0x0000001050557819 */ /* 0x000fe200000006ff */
[----:B------:R-:W-:Y:S01]  /*0cd0*/  FADD.FTZ R116, -R140, R86 ;  /* 0x000000568c747221 */ /* 0x000fe20000010100 */
[----:B------:R-:W-:Y:S01]  /*0ce0*/  PRMT R80, R81, 0x7632, R80 ;  /* 0x0000763251507816 */ /* 0x000fe20000000050 */
[----:B------:R-:W-:Y:S01]  /*0cf0*/  FMUL.FTZ R110, R103, R114 ;  /* 0x00000072676e7220 */ /* 0x000fe20000410000 */
[----:B------:R-:W-:Y:S01]  /*0d00*/  SHF.L.U32 R81, R81, 0x10, RZ ;  /* 0x0000001051517819 */ /* 0x000fe200000006ff */
[C---:B------:R-:W-:Y:S01]  /*0d10*/  FMUL.FTZ R109, R103.reuse, R90 ;  /* 0x0000005a676d7220 */ /* 0x040fe20000410000 */
[----:B------:R-:W-:Y:S01]  /*0d20*/  SHF.L.U32 R84, R84, 0x10, RZ ;  /* 0x0000001054547819 */ /* 0x000fe200000006ff */
[----:B------:R-:W-:Y:S01]  /*0d30*/  FMUL.FTZ R114, R48, R85 ;  /* 0x0000005530727220 */ /* 0x000fe20000410000 */
[C---:B------:R-:W-:Y:S01]  /*0d40*/  FADD.FTZ R94, -R140.reuse, R89 ;  /* 0x000000598c5e7221 */ /* 0x040fe20000010100 */
[----:B------:R-:W-:Y:S01]  /*0d50*/  FADD.FTZ R132, -R140, R87 ;  /* 0x000000578c847221 */ /* 0x000fe20000010100 */
[C---:B0-----:R-:W-:Y:S01]  /*0d60*/  FMUL.FTZ R107, R103.reuse, R88 ;  /* 0x00000058676b7220 */ /* 0x041fe20000410000 */
[C---:B------:R-:W-:Y:S01]  /*0d70*/  PRMT R86, R82.reuse, 0x7632, R86 ;  /* 0x0000763252567816 */ /* 0x040fe20000000056 */
[----:B------:R-:W-:Y:S01]  /*0d80*/  FMUL.FTZ R113, R103, R116 ;  /* 0x0000007467717220 */ /* 0x000fe20000410000 */
[----:B------:R-:W-:Y:S01]  /*0d90*/  SHF.L.U32 R87, R82, 0x10, RZ ;  /* 0x0000001052577819 */ /* 0x000fe200000006ff */
[----:B------:R-:W-:Y:S01]  /*0da0*/  FADD.FTZ R108, -R140, R91 ;  /* 0x0000005b8c6c7221 */ /* 0x000fe20000010100 */
[----:B------:R-:W-:Y:S01]  /*0db0*/  SHF.L.U32 R82, R80, 0x10, RZ ;  /* 0x0000001050527819 */ /* 0x000fe200000006ff */
[----:B------:R-:W-:Y:S01]  /*0dc0*/  FADD.FTZ R18, R18, R81 ;  /* 0x0000005112127221 */ /* 0x000fe20000010000 */
[-C--:B------:R-:W-:Y:S01]  /*0dd0*/  FFMA.FTZ R34, R109, R81.reuse, R34 ;  /* 0x000000516d227223 */ /* 0x080fe20000010022 */
[----:B------:R-:W-:Y:S01]  /*0de0*/  FMUL.FTZ R116, R50, R81 ;  /* 0x0000005132747220 */ /* 0x000fe20000410000 */
[----:B------:R-:W-:Y:S01]  /*0df0*/  FADD.FTZ R80, R135, R114 ;  /* 0x0000007287507221 */ /* 0x000fe20000010000 */
[----:B------:R-:W-:Y:S01]  /*0e00*/  FMUL.FTZ R117, R49, R84 ;  /* 0x0000005431757220 */ /* 0x000fe20000410000 */
[----:B------:R-:W-:Y:S01]  /*0e10*/  FMUL.FTZ R106, R103, R94 ;  /* 0x0000005e676a7220 */ /* 0x000fe20000410000 */
[----:B------:R-:W-:Y:S01]  /*0e20*/  FFMA.FTZ R81, R107, R114, R134 ;  /* 0x000000726b517223 */ /* 0x000fe20000010086 */
[----:B------:R-:W-:Y:S01]  /*0e30*/  PRMT R89, R83, 0x7632, R89 ;  /* 0x0000763253597816 */ /* 0x000fe20000000059 */
[----:B------:R-:W-:Y:S01]  /*0e40*/  FMUL.FTZ R108, R103, R108 ;  /* 0x0000006c676c7220 */ /* 0x000fe20000410000 */
[----:B------:R-:W-:Y:S01]  /*0e50*/  SHF.L.U32 R91, R83, 0x10, RZ ;  /* 0x00000010535b7819 */ /* 0x000fe200000006ff */
[----:B------:R-:W-:Y:S01]  /*0e60*/  FADD.FTZ R83, R80, R117 ;  /* 0x0000007550537221 */ /* 0x000fe20000010000 */
[----:B------:R-:W-:Y:S01]  /*0e70*/  FFMA.FTZ R80, R106, R117, R81 ;  /* 0x000000756a507223 */ /* 0x000fe20000010051 */
[-C--:B------:R-:W-:Y:S01]  /*0e80*/  FFMA.FTZ R35, R108, R82.reuse, R35 ;  /* 0x000000526c237223 */ /* 0x080fe20000010023 */
[----:B------:R-:W-:Y:S01]  /*0e90*/  FADD.FTZ R19, R19, R82 ;  /* 0x0000005213137221 */ /* 0x000fe20000010000 */
[----:B------:R-:W-:Y:S01]  /*0ea0*/  FMUL.FTZ R121, R51, R82 ;  /* 0x0000005233797220 */ /* 0x000fe20000410000 */
[----:B------:R-:W-:Y:S01]  /*0eb0*/  FADD.FTZ R82, R83, R116 ;  /* 0x0000007453527221 */ /* 0x000fe20000010000 */
[----:B------:R-:W-:Y:S01]  /*0ec0*/  FFMA.FTZ R81, R109, R116, R80 ;  /* 0x000000746d517223 */ /* 0x000fe20000010050 */
[----:B------:R-:W-:Y:S01]  /*0ed0*/  SHF.L.U32 R86, R86, 0x10, RZ ;  /* 0x0000001056567819 */ /* 0x000fe200000006ff */
[----:B------:R-:W-:Y:S01]  /*0ee0*/  FMUL.FTZ R118, R44, R87 ;  /* 0x000000572c767220 */ /* 0x000fe20000410000 */
[----:B------:R-:W-:Y:S01]  /*0ef0*/  FADD.FTZ R83, R82, R121 ;  /* 0x0000007952537221 */ /* 0x000fe20000010000 */
[----:B------:R-:W-:-:S02]  /*0f00*/  FFMA.FTZ R80, R108, R121, R81 ;  /* 0x000000796c507223 */ /* 0x000fc40000010051 */
[----:B------:R-:W-:Y:S01]  /*0f10*/  FMUL.FTZ R129, R45, R86 ;  /* 0x000000562d817220 */ /* 0x000fe20000410000 */
[----:B------:R-:W-:Y:S01]  /*0f20*/  FADD.FTZ R82, R83, R118 ;  /* 0x0000007653527221 */ /* 0x000fe20000010000 */
[----:B------:R-:W-:Y:S01]  /*0f30*/  FFMA.FTZ R81, R111, R118, R80 ;  /* 0x000000766f517223 */ /* 0x000fe20000010050 */
[----:B------:R-:W-:Y:S01]  /*0f40*/  FFMA.FTZ R33, R106, R84, R33 ;  /* 0x000000546a217223 */ /* 0x000fe20000010021 */
[----:B------:R-:W-:Y:S01]  /*0f50*/  FADD.FTZ R17, R17, R84 ;  /* 0x0000005411117221 */ /* 0x000fe20000010000 */
[----:B------:R-:W-:Y:S01]  /*0f60*/  SHF.L.U32 R84, R89, 0x10, RZ ;  /* 0x0000001059547819 */ /* 0x000fe200000006ff */
        /* <DEDUP_REMOVED lines=19> */
.L_x_1151:
[----:B------:R-:W-:Y:S05]  /*10a0*/  BSYNC.RECONVERGENT B0 ;  /* 0x0000000000007941 */ /* 0x000fea0003800200 */
.L_x_1150:
        /* <DEDUP_REMOVED lines=32> */
.L_x_1153:
[----:B------:R-:W-:Y:S05]  /*12b0*/  BSYNC.RECONVERGENT B0 ;  /* 0x0000000000007941 */ /* 0x000fea0003800200 */
.L_x_1152:
        /* <DEDUP_REMOVED lines=108> */
.L_x_1158:
        /* <DEDUP_REMOVED lines=54> */
.L_x_1157:
        /* <DEDUP_REMOVED lines=59> */
.L_x_1160:
        /* <DEDUP_REMOVED lines=54> */
.L_x_1156:
        /* <DEDUP_REMOVED lines=83> */
.L_x_1162:
        /* <DEDUP_REMOVED lines=75> */
.L_x_1161:
        /* <DEDUP_REMOVED lines=80> */
.L_x_1163:
        /* <DEDUP_REMOVED lines=74> */
.L_x_1159:
        /* <DEDUP_REMOVED lines=15> */
.L_x_1155:
[----:B------:R-:W-:Y:S05]  /*3860*/  BSYNC.RECONVERGENT B0 ;  /* 0x0000000000007941 */ /* 0x000fea0003800200 */
.L_x_1154:
        /* <DEDUP_REMOVED lines=87> */
.L_x_1168:
        /* <DEDUP_REMOVED lines=75> */
.L_x_1167:
        /* <DEDUP_REMOVED lines=79> */
.L_x_1170:
        /* <DEDUP_REMOVED lines=75> */
.L_x_1166:
        /* <DEDUP_REMOVED lines=61> */
.L_x_1172:
        /* <DEDUP_REMOVED lines=54> */
.L_x_1171:
        /* <DEDUP_REMOVED lines=58> */
.L_x_1173:
        /* <DEDUP_REMOVED lines=53> */
.L_x_1169:
        /* <DEDUP_REMOVED lines=10> */
.L_x_1165:
[----:B------:R-:W-:Y:S05]  /*5af0*/  BSYNC.RECONVERGENT B0 ;  /* 0x0000000000007941 */ /* 0x000fea0003800200 */
.L_x_1164:
[----:B------:R-:W-:Y:S01]  /*5b00*/  UPLOP3.LUT UP1, UPT, UPT, UPT, UP1, 0x40, 0x4 ;  /* 0x000000000004789c */ /* 0x000fe20003f2e810 */
[----:B------:R-:W-:Y:S10]  /*5b10*/  @!P4 BRA `(.L_x_1174) ;  /* 0xffffffa80044c947 */ /* 0x000ff4000383ffff */
.L_x_1147:
        /* <DEDUP_REMOVED lines=22> */
.L_x_1175:
        /* <DEDUP_REMOVED lines=16> */
.L_x_2836:


//--------------------- .text._ZN10layer_norm22ln_bwd_finalize_kernelINS_22Kernel_traits_finalizeILj4096Ef13__nv_bfloat16fS2_fjLb0ELj1024ELj4ENS_18Kernel_traits_baseILj4096EfS2_fS2_fjLj1024EEEEELb0ELb1EEEvNS_9BwdParamsE --------------------------
	.section	.text._ZN10layer_norm22ln_bwd_finalize_kernelINS_22Kernel_traits_finalizeILj4096Ef13__nv_bfloat16fS2_fjLb0ELj1024ELj4ENS_18Kernel_traits_baseILj4096EfS2_fS2_fjLj1024EEEEELb0ELb1EEEvNS_9BwdParamsE,"ax",@progbits
	.align	128
        .global         _ZN10layer_norm22ln_bwd_finalize_kernelINS_22Kernel_traits_finalizeILj4096Ef13__nv_bfloat16fS2_fjLb0ELj1024ELj4ENS_18Kernel_traits_baseILj4096EfS2_fS2_fjLj1024EEEEELb0ELb1EEEvNS_9BwdParamsE
        .type           _ZN10layer_norm22ln_bwd_finalize_kernelINS_22Kernel_traits_finalizeILj4096Ef13__nv_bfloat16fS2_fjLb0ELj1024ELj4ENS_18Kernel_traits_baseILj4096EfS2_fS2_fjLj1024EEEEELb0ELb1EEEvNS_9BwdParamsE,@function
        .size           _ZN10layer_norm22ln_bwd_finalize_kernelINS_22Kernel_traits_finalizeILj4096Ef13__nv_bfloat16fS2_fjLb0ELj1024ELj4ENS_18Kernel_traits_baseILj4096EfS2_fS2_fjLj1024EEEEELb0ELb1EEEvNS_9BwdParamsE,(.L_x_2837 - _ZN10layer_norm22ln_bwd_finalize_kernelINS_22Kernel_traits_finalizeILj4096Ef13__nv_bfloat16fS2_fjLb0ELj1024ELj4ENS_18Kernel_traits_baseILj4096EfS2_fS2_fjLj1024EEEEELb0ELb1EEEvNS_9BwdParamsE)
        .other          _ZN10layer_norm22ln_bwd_finalize_kernelINS_22Kernel_traits_finalizeILj4096Ef13__nv_bfloat16fS2_fjLb0ELj1024ELj4ENS_18Kernel_traits_baseILj4096EfS2_fS2_fjLj1024EEEEELb0ELb1EEEvNS_9BwdParamsE,@"STO_CUDA_ENTRY STV_DEFAULT"
_ZN10layer_norm22ln_bwd_finalize_kernelINS_22Kernel_traits_finalizeILj4096Ef13__nv_bfloat16fS2_fjLb0ELj1024ELj4ENS_18Kernel_traits_baseILj4096EfS2_fS2_fjLj1024EEEEELb0ELb1EEEvNS_9BwdParamsE:
.text._ZN10layer_norm22ln_bwd_finalize_kernelINS_22Kernel_traits_finalizeILj4096Ef13__nv_bfloat16fS2_fjLb0ELj1024ELj4ENS_18Kernel_traits_baseILj4096EfS2_fS2_fjLj1024EEEEELb0ELb1EEEvNS_9BwdParamsE:
        /* <DEDUP_REMOVED lines=81> */
.L_x_1180:
        /* <DEDUP_REMOVED lines=118> */
.L_x_1179:
[----:B------:R-:W-:Y:S05]  /*0c70*/  BSYNC.RECONVERGENT B1 ;  /* 0x0000000000017941 */ /* 0x000fea0003800200 */
.L_x_1178:
        /* <DEDUP_REMOVED lines=77> */
.L_x_1182:
[----:B------:R-:W-:Y:S05]  /*1150*/  BSYNC.RECONVERGENT B1 ;  /* 0x0000000000017941 */ /* 0x000fea0003800200 */
.L_x_1181:
        /* <DEDUP_REMOVED lines=38> */
.L_x_1184:
[----:B------:R-:W-:Y:S05]  /*13c0*/  BSYNC.RECONVERGENT B1 ;  /* 0x0000000000017941 */ /* 0x000fea0003800200 */
.L_x_1183:
        /* <DEDUP_REMOVED lines=8> */
.L_x_1185:
        /* <DEDUP_REMOVED lines=10> */
.L_x_1177:
[----:B------:R-:W-:Y:S05]  /*14f0*/  BSYNC.RECONVERGENT B0 ;  /* 0x0000000000007941 */ /* 0x000fea0003800200 */
.L_x_1176:
        /* <DEDUP_REMOVED lines=55> */
.L_x_1186:
        /* <DEDUP_REMOVED lines=9> */
.L_x_2837:


//--------------------- .text._ZN10layer_norm40ln_parallel_residual_bwd_finalize_kernelINS_22Kernel_traits_finalizeILj4096Ef13__nv_bfloat16fS2_fjLb0ELj1024ELj4ENS_18Kernel_traits_baseILj4096EfS2_fS2_fjLj1024EEEEELb1EEEvNS_9BwdParamsE --------------------------
	.section	.text._ZN10layer_norm40ln_parallel_residual_bwd_finalize_kernelINS_22Kernel_traits_finalizeILj4096Ef13__nv_bfloat16fS2_fjLb0ELj1024ELj4ENS_18Kernel_traits_baseILj4096EfS2_fS2_fjLj1024EEEEELb1EEEvNS_9BwdParamsE,"ax",@progbits
	.align	128
        .global         _ZN10layer_norm40ln_parallel_residual_bwd_finalize_kernelINS_22Kernel_traits_finalizeILj4096Ef13__nv_bfloat16fS2_fjLb0ELj1024ELj4ENS_18Kernel_traits_baseILj4096EfS2_fS2_fjLj1024EEEEELb1EEEvNS_9BwdParamsE
        .type           _ZN10layer_norm40ln_parallel_residual_bwd_finalize_kernelINS_22Kernel_traits_finalizeILj4096Ef13__nv_bfloat16fS2_fjLb0ELj1024ELj4ENS_18Kernel_traits_baseILj4096EfS2_fS2_fjLj1024EEEEELb1EEEvNS_9BwdParamsE,@function
        .size           _ZN10layer_norm40ln_parallel_residual_bwd_finalize_kernelINS_22Kernel_traits_finalizeILj4096Ef13__nv_bfloat16fS2_fjLb0ELj1024ELj4ENS_18Kernel_traits_baseILj4096EfS2_fS2_fjLj1024EEEEELb1EEEvNS_9BwdParamsE,(.L_x_2838 - _ZN10layer_norm40ln_parallel_residual_bwd_finalize_kernelINS_22Kernel_traits_finalizeILj4096Ef13__nv_bfloat16fS2_fjLb0ELj1024ELj4ENS_18Kernel_traits_baseILj4096EfS2_fS2_fjLj1024EEEEELb1EEEvNS_9BwdParamsE)
        .other          _ZN10layer_norm40ln_parallel_residual_bwd_finalize_kernelINS_22Kernel_traits_finalizeILj4096Ef13__nv_bfloat16fS2_fjLb0ELj1024ELj4ENS_18Kernel_traits_baseILj4096EfS2_fS2_fjLj1024EEEEELb1EEEvNS_9BwdParamsE,@"STO_CUDA_ENTRY STV_DEFAULT"
_ZN10layer_norm40ln_parallel_residual_bwd_finalize_kernelINS_22Kernel_traits_finalizeILj4096Ef13__nv_bfloat16fS2_fjLb0ELj1024ELj4ENS_18Kernel_traits_baseILj4096EfS2_fS2_fjLj1024EEEEELb1EEEvNS_9BwdParamsE:
.text._ZN10layer_norm40ln_parallel_residual_bwd_finalize_kernelINS_22Kernel_traits_finalizeILj4096Ef13__nv_bfloat16fS2_fjLb0ELj1024ELj4ENS_18Kernel_traits_baseILj4096EfS2_fS2_fjLj1024EEEEELb1EEEvNS_9BwdParamsE:
        /* <DEDUP_REMOVED lines=60> */
.L_x_1191:
        /* <DEDUP_REMOVED lines=112> */
.L_x_1190:
[----:B------:R-:W-:Y:S05]  /*0ac0*/  BSYNC.RECONVERGENT B1 ;  /* 0x0000000000017941 */ /* 0x000fea0003800200 */
.L_x_1189:
        /* <DEDUP_REMOVED lines=66> */
.L_x_1193:
[----:B------:R-:W-:Y:S05]  /*0ef0*/  BSYNC.RECONVERGENT B1 ;  /* 0x0000000000017941 */ /* 0x000fea0003800200 */
.L_x_1192:
        /* <DEDUP_REMOVED lines=37> */
.L_x_1195:
[----:B------:R-:W-:Y:S05]  /*1150*/  BSYNC.RECONVERGENT B1 ;  /* 0x0000000000017941 */ /* 0x000fea0003800200 */
.L_x_1194:
        /* <DEDUP_REMOVED lines=19> */
.L_x_1188:
[----:B------:R-:W-:Y:S05]  /*1290*/  BSYNC.RECONVERGENT B0 ;  /* 0x0000000000007941 */ /* 0x000fea0003800200 */
.L_x_1187:
        /* <DEDUP_REMOVED lines=88> */
.L_x_1196:
        /* <DEDUP_REMOVED lines=14> */
.L_x_2838:


//--------------------- .text._ZN10layer_norm31ln_parallel_residual_bwd_kernelINS_13Kernel_traitsIf13__nv_bfloat16fS2_fjLj4096ELj1ELj1ELj8ELj16ENS_18Kernel_traits_baseILj4096EfS2_fS2_fjLj256EEEEELb1ELb1ELb1EEEvNS_9BwdParamsE --------------------------
	.section	.text._ZN10layer_norm31ln_parallel_residual_bwd_kernelINS_13Kernel_traitsIf13__nv_bfloat16fS2_fjLj4096ELj1ELj1ELj8ELj16ENS_18Kernel_traits_baseILj4096EfS2_fS2_fjLj256EEEEELb1ELb1ELb1EEEvNS_9BwdParamsE,"ax",@progbits
	.align	128
        .global         _ZN10layer_norm31ln_parallel_residual_bwd_kernelINS_13Kernel_traitsIf13__nv_bfloat16fS2_fjLj4096ELj1ELj1ELj8ELj16ENS_18Kernel_traits_baseILj4096EfS2_fS2_fjLj256EEEEELb1ELb1ELb1EEEvNS_9BwdParamsE
        .type           _ZN10layer_norm31ln_parallel_residual_bwd_kernelINS_13Kernel_traitsIf13__nv_bfloat16fS2_fjLj4096ELj1ELj1ELj8ELj16ENS_18Kernel_traits_baseILj4096EfS2_fS2_fjLj256EEEEELb1ELb1ELb1EEEvNS_9BwdParamsE,@function
        .size           _ZN10layer_norm31ln_parallel_residual_bwd_kernelINS_13Kernel_traitsIf13__nv_bfloat16fS2_fjLj4096ELj1ELj1ELj8ELj16ENS_18Kernel_traits_baseILj4096EfS2_fS2_fjLj256EEEEELb1ELb1ELb1EEEvNS_9BwdParamsE,(.L_x_2839 - _ZN10layer_norm31ln_parallel_residual_bwd_kernelINS_13Kernel_traitsIf13__nv_bfloat16fS2_fjLj4096ELj1ELj1ELj8ELj16ENS_18Kernel_traits_baseILj4096EfS2_fS2_fjLj256EEEEELb1ELb1ELb1EEEvNS_9BwdParamsE)
        .other          _ZN10layer_norm31ln_parallel_residual_bwd_kernelINS_13Kernel_traitsIf13__nv_bfloat16fS2_fjLj4096ELj1ELj1ELj8ELj16ENS_18Kernel_traits_baseILj4096EfS2_fS2_fjLj256EEEEELb1ELb1ELb1EEEvNS_9BwdParamsE,@"STO_CUDA_ENTRY STV_DEFAULT"
_ZN10layer_norm31ln_parallel_residual_bwd_kernelINS_13Kernel_traitsIf13__nv_bfloat16fS2_fjLj4096ELj1ELj1ELj8ELj16ENS_18Kernel_traits_baseILj4096EfS2_fS2_fjLj256EEEEELb1ELb1ELb1EEEvNS_9BwdParamsE:
.text._ZN10layer_norm31ln_parallel_residual_bwd_kernelINS_13Kernel_traitsIf13__nv_bfloat16fS2_fjLj4096ELj1ELj1ELj8ELj16ENS_18Kernel_traits_baseILj4096EfS2_fS2_fjLj256EEEEELb1ELb1ELb1EEEvNS_9BwdParamsE:
        /* <DEDUP_REMOVED lines=39> */
[----:B-1----:R-:W-:Y:S02]  /*0270*/  UISETP.NE.U32.AND UP0, UPT, UR6, URZ, UPT ;  /* 0x000000ff0600728c */ /* 0x002fe4000bf05070 */
[----:B------:R-:W-:Y:S02]  /*0280*/  UPLOP3.LUT UP1, UPT, UPT, UPT, UPT, 0x40, 0x4 ;  /* 0x000000000004789c */ /* 0x000fe40003f2e870 */
[----:B------:R-:W-:Y:S01]  /*0290*/  UISETP.NE.AND.EX UP0, UPT, UR7, URZ, UPT, UP0 ;  /* 0x000000ff0700728c */ /* 0x000fe2000bf05300 */
[----:B0-----:R-:W-:Y:S01]  /*02a0*/  IMAD.WIDE.U32 R2, R64, 0x20, R2 ;  /* 0x0000002040027825 */ /* 0x001fe200078e0002 */
[----:B---3--:R-:W-:Y:S01]  /*02b0*/  UISETP.NE.AND UP2, UPT, UR5, URZ, UPT ;  /* 0x000000ff0500728c */ /* 0x008fe2000bf45270 */
[----:B------:R-:W-:-:S02]  /*02c0*/  CS2R R88, SRZ ;  /* 0x0000000000587805 */ /* 0x000fc4000001ff00 */
[----:B------:R-:W-:Y:S02]  /*02d0*/  CS2R R90, SRZ ;  /* 0x00000000005a7805 */ /* 0x000fe4000001ff00 */
[----:B------:R-:W-:Y:S01]  /*02e0*/  MOV R100, RZ ;  /* 0x000000ff00647202 */ /* 0x000fe20000000f00 */
[----:B--2---:R-:W5:Y:S01]  /*02f0*/  LDG.E.128 R28, desc[UR10][R2.64] ;  /* 0x0000000a021c7981 */ /* 0x004f62000c1e1d00 */
[----:B------:R-:W-:Y:S01]  /*0300*/  PLOP3.LUT P0, PT, PT, PT, UP0, 0x80, 0x8 ;  /* 0x000000000008781c */ /* 0x000fe20003f0f008 */
[----:B------:R-:W0:Y:S01]  /*0310*/  LDCU UR7, c[0x0][0x408] ;  /* 0x00008100ff0777ac */ /* 0x000e220008000800 */
[----:B------:R-:W-:Y:S01]  /*0320*/  PLOP3.LUT P4, PT, PT, PT, UP2, 0x80, 0x8 ;  /* 0x000000000008781c */ /* 0x000fe20003f8f028 */
[----:B------:R-:W5:Y:S01]  /*0330*/  LDG.E.128 R24, desc[UR10][R2.64+0x10] ;  /* 0x0000100a02187981 */ /* 0x000f62000c1e1d00 */
[----:B------:R-:W1:Y:S03]  /*0340*/  LDCU UR20, c[0x0][0x388] ;  /* 0x00007100ff1477ac */ /* 0x000e660008000800 */
[----:B------:R-:W5:Y:S01]  /*0350*/  LDG.E.128 R20, desc[UR10][R2.64+0x2000] ;  /* 0x0020000a02147981 */ /* 0x000f62000c1e1d00 */
[----:B------:R-:W2:Y:S03]  /*0360*/  LDCU.U8 UR28, c[0x0][0x410] ;  /* 0x00008200ff1c77ac */ /* 0x000ea60008000000 */
[----:B------:R3:W5:Y:S01]  /*0370*/  LDG.E.128 R16, desc[UR10][R2.64+0x2010] ;  /* 0x0020100a02107981 */ /* 0x000762000c1e1d00 */
[----:B------:R-:W4:Y:S01]  /*0380*/  LDCU UR21, c[0x0][0x400] ;  /* 0x00008000ff1577ac */ /* 0x000f220008000800 */
[----:B------:R-:W0:Y:S01]  /*0390*/  LDCU.64 UR8, c[0x0][0x478] ;  /* 0x00008f00ff0877ac */ /* 0x000e220008000a00 */
[----:B---3--:R-:W-:Y:S01]  /*03a0*/  CS2R R2, SRZ ;  /* 0x0000000000027805 */ /* 0x008fe2000001ff00 */
[----:B------:R-:W3:Y:S01]  /*03b0*/  LDCU.64 UR26, c[0x0][0x438] ;  /* 0x00008700ff1a77ac */ /* 0x000ee20008000a00 */
[----:B------:R-:W0:Y:S01]  /*03c0*/  LDCU.128 UR12, c[0x0][0x3c0] ;  /* 0x00007800ff0c77ac */ /* 0x000e220008000c00 */
[----:B------:R-:W0:Y:S01]  /*03d0*/  LDCU.64 UR22, c[0x0][0x380] ;  /* 0x00007000ff1677ac */ /* 0x000e220008000a00 */
[----:B-1----:R-:W0:Y:S03]  /*03e0*/  LDCU.64 UR24, c[0x0][0x470] ;  /* 0x00008e00ff1877ac */ /* 0x002e260008000a00 */
.L_x_1216:
[----:B------:R-:W-:Y:S01]  /*03f0*/  UIMAD UR5, UR4, UR20, URZ ;  /* 0x00000014040572a4 */ /* 0x000fe2000f8e02ff */
[----:B------:R-:W1:Y:S01]  /*0400*/  LDC.64 R76, c[0x0][0x3a8] ;  /* 0x0000ea00ff4c7b82 */ /* 0x000e620000000a00 */
[----:B0-----:R-:W-:Y:S02]  /*0410*/  UIMAD.WIDE UR16, UR4, 0x4, UR12 ;  /* 0x00000004041078a5 */ /* 0x001fe4000f8e020c */
[----:B------:R-:W-:Y:S02]  /*0420*/  USHF.R.S32.HI UR6, URZ, 0x1f, UR5 ;  /* 0x0000001fff067899 */ /* 0x000fe40008011405 */
[----:B------:R-:W-:Y:S02]  /*0430*/  UIMAD.WIDE UR18, UR4, 0x4, UR14 ;  /* 0x00000004041278a5 */ /* 0x000fe4000f8e020e */
[----:B------:R-:W-:Y:S01]  /*0440*/  ULEA.HI UR6, UR6, UR5, URZ, 0x3 ;  /* 0x0000000506067291 */ /* 0x000fe2000f8f18ff */
[----:B------:R-:W-:Y:S01]  /*0450*/  MOV R122, UR16 ;  /* 0x00000010007a7c02 */ /* 0x000fe20008000f00 */
[----:B------:R-:W0:Y:S01]  /*0460*/  LDC.64 R80, c[0x0][0x428] ;  /* 0x00010a00ff507b82 */ /* 0x000e220000000a00 */
[----:B------:R-:W-:-:S02]  /*0470*/  MOV R123, UR17 ;  /* 0x00000011007b7c02 */ /* 0x000fc40008000f00 */
[----:B------:R-:W-:Y:S02]  /*0480*/  MOV R78, UR18 ;  /* 0x00000012004e7c02 */ /* 0x000fe40008000f00 */
[----:B------:R-:W-:Y:S01]  /*0490*/  MOV R61, UR6 ;  /* 0x00000006003d7c02 */ /* 0x000fe20008000f00 */
[----:B------:R-:W2:Y:S01]  /*04a0*/  LDG.E R122, desc[UR10][R122.64] ;  /* 0x0000000a7a7a7981 */ /* 0x000ea2000c1e1900 */
[----:B------:R-:W-:Y:S01]  /*04b0*/  MOV R79, UR19 ;  /* 0x00000013004f7c02 */ /* 0x000fe20008000f00 */
[----:B------:R-:W4:Y:S01]  /*04c0*/  @P0 LDC.64 R104, c[0x0][0x438] ;  /* 0x00010e00ff680b82 */ /* 0x000f220000000a00 */
[----:B------:R-:W-:-:S03]  /*04d0*/  LEA.HI.SX32 R102, R61, R64, 0x1d ;  /* 0x000000403d667211 */ /* 0x000fc600078feaff */
[----:B------:R-:W2:Y:S01]  /*04e0*/  LDG.E R103, desc[UR10][R78.64] ;  /* 0x0000000a4e677981 */ /* 0x000ea2000c1e1900 */
[C---:B------:R-:W-:Y:S01]  /*04f0*/  IADD3 R101, PT, PT, R102.reuse, 0x100, RZ ;  /* 0x0000010066657810 */ /* 0x040fe20007ffe0ff */
[----:B-1----:R-:W-:-:S04]  /*0500*/  IMAD.WIDE.U32 R68, R102, 0x20, R76 ;  /* 0x0000002066447825 */ /* 0x002fc800078e004c */
[----:B------:R-:W-:Y:S01]  /*0510*/  IMAD.WIDE.U32 R76, R101, 0x20, R76 ;  /* 0x00000020654c7825 */ /* 0x000fe200078e004c */
[----:B------:R-:W2:Y:S04]  /*0520*/  LDG.E.128 R60, desc[UR10][R68.64] ;  /* 0x0000000a443c7981 */ /* 0x000ea8000c1e1d00 */
[----:B------:R-:W2:Y:S04]  /*0530*/  LDG.E.128 R72, desc[UR10][R76.64] ;  /* 0x0000000a4c487981 */ /* 0x000ea8000c1e1d00 */
[----:B------:R-:W2:Y:S04]  /*0540*/  LDG.E.128 R68, desc[UR10][R68.64+0x10] ;  /* 0x0000100a44447981 */ /* 0x000ea8000c1e1d00 */
[----:B------:R-:W2:Y:S01]  /*0550*/  LDG.E.128 R76, desc[UR10][R76.64+0x10] ;  /* 0x0000100a4c4c7981 */ /* 0x000ea2000c1e1d00 */
[----:B0-----:R-:W-:-:S06]  /*0560*/  IMAD.WIDE.U32 R64, R102, 0x10, R80 ;  /* 0x0000001066407825 */ /* 0x001fcc00078e0050 */
[----:B------:R-:W2:Y:S01]  /*0570*/  LDG.E.128 R64, desc[UR10][R64.64] ;  /* 0x0000000a40407981 */ /* 0x000ea2000c1e1d00 */
[----:B------:R-:W-:-:S06]  /*0580*/  IMAD.WIDE.U32 R80, R101, 0x10, R80 ;  /* 0x0000001065507825 */ /* 0x000fcc00078e0050 */
[----:B------:R-:W2:Y:S01]  /*0590*/  LDG.E.128 R80, desc[UR10][R80.64] ;  /* 0x0000000a50507981 */ /* 0x000ea2000c1e1d00 */
[----:B----4-:R-:W-:Y:S01]  /*05a0*/  @P0 IMAD.WIDE.U32 R104, R102, 0x20, R104 ;  /* 0x0000002066680825 */ /* 0x010fe200078e0068 */
[----:B------:R-:W-:Y:S02]  /*05b0*/  ISETP.NE.U32.AND P1, PT, RZ, UR24, PT ;  /* 0x00000018ff007c0c */ /* 0x000fe4000bf25070 */
[----:B---3--:R-:W-:Y:S02]  /*05c0*/  ISETP.NE.U32.AND P2, PT, RZ, UR26, PT ;  /* 0x0000001aff007c0c */ /* 0x008fe4000bf45070 */
[----:B-----5:R-:W5:Y:S01]  /*05d0*/  @P0 LDG.E.128 R32, desc[UR10][R104.64] ;  /* 0x0000000a68200981 */ /* 0x020f62000c1e1d00 */
        /* <DEDUP_REMOVED lines=14> */
[C---:B------:R-:W-:Y:S01]  /*06c0*/  FADD.FTZ R110, -R122.reuse, R69 ;  /* 0x000000457a6e7221 */ /* 0x040fe20000010100 */
        /* <DEDUP_REMOVED lines=52> */
[----:B------:R-:W-:-:S02]  /*0a10*/  PRMT R62, R81, 0x7632, R62 ;  /* 0x00007632513e7816 */ /* 0x000fc4000000003e */
[----:B------:R-:W-:Y:S01]  /*0a20*/  SHF.L.U32 R74, R81, 0x10, RZ ;  /* 0x00000010514a7819 */ /* 0x000fe200000006ff */
[----:B------:R-:W-:Y:S01]  /*0a30*/  FMUL.FTZ R81, R111, UR16 ;  /* 0x000000106f517c20 */ /* 0x000fe20008410000 */
[----:B------:R-:W-:Y:S01]  /*0a40*/  SHF.L.U32 R64, R64, 0x10, RZ ;  /* 0x0000001040407819 */ /* 0x000fe200000006ff */
[----:B------:R-:W-:Y:S01]  /*0a50*/  FADD.FTZ R77, R112, R77 ;  /* 0x0000004d704d7221 */ /* 0x000fe20000010000 */
[----:B------:R-:W-:-:S03]  /*0a60*/  FMUL.FTZ R105, R120, UR16 ;  /* 0x0000001078697c20 */ /* 0x000fc60008410000 */
[----:B------:R-:W-:Y:S01]  /*0a70*/  FADD.FTZ R9, R64, R9 ;  /* 0x0000000940097221 */ /* 0x000fe20000010000 */
[-C--:B------:R-:W-:Y:S01]  /*0a80*/  FFMA.FTZ R89, R81, R64.reuse, R89 ;  /* 0x0000004051597223 */ /* 0x080fe20000010059 */
[----:B------:R-:W-:Y:S01]  /*0a90*/  FMUL.FTZ R111, R27, R64 ;  /* 0x000000401b6f7220 */ /* 0x000fe20000410000 */
[----:B------:R-:W-:Y:S01]  /*0aa0*/  FADD.FTZ R64, R106, R77 ;  /* 0x0000004d6a407221 */ /* 0x000fe20000010000 */
[----:B------:R-:W-:Y:S01]  /*0ab0*/  FMUL.FTZ R113, R113, UR16 ;  /* 0x0000001071717c20 */ /* 0x000fe20008410000 */
[----:B------:R-:W-:Y:S01]  /*0ac0*/  PRMT R61, R80, 0x7632, R61 ;  /* 0x00007632503d7816 */ /* 0x000fe2000000003d */
[----:B------:R-:W-:Y:S01]  /*0ad0*/  FADD.FTZ R12, R103, R12 ;  /* 0x0000000c670c7221 */ /* 0x000fe20000010000 */
[-C--:B------:R-:W-:Y:S01]  /*0ae0*/  FFMA.FTZ R92, R105, R103.reuse, R92 ;  /* 0x00000067695c7223 */ /* 0x080fe2000001005c */
[----:B------:R-:W-:Y:S01]  /*0af0*/  FMUL.FTZ R103, R24, R103 ;  /* 0x0000006718677220 */ /* 0x000fe20000410000 */
[----:B------:R-:W-:Y:S01]  /*0b00*/  FADD.FTZ R64, R109, R64 ;  /* 0x000000406d407221 */ /* 0x000fe20000010000 */
[C---:B------:R-:W-:Y:S01]  /*0b10*/  PRMT R60, R82.reuse, 0x7632, R60 ;  /* 0x00007632523c7816 */ /* 0x040fe2000000003c */
[----:B------:R-:W-:Y:S01]  /*0b20*/  FFMA.FTZ R98, R113, R76, R98 ;  /* 0x0000004c71627223 */ /* 0x000fe20000010062 */
[----:B------:R-:W-:Y:S01]  /*0b30*/  SHF.L.U32 R75, R82, 0x10, RZ ;  /* 0x00000010524b7819 */ /* 0x000fe200000006ff */
[----:B------:R-:W-:Y:S01]  /*0b40*/  FADD.FTZ R97, R76, R97 ;  /* 0x000000614c617221 */ /* 0x000fe20000010000 */
[----:B------:R-:W-:Y:S01]  /*0b50*/  FMUL.FTZ R82, R110, UR16 ;  /* 0x000000106e527c20 */ /* 0x000fe20008410000 */
[----:B------:R-:W-:Y:S01]  /*0b60*/  SHF.L.U32 R76, R61, 0x10, RZ ;  /* 0x000000103d4c7819 */ /* 0x000fe200000006ff */
[----:B------:R-:W-:Y:S01]  /*0b70*/  FMUL.FTZ R110, R25, R78 ;  /* 0x0000004e196e7220 */ /* 0x000fe20000410000 */
[----:B------:R-:W-:Y:S01]  /*0b80*/  FADD.FTZ R61, R103, R64 ;  /* 0x00000040673d7221 */ /* 0x000fe20000010000 */
[----:B------:R-:W-:Y:S01]  /*0b90*/  SHF.L.U32 R73, R80, 0x10, RZ ;  /* 0x0000001050497819 */ /* 0x000fe200000006ff */
[----:B------:R-:W-:-:S02]  /*0ba0*/  FADD.FTZ R11, R78, R11 ;  /* 0x0000000b4e0b7221 */ /* 0x000fc40000010000 */
[----:B------:R-:W-:Y:S01]  /*0bb0*/  FADD.FTZ R64, R110, R61 ;  /* 0x0000003d6e407221 */ /* 0x000fe20000010000 */
[----:B------:R-:W-:Y:S01]  /*0bc0*/  FFMA.FTZ R91, R82, R78, R91 ;  /* 0x0000004e525b7223 */ /* 0x000fe2000001005b */
[----:B------:R-:W-:Y:S01]  /*0bd0*/  FMUL.FTZ R65, R65, UR16 ;  /* 0x0000001041417c20 */ /* 0x000fe20008410000 */
[----:B------:R-:W-:Y:S01]  /*0be0*/  FFMA.FTZ R78, R115, R114, RZ ;  /* 0x00000072734e7223 */ /* 0x000fe200000100ff */
[----:B------:R-:W-:Y:S01]  /*0bf0*/  FADD.FTZ R64, R83, R64 ;  /* 0x0000004053407221 */ /* 0x000fe20000010000 */
        /* <DEDUP_REMOVED lines=32> */
[-C--:B------:R-:W-:Y:S01]  /*0e00*/  FFMA.FTZ R15, R70, R60.reuse, R15 ;  /* 0x0000003c460f7223 */ /* 0x080fe2000001000f */
[----:B------:R-:W-:Y:S01]  /*0e10*/  FADD.FTZ R3, R60, R3 ;  /* 0x000000033c037221 */ /* 0x000fe20000010000 */
[----:B------:R-:W-:Y:S01]  /*0e20*/  FMUL.FTZ R78, R17, R60 ;  /* 0x0000003c114e7220 */ /* 0x000fe20000410000 */
[----:B------:R-:W-:Y:S01]  /*0e30*/  FMUL.FTZ R71, R71, UR16 ;  /* 0x0000001047477c20 */ /* 0x000fe20008410000 */
[----:B------:R-:W-:Y:S01]  /*0e40*/  FFMA.FTZ R60, R104, R83, R61 ;  /* 0x00000053683c7223 */ /* 0x000fe2000001003d */
        /* <DEDUP_REMOVED lines=17> */
[----:B------:R-:W-:-:S04]  /*0f60*/  FFMA.FTZ R62, R68, R77, R63 ;  /* 0x0000004d443e7223 */ /* 0x000fc8000001003f */
[----:B------:R-:W-:-:S04]  /*0f70*/  FFMA.FTZ R63, R69, R75, R62 ;  /* 0x0000004b453f7223 */ /* 0x000fc8000001003e */
[----:B------:R-:W-:-:S04]  /*0f80*/  FFMA.FTZ R62, R70, R78, R63 ;  /* 0x0000004e463e7223 */ /* 0x000fc8000001003f */
        /* <DEDUP_REMOVED lines=33> */
.L_x_1199:
[----:B------:R-:W-:Y:S05]  /*11a0*/  BSYNC.RECONVERGENT B0 ;  /* 0x0000000000007941 */ /* 0x000fea0003800200 */
.L_x_1198:
        /* <DEDUP_REMOVED lines=104> */
.L_x_1202:
        /* <DEDUP_REMOVED lines=54> */
.L_x_1201:
        /* <DEDUP_REMOVED lines=59> */
.L_x_1204:
        /* <DEDUP_REMOVED lines=54> */
.L_x_1200:
        /* <DEDUP_REMOVED lines=83> */
.L_x_1206:
        /* <DEDUP_REMOVED lines=75> */
.L_x_1205:
        /* <DEDUP_REMOVED lines=80> */
.L_x_1207:
        /* <DEDUP_REMOVED lines=74> */
.L_x_1203:
        /* <DEDUP_REMOVED lines=90> */
.L_x_1210:
        /* <DEDUP_REMOVED lines=75> */
.L_x_1209:
        /* <DEDUP_REMOVED lines=76> */
.L_x_1212:
        /* <DEDUP_REMOVED lines=75> */
.L_x_1208:
        /* <DEDUP_REMOVED lines=56> */
.L_x_1214:
        /* <DEDUP_REMOVED lines=54> */
.L_x_1213:
        /* <DEDUP_REMOVED lines=55> */
.L_x_1215:
        /* <DEDUP_REMOVED lines=53> */
.L_x_1211:
        /* <DEDUP_REMOVED lines=40> */
.L_x_1197:
[----:B------:R-:W1:Y:S08]  /*5a00*/  S2UR UR4, SR_CTAID.X ;  /* 0x00000000000479c3 */ /* 0x000e700000002500 */
        /* <DEDUP_REMOVED lines=16> */
.L_x_1217:
        /* <DEDUP_REMOVED lines=15> */
.L_x_2839:


//--------------------- .text._ZN10layer_norm31ln_parallel_residual_bwd_kernelINS_13Kernel_traitsIf6__halfS2_S2_fjLj4096ELj1ELj1ELj8ELj16ENS_18Kernel_traits_baseILj4096EfS2_S2_S2_fjLj256EEEEELb0ELb0ELb0EEEvNS_9BwdParamsE --------------------------
	.section	.text._ZN10layer_norm31ln_parallel_residual_bwd_kernelINS_13Kernel_traitsIf6__halfS2_S2_fjLj4096ELj1ELj1ELj8ELj16ENS_18Kernel_traits_baseILj4096EfS2_S2_S2_fjLj256EEEEELb0ELb0ELb0EEEvNS_9BwdParamsE,"ax",@progbits
	.align	128
        .global         _ZN10layer_norm31ln_parallel_residual_bwd_kernelINS_13Kernel_traitsIf6__halfS2_S2_fjLj4096ELj1ELj1ELj8ELj16ENS_18Kernel_traits_baseILj4096EfS2_S2_S2_fjLj256EEEEELb0ELb0ELb0EEEvNS_9BwdParamsE
        .type           _ZN10layer_norm31ln_parallel_residual_bwd_kernelINS_13Kernel_traitsIf6__halfS2_S2_fjLj4096ELj1ELj1ELj8ELj16ENS_18Kernel_traits_baseILj4096EfS2_S2_S2_fjLj256EEEEELb0ELb0ELb0EEEvNS_9BwdParamsE,@function
        .size           _ZN10layer_norm31ln_parallel_residual_bwd_kernelINS_13Kernel_traitsIf6__halfS2_S2_fjLj4096ELj1ELj1ELj8ELj16ENS_18Kernel_traits_baseILj4096EfS2_S2_S2_fjLj256EEEEELb0ELb0ELb0EEEvNS_9BwdParamsE,(.L_x_2840 - _ZN10layer_norm31ln_parallel_residual_bwd_kernelINS_13Kernel_traitsIf6__halfS2_S2_fjLj4096ELj1ELj1ELj8ELj16ENS_18Kernel_traits_baseILj4096EfS2_S2_S2_fjLj256EEEEELb0ELb0ELb0EEEvNS_9BwdParamsE)
        .other          _ZN10layer_norm31ln_parallel_residual_bwd_kernelINS_13Kernel_traitsIf6__halfS2_S2_fjLj4096ELj1ELj1ELj8ELj16ENS_18Kernel_traits_baseILj4096EfS2_S2_S2_fjLj256EEEEELb0ELb0ELb0EEEvNS_9BwdParamsE,@"STO_CUDA_ENTRY STV_DEFAULT"
_ZN10layer_norm31ln_parallel_residual_bwd_kernelINS_13Kernel_traitsIf6__halfS2_S2_fjLj4096ELj1ELj1ELj8ELj16ENS_18Kernel_traits_baseILj4096EfS2_S2_S2_fjLj256EEEEELb0ELb0ELb0EEEvNS_9BwdParamsE:
.text._ZN10layer_norm31ln_parallel_residual_bwd_kernelINS_13Kernel_traitsIf6__halfS2_S2_fjLj4096ELj1ELj1ELj8ELj16ENS_18Kernel_traits_baseILj4096EfS2_S2_S2_fjLj256EEEEELb0ELb0ELb0EEEvNS_9BwdParamsE:
        /* <DEDUP_REMOVED lines=106> */
.L_x_1245:
        /* <DEDUP_REMOVED lines=32> */
[----:B------:R-:W-:Y:S01]  /*08a0*/  IADD3 R161, PT, PT, R128, 0x100, RZ ;  /* 0x0000010080a17810 */ /* 0x000fe20007ffe0ff */
[----:B---3--:R-:W-:-:S05]  /*08b0*/  HADD2.F32 R130, -RZ, R116.H0_H0 ;  /* 0x20000074ff827230 */ /* 0x008fca0000004100 */
[----:B------:R-:W-:Y:S01]  /*08c0*/  FADD.FTZ R3, -R157, R130 ;  /* 0x000000829d037221 */ /* 0x000fe20000010100 */
[----:B------:R-:W-:-:S03]  /*08d0*/  HADD2.F32 R151, -RZ, R120.H0_H0 ;  /* 0x20000078ff977230 */ /* 0x000fc60000004100 */
[----:B-----5:R-:W-:Y:S01]  /*08e0*/  FMUL.FTZ R3, R148, R3 ;  /* 0x0000000394037220 */ /* 0x020fe20000410000 */
[----:B------:R-:W-:Y:S02]  /*08f0*/  HADD2.F32 R116, -RZ, R116.H1_H1 ;  /* 0x30000074ff747230 */ /* 0x000fe40000004100 */
[----:B------:R-:W-:Y:S01]  /*0900*/  FMUL.FTZ R153, R96, R151 ;  /* 0x0000009760997220 */ /* 0x000fe20000410000 */
[----:B----4-:R-:W-:Y:S02]  /*0910*/  HADD2.F32 R131, -RZ, R124.H0_H0 ;  /* 0x2000007cff837230 */ /* 0x010fe40000004100 */
[----:B------:R-:W-:-:S03]  /*0920*/  HADD2.F32 R120, -RZ, R120.H1_H1 ;  /* 0x30000078ff787230 */ /* 0x000fc60000004100 */
[----:B------:R-:W-:Y:S01]  /*0930*/  FADD.FTZ R56, R56, R131 ;  /* 0x0000008338387221 */ /* 0x000fe20000010000 */
[-C--:B------:R-:W-:Y:S01]  /*0940*/  FFMA.FTZ R72, R3, R131.reuse, R72 ;  /* 0x0000008303487223 */ /* 0x080fe20000010048 */
[----:B------:R-:W-:Y:S01]  /*0950*/  FFMA.FTZ R130, R104, R131, R153 ;  /* 0x0000008368827223 */ /* 0x000fe20000010099 */
[----:B------:R-:W-:Y:S01]  /*0960*/  FADD.FTZ R131, -R157, R116 ;  /* 0x000000749d837221 */ /* 0x000fe20000010100 */
[----:B------:R-:W-:Y:S02]  /*0970*/  HADD2.F32 R116, -RZ, R124.H1_H1 ;  /* 0x3000007cff747230 */ /* 0x000fe40000004100 */
[----:B0-----:R-:W-:Y:S01]  /*0980*/  FMUL.FTZ R132, R97, R120 ;  /* 0x0000007861847220 */ /* 0x001fe20000410000 */
[----:B------:R-:W-:Y:S02]  /*0990*/  FMUL.FTZ R124, R148, R131 ;  /* 0x00000083947c7220 */ /* 0x000fe40000410000 */
[----:B------:R-:W-:Y:S01]  /*09a0*/  FADD.FTZ R57, R57, R116 ;  /* 0x0000007439397221 */ /* 0x000fe20000010000 */
[-C--:B------:R-:W-:Y:S01]  /*09b0*/  FFMA.FTZ R131, R105, R116.reuse, R132 ;  /* 0x0000007469837223 */ /* 0x080fe20000010084 */
[----:B------:R-:W-:Y:S01]  /*09c0*/  FFMA.FTZ R73, R124, R116, R73 ;  /* 0x000000747c497223 */ /* 0x000fe20000010049 */
[----:B------:R-:W-:-:S02]  /*09d0*/  HADD2.F32 R116, -RZ, R117.H1_H1 ;  /* 0x30000075ff747230 */ /* 0x000fc40000004100 */
[----:B------:R-:W-:Y:S01]  /*09e0*/  FADD.FTZ R25, R25, R120 ;  /* 0x0000007819197221 */ /* 0x000fe20000010000 */
[----:B------:R-:W-:Y:S02]  /*09f0*/  HADD2.F32 R152, -RZ, R117.H0_H0 ;  /* 0x20000075ff987230 */ /* 0x000fe40000004100 */
[----:B------:R-:W-:Y:S01]  /*0a00*/  FFMA.FTZ R41, R124, R120, R41 ;  /* 0x000000787c297223 */ /* 0x000fe20000010029 */
[----:B------:R-:W-:Y:S02]  /*0a10*/  HADD2.F32 R120, -RZ, R121.H1_H1 ;  /* 0x30000079ff787230 */ /* 0x000fe40000004100 */
[C---:B------:R-:W-:Y:S01]  /*0a20*/  FADD.FTZ R117, -R157.reuse, R116 ;  /* 0x000000749d757221 */ /* 0x040fe20000010100 */
[----:B------:R-:W-:Y:S02]  /*0a30*/  HADD2.F32 R116, -RZ, R125.H1_H1 ;  /* 0x3000007dff747230 */ /* 0x000fe40000004100 */
[----:B------:R-:W-:Y:S01]  /*0a40*/  FADD.FTZ R133, -R157, R152 ;  /* 0x000000989d857221 */ /* 0x000fe20000010100 */
[----:B------:R-:W-:-:S02]  /*0a50*/  HADD2.F32 R153, -RZ, R121.H0_H0 ;  /* 0x20000079ff997230 */ /* 0x000fc40000004100 */
[----:B------:R-:W-:Y:S01]  /*0a60*/  FMUL.FTZ R152, R148, R117 ;  /* 0x0000007594987220 */ /* 0x000fe20000410000 */
[----:B------:R-:W-:Y:S01]  /*0a70*/  FMUL.FTZ R154, R99, R120 ;  /* 0x00000078639a7220 */ /* 0x000fe20000410000 */
[----:B------:R-:W-:Y:S01]  /*0a80*/  FADD.FTZ R24, R24, R151 ;  /* 0x0000009718187221 */ /* 0x000fe20000010000 */
[----:B------:R-:W-:Y:S01]  /*0a90*/  FFMA.FTZ R40, R3, R151, R40 ;  /* 0x0000009703287223 */ /* 0x000fe20000010028 */
[----:B------:R-:W-:Y:S02]  /*0aa0*/  HADD2.F32 R151, -RZ, R125.H0_H0 ;  /* 0x2000007dff977230 */ /* 0x000fe40000004100 */
[----:B------:R-:W-:Y:S01]  /*0ab0*/  FADD.FTZ R59, R59, R116 ;  /* 0x000000743b3b7221 */ /* 0x000fe20000010000 */
[-C--:B------:R-:W-:Y:S01]  /*0ac0*/  FFMA.FTZ R75, R152, R116.reuse, R75 ;  /* 0x00000074984b7223 */ /* 0x080fe2000001004b */
[----:B------:R-:W-:Y:S01]  /*0ad0*/  FFMA.FTZ R125, R107, R116, R154 ;  /* 0x000000746b7d7223 */ /* 0x000fe2000001009a */
[----:B------:R-:W-:Y:S01]  /*0ae0*/  FMUL.FTZ R133, R148, R133 ;  /* 0x0000008594857220 */ /* 0x000fe20000410000 */
[----:B------:R-:W-:Y:S01]  /*0af0*/  FMUL.FTZ R155, R98, R153 ;  /* 0x00000099629b7220 */ /* 0x000fe20000410000 */
[----:B------:R-:W-:-:S02]  /*0b00*/  HADD2.F32 R116, -RZ, R118.H0_H0 ;  /* 0x20000076ff747230 */ /* 0x000fc40000004100 */
[----:B------:R-:W-:Y:S01]  /*0b10*/  FADD.FTZ R58, R58, R151 ;  /* 0x000000973a3a7221 */ /* 0x000fe20000010000 */
[-C--:B------:R-:W-:Y:S01]  /*0b20*/  FFMA.FTZ R74, R133, R151.reuse, R74 ;  /* 0x00000097854a7223 */ /* 0x080fe2000001004a */
[----:B------:R-:W-:Y:S01]  /*0b30*/  FFMA.FTZ R132, R106, R151, R155 ;  /* 0x000000976a847223 */ /* 0x000fe2000001009b */
[----:B------:R-:W-:Y:S02]  /*0b40*/  HADD2.F32 R121, -RZ, R122.H0_H0 ;  /* 0x2000007aff797230 */ /* 0x000fe40000004100 */
[----:B------:R-:W-:Y:S01]  /*0b50*/  FADD.FTZ R151, -R157, R116 ;  /* 0x000000749d977221 */ /* 0x000fe20000010100 */
[----:B------:R-:W-:Y:S01]  /*0b60*/  FADD.FTZ R26, R26, R153 ;  /* 0x000000991a1a7221 */ /* 0x000fe20000010000 */
[----:B------:R-:W-:Y:S01]  /*0b70*/  FFMA.FTZ R42, R133, R153, R42 ;  /* 0x00000099852a7223 */ /* 0x000fe2000001002a */
[----:B------:R-:W-:Y:S02]  /*0b80*/  HADD2.F32 R117, -RZ, R126.H0_H0 ;  /* 0x2000007eff757230 */ /* 0x000fe40000004100 */
[----:B------:R-:W-:Y:S01]  /*0b90*/  FMUL.FTZ R151, R148, R151 ;  /* 0x0000009794977220 */ /* 0x000fe20000410000 */
[----:B------:R-:W-:Y:S01]  /*0ba0*/  FMUL.FTZ R153, R92, R121 ;  /* 0x000000795c997220 */ /* 0x000fe20000410000 */
[----:B------:R-:W-:-:S02]  /*0bb0*/  HADD2.F32 R118, -RZ, R118.H1_H1 ;  /* 0x30000076ff767230 */ /* 0x000fc40000004100 */
[----:B------:R-:W-:Y:S01]  /*0bc0*/  FADD.FTZ R52, R52, R117 ;  /* 0x0000007534347221 */ /* 0x000fe20000010000 */
[-C--:B------:R-:W-:Y:S01]  /*0bd0*/  FFMA.FTZ R68, R151, R117.reuse, R68 ;  /* 0x0000007597447223 */ /* 0x080fe20000010044 */
[----:B------:R-:W-:Y:S01]  /*0be0*/  FFMA.FTZ R154, R100, R117, R153 ;  /* 0x00000075649a7223 */ /* 0x000fe20000010099 */
[----:B------:R-:W-:Y:S02]  /*0bf0*/  HADD2.F32 R122, -RZ, R122.H1_H1 ;  /* 0x3000007aff7a7230 */ /* 0x000fe40000004100 */
[----:B------:R-:W-:Y:S01]  /*0c00*/  FADD.FTZ R117, -R157, R118 ;  /* 0x000000769d757221 */ /* 0x000fe20000010100 */
[----:B------:R-:W-:-:S03]  /*0c10*/  HADD2.F32 R116, -RZ, R126.H1_H1 ;  /* 0x3000007eff747230 */ /* 0x000fc60000004100 */
[----:B------:R-:W-:Y:S01]  /*0c20*/  FMUL.FTZ R126, R148, R117 ;  /* 0x00000075947e7220 */ /* 0x000fe20000410000 */
[----:B------:R-:W-:Y:S01]  /*0c30*/  FMUL.FTZ R118, R93, R122 ;  /* 0x0000007a5d767220 */ /* 0x000fe20000410000 */
[----:B------:R-:W-:Y:S02]  /*0c40*/  FADD.FTZ R53, R53, R116 ;  /* 0x0000007435357221 */ /* 0x000fe40000010000 */
[-C--:B------:R-:W-:Y:S01]  /*0c50*/  FFMA.FTZ R69, R126, R116.reuse, R69 ;  /* 0x000000747e457223 */ /* 0x080fe20000010045 */
[----:B------:R-:W-:Y:S01]  /*0c60*/  FFMA.FTZ R153, R101, R116, R118 ;  /* 0x0000007465997223 */ /* 0x000fe20000010076 */
[----:B------:R-:W-:Y:S02]  /*0c70*/  HADD2.F32 R116, -RZ, R119.H0_H0 ;  /* 0x20000077ff747230 */ /* 0x000fe40000004100 */
[----:B------:R-:W-:Y:S01]  /*0c80*/  FADD.FTZ R20, R20, R121 ;  /* 0x0000007914147221 */ /* 0x000fe20000010000 */
[----:B------:R-:W-:Y:S01]  /*0c90*/  FFMA.FTZ R36, R151, R121, R36 ;  /* 0x0000007997247223 */ /* 0x000fe20000010024 */
[----:B------:R-:W-:-:S02]  /*0ca0*/  HADD2.F32 R121, -RZ, R123.H0_H0 ;  /* 0x2000007bff797230 */ /* 0x000fc40000004100 */
[----:B------:R-:W-:Y:S01]  /*0cb0*/  FADD.FTZ R155, -R157, R116 ;  /* 0x000000749d9b7221 */ /* 0x000fe20000010100 */
[----:B------:R-:W-:Y:S02]  /*0cc0*/  HADD2.F32 R117, -RZ, R127.H0_H0 ;  /* 0x2000007fff757230 */ /* 0x000fe40000004100 */
[----:B------:R-:W-:Y:S01]  /*0cd0*/  FMUL.FTZ R159, R94, R121 ;  /* 0x000000795e9f7220 */ /* 0x000fe20000410000 */
[----:B------:R-:W-:Y:S01]  /*0ce0*/  FMUL.FTZ R155, R148, R155 ;  /* 0x0000009b949b7220 */ /* 0x000fe20000410000 */
[----:B------:R-:W-:Y:S02]  /*0cf0*/  HADD2.F32 R116, -RZ, R119.H1_H1 ;  /* 0x30000077ff747230 */ /* 0x000fe40000004100 */
[----:B------:R-:W-:Y:S01]  /*0d00*/  FADD.FTZ R54, R54, R117 ;  /* 0x0000007536367221 */ /* 0x000fe20000010000 */
[-C--:B------:R-:W-:Y:S01]  /*0d10*/  FFMA.FTZ R156, R102, R117.reuse, R159 ;  /* 0x00000075669c7223 */ /* 0x080fe2000001009f */
[----:B------:R-:W-:Y:S01]  /*0d20*/  FFMA.FTZ R70, R155, R117, R70 ;  /* 0x000000759b467223 */ /* 0x000fe20000010046 */
[----:B------:R-:W-:-:S02]  /*0d30*/  HADD2.F32 R118, -RZ, R123.H1_H1 ;  /* 0x3000007bff767230 */ /* 0x000fc40000004100 */
[----:B------:R-:W-:Y:S01]  /*0d40*/  FADD.FTZ R117, -R157, R116 ;  /* 0x000000749d757221 */ /* 0x000fe20000010100 */
[----:B------:R-:W-:Y:S01]  /*0d50*/  FADD.FTZ R27, R27, R120 ;  /* 0x000000781b1b7221 */ /* 0x000fe20000010000 */
[----:B------:R-:W-:Y:S01]  /*0d60*/  FFMA.FTZ R43, R152, R120, R43 ;  /* 0x00000078982b7223 */ /* 0x000fe2000001002b */
[----:B------:R-:W-:Y:S02]  /*0d70*/  HADD2.F32 R116, -RZ, R127.H1_H1 ;  /* 0x3000007fff747230 */ /* 0x000fe40000004100 */
[----:B------:R-:W-:Y:S01]  /*0d80*/  FMUL.FTZ R158, R148, R117 ;  /* 0x00000075949e7220 */ /* 0x000fe20000410000 */
[----:B------:R-:W-:Y:S01]  /*0d90*/  FMUL.FTZ R120, R95, R118 ;  /* 0x000000765f787220 */ /* 0x000fe20000410000 */
[----:B------:R-:W-:Y:S01]  /*0da0*/  FFMA.FTZ R117, R3, R130, RZ ;  /* 0x0000008203757223 */ /* 0x000fe200000100ff */
        /* <DEDUP_REMOVED lines=24> */
.L_x_1220:
[----:B--23--:R-:W-:Y:S05]  /*0f30*/  BSYNC.RECONVERGENT B0 ;  /* 0x0000000000007941 */ /* 0x00cfea0003800200 */
.L_x_1219:
        /* <DEDUP_REMOVED lines=16> */
[--C-:B---3--:R-:W-:Y:S02]  /*1040*/  HADD2.F32 R140, -RZ, R136.reuse.H0_H0 ;  /* 0x20000088ff8c7230 */ /* 0x108fe40000004100 */
[----:B------:R-:W-:Y:S02]  /*1050*/  HADD2.F32 R136, -RZ, R136.H1_H1 ;  /* 0x30000088ff887230 */ /* 0x000fe40000004100 */
[--C-:B------:R-:W-:Y:S02]  /*1060*/  HADD2.F32 R142, -RZ, R137.reuse.H0_H0 ;  /* 0x20000089ff8e7230 */ /* 0x100fe40000004100 */
[----:B------:R-:W-:Y:S02]  /*1070*/  HADD2.F32 R144, -RZ, R137.H1_H1 ;  /* 0x30000089ff907230 */ /* 0x000fe40000004100 */
[----:B------:R-:W-:Y:S01]  /*1080*/  FADD.FTZ R137, -R157, R140 ;  /* 0x0000008c9d897221 */ /* 0x000fe20000010100 */
[----:B------:R-:W-:-:S02]  /*1090*/  HADD2.F32 R146, -RZ, R138.H0_H0 ;  /* 0x2000008aff927230 */ /* 0x000fc40000004100 */
[----:B------:R-:W-:Y:S02]  /*10a0*/  HADD2.F32 R138, -RZ, R138.H1_H1 ;  /* 0x3000008aff8a7230 */ /* 0x000fe40000004100 */
[--C-:B----4-:R-:W-:Y:S02]  /*10b0*/  HADD2.F32 R141, -RZ, R116.reuse.H0_H0 ;  /* 0x20000074ff8d7230 */ /* 0x110fe40000004100 */
[----:B------:R-:W-:Y:S01]  /*10c0*/  FADD.FTZ R143, -R157, R136 ;  /* 0x000000889d8f7221 */ /* 0x000fe20000010100 */
[----:B------:R-:W-:Y:S02]  /*10d0*/  HADD2.F32 R116, -RZ, R116.H1_H1 ;  /* 0x30000074ff747230 */ /* 0x000fe40000004100 */
[----:B0----5:R-:W-:Y:S01]  /*10e0*/  FMUL.FTZ R135, R148, R137 ;  /* 0x0000008994877220 */ /* 0x021fe20000410000 */
[--C-:B------:R-:W-:Y:S02]  /*10f0*/  HADD2.F32 R150, -RZ, R139.reuse.H0_H0 ;  /* 0x2000008bff967230 */ /* 0x100fe40000004100 */
[----:B------:R-:W-:-:S02]  /*1100*/  HADD2.F32 R162, -RZ, R139.H1_H1 ;  /* 0x3000008bffa27230 */ /* 0x000fc40000004100 */
[----:B------:R-:W-:Y:S01]  /*1110*/  FADD.FTZ R161, -R157, R138 ;  /* 0x0000008a9da17221 */ /* 0x000fe20000010100 */
[--C-:B--2---:R-:W-:Y:S02]  /*1120*/  HADD2.F32 R139, -RZ, R120.reuse.H0_H0 ;  /* 0x20000078ff8b7230 */ /* 0x104fe40000004100 */
[----:B------:R-:W-:Y:S01]  /*1130*/  FMUL.FTZ R137, R80, R141 ;  /* 0x0000008d50897220 */ /* 0x000fe20000410000 */
[----:B------:R-:W-:Y:S02]  /*1140*/  HADD2.F32 R120, -RZ, R120.H1_H1 ;  /* 0x30000078ff787230 */ /* 0x000fe40000004100 */
[----:B------:R-:W-:Y:S01]  /*1150*/  FMUL.FTZ R136, R148, R143 ;  /* 0x0000008f94887220 */ /* 0x000fe20000410000 */
[----:B------:R-:W-:Y:S01]  /*1160*/  FMUL.FTZ R138, R81, R116 ;  /* 0x00000074518a7220 */ /* 0x000fe20000410000 */
[----:B------:R-:W-:Y:S01]  /*1170*/  FADD.FTZ R145, -R157, R142 ;  /* 0x0000008e9d917221 */ /* 0x000fe20000010100 */
[-C--:B------:R-:W-:Y:S01]  /*1180*/  FFMA.FTZ R134, R88, R139.reuse, R137 ;  /* 0x0000008b58867223 */ /* 0x080fe20000010089 */
[----:B------:R-:W-:Y:S01]  /*1190*/  FADD.FTZ R48, R48, R139 ;  /* 0x0000008b30307221 */ /* 0x000fe20000010000 */
[----:B------:R-:W-:Y:S01]  /*11a0*/  FFMA.FTZ R64, R135, R139, R64 ;  /* 0x0000008b87407223 */ /* 0x000fe20000010040 */
[----:B------:R-:W-:Y:S01]  /*11b0*/  FADD.FTZ R49, R49, R120 ;  /* 0x0000007831317221 */ /* 0x000fe20000010000 */
[-C--:B------:R-:W-:Y:S01]  /*11c0*/  FFMA.FTZ R65, R136, R120.reuse, R65 ;  /* 0x0000007888417223 */ /* 0x080fe20000010041 */
[----:B------:R-:W-:Y:S01]  /*11d0*/  FFMA.FTZ R137, R89, R120, R138 ;  /* 0x0000007859897223 */ /* 0x000fe2000001008a */
[----:B------:R-:W-:-:S02]  /*11e0*/  HADD2.F32 R143, -RZ, R117.H0_H0 ;  /* 0x20000075ff8f7230 */ /* 0x000fc40000004100 */
[----:B------:R-:W-:Y:S01]  /*11f0*/  FMUL.FTZ R139, R148, R145 ;  /* 0x00000091948b7220 */ /* 0x000fe20000410000 */
[----:B------:R-:W-:Y:S02]  /*1200*/  HADD2.F32 R120, -RZ, R117.H1_H1 ;  /* 0x30000075ff787230 */ /* 0x000fe40000004100 */
[C---:B------:R-:W-:Y:S01]  /*1210*/  FADD.FTZ R147, -R157.reuse, R144 ;  /* 0x000000909d937221 */ /* 0x040fe20000010100 */
[----:B------:R-:W-:Y:S01]  /*1220*/  FADD.FTZ R149, -R157, R146 ;  /* 0x000000929d957221 */ /* 0x000fe20000010100 */
[----:B------:R-:W-:Y:S01]  /*1230*/  FADD.FTZ R16, R16, R141 ;  /* 0x0000008d10107221 */ /* 0x000fe20000010000 */
        /* <DEDUP_REMOVED lines=8> */
[--C-:B------:R-:W-:Y:S02]  /*12c0*/  HADD2.F32 R121, -RZ, R118.reuse.H0_H0 ;  /* 0x20000076ff797230 */ /* 0x100fe40000004100 */
[C---:B------:R-:W-:Y:S01]  /*12d0*/  FMUL.FTZ R140, R148.reuse, R147 ;  /* 0x00000093948c7220 */ /* 0x040fe20000410000 */
[----:B------:R-:W-:Y:S01]  /*12e0*/  FMUL.FTZ R142, R83, R120 ;  /* 0x00000078538e7220 */ /* 0x000fe20000410000 */
[C---:B------:R-:W-:Y:S01]  /*12f0*/  FMUL.FTZ R143, R148.reuse, R149 ;  /* 0x00000095948f7220 */ /* 0x040fe20000410000 */
[----:B------:R-:W-:Y:S02]  /*1300*/  HADD2.F32 R118, -RZ, R118.H1_H1 ;  /* 0x30000076ff767230 */ /* 0x000fe40000004100 */
[----:B------:R-:W-:Y:S01]  /*1310*/  FMUL.FTZ R144, R148, R161 ;  /* 0x000000a194907220 */ /* 0x000fe20000410000 */
[----:B------:R-:W-:Y:S01]  /*1320*/  FADD.FTZ R50, R50, R141 ;  /* 0x0000008d32327221 */ /* 0x000fe20000010000 */
[-C--:B------:R-:W-:Y:S01]  /*1330*/  FFMA.FTZ R66, R139, R141.reuse, R66 ;  /* 0x0000008d8b427223 */ /* 0x080fe20000010042 */
[----:B------:R-:W-:Y:S01]  /*1340*/  FFMA.FTZ R138, R90, R141, R145 ;  /* 0x0000008d5a8a7223 */ /* 0x000fe20000010091 */
[----:B------:R-:W-:-:S02]  /*1350*/  HADD2.F32 R117, -RZ, R122.H0_H0 ;  /* 0x2000007aff757230 */ /* 0x000fc40000004100 */
[----:B------:R-:W-:Y:S01]  /*1360*/  FADD.FTZ R51, R51, R116 ;  /* 0x0000007433337221 */ /* 0x000fe20000010000 */
[-C--:B------:R-:W-:Y:S01]  /*1370*/  FFMA.FTZ R67, R140, R116.reuse, R67 ;  /* 0x000000748c437223 */ /* 0x080fe20000010043 */
[----:B------:R-:W-:Y:S01]  /*1380*/  FFMA.FTZ R141, R91, R116, R142 ;  /* 0x000000745b8d7223 */ /* 0x000fe2000001008e */
[-C--:B------:R-:W-:Y:S01]  /*1390*/  FMUL.FTZ R145, R76, R121.reuse ;  /* 0x000000794c917220 */ /* 0x080fe20000410000 */
[----:B------:R-:W-:Y:S01]  /*13a0*/  FADD.FTZ R12, R12, R121 ;  /* 0x000000790c0c7221 */ /* 0x000fe20000010000 */
[----:B------:R-:W-:Y:S01]  /*13b0*/  FFMA.FTZ R28, R143, R121, R28 ;  /* 0x000000798f1c7223 */ /* 0x000fe2000001001c */
[----:B------:R-:W-:Y:S02]  /*13c0*/  HADD2.F32 R122, -RZ, R122.H1_H1 ;  /* 0x3000007aff7a7230 */ /* 0x000fe40000004100 */
[-C--:B------:R-:W-:Y:S01]  /*13d0*/  FMUL.FTZ R116, R77, R118.reuse ;  /* 0x000000764d747220 */ /* 0x080fe20000410000 */
[----:B------:R-:W-:Y:S01]  /*13e0*/  FADD.FTZ R13, R13, R118 ;  /* 0x000000760d0d7221 */ /* 0x000fe20000010000 */
[----:B------:R-:W-:Y:S01]  /*13f0*/  FFMA.FTZ R29, R144, R118, R29 ;  /* 0x00000076901d7223 */ /* 0x000fe2000001001d */
[----:B------:R-:W-:-:S02]  /*1400*/  HADD2.F32 R121, -RZ, R119.H0_H0 ;  /* 0x20000077ff797230 */ /* 0x000fc40000004100 */
[C---:B------:R-:W-:Y:S01]  /*1410*/  FADD.FTZ R163, -R157.reuse, R150 ;  /* 0x000000969da37221 */ /* 0x040fe20000010100 */
[----:B------:R-:W-:Y:S02]  /*1420*/  HADD2.F32 R118, -RZ, R119.H1_H1 ;  /* 0x30000077ff767230 */ /* 0x000fe40000004100 */
[----:B------:R-:W-:Y:S01]  /*1430*/  FADD.FTZ R157, -R157, R162 ;  /* 0x000000a29d9d7221 */ /* 0x000fe20000010100 */
[----:B------:R-:W-:Y:S01]  /*1440*/  FADD.FTZ R44, R44, R117 ;  /* 0x000000752c2c7221 */ /* 0x000fe20000010000 */
[-C--:B------:R-:W-:Y:S01]  /*1450*/  FFMA.FTZ R60, R143, R117.reuse, R60 ;  /* 0x000000758f3c7223 */ /* 0x080fe2000001003c */
[----:B------:R-:W-:Y:S01]  /*1460*/  FFMA.FTZ R142, R84, R117, R145 ;  /* 0x00000075548e7223 */ /* 0x000fe20000010091 */
[----:B------:R-:W-:Y:S01]  /*1470*/  FFMA.FTZ R145, R85, R122, R116 ;  /* 0x0000007a55917223 */ /* 0x000fe20000010074 */
[--C-:B------:R-:W-:Y:S02]  /*1480*/  HADD2.F32 R117, -RZ, R123.reuse.H0_H0 ;  /* 0x2000007bff757230 */ /* 0x100fe40000004100 */
[----:B------:R-:W-:Y:S01]  /*1490*/  FADD.FTZ R19, R19, R120 ;  /* 0x0000007813137221 */ /* 0x000fe20000010000 */
[----:B------:R-:W-:Y:S01]  /*14a0*/  FFMA.FTZ R35, R140, R120, R35 ;  /* 0x000000788c237223 */ /* 0x000fe20000010023 */
[----:B------:R-:W-:Y:S01]  /*14b0*/  FMUL.FTZ R149, R78, R121 ;  /* 0x000000794e957220 */ /* 0x000fe20000410000 */
[----:B------:R-:W-:-:S02]  /*14c0*/  HADD2.F32 R116, -RZ, R123.H1_H1 ;  /* 0x3000007bff747230 */ /* 0x000fc40000004100 */
[C---:B------:R-:W-:Y:S01]  /*14d0*/  FMUL.FTZ R150, R148.reuse, R157 ;  /* 0x0000009d94967220 */ /* 0x040fe20000410000 */
[----:B------:R-:W-:Y:S01]  /*14e0*/  FMUL.FTZ R120, R79, R118 ;  /* 0x000000764f787220 */ /* 0x000fe20000410000 */
[----:B------:R-:W-:Y:S01]  /*14f0*/  FMUL.FTZ R147, R148, R163 ;  /* 0x000000a394937220 */ /* 0x000fe20000410000 */
[-C--:B------:R-:W-:Y:S01]  /*1500*/  FFMA.FTZ R146, R86, R117.reuse, R149 ;  /* 0x0000007556927223 */ /* 0x080fe20000010095 */
[----:B------:R-:W-:Y:S01]  /*1510*/  FADD.FTZ R47, R47, R116 ;  /* 0x000000742f2f7221 */ /* 0x000fe20000010000 */
[-C--:B------:R-:W-:Y:S01]  /*1520*/  FFMA.FTZ R63, R150, R116.reuse, R63 ;  /* 0x00000074963f7223 */ /* 0x080fe2000001003f */
[----:B------:R-:W-:Y:S01]  /*1530*/  FFMA.FTZ R149, R87, R116, R120 ;  /* 0x0000007457957223 */ /* 0x000fe20000010078 */
[----:B------:R-:W-:Y:S01]  /*1540*/  FADD.FTZ R46, R46, R117 ;  /* 0x000000752e2e7221 */ /* 0x000fe20000010000 */
        /* <DEDUP_REMOVED lines=23> */
.L_x_1222:
[----:B------:R-:W-:Y:S05]  /*16c0*/  BSYNC.RECONVERGENT B0 ;  /* 0x0000000000007941 */ /* 0x000fea0003800200 */
.L_x_1221:
        /* <DEDUP_REMOVED lines=32> */
.L_x_1224:
[----:B------:R-:W-:Y:S05]  /*18d0*/  BSYNC.RECONVERGENT B0 ;  /* 0x0000000000007941 */ /* 0x000fea0003800200 */
.L_x_1223:
        /* <DEDUP_REMOVED lines=68> */
[----:B------:R-:W-:Y:S01]  /*1d20*/  F2FP.F16.F32.PACK_AB R116, R119, R116 ;  /* 0x000000747774723e */ /* 0x000fe200000000ff */
        /* <DEDUP_REMOVED lines=10> */
[----:B------:R-:W-:Y:S02]  /*1dd0*/  F2FP.F16.F32.PACK_AB R117, R118, R117 ;  /* 0x000000757675723e */ /* 0x000fe400000000ff */
[----:B------:R-:W-:Y:S02]  /*1de0*/  F2FP.F16.F32.PACK_AB R118, R122, R123 ;  /* 0x0000007b7a76723e */ /* 0x000fe400000000ff */
[----:B------:R-:W-:Y:S01]  /*1df0*/  F2FP.F16.F32.PACK_AB R119, R160, R119 ;  /* 0x00000077a077723e */ /* 0x000fe200000000ff */
[----:B------:R-:W-:Y:S06]  /*1e00*/  BRA `(.L_x_1230) ;  /* 0x0000001000607947 */ /* 0x000fec0003800000 */
.L_x_1229:
        /* <DEDUP_REMOVED lines=13> */
[----:B------:R-:W-:Y:S01]  /*1ee0*/  F2FP.F16.F32.PACK_AB R119, R108, R109 ;  /* 0x0000006d6c77723e */ /* 0x000fe200000000ff */
        /* <DEDUP_REMOVED lines=10> */
[----:B------:R-:W-:-:S02]  /*1f90*/  F2FP.F16.F32.PACK_AB R118, R161, R118 ;  /* 0x00000076a176723e */ /* 0x000fc400000000ff */
[----:B------:R-:W-:Y:S01]  /*1fa0*/  FMUL.FTZ R108, R148, R123 ;  /* 0x0000007b946c7220 */ /* 0x000fe20000410000 */
[----:B------:R-:W-:Y:S02]  /*1fb0*/  MOV R111, R119 ;  /* 0x00000077006f7202 */ /* 0x000fe40000000f00 */
[----:B------:R-:W-:Y:S02]  /*1fc0*/  F2FP.F16.F32.PACK_AB R116, R116, R109 ;  /* 0x0000006d7474723e */ /* 0x000fe400000000ff */
[----:B------:R-:W-:Y:S02]  /*1fd0*/  F2FP.F16.F32.PACK_AB R117, R108, R117 ;  /* 0x000000756c75723e */ /* 0x000fe400000000ff */
[----:B------:R-:W-:Y:S02]  /*1fe0*/  MOV R110, R118 ;  /* 0x00000076006e7202 */ /* 0x000fe40000000f00 */
[----:B------:R-:W-:Y:S02]  /*1ff0*/  MOV R109, R117 ;  /* 0x00000075006d7202 */ /* 0x000fe40000000f00 */
[----:B------:R-:W-:Y:S01]  /*2000*/  MOV R108, R116 ;  /* 0x00000074006c7202 */ /* 0x000fe20000000f00 */
[----:B------:R-:W-:Y:S06]  /*2010*/  BRA `(.L_x_1230) ;  /* 0x0000000c00dc7947 */ /* 0x000fec0003800000 */
.L_x_1228:
        /* <DEDUP_REMOVED lines=36> */
.L_x_1231:
        /* <DEDUP_REMOVED lines=14> */
[----:B------:R-:W-:Y:S01]  /*2340*/  F2FP.F16.F32.PACK_AB R119, R110, R119 ;  /* 0x000000776e77723e */ /* 0x000fe200000000ff */
        /* <DEDUP_REMOVED lines=10> */
[----:B------:R-:W-:-:S02]  /*23f0*/  F2FP.F16.F32.PACK_AB R118, R118, R117 ;  /* 0x000000757676723e */ /* 0x000fc400000000ff */
[----:B------:R-:W-:Y:S02]  /*2400*/  MOV R111, R119 ;  /* 0x00000077006f7202 */ /* 0x000fe40000000f00 */
        /* <DEDUP_REMOVED lines=10> */
.L_x_1227:
        /* <DEDUP_REMOVED lines=11> */
[----:B------:R-:W-:Y:S01]  /*2560*/  FFMA.FTZ R162, R124, R120, R121 ;  /* 0x000000787ca27223 */ /* 0x000fe20000010079 */
[----:B------:R-:W-:Y:S01]  /*2570*/  FADD.FTZ R160, R156, -R117 ;  /* 0x800000759ca07221 */ /* 0x000fe20000010000 */
[----:B------:R-:W-:Y:S02]  /*2580*/  HADD2.F32 R117, -RZ, R11.H0_H0 ;  /* 0x2000000bff757230 */ /* 0x000fe40000004100 */
[----:B------:R-:W-:Y:S01]  /*2590*/  FADD.FTZ R116, R127, -R116 ;  /* 0x800000747f747221 */ /* 0x000fe20000010000 */
[----:B------:R-:W-:Y:S02]  /*25a0*/  FADD.FTZ R123, R131, -R162 ;  /* 0x800000a2837b7221 */ /* 0x000fe40000010000 */
[C---:B-----5:R-:W-:Y:S01]  /*25b0*/  FFMA.FTZ R160, R148.reuse, R160, R117 ;  /* 0x000000a094a07223 */ /* 0x060fe20000010075 */
[----:B------:R-:W-:Y:S01]  /*25c0*/  FFMA.FTZ R117, R151, R120, R121 ;  /* 0x0000007897757223 */ /* 0x000fe20000010079 */
[----:B------:R-:W-:Y:S01]  /*25d0*/  FFMA.FTZ R163, R148, R116, R119 ;  /* 0x0000007494a37223 */ /* 0x000fe20000010077 */
[----:B------:R-:W-:Y:S01]  /*25e0*/  FFMA.FTZ R116, R126, R120, R121 ;  /* 0x000000787e747223 */ /* 0x000fe20000010079 */
[----:B------:R-:W-:-:S02]  /*25f0*/  HADD2.F32 R119, -RZ, R10.H1_H1 ;  /* 0x3000000aff777230 */ /* 0x000fc40000004100 */
[----:B------:R-:W-:Y:S01]  /*2600*/  FADD.FTZ R118, R154, -R117 ;  /* 0x800000759a767221 */ /* 0x000fe20000010000 */
[----:B------:R-:W-:Y:S02]  /*2610*/  HADD2.F32 R117, -RZ, R10.H0_H0 ;  /* 0x2000000aff757230 */ /* 0x000fe40000004100 */
[----:B------:R-:W-:-:S03]  /*2620*/  FADD.FTZ R116, R153, -R116 ;  /* 0x8000007499747221 */ /* 0x000fc60000010000 */
[C---:B------:R-:W-:Y:S01]  /*2630*/  FFMA.FTZ R118, R148.reuse, R118, R117 ;  /* 0x0000007694767223 */ /* 0x040fe20000010075 */
[----:B------:R-:W-:Y:S01]  /*2640*/  FFMA.FTZ R117, R133, R120, R121 ;  /* 0x0000007885757223 */ /* 0x000fe20000010079 */
[----:B------:R-:W-:Y:S01]  /*2650*/  FFMA.FTZ R161, R148, R116, R119 ;  /* 0x0000007494a17223 */ /* 0x000fe20000010077 */
[----:B------:R-:W-:Y:S01]  /*2660*/  FFMA.FTZ R116, R152, R120, R121 ;  /* 0x0000007898747223 */ /* 0x000fe20000010079 */
[--C-:B------:R-:W-:Y:S02]  /*2670*/  HADD2.F32 R119, -RZ, R9.reuse.H1_H1 ;  /* 0x30000009ff777230 */ /* 0x100fe40000004100 */
[----:B------:R-:W-:Y:S01]  /*2680*/  FADD.FTZ R122, R132, -R117 ;  /* 0x80000075847a7221 */ /* 0x000fe20000010000 */
[----:B------:R-:W-:Y:S02]  /*2690*/  HADD2.F32 R117, -RZ, R9.H0_H0 ;  /* 0x20000009ff757230 */ /* 0x000fe40000004100 */
[----:B------:R-:W-:Y:S01]  /*26a0*/  FADD.FTZ R116, R125, -R116 ;  /* 0x800000747d747221 */ /* 0x000fe20000010000 */
[----:B------:R-:W-:-:S02]  /*26b0*/  F2FP.F16.F32.PACK_AB R118, R161, R118 ;  /* 0x00000076a176723e */ /* 0x000fc400000000ff */
[C---:B------:R-:W-:Y:S01]  /*26c0*/  FFMA.FTZ R122, R148.reuse, R122, R117 ;  /* 0x0000007a947a7223 */ /* 0x040fe20000010075 */
[----:B------:R-:W-:Y:S01]  /*26d0*/  FFMA.FTZ R117, R3, R120, R121 ;  /* 0x0000007803757223 */ /* 0x000fe20000010079 */
[----:B------:R-:W-:Y:S01]  /*26e0*/  FFMA.FTZ R159, R148, R116, R119 ;  /* 0x00000074949f7223 */ /* 0x000fe20000010077 */
[----:B------:R-:W-:Y:S02]  /*26f0*/  F2FP.F16.F32.PACK_AB R119, R163, R160 ;  /* 0x000000a0a377723e */ /* 0x000fe400000000ff */
[----:B------:R-:W-:Y:S01]  /*2700*/  FADD.FTZ R116, R130, -R117 ;  /* 0x8000007582747221 */ /* 0x000fe20000010000 */
[----:B------:R-:W-:-:S05]  /*2710*/  HADD2.F32 R117, -RZ, R8.H0_H0 ;  /* 0x20000008ff757230 */ /* 0x000fca0000004100 */
[----:B------:R-:W-:Y:S01]  /*2720*/  FFMA.FTZ R116, R148, R116, R117 ;  /* 0x0000007494747223 */ /* 0x000fe20000010075 */
[----:B------:R-:W-:-:S05]  /*2730*/  HADD2.F32 R117, -RZ, R8.H1_H1 ;  /* 0x30000008ff757230 */ /* 0x000fca0000004100 */
[----:B------:R-:W-:Y:S01]  /*2740*/  FFMA.FTZ R123, R148, R123, R117 ;  /* 0x0000007b947b7223 */ /* 0x000fe20000010075 */
[----:B------:R-:W-:-:S04]  /*2750*/  F2FP.F16.F32.PACK_AB R117, R159, R122 ;  /* 0x0000007a9f75723e */ /* 0x000fc800000000ff */
[----:B------:R-:W-:Y:S01]  /*2760*/  F2FP.F16.F32.PACK_AB R116, R123, R116 ;  /* 0x000000747b74723e */ /* 0x000fe200000000ff */
[----:B------:R-:W-:Y:S06]  /*2770*/  BRA `(.L_x_1230) ;  /* 0x0000000800047947 */ /* 0x000fec0003800000 */
.L_x_1233:
[-CC-:B------:R-:W-:Y:S01]  /*2780*/  FFMA.FTZ R111, R133, R120.reuse, R121.reuse ;  /* 0x00000078856f7223 */ /* 0x180fe20000010079 */
[----:B------:R-:W-:Y:S02]  /*2790*/  HADD2.F32 R108, -RZ, R9.H0_H0 ;  /* 0x20000009ff6c7230 */ /* 0x000fe40000004100 */
[-C--:B------:R-:W-:Y:S01]  /*27a0*/  FFMA.FTZ R109, R3, R120.reuse, R121 ;  /* 0x00000078036d7223 */ /* 0x080fe20000010079 */
[----:B------:R-:W-:Y:S02]  /*27b0*/  HADD2.F32 R119, -RZ, R10.H0_H0 ;  /* 0x2000000aff777230 */ /* 0x000fe40000004100 */
[----:B------:R-:W-:Y:S01]  /*27c0*/  FADD.FTZ R117, R132, -R111 ;  /* 0x8000006f84757221 */ /* 0x000fe20000010000 */
[----:B------:R-:W-:Y:S02]  /*27d0*/  HADD2.F32 R111, -RZ, R8.H0_H0 ;  /* 0x20000008ff6f7230 */ /* 0x000fe40000004100 */
[----:B------:R-:W-:Y:S01]  /*27e0*/  FADD.FTZ R109, R130, -R109 ;  /* 0x8000006d826d7221 */ /* 0x000fe20000010000 */
[-CC-:B------:R-:W-:Y:S01]  /*27f0*/  FFMA.FTZ R110, R152, R120.reuse, R121.reuse ;  /* 0x00000078986e7223 */ /* 0x180fe20000010079 */
[----:B-----5:R-:W-:Y:S01]  /*2800*/  FFMA.FTZ R117, R148, R117, R108 ;  /* 0x0000007594757223 */ /* 0x020fe2000001006c */
[-C--:B------:R-:W-:Y:S01]  /*2810*/  FFMA.FTZ R108, R126, R120.reuse, R121 ;  /* 0x000000787e6c7223 */ /* 0x080fe20000010079 */
[----:B------:R-:W-:Y:S01]  /*2820*/  FFMA.FTZ R109, R148, R109, R111 ;  /* 0x0000006d946d7223 */ /* 0x000fe2000001006f */
[----:B------:R-:W-:-:S02]  /*2830*/  FFMA.FTZ R111, R151, R120, R121 ;  /* 0x00000078976f7223 */ /* 0x000fc40000010079 */
[----:B------:R-:W-:Y:S01]  /*2840*/  FADD.FTZ R123, R153, -R108 ;  /* 0x8000006c997b7221 */ /* 0x000fe20000010000 */
[----:B------:R-:W-:Y:S02]  /*2850*/  HADD2.F32 R108, -RZ, R10.H1_H1 ;  /* 0x3000000aff6c7230 */ /* 0x000fe40000004100 */
[----:B------:R-:W-:-:S03]  /*2860*/  FADD.FTZ R111, R154, -R111 ;  /* 0x8000006f9a6f7221 */ /* 0x000fc60000010000 */
[----:B------:R-:W-:Y:S01]  /*2870*/  FFMA.FTZ R159, R148, R123, R108 ;  /* 0x0000007b949f7223 */ /* 0x000fe2000001006c */
[-C--:B------:R-:W-:Y:S01]  /*2880*/  FFMA.FTZ R108, R158, R120.reuse, R121 ;  /* 0x000000789e6c7223 */ /* 0x080fe20000010079 */
[----:B------:R-:W-:Y:S01]  /*2890*/  FFMA.FTZ R118, R148, R111, R119 ;  /* 0x0000006f94767223 */ /* 0x000fe20000010077 */
[----:B------:R-:W-:Y:S01]  /*28a0*/  FFMA.FTZ R111, R155, R120, R121 ;  /* 0x000000789b6f7223 */ /* 0x000fe20000010079 */
[--C-:B------:R-:W-:Y:S02]  /*28b0*/  HADD2.F32 R119, -RZ, R11.reuse.H0_H0 ;  /* 0x2000000bff777230 */ /* 0x100fe40000004100 */
[----:B------:R-:W-:Y:S01]  /*28c0*/  FADD.FTZ R123, R127, -R108 ;  /* 0x8000006c7f7b7221 */ /* 0x000fe20000010000 */
[----:B------:R-:W-:Y:S02]  /*28d0*/  HADD2.F32 R108, -RZ, R11.H1_H1 ;  /* 0x3000000bff6c7230 */ /* 0x000fe40000004100 */
[----:B------:R-:W-:Y:S01]  /*28e0*/  FADD.FTZ R111, R156, -R111 ;  /* 0x8000006f9c6f7221 */ /* 0x000fe20000010000 */
[----:B------:R-:W-:-:S02]  /*28f0*/  F2FP.F16.F32.PACK_AB R118, R159, R118 ;  /* 0x000000769f76723e */ /* 0x000fc400000000ff */
[----:B------:R-:W-:Y:S01]  /*2900*/  FFMA.FTZ R161, R148, R123, R108 ;  /* 0x0000007b94a17223 */ /* 0x000fe2000001006c */
[----:B------:R-:W-:Y:S01]  /*2910*/  FFMA.FTZ R108, R124, R120, R121 ;  /* 0x000000787c6c7223 */ /* 0x000fe20000010079 */
[C---:B------:R-:W-:Y:S01]  /*2920*/  FFMA.FTZ R116, R148.reuse, R111, R119 ;  /* 0x0000006f94747223 */ /* 0x040fe20000010077 */
[----:B------:R-:W-:Y:S02]  /*2930*/  HADD2.F32 R123, -RZ, R9.H1_H1 ;  /* 0x30000009ff7b7230 */ /* 0x000fe40000004100 */
[----:B------:R-:W-:Y:S01]  /*2940*/  FADD.FTZ R119, R125, -R110 ;  /* 0x8000006e7d777221 */ /* 0x000fe20000010000 */
[----:B------:R-:W-:Y:S01]  /*2950*/  FADD.FTZ R111, R131, -R108 ;  /* 0x8000006c836f7221 */ /* 0x000fe20000010000 */
[----:B------:R-:W-:Y:S02]  /*2960*/  HADD2.F32 R108, -RZ, R8.H1_H1 ;  /* 0x30000008ff6c7230 */ /* 0x000fe40000004100 */
[----:B------:R-:W-:Y:S01]  /*2970*/  FFMA.FTZ R110, R148, R119, R123 ;  /* 0x00000077946e7223 */ /* 0x000fe2000001007b */
[----:B------:R-:W-:-:S02]  /*2980*/  F2FP.F16.F32.PACK_AB R119, R161, R116 ;  /* 0x00000074a177723e */ /* 0x000fc400000000ff */
[----:B------:R-:W-:Y:S02]  /*2990*/  FFMA.FTZ R108, R148, R111, R108 ;  /* 0x0000006f946c7223 */ /* 0x000fe4000001006c */
[----:B------:R-:W-:Y:S02]  /*29a0*/  F2FP.F16.F32.PACK_AB R117, R110, R117 ;  /* 0x000000756e75723e */ /* 0x000fe400000000ff */
[----:B------:R-:W-:Y:S02]  /*29b0*/  MOV R111, R119 ;  /* 0x00000077006f7202 */ /* 0x000fe40000000f00 */
[----:B------:R-:W-:Y:S02]  /*29c0*/  F2FP.F16.F32.PACK_AB R116, R108, R109 ;  /* 0x0000006d6c74723e */ /* 0x000fe400000000ff */
[----:B------:R-:W-:Y:S02]  /*29d0*/  MOV R110, R118 ;  /* 0x00000076006e7202 */ /* 0x000fe40000000f00 */
[----:B------:R-:W-:-:S02]  /*29e0*/  MOV R109, R117 ;  /* 0x00000075006d7202 */ /* 0x000fc40000000f00 */
[----:B------:R-:W-:Y:S01]  /*29f0*/  MOV R108, R116 ;  /* 0x00000074006c7202 */ /* 0x000fe20000000f00 */
[----:B------:R-:W-:Y:S06]  /*2a00*/  BRA `(.L_x_1230) ;  /* 0x0000000400607947 */ /* 0x000fec0003800000 */
.L_x_1232:
[----:B------:R-:W-:-:S04]  /*2a10*/  UISETP.NE.U32.AND UP0, UPT, UR6, URZ, UPT ;  /* 0x000000ff0600728c */ /* 0x000fc8000bf05070 */
[----:B------:R-:W-:-:S09]  /*2a20*/  UISETP.NE.AND.EX UP0, UPT, UR7, URZ, UPT, UP0 ;  /* 0x000000ff0700728c */ /* 0x000fd2000bf05300 */
[----:B------:R-:W-:Y:S05]  /*2a30*/  BRA.U UP0, `(.L_x_1234) ;  /* 0x0000000100a47547 */ /* 0x000fea000b800000 */
        /* <DEDUP_REMOVED lines=41> */
.L_x_1234:
[-CC-:B------:R-:W-:Y:S01]  /*2cd0*/  FFMA.FTZ R108, R126, R120.reuse, R121.reuse ;  /* 0x000000787e6c7223 */ /* 0x180fe20000010079 */
[-CC-:B------:R-:W-:Y:S01]  /*2ce0*/  FFMA.FTZ R109, R3, R120.reuse, R121.reuse ;  /* 0x00000078036d7223 */ /* 0x180fe20000010079 */
[-C--:B------:R-:W-:Y:S01]  /*2cf0*/  FFMA.FTZ R115, R151, R120.reuse, R121 ;  /* 0x0000007897737223 */ /* 0x080fe20000010079 */
[----:B------:R-:W-:Y:S02]  /*2d00*/  HADD2.F32 R111, -RZ, R8.H0_H0 ;  /* 0x20000008ff6f7230 */ /* 0x000fe40000004100 */
[----:B------:R-:W-:Y:S01]  /*2d10*/  FADD.FTZ R117, R153, -R108 ;  /* 0x8000006c99757221 */ /* 0x000fe20000010000 */
[--C-:B------:R-:W-:Y:S02]  /*2d20*/  HADD2.F32 R108, -RZ, R10.reuse.H0_H0 ;  /* 0x2000000aff6c7230 */ /* 0x100fe40000004100 */
[----:B------:R-:W-:Y:S01]  /*2d30*/  FADD.FTZ R109, R130, -R109 ;  /* 0x8000006d826d7221 */ /* 0x000fe20000010000 */
[----:B------:R-:W-:Y:S01]  /*2d40*/  FADD.FTZ R115, R154, -R115 ;  /* 0x800000739a737221 */ /* 0x000fe20000010000 */
[----:B------:R-:W-:Y:S01]  /*2d50*/  FFMA.FTZ R113, R133, R120, R121 ;  /* 0x0000007885717223 */ /* 0x000fe20000010079 */
[----:B------:R-:W-:-:S02]  /*2d60*/  HADD2.F32 R110, -RZ, R10.H1_H1 ;  /* 0x3000000aff6e7230 */ /* 0x000fc40000004100 */
[C---:B-----5:R-:W-:Y:S01]  /*2d70*/  FFMA.FTZ R109, R148.reuse, R109, R111 ;  /* 0x0000006d946d7223 */ /* 0x060fe2000001006f */
[----:B------:R-:W-:Y:S01]  /*2d80*/  FFMA.FTZ R118, R148, R115, R108 ;  /* 0x0000007394767223 */ /* 0x000fe2000001006c */
[----:B------:R-:W-:Y:S02]  /*2d90*/  HADD2.F32 R111, -RZ, R9.H0_H0 ;  /* 0x20000009ff6f7230 */ /* 0x000fe40000004100 */
[----:B------:R-:W-:Y:S01]  /*2da0*/  FFMA.FTZ R108, R158, R120, R121 ;  /* 0x000000789e6c7223 */ /* 0x000fe20000010079 */
[----:B------:R-:W-:Y:S01]  /*2db0*/  FADD.FTZ R113, R132, -R113 ;  /* 0x8000007184717221 */ /* 0x000fe20000010000 */
[C---:B------:R-:W-:Y:S01]  /*2dc0*/  FFMA.FTZ R123, R148.reuse, R117, R110 ;  /* 0x00000075947b7223 */ /* 0x040fe2000001006e */
[--C-:B------:R-:W-:Y:S02]  /*2dd0*/  HADD2.F32 R115, -RZ, R11.reuse.H0_H0 ;  /* 0x2000000bff737230 */ /* 0x100fe40000004100 */
[----:B------:R-:W-:Y:S01]  /*2de0*/  FADD.FTZ R117, R127, -R108 ;  /* 0x8000006c7f757221 */ /* 0x000fe20000010000 */
[----:B------:R-:W-:Y:S01]  /*2df0*/  FFMA.FTZ R113, R148, R113, R111 ;  /* 0x0000007194717223 */ /* 0x000fe2000001006f */
[----:B------:R-:W-:-:S02]  /*2e00*/  HADD2.F32 R108, -RZ, R11.H1_H1 ;  /* 0x3000000bff6c7230 */ /* 0x000fc40000004100 */
[-CC-:B------:R-:W-:Y:S01]  /*2e10*/  FFMA.FTZ R111, R155, R120.reuse, R121.reuse ;  /* 0x000000789b6f7223 */ /* 0x180fe20000010079 */
[----:B------:R-:W-:Y:S01]  /*2e20*/  FFMA.FTZ R110, R152, R120, R121 ;  /* 0x00000078986e7223 */ /* 0x000fe20000010079 */
[----:B------:R-:W-:Y:S02]  /*2e30*/  F2FP.F16.F32.PACK_AB R118, R123, R118 ;  /* 0x000000767b76723e */ /* 0x000fe400000000ff */
[----:B------:R-:W-:Y:S01]  /*2e40*/  FADD.FTZ R111, R156, -R111 ;  /* 0x8000006f9c6f7221 */ /* 0x000fe20000010000 */
[----:B------:R-:W-:Y:S01]  /*2e50*/  FFMA.FTZ R112, R148, R117, R108 ;  /* 0x0000007594707223 */ /* 0x000fe2000001006c */
[----:B------:R-:W-:Y:S01]  /*2e60*/  FFMA.FTZ R108, R124, R120, R121 ;  /* 0x000000787c6c7223 */ /* 0x000fe20000010079 */
[----:B------:R-:W-:Y:S02]  /*2e70*/  HADD2.F32 R117, -RZ, R9.H1_H1 ;  /* 0x30000009ff757230 */ /* 0x000fe40000004100 */
[C---:B------:R-:W-:Y:S01]  /*2e80*/  FFMA.FTZ R119, R148.reuse, R111, R115 ;  /* 0x0000006f94777223 */ /* 0x040fe20000010073 */
[----:B------:R-:W-:Y:S01]  /*2e90*/  FADD.FTZ R115, R125, -R110 ;  /* 0x8000006e7d737221 */ /* 0x000fe20000010000 */
[----:B------:R-:W-:Y:S01]  /*2ea0*/  FADD.FTZ R111, R131, -R108 ;  /* 0x8000006c836f7221 */ /* 0x000fe20000010000 */
[----:B------:R-:W-:Y:S01]  /*2eb0*/  HADD2.F32 R108, -RZ, R8.H1_H1 ;  /* 0x30000008ff6c7230 */ /* 0x000fe20000004100 */
[----:B------:R-:W-:Y:S01]  /*2ec0*/  MOV R114, R118 ;  /* 0x0000007600727202 */ /* 0x000fe20000000f00 */
        /* <DEDUP_REMOVED lines=8> */
[-C--:B------:R-:W-:Y:S02]  /*2f50*/  MOV R108, R116.reuse ;  /* 0x00000074006c7202 */ /* 0x080fe40000000f00 */
[----:B------:R-:W-:Y:S02]  /*2f60*/  MOV R115, R119 ;  /* 0x0000007700737202 */ /* 0x000fe40000000f00 */
[----:B------:R-:W-:Y:S02]  /*2f70*/  MOV R113, R117 ;  /* 0x0000007500717202 */ /* 0x000fe40000000f00 */
[----:B------:R-:W-:-:S07]  /*2f80*/  MOV R112, R116 ;  /* 0x0000007400707202 */ /* 0x000fce0000000f00 */
.L_x_1230:
        /* <DEDUP_REMOVED lines=14> */
.L_x_1226:
[----:B------:R-:W-:Y:S05]  /*3070*/  BSYNC.RECONVERGENT B0 ;  /* 0x0000000000007941 */ /* 0x000fea0003800200 */
.L_x_1225:
        /* <DEDUP_REMOVED lines=15> */
[----:B------:R-:W-:Y:S02]  /*3170*/  HADD2.F32 R110, -RZ, R5.H0_H0 ;  /* 0x20000005ff6e7230 */ /* 0x000fe40000004100 */
[-C--:B------:R-:W-:Y:S01]  /*3180*/  FFMA.FTZ R114, R144, R120.reuse, R121 ;  /* 0x0000007890727223 */ /* 0x080fe20000010079 */
[----:B------:R-:W-:Y:S01]  /*3190*/  FADD.FTZ R113, R138, -R111 ;  /* 0x8000006f8a717221 */ /* 0x000fe20000010000 */
[----:B------:R-:W-:Y:S02]  /*31a0*/  HADD2.F32 R111, -RZ, R4.H0_H0 ;  /* 0x20000004ff6f7230 */ /* 0x000fe40000004100 */
[----:B------:R-:W-:Y:S01]  /*31b0*/  FADD.FTZ R109, R134, -R109 ;  /* 0x8000006d866d7221 */ /* 0x000fe20000010000 */
[----:B------:R-:W-:Y:S01]  /*31c0*/  FFMA.FTZ R115, R143, R120, R121 ;  /* 0x000000788f737223 */ /* 0x000fe20000010079 */
[C---:B-----5:R-:W-:Y:S01]  /*31d0*/  FFMA.FTZ R110, R148.reuse, R113, R110 ;  /* 0x00000071946e7223 */ /* 0x060fe2000001006e */
[----:B------:R-:W-:Y:S01]  /*31e0*/  FADD.FTZ R113, R145, -R114 ;  /* 0x8000007291717221 */ /* 0x000fe20000010000 */
[----:B------:R-:W-:Y:S01]  /*31f0*/  FFMA.FTZ R109, R148, R109, R111 ;  /* 0x0000006d946d7223 */ /* 0x000fe2000001006f */
[----:B------:R-:W-:-:S02]  /*3200*/  HADD2.F32 R114, -RZ, R6.H1_H1 ;  /* 0x30000006ff727230 */ /* 0x000fc40000004100 */
[----:B------:R-:W-:Y:S01]  /*3210*/  FADD.FTZ R115, R142, -R115 ;  /* 0x800000738e737221 */ /* 0x000fe20000010000 */
[----:B------:R-:W-:Y:S02]  /*3220*/  HADD2.F32 R111, -RZ, R6.H0_H0 ;  /* 0x20000006ff6f7230 */ /* 0x000fe40000004100 */
[-CC-:B------:R-:W-:Y:S01]  /*3230*/  FFMA.FTZ R116, R150, R120.reuse, R121.reuse ;  /* 0x0000007896747223 */ /* 0x180fe20000010079 */
[-C--:B------:R-:W-:Y:S01]  /*3240*/  FFMA.FTZ R108, R136, R120.reuse, R121 ;  /* 0x00000078886c7223 */ /* 0x080fe20000010079 */
[C---:B------:R-:W-:Y:S01]  /*3250*/  FFMA.FTZ R117, R148.reuse, R113, R114 ;  /* 0x0000007194757223 */ /* 0x040fe20000010072 */
[--C-:B------:R-:W-:Y:S02]  /*3260*/  HADD2.F32 R113, -RZ, R7.reuse.H1_H1 ;  /* 0x30000007ff717230 */ /* 0x100fe40000004100 */
[----:B------:R-:W-:Y:S01]  /*3270*/  FFMA.FTZ R118, R148, R115, R111 ;  /* 0x0000007394767223 */ /* 0x000fe2000001006f */
[----:B------:R-:W-:Y:S01]  /*3280*/  FADD.FTZ R111, R149, -R116 ;  /* 0x80000074956f7221 */ /* 0x000fe20000010000 */
[-CC-:B------:R-:W-:Y:S01]  /*3290*/  FFMA.FTZ R112, R140, R120.reuse, R121.reuse ;  /* 0x000000788c707223 */ /* 0x180fe20000010079 */
[----:B------:R-:W-:Y:S01]  /*32a0*/  FFMA.FTZ R121, R147, R120, R121 ;  /* 0x0000007893797223 */ /* 0x000fe20000010079 */
[----:B------:R-:W-:-:S02]  /*32b0*/  HADD2.F32 R114, -RZ, R7.H0_H0 ;  /* 0x20000007ff727230 */ /* 0x000fc40000004100 */
[----:B------:R-:W-:Y:S01]  /*32c0*/  FFMA.FTZ R119, R148, R111, R113 ;  /* 0x0000006f94777223 */ /* 0x000fe20000010071 */
[----:B------:R-:W-:Y:S01]  /*32d0*/  FADD.FTZ R111, R137, -R108 ;  /* 0x8000006c896f7221 */ /* 0x000fe20000010000 */
[----:B------:R-:W-:Y:S02]  /*32e0*/  HADD2.F32 R115, -RZ, R5.H1_H1 ;  /* 0x30000005ff737230 */ /* 0x000fe40000004100 */
[----:B------:R-:W-:Y:S01]  /*32f0*/  FADD.FTZ R121, R146, -R121 ;  /* 0x8000007992797221 */ /* 0x000fe20000010000 */
[----:B------:R-:W-:Y:S02]  /*3300*/  HADD2.F32 R108, -RZ, R4.H1_H1 ;  /* 0x30000004ff6c7230 */ /* 0x000fe40000004100 */
[----:B------:R-:W-:Y:S01]  /*3310*/  FADD.FTZ R113, R141, -R112 ;  /* 0x800000708d717221 */ /* 0x000fe20000010000 */
[----:B------:R-:W-:Y:S01]  /*3320*/  F2FP.F16.F32.PACK_AB R118, R117, R118 ;  /* 0x000000767576723e */ /* 0x000fe200000000ff */
[C---:B------:R-:W-:Y:S02]  /*3330*/  FFMA.FTZ R114, R148.reuse, R121, R114 ;  /* 0x0000007994727223 */ /* 0x040fe40000010072 */
[C---:B------:R-:W-:Y:S01]  /*3340*/  FFMA.FTZ R113, R148.reuse, R113, R115 ;  /* 0x0000007194717223 */ /* 0x040fe20000010073 */
[----:B------:R-:W-:-:S02]  /*3350*/  FFMA.FTZ R108, R148, R111, R108 ;  /* 0x0000006f946c7223 */ /* 0x000fc4000001006c */
        /* <DEDUP_REMOVED lines=12> */
.L_x_1239:
[-CC-:B0-----:R-:W-:Y:S01]  /*3420*/  FFMA.FTZ R115, R139, R120.reuse, R121.reuse ;  /* 0x000000788b737223 */ /* 0x181fe20000010079 */
[-CC-:B------:R-:W-:Y:S01]  /*3430*/  FFMA.FTZ R113, R135, R120.reuse, R121.reuse ;  /* 0x0000007887717223 */ /* 0x180fe20000010079 */
[-CC-:B------:R-:W-:Y:S01]  /*3440*/  FFMA.FTZ R119, R143, R120.reuse, R121.reuse ;  /* 0x000000788f777223 */ /* 0x180fe20000010079 */
[-C--:B------:R-:W-:Y:S01]  /*3450*/  FFMA.FTZ R118, R144, R120.reuse, R121 ;  /* 0x0000007890767223 */ /* 0x080fe20000010079 */
[----:B------:R-:W-:Y:S01]  /*3460*/  FADD.FTZ R117, R138, -R115 ;  /* 0x800000738a757221 */ /* 0x000fe20000010000 */
[----:B------:R-:W-:Y:S02]  /*3470*/  HADD2.F32 R115, -RZ, R4.H0_H0 ;  /* 0x20000004ff737230 */ /* 0x000fe40000004100 */
[----:B------:R-:W-:Y:S01]  /*3480*/  FADD.FTZ R113, R134, -R113 ;  /* 0x8000007186717221 */ /* 0x000fe20000010000 */
[----:B------:R-:W-:Y:S02]  /*3490*/  HADD2.F32 R114, -RZ, R5.H0_H0 ;  /* 0x20000005ff727230 */ /* 0x000fe40000004100 */
[----:B------:R-:W-:Y:S01]  /*34a0*/  FADD.FTZ R119, R142, -R119 ;  /* 0x800000778e777221 */ /* 0x000fe20000010000 */
[----:B------:R-:W-:Y:S01]  /*34b0*/  FFMA.FTZ R112, R136, R120, R121 ;  /* 0x0000007888707223 */ /* 0x000fe20000010079 */
[----:B-----5:R-:W-:Y:S01]  /*34c0*/  FFMA.FTZ R113, R148, R113, R115 ;  /* 0x0000007194717223 */ /* 0x020fe20000010073 */
[----:B------:R-:W-:-:S02]  /*34d0*/  HADD2.F32 R115, -RZ, R6.H0_H0 ;  /* 0x20000006ff737230 */ /* 0x000fc40000004100 */
[-CC-:B------:R-:W-:Y:S01]  /*34e0*/  FFMA.FTZ R116, R140, R120.reuse, R121.reuse ;  /* 0x000000788c747223 */ /* 0x180fe20000010079 */
[-CC-:B------:R-:W-:Y:S01]  /*34f0*/  FFMA.FTZ R122, R150, R120.reuse, R121.reuse ;  /* 0x00000078967a7223 */ /* 0x180fe20000010079 */
[----:B------:R-:W-:Y:S01]  /*3500*/  FFMA.FTZ R159, R147, R120, R121 ;  /* 0x00000078939f7223 */ /* 0x000fe20000010079 */
[----:B------:R-:W-:Y:S01]  /*3510*/  FADD.FTZ R121, R145, -R118 ;  /* 0x8000007691797221 */ /* 0x000fe20000010000 */
[C---:B------:R-:W-:Y:S01]  /*3520*/  FFMA.FTZ R117, R148.reuse, R117, R114 ;  /* 0x0000007594757223 */ /* 0x040fe20000010072 */
[----:B------:R-:W-:Y:S01]  /*3530*/  FFMA.FTZ R118, R148, R119, R115 ;  /* 0x0000007794767223 */ /* 0x000fe20000010073 */
[----:B------:R-:W-:Y:S02]  /*3540*/  HADD2.F32 R114, -RZ, R6.H1_H1 ;  /* 0x30000006ff727230 */ /* 0x000fe40000004100 */
[----:B------:R-:W-:Y:S01]  /*3550*/  FADD.FTZ R115, R149, -R122 ;  /* 0x8000007a95737221 */ /* 0x000fe20000010000 */
[--C-:B------:R-:W-:Y:S02]  /*3560*/  HADD2.F32 R119, -RZ, R7.reuse.H1_H1 ;  /* 0x30000007ff777230 */ /* 0x100fe40000004100 */
[----:B------:R-:W-:Y:S01]  /*3570*/  FADD.FTZ R159, R146, -R159 ;  /* 0x8000009f929f7221 */ /* 0x000fe20000010000 */
[----:B------:R-:W-:Y:S01]  /*3580*/  FFMA.FTZ R123, R148, R121, R114 ;  /* 0x00000079947b7223 */ /* 0x000fe20000010072 */
[----:B------:R-:W-:-:S02]  /*3590*/  HADD2.F32 R114, -RZ, R7.H0_H0 ;  /* 0x20000007ff727230 */ /* 0x000fc40000004100 */
[C---:B------:R-:W-:Y:S01]  /*35a0*/  FFMA.FTZ R120, R148.reuse, R115, R119 ;  /* 0x0000007394787223 */ /* 0x040fe20000010077 */
[----:B------:R-:W-:Y:S01]  /*35b0*/  FADD.FTZ R115, R137, -R112 ;  /* 0x8000007089737221 */ /* 0x000fe20000010000 */
[----:B------:R-:W-:Y:S02]  /*35c0*/  HADD2.F32 R121, -RZ, R5.H1_H1 ;  /* 0x30000005ff797230 */ /* 0x000fe40000004100 */
[----:B------:R-:W-:Y:S01]  /*35d0*/  FADD.FTZ R119, R141, -R116 ;  /* 0x800000748d777221 */ /* 0x000fe20000010000 */
[----:B------:R-:W-:Y:S02]  /*35e0*/  HADD2.F32 R112, -RZ, R4.H1_H1 ;  /* 0x30000004ff707230 */ /* 0x000fe40000004100 */
[C---:B------:R-:W-:Y:S01]  /*35f0*/  FFMA.FTZ R159, R148.reuse, R159, R114 ;  /* 0x0000009f949f7223 */ /* 0x040fe20000010072 */
[----:B------:R-:W-:Y:S01]  /*3600*/  F2FP.F16.F32.PACK_AB R118, R123, R118 ;  /* 0x000000767b76723e */ /* 0x000fe200000000ff */
        /* <DEDUP_REMOVED lines=10> */
.L_x_1238:
[----:B0-----:R-:W0:Y:S02]  /*36b0*/  LDC.64 R116, c[0x0][0x470] ;  /* 0x00011c00ff747b82 */ /* 0x001e240000000a00 */
[----:B0-----:R-:W-:-:S04]  /*36c0*/  ISETP.NE.U32.AND P5, PT, R116, RZ, PT ;  /* 0x000000ff7400720c */ /* 0x001fc80003fa5070 */
[----:B------:R-:W-:-:S13]  /*36d0*/  ISETP.NE.AND.EX P5, PT, R117, RZ, PT, P5 ;  /* 0x000000ff7500720c */ /* 0x000fda0003fa5350 */
[----:B------:R-:W-:Y:S05]  /*36e0*/  @!P5 BRA `(.L_x_1241) ;  /* 0x0000000000a4d947 */ /* 0x000fea0003800000 */
[-CC-:B------:R-:W-:Y:S01]  /*36f0*/  FFMA.FTZ R111, R139, R120.reuse, R121.reuse ;  /* 0x000000788b6f7223 */ /* 0x180fe20000010079 */
        /* <DEDUP_REMOVED lines=40> */
.L_x_1241:
        /* <DEDUP_REMOVED lines=12> */
[----:B------:R-:W-:Y:S01]  /*3a40*/  FADD.FTZ R123, R142, -R123 ;  /* 0x8000007b8e7b7221 */ /* 0x000fe20000010000 */
[C---:B-----5:R-:W-:Y:S01]  /*3a50*/  FFMA.FTZ R163, R148.reuse, R121, R161 ;  /* 0x0000007994a37223 */ /* 0x060fe200000100a1 */
[--C-:B------:R-:W-:Y:S02]  /*3a60*/  HADD2.F32 R121, -RZ, R6.reuse.H0_H0 ;  /* 0x20000006ff797230 */ /* 0x100fe40000004100 */
[----:B------:R-:W-:Y:S01]  /*3a70*/  FFMA.FTZ R162, R148, R159, R122 ;  /* 0x0000009f94a27223 */ /* 0x000fe2000001007a */
[----:B------:R-:W-:Y:S01]  /*3a80*/  FADD.FTZ R161, R145, -R118 ;  /* 0x8000007691a17221 */ /* 0x000fe20000010000 */
[----:B------:R-:W-:Y:S02]  /*3a90*/  HADD2.F32 R118, -RZ, R6.H1_H1 ;  /* 0x30000006ff767230 */ /* 0x000fe40000004100 */
[----:B------:R-:W-:Y:S01]  /*3aa0*/  FADD.FTZ R119, R138, -R119 ;  /* 0x800000778a777221 */ /* 0x000fe20000010000 */
[----:B------:R-:W-:Y:S01]  /*3ab0*/  FFMA.FTZ R159, R148, R123, R121 ;  /* 0x0000007b949f7223 */ /* 0x000fe20000010079 */
[----:B------:R-:W-:-:S02]  /*3ac0*/  HADD2.F32 R121, -RZ, R5.H0_H0 ;  /* 0x20000005ff797230 */ /* 0x000fc40000004100 */
[----:B------:R-:W-:Y:S01]  /*3ad0*/  FADD.FTZ R123, R141, -R116 ;  /* 0x800000748d7b7221 */ /* 0x000fe20000010000 */
[----:B------:R-:W-:Y:S01]  /*3ae0*/  FFMA.FTZ R160, R148, R161, R118 ;  /* 0x000000a194a07223 */ /* 0x000fe20000010076 */
[----:B------:R-:W-:Y:S02]  /*3af0*/  HADD2.F32 R116, -RZ, R5.H1_H1 ;  /* 0x30000005ff747230 */ /* 0x000fe40000004100 */
[----:B------:R-:W-:Y:S01]  /*3b00*/  FADD.FTZ R117, R134, -R117 ;  /* 0x8000007586757221 */ /* 0x000fe20000010000 */
[C---:B------:R-:W-:Y:S01]  /*3b10*/  FFMA.FTZ R122, R148.reuse, R119, R121 ;  /* 0x00000077947a7223 */ /* 0x040fe20000010079 */
[--C-:B------:R-:W-:Y:S02]  /*3b20*/  HADD2.F32 R119, -RZ, R4.reuse.H0_H0 ;  /* 0x20000004ff777230 */ /* 0x100fe40000004100 */
[----:B------:R-:W-:Y:S01]  /*3b30*/  FADD.FTZ R121, R137, -R120 ;  /* 0x8000007889797221 */ /* 0x000fe20000010000 */
[----:B------:R-:W-:Y:S02]  /*3b40*/  HADD2.F32 R118, -RZ, R4.H1_H1 ;  /* 0x30000004ff767230 */ /* 0x000fe40000004100 */
[C---:B------:R-:W-:Y:S01]  /*3b50*/  FFMA.FTZ R123, R148.reuse, R123, R116 ;  /* 0x0000007b947b7223 */ /* 0x040fe20000010074 */
[C---:B------:R-:W-:Y:S01]  /*3b60*/  FFMA.FTZ R116, R148.reuse, R117, R119 ;  /* 0x0000007594747223 */ /* 0x040fe20000010077 */
[----:B------:R-:W-:Y:S01]  /*3b70*/  F2FP.F16.F32.PACK_AB R119, R163, R162 ;  /* 0x000000a2a377723e */ /* 0x000fe200000000ff */
[----:B------:R-:W-:Y:S01]  /*3b80*/  FFMA.FTZ R121, R148, R121, R118 ;  /* 0x0000007994797223 */ /* 0x000fe20000010076 */
[----:B------:R-:W-:-:S02]  /*3b90*/  F2FP.F16.F32.PACK_AB R118, R160, R159 ;  /* 0x0000009fa076723e */ /* 0x000fc400000000ff */
[----:B------:R-:W-:Y:S02]  /*3ba0*/  F2FP.F16.F32.PACK_AB R117, R123, R122 ;  /* 0x0000007a7b75723e */ /* 0x000fe400000000ff */
[----:B------:R-:W-:Y:S01]  /*3bb0*/  F2FP.F16.F32.PACK_AB R116, R121, R116 ;  /* 0x000000747974723e */ /* 0x000fe200000000ff */
[----:B------:R-:W-:Y:S06]  /*3bc0*/  BRA `(.L_x_1240) ;  /* 0x00000008003c7947 */ /* 0x000fec0003800000 */
.L_x_1237:
        /* <DEDUP_REMOVED lines=45> */
.L_x_1243:
        /* <DEDUP_REMOVED lines=33> */
.L_x_1242:
        /* <DEDUP_REMOVED lines=37> */
.L_x_1244:
        /* <DEDUP_REMOVED lines=28> */
.L_x_1240:
        /* <DEDUP_REMOVED lines=9> */
.L_x_1236:
[----:B------:R-:W-:Y:S05]  /*4550*/  BSYNC.RECONVERGENT B0 ;  /* 0x0000000000007941 */ /* 0x000fea0003800200 */
.L_x_1235:
[----:B------:R-:W-:Y:S01]  /*4560*/  UPLOP3.LUT UP1, UPT, UPT, UPT, UP1, 0x40, 0x4 ;  /* 0x000000000004789c */ /* 0x000fe20003f2e810 */
[----:B------:R-:W-:Y:S10]  /*4570*/  @!P4 BRA `(.L_x_1245) ;  /* 0xffffffc00048c947 */ /* 0x000ff4000383ffff */
.L_x_1218:
        /* <DEDUP_REMOVED lines=22> */
.L_x_1247:
[----:B------:R-:W-:Y:S05]  /*46e0*/  BSYNC.RECONVERGENT B0 ;  /* 0x0000000000007941 */ /* 0x000fea0003800200 */
.L_x_1246:
        /* <DEDUP_REMOVED lines=18> */
.L_x_1248:
        /* <DEDUP_REMOVED lines=15> */
.L_x_2840:


//--------------------- .text._ZN10layer_norm31ln_parallel_residual_bwd_kernelINS_13Kernel_traitsIf6__halfS2_S2_fjLj4096ELj1ELj1ELj8ELj16ENS_18Kernel_traits_baseILj4096EfS2_S2_S2_fjLj256EEEEELb0ELb0ELb1EEEvNS_9BwdParamsE --------------------------
	.section	.text._ZN10layer_norm31ln_parallel_residual_bwd_kernelINS_13Kernel_traitsIf6__halfS2_S2_fjLj4096ELj1ELj1ELj8ELj16ENS_18Kernel_traits_baseILj4096EfS2_S2_S2_fjLj256EEEEELb0ELb0ELb1EEEvNS_9BwdParamsE,"ax",@progbits
	.align	128
        .global         _ZN10layer_norm31ln_parallel_residual_bwd_kernelINS_13Kernel_traitsIf6__halfS2_S2_fjLj4096ELj1ELj1ELj8ELj16ENS_18Kernel_traits_baseILj4096EfS2_S2_S2_fjLj256EEEEELb0ELb0ELb1EEEvNS_9BwdParamsE
        .type           _ZN10layer_norm31ln_parallel_residual_bwd_kernelINS_13Kernel_traitsIf6__halfS2_S2_fjLj4096ELj1ELj1ELj8ELj16ENS_18Kernel_traits_baseILj4096EfS2_S2_S2_fjLj256EEEEELb0ELb0ELb1EEEvNS_9BwdParamsE,@function
        .size           _ZN10layer_norm31ln_parallel_residual_bwd_kernelINS_13Kernel_traitsIf6__halfS2_S2_fjLj4096ELj1ELj1ELj8ELj16ENS_18Kernel_traits_baseILj4096EfS2_S2_S2_fjLj256EEEEELb0ELb0ELb1EEEvNS_9BwdParamsE,(.L_x_2841 - _ZN10layer_norm31ln_parallel_residual_bwd_kernelINS_13Kernel_traitsIf6__halfS2_S2_fjLj4096ELj1ELj1ELj8ELj16ENS_18Kernel_traits_baseILj4096EfS2_S2_S2_fjLj256EEEEELb0ELb0ELb1EEEvNS_9BwdParamsE)
        .other          _ZN10layer_norm31ln_parallel_residual_bwd_kernelINS_13Kernel_traitsIf6__halfS2_S2_fjLj4096ELj1ELj1ELj8ELj16ENS_18Kernel_traits_baseILj4096EfS2_S2_S2_fjLj256EEEEELb0ELb0ELb1EEEvNS_9BwdParamsE,@"STO_CUDA_ENTRY STV_DEFAULT"
_ZN10layer_norm31ln_parallel_residual_bwd_kernelINS_13Kernel_traitsIf6__halfS2_S2_fjLj4096ELj1ELj1ELj8ELj16ENS_18Kernel_traits_baseILj4096EfS2_S2_S2_fjLj256EEEEELb0ELb0ELb1EEEvNS_9BwdParamsE:
.text._ZN10layer_norm31ln_parallel_residual_bwd_kernelINS_13Kernel_traitsIf6__halfS2_S2_fjLj4096ELj1ELj1ELj8ELj16ENS_18Kernel_traits_baseILj4096EfS2_S2_S2_fjLj256EEEEELb0ELb0ELb1EEEvNS_9BwdParamsE:
        /* <DEDUP_REMOVED lines=92> */
.L_x_1268:
[----:B------:R-:W2:Y:S01]  /*05c0*/  LDC.64 R60, c[0x0][0x3a8] ;  /* 0x0000ea00ff3c7b82 */ /* 0x000ea20000000a00 */
[----:B-1----:R-:W-:-:S05]  /*05d0*/  IMAD R0, R138, UR13, RZ ;  /* 0x0000000d8a007c24 */ /* 0x002fca000f8e02ff */
[----:B0-----:R-:W-:Y:S02]  /*05e0*/  SHF.R.S32.HI R49, RZ, 0x1f, R0 ;  /* 0x0000001fff317819 */ /* 0x001fe40000011400 */
[----:B0-----:R-:W0:Y:S02]  /*05f0*/  LDC.64 R2, c[0x0][0x3c0] ;  /* 0x0000f000ff027b82 */ /* 0x001e240000000a00 */
[----:B------:R-:W-:-:S04]  /*0600*/  LEA.HI R49, R49, R0, RZ, 0x3 ;  /* 0x0000000031317211 */ /* 0x000fc800078f18ff */
[----:B------:R-:W-:Y:S02]  /*0610*/  LEA.HI.SX32 R140, R49, R56, 0x1d ;  /* 0x00000038318c7211 */ /* 0x000fe400078feaff */
[----:B------:R-:W1:Y:S08]  /*0620*/  LDC.64 R64, c[0x0][0x430] ;  /* 0x00010c00ff407b82 */ /* 0x000e700000000a00 */
[----:B------:R-:W3:Y:S01]  /*0630*/  LDC.64 R68, c[0x0][0x428] ;  /* 0x00010a00ff447b82 */ /* 0x000ee20000000a00 */
[----:B--2---:R-:W-:-:S06]  /*0640*/  IMAD.WIDE.U32 R48, R140, 0x10, R60 ;  /* 0x000000108c307825 */ /* 0x004fcc00078e003c */
[----:B------:R-:W2:Y:S01]  /*0650*/  LDG.E.128 R48, desc[UR10][R48.64] ;  /* 0x0000000a30307981 */ /* 0x000ea2000c1e1d00 */
[----:B------:R-:W4:Y:S01]  /*0660*/  LDC.64 R144, c[0x0][0x3c8] ;  /* 0x0000f200ff907b82 */ /* 0x000f220000000a00 */
[----:B0-----:R-:W-:-:S06]  /*0670*/  IMAD.WIDE R2, R138, 0x4, R2 ;  /* 0x000000048a027825 */ /* 0x001fcc00078e0202 */
[----:B------:R-:W2:Y:S01]  /*0680*/  LDG.E R2, desc[UR10][R2.64] ;  /* 0x0000000a02027981 */ /* 0x000ea2000c1e1900 */
[----:B-1----:R-:W-:-:S06]  /*0690*/  IMAD.WIDE.U32 R56, R140, 0x10, R64 ;  /* 0x000000108c387825 */ /* 0x002fcc00078e0040 */
[----:B------:R-:W2:Y:S01]  /*06a0*/  LDG.E.128 R56, desc[UR10][R56.64] ;  /* 0x0000000a38387981 */ /* 0x000ea2000c1e1d00 */
[----:B---3--:R-:W-:-:S06]  /*06b0*/  IMAD.WIDE.U32 R52, R140, 0x10, R68 ;  /* 0x000000108c347825 */ /* 0x008fcc00078e0044 */
[----:B------:R-:W3:Y:S01]  /*06c0*/  LDG.E.128 R52, desc[UR10][R52.64] ;  /* 0x0000000a34347981 */ /* 0x000ee2000c1e1d00 */
[----:B----4-:R-:W-:-:S05]  /*06d0*/  IMAD.WIDE R144, R138, 0x4, R144 ;  /* 0x000000048a907825 */ /* 0x010fca00078e0290 */
[----:B------:R0:W4:Y:S01]  /*06e0*/  LDG.E R143, desc[UR10][R144.64] ;  /* 0x0000000a908f7981 */ /* 0x000122000c1e1900 */
[----:B------:R-:W-:-:S05]  /*06f0*/  IADD3 R142, PT, PT, R140, 0x100, RZ ;  /* 0x000001008c8e7810 */ /* 0x000fca0007ffe0ff */
[----:B------:R-:W-:-:S04]  /*0700*/  IMAD.WIDE.U32 R60, R142, 0x10, R60 ;  /* 0x000000108e3c7825 */ /* 0x000fc800078e003c */
[C---:B------:R-:W-:Y:S02]  /*0710*/  IMAD.WIDE.U32 R64, R142.reuse, 0x10, R64 ;  /* 0x000000108e407825 */ /* 0x040fe400078e0040 */
[----:B------:R-:W4:Y:S02]  /*0720*/  LDG.E.128 R60, desc[UR10][R60.64] ;  /* 0x0000000a3c3c7981 */ /* 0x000f24000c1e1d00 */
[----:B------:R-:W-:Y:S02]  /*0730*/  IMAD.WIDE.U32 R68, R142, 0x10, R68 ;  /* 0x000000108e447825 */ /* 0x000fe400078e0044 */
[----:B------:R-:W4:Y:S04]  /*0740*/  LDG.E.128 R64, desc[UR10][R64.64] ;  /* 0x0000000a40407981 */ /* 0x000f28000c1e1d00 */
[----:B------:R-:W4:Y:S01]  /*0750*/  LDG.E.128 R68, desc[UR10][R68.64] ;  /* 0x0000000a44447981 */ /* 0x000f22000c1e1d00 */
[----:B------:R-:W-:-:S02]  /*0760*/  ISETP.NE.AND P0, PT, RZ, UR12, PT ;  /* 0x0000000cff007c0c */ /* 0x000fc4000bf05270 */
[----:B------:R-:W-:-:S04]  /*0770*/  ISETP.NE.U32.AND P1, PT, RZ, UR14, PT ;  /* 0x0000000eff007c0c */ /* 0x000fc8000bf25070 */
[----:B------:R-:W-:Y:S01]  /*0780*/  ISETP.NE.AND.EX P1, PT, RZ, UR15, PT, P1 ;  /* 0x0000000fff007c0c */ /* 0x000fe2000bf25310 */
[--C-:B--2---:R-:W-:Y:S02]  /*0790*/  HADD2.F32 R0, -RZ, R48.reuse.H0_H0 ;  /* 0x20000030ff007230 */ /* 0x104fe40000004100 */
[----:B------:R-:W-:Y:S01]  /*07a0*/  HADD2.F32 R48, -RZ, R48.H1_H1 ;  /* 0x30000030ff307230 */ /* 0x000fe20000004100 */
[----:B------:R-:W-:Y:S01]  /*07b0*/  FSEL R159, R2, RZ, !P0 ;  /* 0x000000ff029f7208 */ /* 0x000fe20004000000 */
[----:B------:R-:W-:-:S04]  /*07c0*/  HADD2.F32 R2, -RZ, R49.H0_H0 ;  /* 0x20000031ff027230 */ /* 0x000fc80000004100 */
[----:B------:R-:W-:Y:S01]  /*07d0*/  FADD.FTZ R48, -R159, R48 ;  /* 0x000000309f307221 */ /* 0x000fe20000010100 */
[--C-:B------:R-:W-:Y:S02]  /*07e0*/  HADD2.F32 R3, -RZ, R56.reuse.H0_H0 ;  /* 0x20000038ff037230 */ /* 0x100fe40000004100 */
[----:B------:R-:W-:Y:S02]  /*07f0*/  HADD2.F32 R56, -RZ, R56.H1_H1 ;  /* 0x30000038ff387230 */ /* 0x000fe40000004100 */
[----:B---3--:R-:W-:-:S03]  /*0800*/  HADD2.F32 R147, -RZ, R52.H0_H0 ;  /* 0x20000034ff937230 */ /* 0x008fc60000004100 */
[----:B0----5:R-:W-:Y:S01]  /*0810*/  FMUL.FTZ R144, R17, R56 ;  /* 0x0000003811907220 */ /* 0x021fe20000410000 */
[----:B------:R-:W-:Y:S02]  /*0820*/  HADD2.F32 R52, -RZ, R52.H1_H1 ;  /* 0x30000034ff347230 */ /* 0x000fe40000004100 */
[----:B------:R-:W-:Y:S01]  /*0830*/  FADD.FTZ R0, -R159, R0 ;  /* 0x000000009f007221 */ /* 0x000fe20000010100 */
[----:B----4-:R-:W-:Y:S02]  /*0840*/  FMUL.FTZ R145, R143, R48 ;  /* 0x000000308f917220 */ /* 0x010fe40000410000 */
[----:B------:R-:W-:Y:S01]  /*0850*/  FADD.FTZ R135, R52, R135 ;  /* 0x0000008734877221 */ /* 0x000fe20000010000 */
[-C--:B------:R-:W-:Y:S01]  /*0860*/  FFMA.FTZ R144, R33, R52.reuse, R144 ;  /* 0x0000003421907223 */ /* 0x080fe20000010090 */
[----:B------:R-:W-:Y:S01]  /*0870*/  FADD.FTZ R2, -R159, R2 ;  /* 0x000000029f027221 */ /* 0x000fe20000010100 */
[----:B------:R-:W-:Y:S01]  /*0880*/  FFMA.FTZ R134, R145, R52, R134 ;  /* 0x0000003491867223 */ /* 0x000fe20000010086 */
[----:B------:R-:W-:-:S02]  /*0890*/  HADD2.F32 R52, -RZ, R57.H1_H1 ;  /* 0x30000039ff347230 */ /* 0x000fc40000004100 */
[----:B------:R-:W-:Y:S02]  /*08a0*/  HADD2.F32 R49, -RZ, R49.H1_H1 ;  /* 0x30000031ff317230 */ /* 0x000fe40000004100 */
[C---:B------:R-:W-:Y:S01]  /*08b0*/  FMUL.FTZ R0, R143.reuse, R0 ;  /* 0x000000008f007220 */ /* 0x040fe20000410000 */
[----:B------:R-:W-:Y:S02]  /*08c0*/  HADD2.F32 R148, -RZ, R53.H0_H0 ;  /* 0x20000035ff947230 */ /* 0x000fe40000004100 */
[----:B------:R-:W-:Y:S01]  /*08d0*/  FMUL.FTZ R149, R16, R3 ;  /* 0x0000000310957220 */ /* 0x000fe20000410000 */
[----:B------:R-:W-:Y:S02]  /*08e0*/  HADD2.F32 R48, -RZ, R57.H0_H0 ;  /* 0x20000039ff307230 */ /* 0x000fe40000004100 */
[----:B------:R-:W-:Y:S01]  /*08f0*/  FMUL.FTZ R57, R143, R2 ;  /* 0x000000028f397220 */ /* 0x000fe20000410000 */
[----:B------:R-:W-:Y:S02]  /*0900*/  HADD2.F32 R53, -RZ, R53.H1_H1 ;  /* 0x30000035ff357230 */ /* 0x000fe40000004100 */
[----:B------:R-:W-:Y:S01]  /*0910*/  FMUL.FTZ R2, R19, R52 ;  /* 0x0000003413027220 */ /* 0x000fe20000410000 */
[----:B------:R-:W-:Y:S01]  /*0920*/  FADD.FTZ R146, -R159, R49 ;  /* 0x000000319f927221 */ /* 0x000fe20000010100 */
[----:B------:R-:W-:Y:S01]  /*0930*/  FADD.FTZ R139, R147, R139 ;  /* 0x0000008b938b7221 */ /* 0x000fe20000010000 */
[-C--:B------:R-:W-:Y:S01]  /*0940*/  FFMA.FTZ R141, R0, R147.reuse, R141 ;  /* 0x00000093008d7223 */ /* 0x080fe2000001008d */
[----:B------:R-:W-:Y:S01]  /*0950*/  FFMA.FTZ R147, R32, R147, R149 ;  /* 0x0000009320937223 */ /* 0x000fe20000010095 */
[----:B------:R-:W-:Y:S01]  /*0960*/  FFMA.FTZ R149, R35, R53, R2 ;  /* 0x0000003523957223 */ /* 0x000fe20000010002 */
[----:B------:R-:W-:Y:S01]  /*0970*/  FMUL.FTZ R146, R143, R146 ;  /* 0x000000928f927220 */ /* 0x000fe20000410000 */
[----:B------:R-:W-:-:S02]  /*0980*/  HADD2.F32 R2, -RZ, R50.H0_H0 ;  /* 0x20000032ff027230 */ /* 0x000fc40000004100 */
[----:B------:R-:W-:Y:S01]  /*0990*/  FADD.FTZ R126, R53, R126 ;  /* 0x0000007e357e7221 */ /* 0x000fe20000010000 */
[----:B------:R-:W-:Y:S01]  /*09a0*/  FFMA.FTZ R127, R146, R53, R127 ;  /* 0x00000035927f7223 */ /* 0x000fe2000001007f */
[--C-:B------:R-:W-:Y:S02]  /*09b0*/  HADD2.F32 R53, -RZ, R58.reuse.H1_H1 ;  /* 0x3000003aff357230 */ /* 0x100fe40000004100 */
[----:B------:R-:W-:Y:S01]  /*09c0*/  FADD.FTZ R2, -R159, R2 ;  /* 0x000000029f027221 */ /* 0x000fe20000010100 */
[----:B------:R-:W-:Y:S01]  /*09d0*/  FADD.FTZ R136, R3, R136 ;  /* 0x0000008803887221 */ /* 0x000fe20000010000 */
[----:B------:R-:W-:Y:S01]  /*09e0*/  FFMA.FTZ R137, R0, R3, R137 ;  /* 0x0000000300897223 */ /* 0x000fe20000010089 */
[----:B------:R-:W-:Y:S02]  /*09f0*/  HADD2.F32 R3, -RZ, R58.H0_H0 ;  /* 0x2000003aff037230 */ /* 0x000fe40000004100 */
[----:B------:R-:W-:Y:S01]  /*0a00*/  FMUL.FTZ R58, R143, R2 ;  /* 0x000000028f3a7220 */ /* 0x000fe20000410000 */
[----:B------:R-:W-:-:S02]  /*0a10*/  HADD2.F32 R151, -RZ, R54.H0_H0 ;  /* 0x20000036ff977230 */ /* 0x000fc40000004100 */
[----:B------:R-:W-:Y:S01]  /*0a20*/  FMUL.FTZ R49, R18, R48 ;  /* 0x0000003012317220 */ /* 0x000fe20000410000 */
[----:B------:R-:W-:Y:S02]  /*0a30*/  HADD2.F32 R54, -RZ, R54.H1_H1 ;  /* 0x30000036ff367230 */ /* 0x000fe40000004100 */
[----:B------:R-:W-:Y:S01]  /*0a40*/  FMUL.FTZ R2, R13, R53 ;  /* 0x000000350d027220 */ /* 0x000fe20000410000 */
[----:B------:R-:W-:Y:S01]  /*0a50*/  FADD.FTZ R130, R148, R130 ;  /* 0x0000008294827221 */ /* 0x000fe20000010000 */
[-C--:B------:R-:W-:Y:S01]  /*0a60*/  FFMA.FTZ R131, R57, R148.reuse, R131 ;  /* 0x0000009439837223 */ /* 0x080fe20000010083 */
[----:B------:R-:W-:Y:S01]  /*0a70*/  FFMA.FTZ R148, R34, R148, R49 ;  /* 0x0000009422947223 */ /* 0x000fe20000010031 */
        /* <DEDUP_REMOVED lines=8> */
[----:B------:R-:W-:Y:S01]  /*0b00*/  FADD.FTZ R2, -R159, R2 ;  /* 0x000000029f027221 */ /* 0x000fe20000010100 */
[----:B------:R-:W0:Y:S01]  /*0b10*/  @P1 LDC.64 R48, c[0x0][0x438] ;  /* 0x00010e00ff301b82 */ /* 0x000e220000000a00 */
[----:B------:R-:W-:-:S02]  /*0b20*/  HADD2.F32 R50, -RZ, R50.H1_H1 ;  /* 0x30000032ff327230 */ /* 0x000fc40000004100 */
[----:B------:R-:W-:Y:S01]  /*0b30*/  FADD.FTZ R120, R3, R120 ;  /* 0x0000007803787221 */ /* 0x000fe20000010000 */
[----:B------:R-:W-:Y:S01]  /*0b40*/  FFMA.FTZ R121, R58, R3, R121 ;  /* 0x000000033a797223 */ /* 0x000fe20000010079 */
[----:B------:R-:W-:-:S03]  /*0b50*/  FMUL.FTZ R152, R143, R2 ;  /* 0x000000028f987220 */ /* 0x000fc60000410000 */
[----:B------:R-:W1:Y:S01]  /*0b60*/  @P1 LDC.64 R2, c[0x0][0x438] ;  /* 0x00010e00ff021b82 */ /* 0x000e620000000a00 */
[----:B------:R-:W-:Y:S01]  /*0b70*/  FADD.FTZ R50, -R159, R50 ;  /* 0x000000329f327221 */ /* 0x000fe20000010100 */
[----:B------:R-:W-:Y:S02]  /*0b80*/  HADD2.F32 R51, -RZ, R51.H1_H1 ;  /* 0x30000033ff337230 */ /* 0x000fe40000004100 */
[----:B------:R-:W-:Y:S01]  /*0b90*/  FADD.FTZ R124, R52, R124 ;  /* 0x0000007c347c7221 */ /* 0x000fe20000010000 */
[----:B------:R-:W-:Y:S01]  /*0ba0*/  FFMA.FTZ R125, R146, R52, R125 ;  /* 0x00000034927d7223 */ /* 0x000fe2000001007d */
[----:B------:R-:W-:Y:S01]  /*0bb0*/  FMUL.FTZ R150, R143, R50 ;  /* 0x000000328f967220 */ /* 0x000fe20000410000 */
[--C-:B------:R-:W-:Y:S02]  /*0bc0*/  HADD2.F32 R52, -RZ, R59.reuse.H1_H1 ;  /* 0x3000003bff347230 */ /* 0x100fe40000004100 */
[----:B------:R-:W-:Y:S01]  /*0bd0*/  FADD.FTZ R50, -R159, R51 ;  /* 0x000000339f327221 */ /* 0x000fe20000010100 */
[----:B------:R-:W-:Y:S01]  /*0be0*/  FADD.FTZ R116, R53, R116 ;  /* 0x0000007435747221 */ /* 0x000fe20000010000 */
[----:B------:R-:W-:Y:S01]  /*0bf0*/  FFMA.FTZ R117, R150, R53, R117 ;  /* 0x0000003596757223 */ /* 0x000fe20000010075 */
[----:B------:R-:W-:-:S02]  /*0c00*/  HADD2.F32 R53, -RZ, R59.H0_H0 ;  /* 0x2000003bff357230 */ /* 0x000fc40000004100 */
[----:B------:R-:W-:Y:S01]  /*0c10*/  FMUL.FTZ R59, R143, R50 ;  /* 0x000000328f3b7220 */ /* 0x000fe20000410000 */
[----:B------:R-:W-:Y:S02]  /*0c20*/  HADD2.F32 R154, -RZ, R55.H1_H1 ;  /* 0x30000037ff9a7230 */ /* 0x000fe40000004100 */
[----:B------:R-:W-:Y:S01]  /*0c30*/  FMUL.FTZ R50, R15, R52 ;  /* 0x000000340f327220 */ /* 0x000fe20000410000 */
[----:B------:R-:W-:Y:S02]  /*0c40*/  HADD2.F32 R51, -RZ, R61.H0_H0 ;  /* 0x2000003dff337230 */ /* 0x000fe40000004100 */
[----:B0-----:R-:W-:-:S04]  /*0c50*/  @P1 IMAD.WIDE.U32 R48, R140, 0x10, R48 ;  /* 0x000000108c301825 */ /* 0x001fc800078e0030 */
        /* <DEDUP_REMOVED lines=8> */
[----:B------:R-:W-:Y:S01]  /*0ce0*/  HADD2.F32 R60, -RZ, R60.H1_H1 ;  /* 0x3000003cff3c7230 */ /* 0x000fe20000004100 */
[----:B------:R0:W5:Y:S01]  /*0cf0*/  @P1 LDG.E.128 R108, desc[UR10][R48.64] ;  /* 0x0000000a306c1981 */ /* 0x000162000c1e1d00 */
[----:B-1----:R-:W-:-:S04]  /*0d00*/  @P1 IMAD.WIDE.U32 R2, R142, 0x10, R2 ;  /* 0x000000108e021825 */ /* 0x002fc800078e0002 */
[----:B------:R-:W-:Y:S01]  /*0d10*/  FADD.FTZ R50, -R159, R50 ;  /* 0x000000329f327221 */ /* 0x000fe20000010100 */
[----:B------:R-:W-:Y:S01]  /*0d20*/  FADD.FTZ R118, R54, R118 ;  /* 0x0000007636767221 */ /* 0x000fe20000010000 */
[----:B------:R-:W-:Y:S02]  /*0d30*/  HADD2.F32 R53, -RZ, R62.H1_H1 ;  /* 0x3000003eff357230 */ /* 0x000fe40000004100 */
[----:B------:R-:W-:Y:S01]  /*0d40*/  FFMA.FTZ R119, R150, R54, R119 ;  /* 0x0000003696777223 */ /* 0x000fe20000010077 */
[----:B------:R-:W-:Y:S02]  /*0d50*/  HADD2.F32 R155, -RZ, R55.H0_H0 ;  /* 0x20000037ff9b7230 */ /* 0x000fe40000004100 */
[----:B------:R-:W-:Y:S01]  /*0d60*/  FADD.FTZ R105, R52, R105 ;  /* 0x0000006934697221 */ /* 0x000fe20000010000 */
[----:B------:R-:W-:Y:S01]  /*0d70*/  FFMA.FTZ R104, R59, R52, R104 ;  /* 0x000000343b687223 */ /* 0x000fe20000010068 */
[----:B0-----:R-:W-:Y:S02]  /*0d80*/  HADD2.F32 R49, -RZ, R64.H0_H0 ;  /* 0x20000040ff317230 */ /* 0x001fe40000004100 */
[----:B------:R-:W-:Y:S01]  /*0d90*/  FADD.FTZ R54, -R159, R61 ;  /* 0x0000003d9f367221 */ /* 0x000fe20000010100 */
[----:B------:R-:W-:-:S02]  /*0da0*/  HADD2.F32 R52, -RZ, R62.H0_H0 ;  /* 0x2000003eff347230 */ /* 0x000fc40000004100 */
[C---:B------:R-:W-:Y:S01]  /*0db0*/  FADD.FTZ R62, -R159.reuse, R60 ;  /* 0x0000003c9f3e7221 */ /* 0x040fe20000010100 */
[----:B------:R-:W-:Y:S01]  /*0dc0*/  HADD2.F32 R61, -RZ, R68.H0_H0 ;  /* 0x20000044ff3d7230 */ /* 0x000fe20000004100 */
[----:B------:R0:W5:Y:S01]  /*0dd0*/  @P1 LDG.E.128 R36, desc[UR10][R2.64] ;  /* 0x0000000a02241981 */ /* 0x000162000c1e1d00 */
[----:B------:R-:W-:Y:S01]  /*0de0*/  FADD.FTZ R158, -R159, R53 ;  /* 0x000000359f9e7221 */ /* 0x000fe20000010100 */
[----:B------:R-:W-:Y:S01]  /*0df0*/  FMUL.FTZ R60, R143, R50 ;  /* 0x000000328f3c7220 */ /* 0x000fe20000410000 */
[----:B------:R-:W-:Y:S01]  /*0e00*/  FADD.FTZ R48, -R159, R51 ;  /* 0x000000339f307221 */ /* 0x000fe20000010100 */
[----:B------:R-:W-:Y:S02]  /*0e10*/  HADD2.F32 R53, -RZ, R65.H0_H0 ;  /* 0x20000041ff357230 */ /* 0x000fe40000004100 */
[----:B------:R-:W-:Y:S01]  /*0e20*/  FADD.FTZ R133, R56, R133 ;  /* 0x0000008538857221 */ /* 0x000fe20000010000 */
[----:B------:R-:W-:Y:S01]  /*0e30*/  FFMA.FTZ R132, R145, R56, R132 ;  /* 0x0000003891847223 */ /* 0x000fe20000010084 */
[----:B------:R-:W-:Y:S01]  /*0e40*/  FADD.FTZ R115, R155, R115 ;  /* 0x000000739b737221 */ /* 0x000fe20000010000 */
[----:B------:R-:W-:Y:S01]  /*0e50*/  FFMA.FTZ R114, R152, R155, R114 ;  /* 0x0000009b98727223 */ /* 0x000fe20000010072 */
[----:B0-----:R-:W-:Y:S01]  /*0e60*/  FMUL.FTZ R3, R8, R49 ;  /* 0x0000003108037220 */ /* 0x001fe20000410000 */
[----:B------:R-:W-:Y:S01]  /*0e70*/  FFMA.FTZ R155, R30, R155, R157 ;  /* 0x0000009b1e9b7223 */ /* 0x000fe2000001009d */
[----:B------:R-:W-:Y:S01]  /*0e80*/  FADD.FTZ R56, -R159, R52 ;  /* 0x000000349f387221 */ /* 0x000fe20000010100 */
[----:B------:R-:W-:Y:S01]  /*0e90*/  FADD.FTZ R101, R61, R101 ;  /* 0x000000653d657221 */ /* 0x000fe20000010000 */
[----:B------:R-:W-:Y:S01]  /*0ea0*/  FFMA.FTZ R95, R60, R61, R95 ;  /* 0x0000003d3c5f7223 */ /* 0x000fe2000001005f */
[----:B------:R-:W-:-:S02]  /*0eb0*/  HADD2.F32 R52, -RZ, R64.H1_H1 ;  /* 0x30000040ff347230 */ /* 0x000fc40000004100 */
[----:B------:R-:W-:Y:S01]  /*0ec0*/  FFMA.FTZ R61, R24, R61, R3 ;  /* 0x0000003d183d7223 */ /* 0x000fe20000010003 */
[----:B------:R-:W-:Y:S02]  /*0ed0*/  HADD2.F32 R157, -RZ, R69.H0_H0 ;  /* 0x20000045ff9d7230 */ /* 0x000fe40000004100 */
[----:B------:R-:W-:Y:S01]  /*0ee0*/  FMUL.FTZ R64, R143, R48 ;  /* 0x000000308f407220 */ /* 0x000fe20000410000 */
[--C-:B------:R-:W-:Y:S02]  /*0ef0*/  HADD2.F32 R55, -RZ, R63.reuse.H0_H0 ;  /* 0x2000003fff377230 */ /* 0x100fe40000004100 */
[----:B------:R-:W-:Y:S01]  /*0f00*/  FMUL.FTZ R3, R10, R53 ;  /* 0x000000350a037220 */ /* 0x000fe20000410000 */
[----:B------:R-:W-:Y:S02]  /*0f10*/  HADD2.F32 R63, -RZ, R63.H1_H1 ;  /* 0x3000003fff3f7230 */ /* 0x000fe40000004100 */
[----:B------:R-:W-:Y:S01]  /*0f20*/  FADD.FTZ R99, R157, R99 ;  /* 0x000000639d637221 */ /* 0x000fe20000010000 */
[-C--:B------:R-:W-:Y:S01]  /*0f30*/  FFMA.FTZ R93, R64, R157.reuse, R93 ;  /* 0x0000009d405d7223 */ /* 0x080fe2000001005d */
[----:B------:R-:W-:Y:S01]  /*0f40*/  FFMA.FTZ R157, R26, R157, R3 ;  /* 0x0000009d1a9d7223 */ /* 0x000fe20000010003 */
[----:B------:R-:W-:Y:S01]  /*0f50*/  FADD.FTZ R3, RZ, R147 ;  /* 0x00000093ff037221 */ /* 0x000fe20000010000 */
[----:B------:R-:W-:Y:S01]  /*0f60*/  FADD.FTZ R166, -R159, R63 ;  /* 0x0000003f9fa67221 */ /* 0x000fe20000010100 */
[----:B------:R-:W-:-:S02]  /*0f70*/  HADD2.F32 R63, -RZ, R68.H1_H1 ;  /* 0x30000044ff3f7230 */ /* 0x000fc40000004100 */
[----:B------:R-:W-:Y:S01]  /*0f80*/  FMUL.FTZ R62, R143, R62 ;  /* 0x0000003e8f3e7220 */ /* 0x000fe20000410000 */
[----:B------:R-:W-:Y:S01]  /*0f90*/  FMUL.FTZ R2, R9, R52 ;  /* 0x0000003409027220 */ /* 0x000fe20000410000 */
[----:B------:R-:W-:Y:S01]  /*0fa0*/  FADD.FTZ R3, R144, R3 ;  /* 0x0000000390037221 */ /* 0x000fe20000010000 */
[----:B------:R-:W-:Y:S01]  /*0fb0*/  FADD.FTZ R100, R63, R100 ;  /* 0x000000643f647221 */ /* 0x000fe20000010000 */
[-C--:B------:R-:W-:Y:S01]  /*0fc0*/  FFMA.FTZ R94, R62, R63.reuse, R94 ;  /* 0x0000003f3e5e7223 */ /* 0x080fe2000001005e */
[----:B------:R-:W-:Y:S01]  /*0fd0*/  FFMA.FTZ R63, R25, R63, R2 ;  /* 0x0000003f193f7223 */ /* 0x000fe20000010002 */
[----:B------:R-:W-:Y:S01]  /*0fe0*/  FADD.FTZ R2, R148, R3 ;  /* 0x0000000394027221 */ /* 0x000fe20000010000 */
[----:B------:R-:W-:-:S03]  /*0ff0*/  HADD2.F32 R161, -RZ, R66.H0_H0 ;  /* 0x20000042ffa17230 */ /* 0x000fc60000004100 */
[----:B------:R-:W-:Y:S01]  /*1000*/  FADD.FTZ R2, R149, R2 ;  /* 0x0000000295027221 */ /* 0x000fe20000010000 */
[----:B------:R-:W-:Y:S02]  /*1010*/  HADD2.F32 R160, -RZ, R65.H1_H1 ;  /* 0x30000041ffa07230 */ /* 0x000fe40000004100 */
[----:B------:R-:W-:Y:S02]  /*1020*/  HADD2.F32 R68, -RZ, R69.H1_H1 ;  /* 0x30000045ff447230 */ /* 0x000fe40000004100 */
[----:B------:R-:W-:Y:S01]  /*1030*/  FADD.FTZ R2, R151, R2 ;  /* 0x0000000297027221 */ /* 0x000fe20000010000 */
[----:B------:R-:W-:Y:S02]  /*1040*/  HADD2.F32 R156, -RZ, R70.H0_H0 ;  /* 0x20000046ff9c7230 */ /* 0x000fe40000004100 */
[C---:B------:R-:W-:Y:S01]  /*1050*/  FMUL.FTZ R69, R143.reuse, R56 ;  /* 0x000000388f457220 */ /* 0x040fe20000410000 */
[----:B------:R-:W-:Y:S01]  /*1060*/  FMUL.FTZ R65, R143, R54 ;  /* 0x000000368f417220 */ /* 0x000fe20000410000 */
[----:B------:R-:W-:Y:S01]  /*1070*/  FMUL.FTZ R3, R4, R161 ;  /* 0x000000a104037220 */ /* 0x000fe20000410000 */
[----:B------:R-:W-:Y:S01]  /*1080*/  FMUL.FTZ R48, R11, R160 ;  /* 0x000000a00b307220 */ /* 0x000fe20000410000 */
[----:B------:R-:W-:Y:S01]  /*1090*/  FADD.FTZ R2, R153, R2 ;  /* 0x0000000299027221 */ /* 0x000fe20000010000 */
[----:B------:R-:W-:Y:S01]  /*10a0*/  FADD.FTZ R98, R156, R98 ;  /* 0x000000629c627221 */ /* 0x000fe20000010000 */
[----:B------:R-:W-:Y:S01]  /*10b0*/  FFMA.FTZ R91, R69, R156, R91 ;  /* 0x0000009c455b7223 */ /* 0x000fe2000001005b */
[----:B------:R-:W-:Y:S01]  /*10c0*/  FADD.FTZ R92, R68, R92 ;  /* 0x0000005c445c7221 */ /* 0x000fe20000010000 */
[----:B------:R-:W-:Y:S01]  /*10d0*/  FFMA.FTZ R102, R65, R68, R102 ;  /* 0x0000004441667223 */ /* 0x000fe20000010066 */
[----:B------:R-:W-:Y:S01]  /*10e0*/  FFMA.FTZ R156, R20, R156, R3 ;  /* 0x0000009c149c7223 */ /* 0x000fe20000010003 */
[----:B------:R-:W-:Y:S01]  /*10f0*/  FFMA.FTZ R68, R27, R68, R48 ;  /* 0x000000441b447223 */ /* 0x000fe20000010030 */
[----:B------:R-:W-:Y:S01]  /*1100*/  FADD.FTZ R3, R155, R2 ;  /* 0x000000029b037221 */ /* 0x000fe20000010000 */
[----:B------:R-:W-:-:S03]  /*1110*/  FFMA.FTZ R48, R0, R147, RZ ;  /* 0x0000009300307223 */ /* 0x000fc600000100ff */
[----:B------:R-:W-:Y:S01]  /*1120*/  FADD.FTZ R2, R154, R3 ;  /* 0x000000039a027221 */ /* 0x000fe20000010000 */
[----:B------:R-:W-:-:S03]  /*1130*/  FFMA.FTZ R48, R145, R144, R48 ;  /* 0x0000009091307223 */ /* 0x000fc60000010030 */
[----:B------:R-:W-:Y:S01]  /*1140*/  FADD.FTZ R2, R61, R2 ;  /* 0x000000023d027221 */ /* 0x000fe20000010000 */
[----:B------:R-:W-:Y:S01]  /*1150*/  FFMA.FTZ R3, R57, R148, R48 ;  /* 0x0000009439037223 */ /* 0x000fe20000010030 */
[----:B------:R-:W-:Y:S02]  /*1160*/  HADD2.F32 R162, -RZ, R66.H1_H1 ;  /* 0x30000042ffa27230 */ /* 0x000fe40000004100 */
[----:B------:R-:W-:Y:S01]  /*1170*/  FADD.FTZ R2, R2, R63 ;  /* 0x0000003f02027221 */ /* 0x000fe20000010000 */
[----:B------:R-:W-:Y:S01]  /*1180*/  FFMA.FTZ R3, R146, R149, R3 ;  /* 0x0000009592037223 */ /* 0x000fe20000010003 */
[----:B------:R-:W-:Y:S02]  /*1190*/  HADD2.F32 R70, -RZ, R70.H1_H1 ;  /* 0x30000046ff467230 */ /* 0x000fe40000004100 */
[----:B------:R-:W-:Y:S01]  /*11a0*/  FADD.FTZ R51, R2, R157 ;  /* 0x0000009d02337221 */ /* 0x000fe20000010000 */
[----:B------:R-:W-:Y:S01]  /*11b0*/  FFMA.FTZ R3, R58, R151, R3 ;  /* 0x000000973a037223 */ /* 0x000fe20000010003 */
[----:B------:R-:W-:Y:S01]  /*11c0*/  FMUL.FTZ R48, R5, R162 ;  /* 0x000000a205307220 */ /* 0x000fe20000410000 */
[----:B------:R-:W-:-:S02]  /*11d0*/  HADD2.F32 R163, -RZ, R67.H0_H0 ;  /* 0x20000043ffa37230 */ /* 0x000fc40000004100 */
[----:B------:R-:W-:Y:S01]  /*11e0*/  FADD.FTZ R51, R51, R68 ;  /* 0x0000004433337221 */ /* 0x000fe20000010000 */
[----:B------:R-:W-:Y:S01]  /*11f0*/  FFMA.FTZ R3, R150, R153, R3 ;  /* 0x0000009996037223 */ /* 0x000fe20000010003 */
[----:B------:R-:W-:Y:S01]  /*1200*/  FADD.FTZ R164, -R159, R55 ;  /* 0x000000379fa47221 */ /* 0x000fe20000010100 */
[----:B------:R-:W-:Y:S01]  /*1210*/  FMUL.FTZ R66, R143, R158 ;  /* 0x0000009e8f427220 */ /* 0x000fe20000410000 */
[-C--:B------:R-:W-:Y:S01]  /*1220*/  FFMA.FTZ R159, R21, R70.reuse, R48 ;  /* 0x00000046159f7223 */ /* 0x080fe20000010030 */
[----:B------:R-:W-:Y:S02]  /*1230*/  HADD2.F32 R168, -RZ, R67.H1_H1 ;  /* 0x30000043ffa87230 */ /* 0x000fe40000004100 */
[----:B------:R-:W-:Y:S01]  /*1240*/  FMUL.FTZ R67, R6, R163 ;  /* 0x000000a306437220 */ /* 0x000fe20000410000 */
[--C-:B------:R-:W-:Y:S02]  /*1250*/  HADD2.F32 R55, -RZ, R71.reuse.H0_H0 ;  /* 0x20000047ff377230 */ /* 0x100fe40000004100 */
[----:B------:R-:W-:Y:S01]  /*1260*/  FADD.FTZ R48, R51, R156 ;  /* 0x0000009c33307221 */ /* 0x000fe20000010000 */
[----:B------:R-:W-:Y:S01]  /*1270*/  FFMA.FTZ R2, R152, R155, R3 ;  /* 0x0000009b98027223 */ /* 0x000fe20000010003 */
        /* <DEDUP_REMOVED lines=56> */
.L_x_1251:
[----:B------:R-:W-:Y:S05]  /*1600*/  BSYNC.RECONVERGENT B0 ;  /* 0x0000000000007941 */ /* 0x000fea0003800200 */
.L_x_1250:
        /* <DEDUP_REMOVED lines=94> */
.L_x_1254:
        /* <DEDUP_REMOVED lines=33> */
.L_x_1253:
        /* <DEDUP_REMOVED lines=36> */
.L_x_1256:
        /* <DEDUP_REMOVED lines=37> */
.L_x_1252:
        /* <DEDUP_REMOVED lines=12> */
[----:B------:R-:W-:Y:S01]  /*2350*/  FFMA.FTZ R145, R145, R53, R52 ;  /* 0x0000003591917223 */ /* 0x000fe20000010034 */
[----:B------:R-:W-:Y:S01]  /*2360*/  FADD.FTZ R147, R147, -R0 ;  /* 0x8000000093937221 */ /* 0x000fe20000010000 */
[--C-:B-----5:R-:W-:Y:S02]  /*2370*/  HADD2.F32 R48, -RZ, R111.reuse.H1_H1 ;  /* 0x3000006fff307230 */ /* 0x120fe40000004100 */
[----:B------:R-:W-:Y:S01]  /*2380*/  FADD.FTZ R59, R154, -R59 ;  /* 0x8000003b9a3b7221 */ /* 0x000fe20000010000 */
[----:B------:R-:W-:Y:S02]  /*2390*/  HADD2.F32 R2, -RZ, R111.H0_H0 ;  /* 0x2000006fff027230 */ /* 0x000fe40000004100 */
[----:B------:R-:W-:Y:S01]  /*23a0*/  FADD.FTZ R51, R155, -R152 ;  /* 0x800000989b337221 */ /* 0x000fe20000010000 */
[----:B------:R-:W-:-:S02]  /*23b0*/  HADD2.F32 R0, -RZ, R110.H0_H0 ;  /* 0x2000006eff007230 */ /* 0x000fc40000004100 */
[----:B------:R-:W-:Y:S01]  /*23c0*/  FADD.FTZ R151, R151, -R58 ;  /* 0x8000003a97977221 */ /* 0x000fe20000010000 */
[-CC-:B------:R-:W-:Y:S01]  /*23d0*/  FFMA.FTZ R57, R57, R53.reuse, R52.reuse ;  /* 0x0000003539397223 */ /* 0x180fe20000010034 */
[-CC-:B------:R-:W-:Y:S01]  /*23e0*/  FFMA.FTZ R146, R146, R53.reuse, R52.reuse ;  /* 0x0000003592927223 */ /* 0x180fe20000010034 */
[----:B------:R-:W-:Y:S01]  /*23f0*/  FADD.FTZ R3, R144, -R145 ;  /* 0x8000009190037221 */ /* 0x000fe20000010000 */
[----:B------:R-:W-:Y:S01]  /*2400*/  FFMA.FTZ R150, R150, R53, R52 ;  /* 0x0000003596967223 */ /* 0x000fe20000010034 */
[C---:B------:R-:W-:Y:S01]  /*2410*/  FFMA.FTZ R144, R143.reuse, R59, R48 ;  /* 0x0000003b8f907223 */ /* 0x040fe20000010030 */
[C---:B------:R-:W-:Y:S01]  /*2420*/  FFMA.FTZ R51, R143.reuse, R51, R2 ;  /* 0x000000338f337223 */ /* 0x040fe20000010002 */
[----:B------:R-:W-:Y:S01]  /*2430*/  FFMA.FTZ R54, R143, R151, R0 ;  /* 0x000000978f367223 */ /* 0x000fe20000010000 */
[--C-:B------:R-:W-:Y:S02]  /*2440*/  HADD2.F32 R48, -RZ, R109.reuse.H0_H0 ;  /* 0x2000006dff307230 */ /* 0x100fe40000004100 */
[----:B------:R-:W-:Y:S01]  /*2450*/  FADD.FTZ R57, R148, -R57 ;  /* 0x8000003994397221 */ /* 0x000fe20000010000 */
[----:B------:R-:W-:-:S02]  /*2460*/  HADD2.F32 R50, -RZ, R109.H1_H1 ;  /* 0x3000006dff327230 */ /* 0x000fc40000004100 */
        /* <DEDUP_REMOVED lines=15> */
.L_x_1258:
[-CC-:B------:R-:W-:Y:S01]  /*2560*/  FFMA.FTZ R0, R0, R53.reuse, R52.reuse ;  /* 0x0000003500007223 */ /* 0x180fe20000010034 */
[-CC-:B------:R-:W-:Y:S01]  /*2570*/  FFMA.FTZ R57, R57, R53.reuse, R52.reuse ;  /* 0x0000003539397223 */ /* 0x180fe20000010034 */
[-C--:B------:R-:W-:Y:S01]  /*2580*/  FFMA.FTZ R58, R58, R53.reuse, R52 ;  /* 0x000000353a3a7223 */ /* 0x080fe20000010034 */
[----:B-----5:R-:W-:Y:S02]  /*2590*/  HADD2.F32 R2, -RZ, R108.H0_H0 ;  /* 0x2000006cff027230 */ /* 0x020fe40000004100 */
[----:B------:R-:W-:Y:S01]  /*25a0*/  FADD.FTZ R0, R147, -R0 ;  /* 0x8000000093007221 */ /* 0x000fe20000010000 */
[----:B------:R-:W-:Y:S02]  /*25b0*/  HADD2.F32 R3, -RZ, R109.H0_H0 ;  /* 0x2000006dff037230 */ /* 0x000fe40000004100 */
[----:B------:R-:W-:Y:S01]  /*25c0*/  FADD.FTZ R148, R148, -R57 ;  /* 0x8000003994947221 */ /* 0x000fe20000010000 */
[----:B------:R-:W-:Y:S02]  /*25d0*/  HADD2.F32 R41, -RZ, R110.H0_H0 ;  /* 0x2000006eff297230 */ /* 0x000fe40000004100 */
        /* <DEDUP_REMOVED lines=13> */
[----:B------:R-:W-:Y:S02]  /*26b0*/  HADD2.F32 R43, -RZ, R110.H1_H1 ;  /* 0x3000006eff2b7230 */ /* 0x000fe40000004100 */
        /* <DEDUP_REMOVED lines=13> */
[----:B------:R-:W-:Y:S02]  /*2790*/  F2FP.F16.F32.PACK_AB R48, R3, R0 ;  /* 0x000000000330723e */ /* 0x000fe400000000ff */
[----:B------:R-:W-:Y:S02]  /*27a0*/  MOV R43, R51 ;  /* 0x00000033002b7202 */ /* 0x000fe40000000f00 */
[----:B------:R-:W-:Y:S02]  /*27b0*/  MOV R42, R50 ;  /* 0x00000032002a7202 */ /* 0x000fe40000000f00 */
[----:B------:R-:W-:Y:S02]  /*27c0*/  MOV R41, R49 ;  /* 0x0000003100297202 */ /* 0x000fe40000000f00 */
[----:B------:R-:W-:Y:S01]  /*27d0*/  MOV R40, R48 ;  /* 0x0000003000287202 */ /* 0x000fe20000000f00 */
[----:B------:R-:W-:Y:S06]  /*27e0*/  BRA `(.L_x_1255) ;  /* 0x0000000400607947 */ /* 0x000fec0003800000 */
.L_x_1257:
        /* <DEDUP_REMOVED lines=44> */
.L_x_1259:
        /* <DEDUP_REMOVED lines=44> */
.L_x_1255:
        /* <DEDUP_REMOVED lines=18> */
[----:B0----5:R-:W-:Y:S02]  /*2e90*/  HADD2.F32 R41, -RZ, R37.H0_H0 ;  /* 0x20000025ff297230 */ /* 0x021fe40000004100 */
[-C--:B------:R-:W-:Y:S01]  /*2ea0*/  FFMA.FTZ R60, R60, R53.reuse, R52 ;  /* 0x000000353c3c7223 */ /* 0x080fe20000010034 */
        /* <DEDUP_REMOVED lines=21> */
[----:B------:R-:W-:Y:S01]  /*3000*/  FADD.FTZ R70, R70, -R53 ;  /* 0x8000003546467221 */ /* 0x000fe20000010000 */
        /* <DEDUP_REMOVED lines=19> */
.L_x_1262:
[-CC-:B------:R-:W-:Y:S01]  /*3140*/  FFMA.FTZ R64, R64, R53.reuse, R52.reuse ;  /* 0x0000003540407223 */ /* 0x180fe20000010034 */
[-CC-:B------:R-:W-:Y:S01]  /*3150*/  FFMA.FTZ R69, R69, R53.reuse, R52.reuse ;  /* 0x0000003545457223 */ /* 0x180fe20000010034 */
[-CC-:B------:R-:W-:Y:S01]  /*3160*/  FFMA.FTZ R60, R60, R53.reuse, R52.reuse ;  /* 0x000000353c3c7223 */ /* 0x180fe20000010034 */
[-CC-:B------:R-:W-:Y:S01]  /*3170*/  FFMA.FTZ R62, R62, R53.reuse, R52.reuse ;  /* 0x000000353e3e7223 */ /* 0x180fe20000010034 */
[-CC-:B------:R-:W-:Y:S01]  /*3180*/  FFMA.FTZ R65, R65, R53.reuse, R52.reuse ;  /* 0x0000003541417223 */ /* 0x180fe20000010034 */
[-CC-:B------:R-:W-:Y:S01]  /*3190*/  FFMA.FTZ R66, R66, R53.reuse, R52.reuse ;  /* 0x0000003542427223 */ /* 0x180fe20000010034 */
[-CC-:B0-----:R-:W-:Y:S01]  /*31a0*/  FFMA.FTZ R44, R71, R53.reuse, R52.reuse ;  /* 0x00000035472c7223 */ /* 0x181fe20000010034 */
[----:B------:R-:W-:Y:S01]  /*31b0*/  FFMA.FTZ R53, R158, R53, R52 ;  /* 0x000000359e357223 */ /* 0x000fe20000010034 */
[----:B-----5:R-:W-:Y:S02]  /*31c0*/  HADD2.F32 R45, -RZ, R37.H0_H0 ;  /* 0x20000025ff2d7230 */ /* 0x020fe40000004100 */
[----:B------:R-:W-:Y:S01]  /*31d0*/  FADD.FTZ R64, R157, -R64 ;  /* 0x800000409d407221 */ /* 0x000fe20000010000 */
[----:B------:R-:W-:-:S02]  /*31e0*/  HADD2.F32 R47, -RZ, R38.H0_H0 ;  /* 0x20000026ff2f7230 */ /* 0x000fc40000004100 */
[----:B------:R-:W-:Y:S01]  /*31f0*/  FADD.FTZ R156, R156, -R69 ;  /* 0x800000459c9c7221 */ /* 0x000fe20000010000 */
[----:B------:R-:W-:Y:S01]  /*3200*/  FADD.FTZ R70, R70, -R53 ;  /* 0x8000003546467221 */ /* 0x000fe20000010000 */
[C---:B------:R-:W-:Y:S01]  /*3210*/  FFMA.FTZ R49, R143.reuse, R64, R45 ;  /* 0x000000408f317223 */ /* 0x040fe2000001002d */
[--C-:B------:R-:W-:Y:S02]  /*3220*/  HADD2.F32 R53, -RZ, R39.reuse.H0_H0 ;  /* 0x20000027ff357230 */ /* 0x100fe40000004100 */
[----:B------:R-:W-:Y:S01]  /*3230*/  FFMA.FTZ R50, R143, R156, R47 ;  /* 0x0000009c8f327223 */ /* 0x000fe2000001002f */
        /* <DEDUP_REMOVED lines=25> */
.L_x_1261:
[----:B------:R-:W-:Y:S05]  /*33d0*/  @!P2 BRA `(.L_x_1264) ;  /* 0x0000000000a4a947 */ /* 0x000fea0003800000 */
        /* <DEDUP_REMOVED lines=41> */
.L_x_1264:
[-CC-:B------:R-:W-:Y:S01]  /*3670*/  FFMA.FTZ R69, R69, R53.reuse, R52.reuse ;  /* 0x0000003545457223 */ /* 0x180fe20000010034 */
[-CC-:B------:R-:W-:Y:S01]  /*3680*/  FFMA.FTZ R0, R71, R53.reuse, R52.reuse ;  /* 0x0000003547007223 */ /* 0x180fe20000010034 */
[-CC-:B------:R-:W-:Y:S01]  /*3690*/  FFMA.FTZ R60, R60, R53.reuse, R52.reuse ;  /* 0x000000353c3c7223 */ /* 0x180fe20000010034 */
[-CC-:B------:R-:W-:Y:S01]  /*36a0*/  FFMA.FTZ R62, R62, R53.reuse, R52.reuse ;  /* 0x000000353e3e7223 */ /* 0x180fe20000010034 */
[-CC-:B------:R-:W-:Y:S01]  /*36b0*/  FFMA.FTZ R64, R64, R53.reuse, R52.reuse ;  /* 0x0000003540407223 */ /* 0x180fe20000010034 */
[-CC-:B------:R-:W-:Y:S01]  /*36c0*/  FFMA.FTZ R65, R65, R53.reuse, R52.reuse ;  /* 0x0000003541417223 */ /* 0x180fe20000010034 */
[-CC-:B------:R-:W-:Y:S01]  /*36d0*/  FFMA.FTZ R66, R66, R53.reuse, R52.reuse ;  /* 0x0000003542427223 */ /* 0x180fe20000010034 */
[----:B0----5:R-:W-:Y:S02]  /*36e0*/  HADD2.F32 R51, -RZ, R39.H0_H0 ;  /* 0x20000027ff337230 */ /* 0x021fe40000004100 */
[----:B------:R-:W-:Y:S01]  /*36f0*/  FFMA.FTZ R53, R158, R53, R52 ;  /* 0x000000359e357223 */ /* 0x000fe20000010034 */
[----:B------:R-:W-:-:S02]  /*3700*/  HADD2.F32 R49, -RZ, R38.H0_H0 ;  /* 0x20000026ff317230 */ /* 0x000fc40000004100 */
[----:B------:R-:W-:Y:S01]  /*3710*/  FADD.FTZ R0, R67, -R0 ;  /* 0x8000000043007221 */ /* 0x000fe20000010000 */
[----:B------:R-:W-:Y:S01]  /*3720*/  FADD.FTZ R156, R156, -R69 ;  /* 0x800000459c9c7221 */ /* 0x000fe20000010000 */
[----:B------:R-:W-:Y:S01]  /*3730*/  FADD.FTZ R70, R70, -R53 ;  /* 0x8000003546467221 */ /* 0x000fe20000010000 */
[----:B------:R-:W-:Y:S02]  /*3740*/  HADD2.F32 R48, -RZ, R39.H1_H1 ;  /* 0x30000027ff307230 */ /* 0x000fe40000004100 */
        /* <DEDUP_REMOVED lines=23> */
.L_x_1260:
        /* <DEDUP_REMOVED lines=39> */
.L_x_1266:
        /* <DEDUP_REMOVED lines=33> */
.L_x_1265:
        /* <DEDUP_REMOVED lines=34> */
.L_x_1267:
        /* <DEDUP_REMOVED lines=28> */
.L_x_1263:
        /* <DEDUP_REMOVED lines=13> */
[----:B0-----:R-:W-:Y:S02]  /*41f0*/  MOV R45, R87 ;  /* 0x00000057002d7202 */ /* 0x001fe40000000f00 */
        /* <DEDUP_REMOVED lines=57> */
.L_x_1249:
        /* <DEDUP_REMOVED lines=29> */
.L_x_1269:
        /* <DEDUP_REMOVED lines=10> */
.L_x_2841:


//--------------------- .text._ZN10layer_norm31ln_parallel_residual_bwd_kernelINS_13Kernel_traitsIf6__halfS2_S2_fjLj4096ELj1ELj1ELj8ELj16ENS_18Kernel_traits_baseILj4096EfS2_S2_S2_fjLj256EEEEELb0ELb1ELb0EEEvNS_9BwdParamsE --------------------------
	.section	.text._ZN10layer_norm31ln_parallel_residual_bwd_kernelINS_13Kernel_traitsIf6__halfS2_S2_fjLj4096ELj1ELj1ELj8ELj16ENS_18Kernel_traits_baseILj4096EfS2_S2_S2_fjLj256EEEEELb0ELb1ELb0EEEvNS_9BwdParamsE,"ax",@progbits
	.align	128
        .global         _ZN10layer_norm31ln_parallel_residual_bwd_kernelINS_13Kernel_traitsIf6__halfS2_S2_fjLj4096ELj1ELj1ELj8ELj16ENS_18Kernel_traits_baseILj4096EfS2_S2_S2_fjLj256EEEEELb0ELb1ELb0EEEvNS_9BwdParamsE
        .type           _ZN10layer_norm31ln_parallel_residual_bwd_kernelINS_13Kernel_traitsIf6__halfS2_S2_fjLj4096ELj1ELj1ELj8ELj16ENS_18Kernel_traits_baseILj4096EfS2_S2_S2_fjLj256EEEEELb0ELb1ELb0EEEvNS_9BwdParamsE,@function
        .size           _ZN10layer_norm31ln_parallel_residual_bwd_kernelINS_13Kernel_traitsIf6__halfS2_S2_fjLj4096ELj1ELj1ELj8ELj16ENS_18Kernel_traits_baseILj4096EfS2_S2_S2_fjLj256EEEEELb0ELb1ELb0EEEvNS_9BwdParamsE,(.L_x_2842 - _ZN10layer_norm31ln_parallel_residual_bwd_kernelINS_13Kernel_traitsIf6__halfS2_S2_fjLj4096ELj1ELj1ELj8ELj16ENS_18Kernel_traits_baseILj4096EfS2_S2_S2_fjLj256EEEEELb0ELb1ELb0EEEvNS_9BwdParamsE)
        .other          _ZN10layer_norm31ln_parallel_residual_bwd_kernelINS_13Kernel_traitsIf6__halfS2_S2_fjLj4096ELj1ELj1ELj8ELj16ENS_18Kernel_traits_baseILj4096EfS2_S2_S2_fjLj256EEEEELb0ELb1ELb0EEEvNS_9BwdParamsE,@"STO_CUDA_ENTRY STV_DEFAULT"
_ZN10layer_norm31ln_parallel_residual_bwd_kernelINS_13Kernel_traitsIf6__halfS2_S2_fjLj4096ELj1ELj1ELj8ELj16ENS_18Kernel_traits_baseILj4096EfS2_S2_S2_fjLj256EEEEELb0ELb1ELb0EEEvNS_9BwdParamsE:
.text._ZN10layer_norm31ln_parallel_residual_bwd_kernelINS_13Kernel_traitsIf6__halfS2_S2_fjLj4096ELj1ELj1ELj8ELj16ENS_18Kernel_traits_baseILj4096EfS2_S2_S2_fjLj256EEEEELb0ELb1ELb0EEEvNS_9BwdParamsE:
        /* <DEDUP_REMOVED lines=69> */
.L_x_1297:
        /* <DEDUP_REMOVED lines=23> */
[----:B----4-:R-:W-:Y:S01]  /*05c0*/  ISETP.NE.U32.AND P0, PT, RZ, UR24, PT ;  /* 0x00000018ff007c0c */ /* 0x010fe2000bf05070 */
[----:B0-----:R-:W-:-:S06]  /*05d0*/  IMAD.WIDE.U32 R76, R2, 0x10, R76 ;  /* 0x00000010024c7825 */ /* 0x001fcc00078e004c */
[----:B------:R-:W3:Y:S01]  /*05e0*/  LDG.E.128 R76, desc[UR18][R76.64] ;  /* 0x000000124c4c7981 */ /* 0x000ee2000c1e1d00 */
[----:B--2---:R-:W-:Y:S01]  /*05f0*/  IMAD.WIDE.U32 R80, R2, 0x10, R80 ;  /* 0x0000001002507825 */ /* 0x004fe200078e0050 */
[----:B------:R-:W-:-:S05]  /*0600*/  ISETP.NE.AND.EX P0, PT, RZ, UR25, PT, P0 ;  /* 0x00000019ff007c0c */ /* 0x000fca000bf05300 */
[----:B------:R-:W2:Y:S08]  /*0610*/  LDG.E.128 R80, desc[UR18][R80.64] ;  /* 0x0000001250507981 */ /* 0x000eb0000c1e1d00 */
[----:B------:R-:W0:Y:S02]  /*0620*/  @P0 LDC.64 R86, c[0x0][0x438] ;  /* 0x00010e00ff560b82 */ /* 0x000e240000000a00 */
[----:B0-----:R-:W-:-:S05]  /*0630*/  @P0 IMAD.WIDE.U32 R86, R2, 0x10, R86 ;  /* 0x0000001002560825 */ /* 0x001fca00078e0056 */
[----:B------:R0:W5:Y:S01]  /*0640*/  @P0 LDG.E.128 R16, desc[UR18][R86.64] ;  /* 0x0000001256100981 */ /* 0x000162000c1e1d00 */
[--C-:B---3--:R-:W-:Y:S02]  /*0650*/  HADD2.F32 R85, -RZ, R76.reuse.H0_H0 ;  /* 0x2000004cff557230 */ /* 0x108fe40000004100 */
[----:B------:R-:W-:Y:S02]  /*0660*/  HADD2.F32 R91, -RZ, R77.H0_H0 ;  /* 0x2000004dff5b7230 */ /* 0x000fe40000004100 */
[----:B------:R-:W-:Y:S02]  /*0670*/  HADD2.F32 R109, -RZ, R79.H0_H0 ;  /* 0x2000004fff6d7230 */ /* 0x000fe40000004100 */
[C---:B------:R-:W-:Y:S01]  /*0680*/  FADD.FTZ R85, -R84.reuse, R85 ;  /* 0x0000005554557221 */ /* 0x040fe20000010100 */
[----:B------:R-:W-:Y:S02]  /*0690*/  HADD2.F32 R89, -RZ, R76.H1_H1 ;  /* 0x3000004cff597230 */ /* 0x000fe40000004100 */
[----:B------:R-:W-:Y:S01]  /*06a0*/  FADD.FTZ R91, -R84, R91 ;  /* 0x0000005b545b7221 */ /* 0x000fe20000010100 */
[----:B--2---:R-:W-:-:S02]  /*06b0*/  HADD2.F32 R113, -RZ, R80.H0_H0 ;  /* 0x20000050ff717230 */ /* 0x004fc40000004100 */
[----:B------:R-:W-:Y:S01]  /*06c0*/  FMUL.FTZ R115, R85, UR20 ;  /* 0x0000001455737c20 */ /* 0x000fe20008410000 */
[----:B------:R-:W-:Y:S02]  /*06d0*/  HADD2.F32 R99, -RZ, R77.H1_H1 ;  /* 0x3000004dff637230 */ /* 0x000fe40000004100 */
[----:B------:R-:W-:Y:S01]  /*06e0*/  FADD.FTZ R89, -R84, R89 ;  /* 0x0000005954597221 */ /* 0x000fe20000010100 */
[--C-:B------:R-:W-:Y:S02]  /*06f0*/  HADD2.F32 R77, -RZ, R81.reuse.H0_H0 ;  /* 0x20000051ff4d7230 */ /* 0x100fe40000004100 */
[----:B------:R-:W-:Y:S01]  /*0700*/  FADD.FTZ R32, R32, R113 ;  /* 0x0000007120207221 */ /* 0x000fe20000010000 */
[----:B------:R-:W-:Y:S02]  /*0710*/  HADD2.F32 R106, -RZ, R81.H1_H1 ;  /* 0x30000051ff6a7230 */ /* 0x000fe40000004100 */
[----:B------:R-:W-:Y:S01]  /*0720*/  FADD.FTZ R81, -R84, R109 ;  /* 0x0000006d54517221 */ /* 0x000fe20000010100 */
[----:B------:R-:W-:-:S02]  /*0730*/  HADD2.F32 R80, -RZ, R80.H1_H1 ;  /* 0x30000050ff507230 */ /* 0x000fc40000004100 */
[-C--:B------:R-:W-:Y:S01]  /*0740*/  FFMA.FTZ R48, R115, R113.reuse, R48 ;  /* 0x0000007173307223 */ /* 0x080fe20000010030 */
[----:B-----5:R-:W-:Y:S01]  /*0750*/  FMUL.FTZ R113, R64, R113 ;  /* 0x0000007140717220 */ /* 0x020fe20000410000 */
[----:B------:R-:W-:Y:S01]  /*0760*/  FMUL.FTZ R109, R91, UR20 ;  /* 0x000000145b6d7c20 */ /* 0x000fe20008410000 */
[----:B------:R-:W-:Y:S02]  /*0770*/  HADD2.F32 R79, -RZ, R79.H1_H1 ;  /* 0x3000004fff4f7230 */ /* 0x000fe40000004100 */
[----:B------:R-:W-:Y:S01]  /*0780*/  FADD.FTZ R99, -R84, R99 ;  /* 0x0000006354637221 */ /* 0x000fe20000010100 */
[--C-:B------:R-:W-:Y:S02]  /*0790*/  HADD2.F32 R103, -RZ, R78.reuse.H0_H0 ;  /* 0x2000004eff677230 */ /* 0x100fe40000004100 */
[----:B------:R-:W-:Y:S01]  /*07a0*/  FMUL.FTZ R111, R65, R80 ;  /* 0x00000050416f7220 */ /* 0x000fe20000410000 */
[----:B------:R-:W-:Y:S02]  /*07b0*/  HADD2.F32 R107, -RZ, R78.H1_H1 ;  /* 0x3000004eff6b7230 */ /* 0x000fe40000004100 */
[----:B------:R-:W-:Y:S01]  /*07c0*/  FADD.FTZ R34, R34, R77 ;  /* 0x0000004d22227221 */ /* 0x000fe20000010000 */
[-C--:B------:R-:W-:Y:S01]  /*07d0*/  FFMA.FTZ R50, R109, R77.reuse, R50 ;  /* 0x0000004d6d327223 */ /* 0x080fe20000010032 */
[----:B------:R-:W-:Y:S01]  /*07e0*/  FMUL.FTZ R108, R66, R77 ;  /* 0x0000004d426c7220 */ /* 0x000fe20000410000 */
[----:B------:R-:W-:Y:S01]  /*07f0*/  FADD.FTZ R78, RZ, R113 ;  /* 0x00000071ff4e7221 */ /* 0x000fe20000010000 */
[----:B------:R-:W-:Y:S01]  /*0800*/  FMUL.FTZ R112, R89, UR20 ;  /* 0x0000001459707c20 */ /* 0x000fe20008410000 */
[----:B------:R-:W-:Y:S01]  /*0810*/  FFMA.FTZ R77, R115, R113, RZ ;  /* 0x00000071734d7223 */ /* 0x000fe200000100ff */
[C---:B------:R-:W-:Y:S01]  /*0820*/  FADD.FTZ R100, -R84.reuse, R79 ;  /* 0x0000004f54647221 */ /* 0x040fe20000010100 */
[----:B------:R-:W-:Y:S01]  /*0830*/  FADD.FTZ R103, -R84, R103 ;  /* 0x0000006754677221 */ /* 0x000fe20000010100 */
[----:B------:R-:W-:Y:S01]  /*0840*/  FMUL.FTZ R110, R99, UR20 ;  /* 0x00000014636e7c20 */ /* 0x000fe20008410000 */
[----:B------:R-:W-:Y:S01]  /*0850*/  FADD.FTZ R79, R78, R111 ;  /* 0x0000006f4e4f7221 */ /* 0x000fe20000010000 */
[----:B------:R-:W-:Y:S01]  /*0860*/  FFMA.FTZ R78, R112, R111, R77 ;  /* 0x0000006f704e7223 */ /* 0x000fe2000001004d */
[----:B------:R-:W-:-:S02]  /*0870*/  HADD2.F32 R105, -RZ, R82.H0_H0 ;  /* 0x20000052ff697230 */ /* 0x000fc40000004100 */
[----:B------:R-:W-:Y:S01]  /*0880*/  FADD.FTZ R104, -R84, R107 ;  /* 0x0000006b54687221 */ /* 0x000fe20000010100 */
[----:B------:R-:W-:Y:S01]  /*0890*/  FADD.FTZ R35, R35, R106 ;  /* 0x0000006a23237221 */ /* 0x000fe20000010000 */
[-C--:B------:R-:W-:Y:S01]  /*08a0*/  FFMA.FTZ R51, R110, R106.reuse, R51 ;  /* 0x0000006a6e337223 */ /* 0x080fe20000010033 */
[----:B------:R-:W-:Y:S01]  /*08b0*/  FMUL.FTZ R107, R103, UR20 ;  /* 0x00000014676b7c20 */ /* 0x000fe20008410000 */
[----:B------:R-:W-:Y:S01]  /*08c0*/  FMUL.FTZ R106, R67, R106 ;  /* 0x0000006a436a7220 */ /* 0x000fe20000410000 */
[----:B------:R-:W-:Y:S01]  /*08d0*/  FADD.FTZ R79, R79, R108 ;  /* 0x0000006c4f4f7221 */ /* 0x000fe20000010000 */
[----:B------:R-:W-:Y:S01]  /*08e0*/  FFMA.FTZ R77, R109, R108, R78 ;  /* 0x0000006c6d4d7223 */ /* 0x000fe2000001004e */
[----:B------:R-:W-:Y:S02]  /*08f0*/  HADD2.F32 R82, -RZ, R82.H1_H1 ;  /* 0x30000052ff527230 */ /* 0x000fe40000004100 */
[----:B------:R-:W-:Y:S01]  /*0900*/  FADD.FTZ R33, R33, R80 ;  /* 0x0000005021217221 */ /* 0x000fe20000010000 */
[----:B------:R-:W-:Y:S01]  /*0910*/  FFMA.FTZ R49, R112, R80, R49 ;  /* 0x0000005070317223 */ /* 0x000fe20000010031 */
[----:B------:R-:W-:Y:S01]  /*0920*/  FADD.FTZ R28, R28, R105 ;  /* 0x000000691c1c7221 */ /* 0x000fe20000010000 */
[-C--:B------:R-:W-:Y:S01]  /*0930*/  FFMA.FTZ R44, R107, R105.reuse, R44 ;  /* 0x000000696b2c7223 */ /* 0x080fe2000001002c */
[----:B------:R-:W-:Y:S01]  /*0940*/  FMUL.FTZ R105, R60, R105 ;  /* 0x000000693c697220 */ /* 0x000fe20000410000 */
[----:B------:R-:W-:Y:S01]  /*0950*/  FADD.FTZ R78, R79, R106 ;  /* 0x0000006a4f4e7221 */ /* 0x000fe20000010000 */
[----:B------:R-:W-:Y:S01]  /*0960*/  FFMA.FTZ R80, R110, R106, R77 ;  /* 0x0000006a6e507223 */ /* 0x000fe2000001004d */
[----:B------:R-:W-:-:S02]  /*0970*/  HADD2.F32 R101, -RZ, R83.H0_H0 ;  /* 0x20000053ff657230 */ /* 0x000fc40000004100 */
[----:B------:R-:W-:Y:S01]  /*0980*/  FMUL.FTZ R103, R81, UR20 ;  /* 0x0000001451677c20 */ /* 0x000fe20008410000 */
[----:B------:R-:W-:Y:S01]  /*0990*/  FMUL.FTZ R104, R104, UR20 ;  /* 0x0000001468687c20 */ /* 0x000fe20008410000 */
[----:B------:R-:W-:Y:S01]  /*09a0*/  FMUL.FTZ R102, R61, R82 ;  /* 0x000000523d667220 */ /* 0x000fe20000410000 */
[----:B------:R-:W-:Y:S01]  /*09b0*/  FADD.FTZ R77, R78, R105 ;  /* 0x000000694e4d7221 */ /* 0x000fe20000010000 */
[----:B------:R-:W-:Y:S01]  /*09c0*/  FFMA.FTZ R79, R107, R105, R80 ;  /* 0x000000696b4f7223 */ /* 0x000fe20000010050 */
[----:B------:R-:W-:Y:S02]  /*09d0*/  HADD2.F32 R76, -RZ, R83.H1_H1 ;  /* 0x30000053ff4c7230 */ /* 0x000fe40000004100 */
[----:B------:R-:W-:Y:S01]  /*09e0*/  FADD.FTZ R30, R30, R101 ;  /* 0x000000651e1e7221 */ /* 0x000fe20000010000 */
[-C--:B------:R-:W-:Y:S01]  /*09f0*/  FFMA.FTZ R46, R103, R101.reuse, R46 ;  /* 0x00000065672e7223 */ /* 0x080fe2000001002e */
        /* <DEDUP_REMOVED lines=13> */
[----:B0-----:R-:W-:-:S07]  /*0ad0*/  FFMA.FTZ R76, R100, R99, R80 ;  /* 0x00000063644c7223 */ /* 0x001fce0000010050 */
.L_x_1272:
[----:B-1--4-:R-:W-:Y:S05]  /*0ae0*/  BSYNC.RECONVERGENT B0 ;  /* 0x0000000000007941 */ /* 0x012fea0003800200 */
.L_x_1271:
        /* <DEDUP_REMOVED lines=13> */
[--C-:B--2---:R-:W-:Y:S02]  /*0bc0*/  HADD2.F32 R83, -RZ, R9.reuse.H0_H0 ;  /* 0x20000009ff537230 */ /* 0x104fe40000004100 */
[----:B------:R-:W-:Y:S02]  /*0bd0*/  HADD2.F32 R9, -RZ, R9.H1_H1 ;  /* 0x30000009ff097230 */ /* 0x000fe40000004100 */
[--C-:B------:R-:W-:Y:S02]  /*0be0*/  HADD2.F32 R77, -RZ, R8.reuse.H1_H1 ;  /* 0x30000008ff4d7230 */ /* 0x100fe40000004100 */
[C---:B------:R-:W-:Y:S01]  /*0bf0*/  FADD.FTZ R83, -R84.reuse, R83 ;  /* 0x0000005354537221 */ /* 0x040fe20000010100 */
[----:B------:R-:W-:Y:S02]  /*0c00*/  HADD2.F32 R3, -RZ, R8.H0_H0 ;  /* 0x20000008ff037230 */ /* 0x000fe40000004100 */
[----:B------:R-:W-:Y:S01]  /*0c10*/  FADD.FTZ R94, -R84, R9 ;  /* 0x00000009545e7221 */ /* 0x000fe20000010100 */
[----:B---3--:R-:W-:-:S02]  /*0c20*/  HADD2.F32 R9, -RZ, R4.H0_H0 ;  /* 0x20000004ff097230 */ /* 0x008fc40000004100 */
[C---:B------:R-:W-:Y:S01]  /*0c30*/  FADD.FTZ R98, -R84.reuse, R77 ;  /* 0x0000004d54627221 */ /* 0x040fe20000010100 */
[----:B------:R-:W-:Y:S02]  /*0c40*/  HADD2.F32 R4, -RZ, R4.H1_H1 ;  /* 0x30000004ff047230 */ /* 0x000fe40000004100 */
[----:B------:R-:W-:Y:S01]  /*0c50*/  FADD.FTZ R3, -R84, R3 ;  /* 0x0000000354037221 */ /* 0x000fe20000010100 */
[--C-:B------:R-:W-:Y:S02]  /*0c60*/  HADD2.F32 R93, -RZ, R5.reuse.H0_H0 ;  /* 0x20000005ff5d7230 */ /* 0x100fe40000004100 */
[----:B------:R-:W-:Y:S01]  /*0c70*/  FMUL.FTZ R98, R98, UR20 ;  /* 0x0000001462627c20 */ /* 0x000fe20008410000 */
[----:B-----5:R-:W-:Y:S01]  /*0c80*/  FMUL.FTZ R96, R56, R9 ;  /* 0x0000000938607220 */ /* 0x020fe20000410000 */
[----:B------:R-:W-:Y:S01]  /*0c90*/  FMUL.FTZ R3, R3, UR20 ;  /* 0x0000001403037c20 */ /* 0x000fe20008410000 */
[----:B------:R-:W-:Y:S02]  /*0ca0*/  HADD2.F32 R92, -RZ, R5.H1_H1 ;  /* 0x30000005ff5c7230 */ /* 0x000fe40000004100 */
[----:B------:R-:W-:Y:S01]  /*0cb0*/  FADD.FTZ R25, R25, R4 ;  /* 0x0000000419197221 */ /* 0x000fe20000010000 */
[----:B------:R-:W-:Y:S01]  /*0cc0*/  FMUL.FTZ R97, R83, UR20 ;  /* 0x0000001453617c20 */ /* 0x000fe20008410000 */
[-C--:B------:R-:W-:Y:S01]  /*0cd0*/  FFMA.FTZ R41, R98, R4.reuse, R41 ;  /* 0x0000000462297223 */ /* 0x080fe20000010029 */
[----:B------:R-:W-:Y:S01]  /*0ce0*/  FMUL.FTZ R95, R57, R4 ;  /* 0x00000004395f7220 */ /* 0x000fe20000410000 */
[----:B------:R-:W-:Y:S01]  /*0cf0*/  FADD.FTZ R4, R81, R96 ;  /* 0x0000006051047221 */ /* 0x000fe20000010000 */
[----:B------:R-:W-:Y:S01]  /*0d00*/  FFMA.FTZ R5, R3, R96, R76 ;  /* 0x0000006003057223 */ /* 0x000fe2000001004c */
[----:B------:R-:W-:-:S02]  /*0d10*/  HADD2.F32 R85, -RZ, R10.H0_H0 ;  /* 0x2000000aff557230 */ /* 0x000fc40000004100 */
[----:B------:R-:W-:Y:S01]  /*0d20*/  FADD.FTZ R26, R26, R93 ;  /* 0x0000005d1a1a7221 */ /* 0x000fe20000010000 */
[----:B------:R-:W-:Y:S02]  /*0d30*/  HADD2.F32 R87, -RZ, R10.H1_H1 ;  /* 0x3000000aff577230 */ /* 0x000fe40000004100 */
[----:B------:R-:W-:Y:S01]  /*0d40*/  FMUL.FTZ R94, R94, UR20 ;  /* 0x000000145e5e7c20 */ /* 0x000fe20008410000 */
[--C-:B0-----:R-:W-:Y:S02]  /*0d50*/  HADD2.F32 R79, -RZ, R6.reuse.H0_H0 ;  /* 0x20000006ff4f7230 */ /* 0x101fe40000004100 */
[-C--:B------:R-:W-:Y:S01]  /*0d60*/  FFMA.FTZ R42, R97, R93.reuse, R42 ;  /* 0x0000005d612a7223 */ /* 0x080fe2000001002a */
[----:B------:R-:W-:Y:S02]  /*0d70*/  HADD2.F32 R8, -RZ, R6.H1_H1 ;  /* 0x30000006ff087230 */ /* 0x000fe40000004100 */
[----:B------:R-:W-:Y:S01]  /*0d80*/  FMUL.FTZ R93, R58, R93 ;  /* 0x0000005d3a5d7220 */ /* 0x000fe20000410000 */
[----:B------:R-:W-:Y:S01]  /*0d90*/  FADD.FTZ R4, R4, R95 ;  /* 0x0000005f04047221 */ /* 0x000fe20000010000 */
[----:B------:R-:W-:Y:S01]  /*0da0*/  FFMA.FTZ R6, R98, R95, R5 ;  /* 0x0000005f62067223 */ /* 0x000fe20000010005 */
[----:B------:R-:W-:-:S02]  /*0db0*/  HADD2.F32 R89, -RZ, R11.H0_H0 ;  /* 0x2000000bff597230 */ /* 0x000fc40000004100 */
[C---:B------:R-:W-:Y:S01]  /*0dc0*/  FADD.FTZ R10, -R84.reuse, R87 ;  /* 0x00000057540a7221 */ /* 0x040fe20000010100 */
[----:B------:R-:W-:Y:S02]  /*0dd0*/  HADD2.F32 R91, -RZ, R11.H1_H1 ;  /* 0x3000000bff5b7230 */ /* 0x000fe40000004100 */
[----:B------:R-:W-:Y:S01]  /*0de0*/  FADD.FTZ R11, -R84, R85 ;  /* 0x00000055540b7221 */ /* 0x000fe20000010100 */
[--C-:B------:R-:W-:Y:S02]  /*0df0*/  HADD2.F32 R85, -RZ, R7.reuse.H0_H0 ;  /* 0x20000007ff557230 */ /* 0x100fe40000004100 */
[----:B------:R-:W-:Y:S01]  /*0e00*/  FADD.FTZ R27, R27, R92 ;  /* 0x0000005c1b1b7221 */ /* 0x000fe20000010000 */
[----:B------:R-:W-:Y:S02]  /*0e10*/  HADD2.F32 R78, -RZ, R7.H1_H1 ;  /* 0x30000007ff4e7230 */ /* 0x000fe40000004100 */
[-C--:B------:R-:W-:Y:S01]  /*0e20*/  FFMA.FTZ R43, R94, R92.reuse, R43 ;  /* 0x0000005c5e2b7223 */ /* 0x080fe2000001002b */
[----:B------:R-:W-:Y:S01]  /*0e30*/  FMUL.FTZ R92, R59, R92 ;  /* 0x0000005c3b5c7220 */ /* 0x000fe20000410000 */
[----:B------:R-:W-:Y:S01]  /*0e40*/  FADD.FTZ R5, R4, R93 ;  /* 0x0000005d04057221 */ /* 0x000fe20000010000 */
[----:B------:R-:W-:Y:S01]  /*0e50*/  FFMA.FTZ R7, R97, R93, R6 ;  /* 0x0000005d61077223 */ /* 0x000fe20000010006 */
[----:B------:R-:W-:Y:S01]  /*0e60*/  FADD.FTZ R77, -R84, R89 ;  /* 0x00000059544d7221 */ /* 0x000fe20000010100 */
[----:B------:R-:W-:Y:S01]  /*0e70*/  FADD.FTZ R24, R24, R9 ;  /* 0x0000000918187221 */ /* 0x000fe20000010000 */
[----:B------:R-:W-:Y:S01]  /*0e80*/  FFMA.FTZ R40, R3, R9, R40 ;  /* 0x0000000903287223 */ /* 0x000fe20000010028 */
        /* <DEDUP_REMOVED lines=10> */
[C---:B------:R-:W-:Y:S01]  /*0f30*/  FFMA.FTZ R77, R11.reuse, R9, R6 ;  /* 0x000000090b4d7223 */ /* 0x040fe20000010006 */
[----:B------:R-:W-:Y:S01]  /*0f40*/  FADD.FTZ R20, R20, R79 ;  /* 0x0000004f14147221 */ /* 0x000fe20000010000 */
[----:B------:R-:W-:Y:S01]  /*0f50*/  FFMA.FTZ R36, R11, R79, R36 ;  /* 0x0000004f0b247223 */ /* 0x000fe20000010024 */
[----:B------:R-:W-:Y:S01]  /*0f60*/  FADD.FTZ R84, -R84, R91 ;  /* 0x0000005b54547221 */ /* 0x000fe20000010100 */
[-C--:B------:R-:W-:Y:S01]  /*0f70*/  FMUL.FTZ R6, R54, R85.reuse ;  /* 0x0000005536067220 */ /* 0x080fe20000410000 */
[----:B------:R-:W-:Y:S01]  /*0f80*/  FADD.FTZ R79, R5, R8 ;  /* 0x00000008054f7221 */ /* 0x000fe20000010000 */
[----:B------:R-:W-:Y:S01]  /*0f90*/  FFMA.FTZ R76, R10, R8, R77 ;  /* 0x000000080a4c7223 */ /* 0x000fe2000001004d */
[----:B------:R-:W-:Y:S01]  /*0fa0*/  FMUL.FTZ R5, R55, R78 ;  /* 0x0000004e37057220 */ /* 0x000fe20000410000 */
[----:B------:R-:W-:Y:S01]  /*0fb0*/  FMUL.FTZ R4, R84, UR20 ;  /* 0x0000001454047c20 */ /* 0x000fe20008410000 */
[----:B------:R-:W-:Y:S01]  /*0fc0*/  FADD.FTZ R80, R79, R6 ;  /* 0x000000064f507221 */ /* 0x000fe20000010000 */
[C---:B------:R-:W-:Y:S01]  /*0fd0*/  FFMA.FTZ R76, R7.reuse, R6, R76 ;  /* 0x00000006074c7223 */ /* 0x040fe2000001004c */
[----:B------:R-:W-:Y:S01]  /*0fe0*/  FADD.FTZ R22, R22, R85 ;  /* 0x0000005516167221 */ /* 0x000fe20000010000 */
[----:B------:R-:W-:Y:S01]  /*0ff0*/  FFMA.FTZ R38, R7, R85, R38 ;  /* 0x0000005507267223 */ /* 0x000fe20000010026 */
[----:B------:R-:W-:Y:S01]  /*1000*/  FADD.FTZ R23, R23, R78 ;  /* 0x0000004e17177221 */ /* 0x000fe20000010000 */
[----:B------:R-:W-:Y:S01]  /*1010*/  FFMA.FTZ R39, R4, R78, R39 ;  /* 0x0000004e04277223 */ /* 0x000fe20000010027 */
[----:B------:R-:W-:Y:S01]  /*1020*/  FADD.FTZ R81, R80, R5 ;  /* 0x0000000550517221 */ /* 0x000fe20000010000 */
[----:B------:R-:W-:-:S07]  /*1030*/  FFMA.FTZ R76, R4, R5, R76 ;  /* 0x00000005044c7223 */ /* 0x000fce000001004c */
.L_x_1274:
[----:B------:R-:W-:Y:S05]  /*1040*/  BSYNC.RECONVERGENT B0 ;  /* 0x0000000000007941 */ /* 0x000fea0003800200 */
.L_x_1273:
        /* <DEDUP_REMOVED lines=32> */
.L_x_1276:
[----:B------:R-:W-:Y:S05]  /*1250*/  BSYNC.RECONVERGENT B0 ;  /* 0x0000000000007941 */ /* 0x000fea0003800200 */
.L_x_1275:
        /* <DEDUP_REMOVED lines=79> */
[----:B------:R-:W-:-:S02]  /*1750*/  F2FP.F16.F32.PACK_AB R76, R77, R76 ;  /* 0x0000004c4d4c723e */ /* 0x000fc400000000ff */
[----:B------:R-:W-:Y:S02]  /*1760*/  F2FP.F16.F32.PACK_AB R77, R78, R79 ;  /* 0x0000004f4e4d723e */ /* 0x000fe400000000ff */
[----:B------:R-:W-:Y:S02]  /*1770*/  F2FP.F16.F32.PACK_AB R78, R83, R80 ;  /* 0x00000050534e723e */ /* 0x000fe400000000ff */
[----:B------:R-:W-:Y:S01]  /*1780*/  F2FP.F16.F32.PACK_AB R79, R81, R82 ;  /* 0x00000052514f723e */ /* 0x000fe200000000ff */
[----:B------:R-:W-:Y:S06]  /*1790*/  BRA `(.L_x_1282) ;  /* 0x0000001000787947 */ /* 0x000fec0003800000 */
.L_x_1281:
        /* <DEDUP_REMOVED lines=33> */
.L_x_1280:
        /* <DEDUP_REMOVED lines=38> */
.L_x_1283:
        /* <DEDUP_REMOVED lines=37> */
.L_x_1279:
        /* <DEDUP_REMOVED lines=14> */
[--C-:B------:R-:W-:Y:S02]  /*1f40*/  HADD2.F32 R78, -RZ, R19.reuse.H1_H1 ;  /* 0x30000013ff4e7230 */ /* 0x100fe40000004100 */
[----:B------:R-:W-:Y:S01]  /*1f50*/  FADD.FTZ R85, R99, -R84 ;  /* 0x8000005463557221 */ /* 0x000fe20000010000 */
[----:B------:R-:W-:Y:S02]  /*1f60*/  HADD2.F32 R77, -RZ, R18.H1_H1 ;  /* 0x30000012ff4d7230 */ /* 0x000fe40000004100 */
[----:B------:R-:W-:Y:S01]  /*1f70*/  FADD.FTZ R81, R105, -R80 ;  /* 0x8000005069517221 */ /* 0x000fe20000010000 */
[----:B------:R-:W-:-:S02]  /*1f80*/  HADD2.F32 R79, -RZ, R19.H0_H0 ;  /* 0x20000013ff4f7230 */ /* 0x000fc40000004100 */
[----:B------:R-:W-:Y:S01]  /*1f90*/  FADD.FTZ R80, R102, -R83 ;  /* 0x8000005366507221 */ /* 0x000fe20000010000 */
[----:B------:R-:W-:Y:S02]  /*1fa0*/  HADD2.F32 R76, -RZ, R18.H0_H0 ;  /* 0x20000012ff4c7230 */ /* 0x000fe40000004100 */
[----:B------:R-:W-:Y:S01]  /*1fb0*/  FADD.FTZ R82, R101, -R82 ;  /* 0x8000005265527221 */ /* 0x000fe20000010000 */
[----:B------:R-:W-:Y:S01]  /*1fc0*/  FFMA.FTZ R84, R85, UR20, R78 ;  /* 0x0000001455547c23 */ /* 0x000fe2000801004e */
[--C-:B------:R-:W-:Y:S01]  /*1fd0*/  FFMA.FTZ R83, R109, UR21, R86.reuse ;  /* 0x000000156d537c23 */ /* 0x100fe20008010056 */
[----:B------:R-:W-:Y:S01]  /*1fe0*/  FFMA.FTZ R85, R80, UR20, R77 ;  /* 0x0000001450557c23 */ /* 0x000fe2000801004d */
[--C-:B------:R-:W-:Y:S01]  /*1ff0*/  FFMA.FTZ R87, R110, UR21, R86.reuse ;  /* 0x000000156e577c23 */ /* 0x100fe20008010056 */
[----:B------:R-:W-:Y:S01]  /*2000*/  FFMA.FTZ R79, R82, UR20, R79 ;  /* 0x00000014524f7c23 */ /* 0x000fe2000801004f */
[--C-:B------:R-:W-:Y:S01]  /*2010*/  FFMA.FTZ R80, R115, UR21, R86.reuse ;  /* 0x0000001573507c23 */ /* 0x100fe20008010056 */
[----:B------:R-:W-:Y:S01]  /*2020*/  FFMA.FTZ R88, R112, UR21, R86 ;  /* 0x0000001570587c23 */ /* 0x000fe20008010056 */
[----:B------:R-:W-:Y:S01]  /*2030*/  FFMA.FTZ R82, R81, UR20, R76 ;  /* 0x0000001451527c23 */ /* 0x000fe2000801004c */
        /* <DEDUP_REMOVED lines=8> */
[----:B------:R-:W-:Y:S01]  /*20c0*/  FFMA.FTZ R80, R83, UR20, R78 ;  /* 0x0000001453507c23 */ /* 0x000fe2000801004e */
[----:B------:R-:W-:Y:S01]  /*20d0*/  FFMA.FTZ R83, R90, UR20, R81 ;  /* 0x000000145a537c23 */ /* 0x000fe20008010051 */
[----:B------:R-:W-:Y:S01]  /*20e0*/  FFMA.FTZ R76, R87, UR20, R76 ;  /* 0x00000014574c7c23 */ /* 0x000fe2000801004c */
[----:B------:R-:W-:Y:S01]  /*20f0*/  FFMA.FTZ R81, R88, UR20, R77 ;  /* 0x0000001458517c23 */ /* 0x000fe2000801004d */
[----:B------:R-:W-:-:S02]  /*2100*/  F2FP.F16.F32.PACK_AB R79, R84, R79 ;  /* 0x0000004f544f723e */ /* 0x000fc400000000ff */
[----:B------:R-:W-:Y:S02]  /*2110*/  F2FP.F16.F32.PACK_AB R78, R85, R82 ;  /* 0x00000052554e723e */ /* 0x000fe400000000ff */
[----:B------:R-:W-:Y:S02]  /*2120*/  F2FP.F16.F32.PACK_AB R77, R83, R80 ;  /* 0x00000050534d723e */ /* 0x000fe400000000ff */
[----:B------:R-:W-:Y:S01]  /*2130*/  F2FP.F16.F32.PACK_AB R76, R81, R76 ;  /* 0x0000004c514c723e */ /* 0x000fe200000000ff */
[----:B------:R-:W-:Y:S06]  /*2140*/  BRA `(.L_x_1282) ;  /* 0x00000008000c7947 */ /* 0x000fec0003800000 */
.L_x_1285:
[--C-:B------:R-:W-:Y:S01]  /*2150*/  FFMA.FTZ R76, R107, UR21, R86.reuse ;  /* 0x000000156b4c7c23 */ /* 0x100fe20008010056 */
[--C-:B------:R-:W-:Y:S01]  /*2160*/  FFMA.FTZ R71, R109, UR21, R86.reuse ;  /* 0x000000156d477c23 */ /* 0x100fe20008010056 */
[--C-:B------:R-:W-:Y:S01]  /*2170*/  FFMA.FTZ R78, R103, UR21, R86.reuse ;  /* 0x00000015674e7c23 */ /* 0x100fe20008010056 */
[----:B------:R-:W-:Y:S02]  /*2180*/  HADD2.F32 R77, -RZ, R18.H0_H0 ;  /* 0x20000012ff4d7230 */ /* 0x000fe40000004100 */
[----:B------:R-:W-:Y:S01]  /*2190*/  FFMA.FTZ R68, R115, UR21, R86 ;  /* 0x0000001573447c23 */ /* 0x000fe20008010056 */
[----:B------:R-:W-:Y:S02]  /*21a0*/  HADD2.F32 R70, -RZ, R17.H0_H0 ;  /* 0x20000011ff467230 */ /* 0x000fe40000004100 */
[----:B------:R-:W-:Y:S01]  /*21b0*/  FADD.FTZ R76, R105, -R76 ;  /* 0x8000004c694c7221 */ /* 0x000fe20000010000 */
[----:B------:R-:W-:Y:S02]  /*21c0*/  HADD2.F32 R80, -RZ, R19.H0_H0 ;  /* 0x20000013ff507230 */ /* 0x000fe40000004100 */
[----:B------:R-:W-:Y:S01]  /*21d0*/  FADD.FTZ R71, R108, -R71 ;  /* 0x800000476c477221 */ /* 0x000fe20000010000 */
[----:B------:R-:W-:Y:S01]  /*21e0*/  FADD.FTZ R79, R101, -R78 ;  /* 0x8000004e654f7221 */ /* 0x000fe20000010000 */
[----:B------:R-:W-:-:S02]  /*21f0*/  HADD2.F32 R69, -RZ, R16.H0_H0 ;  /* 0x20000010ff457230 */ /* 0x000fc40000004100 */
[----:B------:R-:W-:Y:S01]  /*2200*/  FADD.FTZ R68, R113, -R68 ;  /* 0x8000004471447221 */ /* 0x000fe20000010000 */
[----:B------:R-:W-:Y:S01]  /*2210*/  FFMA.FTZ R78, R76, UR20, R77 ;  /* 0x000000144c4e7c23 */ /* 0x000fe2000801004d */
[----:B------:R-:W-:Y:S01]  /*2220*/  FFMA.FTZ R71, R71, UR20, R70 ;  /* 0x0000001447477c23 */ /* 0x000fe20008010046 */
[----:B------:R-:W-:Y:S01]  /*2230*/  FFMA.FTZ R82, R79, UR20, R80 ;  /* 0x000000144f527c23 */ /* 0x000fe20008010050 */
[--C-:B------:R-:W-:Y:S01]  /*2240*/  FFMA.FTZ R77, R110, UR21, R86.reuse ;  /* 0x000000156e4d7c23 */ /* 0x100fe20008010056 */
[--C-:B------:R-:W-:Y:S01]  /*2250*/  FFMA.FTZ R84, R100, UR21, R86.reuse ;  /* 0x0000001564547c23 */ /* 0x100fe20008010056 */
[--C-:B------:R-:W-:Y:S01]  /*2260*/  FFMA.FTZ R70, R112, UR21, R86.reuse ;  /* 0x0000001570467c23 */ /* 0x100fe20008010056 */
[----:B------:R-:W-:Y:S01]  /*2270*/  FFMA.FTZ R79, R104, UR21, R86 ;  /* 0x00000015684f7c23 */ /* 0x000fe20008010056 */
[----:B------:R-:W-:Y:S01]  /*2280*/  FFMA.FTZ R68, R68, UR20, R69 ;  /* 0x0000001444447c23 */ /* 0x000fe20008010045 */
        /* <DEDUP_REMOVED lines=8> */
[----:B------:R-:W-:Y:S01]  /*2310*/  FFMA.FTZ R83, R84, UR20, R81 ;  /* 0x0000001454537c23 */ /* 0x000fe20008010051 */
[----:B------:R-:W-:Y:S01]  /*2320*/  FFMA.FTZ R76, R77, UR20, R76 ;  /* 0x000000144d4c7c23 */ /* 0x000fe2000801004c */
[----:B------:R-:W-:Y:S01]  /*2330*/  FFMA.FTZ R81, R79, UR20, R80 ;  /* 0x000000144f517c23 */ /* 0x000fe20008010050 */
[----:B------:R-:W-:-:S02]  /*2340*/  FFMA.FTZ R69, R70, UR20, R69 ;  /* 0x0000001446457c23 */ /* 0x000fc40008010045 */
        /* <DEDUP_REMOVED lines=9> */
.L_x_1284:
        /* <DEDUP_REMOVED lines=46> */
.L_x_1286:
[--C-:B------:R-:W-:Y:S01]  /*26c0*/  FFMA.FTZ R71, R109, UR21, R86.reuse ;  /* 0x000000156d477c23 */ /* 0x100fe20008010056 */
[--C-:B------:R-:W-:Y:S01]  /*26d0*/  FFMA.FTZ R72, R107, UR21, R86.reuse ;  /* 0x000000156b487c23 */ /* 0x100fe20008010056 */
[--C-:B------:R-:W-:Y:S01]  /*26e0*/  FFMA.FTZ R74, R103, UR21, R86.reuse ;  /* 0x00000015674a7c23 */ /* 0x100fe20008010056 */
[----:B------:R-:W-:Y:S01]  /*26f0*/  FFMA.FTZ R68, R115, UR21, R86 ;  /* 0x0000001573447c23 */ /* 0x000fe20008010056 */
[----:B------:R-:W-:Y:S02]  /*2700*/  HADD2.F32 R70, -RZ, R17.H0_H0 ;  /* 0x20000011ff467230 */ /* 0x000fe40000004100 */
[----:B------:R-:W-:Y:S01]  /*2710*/  FADD.FTZ R71, R108, -R71 ;  /* 0x800000476c477221 */ /* 0x000fe20000010000 */
[----:B------:R-:W-:Y:S02]  /*2720*/  HADD2.F32 R73, -RZ, R18.H0_H0 ;  /* 0x20000012ff497230 */ /* 0x000fe40000004100 */
[----:B------:R-:W-:Y:S01]  /*2730*/  FADD.FTZ R72, R105, -R72 ;  /* 0x8000004869487221 */ /* 0x000fe20000010000 */
[----:B------:R-:W-:-:S02]  /*2740*/  HADD2.F32 R75, -RZ, R19.H0_H0 ;  /* 0x20000013ff4b7230 */ /* 0x000fc40000004100 */
[----:B------:R-:W-:Y:S01]  /*2750*/  FADD.FTZ R74, R101, -R74 ;  /* 0x8000004a654a7221 */ /* 0x000fe20000010000 */
[----:B------:R-:W-:Y:S02]  /*2760*/  HADD2.F32 R69, -RZ, R16.H0_H0 ;  /* 0x20000010ff457230 */ /* 0x000fe40000004100 */
        /* <DEDUP_REMOVED lines=33> */
.L_x_1282:
        /* <DEDUP_REMOVED lines=14> */
.L_x_1278:
[----:B------:R-:W-:Y:S05]  /*2a60*/  BSYNC.RECONVERGENT B0 ;  /* 0x0000000000007941 */ /* 0x000fea0003800200 */
.L_x_1277:
        /* <DEDUP_REMOVED lines=58> */
.L_x_1291:
[--C-:B0-----:R-:W-:Y:S01]  /*2e10*/  FFMA.FTZ R74, R97, UR21, R86.reuse ;  /* 0x00000015614a7c23 */ /* 0x101fe20008010056 */
[--C-:B------:R-:W-:Y:S01]  /*2e20*/  FFMA.FTZ R76, R11, UR21, R86.reuse ;  /* 0x000000150b4c7c23 */ /* 0x100fe20008010056 */
[----:B------:R-:W-:Y:S01]  /*2e30*/  FFMA.FTZ R79, R7, UR21, R86 ;  /* 0x00000015074f7c23 */ /* 0x000fe20008010056 */
[----:B------:R-:W-:Y:S02]  /*2e40*/  HADD2.F32 R75, -RZ, R13.H0_H0 ;  /* 0x2000000dff4b7230 */ /* 0x000fe40000004100 */
[----:B------:R-:W-:Y:S01]  /*2e50*/  FADD.FTZ R74, R93, -R74 ;  /* 0x8000004a5d4a7221 */ /* 0x000fe20000010000 */
[----:B------:R-:W-:Y:S02]  /*2e60*/  HADD2.F32 R77, -RZ, R14.H0_H0 ;  /* 0x2000000eff4d7230 */ /* 0x000fe40000004100 */
[----:B------:R-:W-:Y:S01]  /*2e70*/  FADD.FTZ R76, R9, -R76 ;  /* 0x8000004c094c7221 */ /* 0x000fe20000010000 */
[----:B------:R-:W-:Y:S02]  /*2e80*/  HADD2.F32 R80, -RZ, R15.H0_H0 ;  /* 0x2000000fff507230 */ /* 0x000fe40000004100 */
[----:B------:R-:W-:Y:S01]  /*2e90*/  FADD.FTZ R79, R6, -R79 ;  /* 0x8000004f064f7221 */ /* 0x000fe20000010000 */
[----:B------:R-:W-:Y:S01]  /*2ea0*/  FFMA.FTZ R73, R3, UR21, R86 ;  /* 0x0000001503497c23 */ /* 0x000fe20008010056 */
[----:B------:R-:W-:-:S02]  /*2eb0*/  HADD2.F32 R72, -RZ, R12.H0_H0 ;  /* 0x2000000cff487230 */ /* 0x000fc40000004100 */
[----:B------:R-:W-:Y:S01]  /*2ec0*/  FFMA.FTZ R75, R74, UR20, R75 ;  /* 0x000000144a4b7c23 */ /* 0x000fe2000801004b */
[----:B------:R-:W-:Y:S01]  /*2ed0*/  FFMA.FTZ R78, R76, UR20, R77 ;  /* 0x000000144c4e7c23 */ /* 0x000fe2000801004d */
[----:B------:R-:W-:Y:S01]  /*2ee0*/  FFMA.FTZ R82, R79, UR20, R80 ;  /* 0x000000144f527c23 */ /* 0x000fe20008010050 */
[----:B------:R-:W-:Y:S01]  /*2ef0*/  FADD.FTZ R73, R96, -R73 ;  /* 0x8000004960497221 */ /* 0x000fe20000010000 */
        /* <DEDUP_REMOVED lines=26> */
.L_x_1290:
[----:B0-----:R-:W0:Y:S02]  /*30a0*/  LDC.64 R76, c[0x0][0x470] ;  /* 0x00011c00ff4c7b82 */ /* 0x001e240000000a00 */
[----:B0-----:R-:W-:-:S04]  /*30b0*/  ISETP.NE.U32.AND P1, PT, R76, RZ, PT ;  /* 0x000000ff4c00720c */ /* 0x001fc80003f25070 */
[----:B------:R-:W-:-:S13]  /*30c0*/  ISETP.NE.AND.EX P1, PT, R77, RZ, PT, P1 ;  /* 0x000000ff4d00720c */ /* 0x000fda0003f25310 */
[----:B------:R-:W-:Y:S05]  /*30d0*/  @!P1 BRA `(.L_x_1293) ;  /* 0x0000000000a49947 */ /* 0x000fea0003800000 */
[--C-:B------:R-:W-:Y:S01]  /*30e0*/  FFMA.FTZ R70, R97, UR21, R86.reuse ;  /* 0x0000001561467c23 */ /* 0x100fe20008010056 */
        /* <DEDUP_REMOVED lines=40> */
.L_x_1293:
[--C-:B------:R-:W-:Y:S01]  /*3370*/  FFMA.FTZ R78, R4, UR21, R86.reuse ;  /* 0x00000015044e7c23 */ /* 0x100fe20008010056 */
[--C-:B------:R-:W-:Y:S01]  /*3380*/  FFMA.FTZ R76, R11, UR21, R86.reuse ;  /* 0x000000150b4c7c23 */ /* 0x100fe20008010056 */
[----:B------:R-:W-:Y:S01]  /*3390*/  FFMA.FTZ R79, R10, UR21, R86 ;  /* 0x000000150a4f7c23 */ /* 0x000fe20008010056 */
        /* <DEDUP_REMOVED lines=14> */
[--C-:B------:R-:W-:Y:S01]  /*3480*/  FFMA.FTZ R77, R3, UR21, R86.reuse ;  /* 0x00000015034d7c23 */ /* 0x100fe20008010056 */
[----:B------:R-:W-:Y:S01]  /*3490*/  FFMA.FTZ R86, R98, UR21, R86 ;  /* 0x0000001562567c23 */ /* 0x000fe20008010056 */
[----:B------:R-:W-:Y:S01]  /*34a0*/  FFMA.FTZ R79, R83, UR20, R80 ;  /* 0x00000014534f7c23 */ /* 0x000fe20008010050 */
[--C-:B------:R-:W-:Y:S02]  /*34b0*/  HADD2.F32 R83, -RZ, R13.reuse.H0_H0 ;  /* 0x2000000dff537230 */ /* 0x100fe40000004100 */
[----:B------:R-:W-:Y:S01]  /*34c0*/  FADD.FTZ R78, R93, -R78 ;  /* 0x8000004e5d4e7221 */ /* 0x000fe20000010000 */
[----:B------:R-:W-:-:S02]  /*34d0*/  HADD2.F32 R80, -RZ, R13.H1_H1 ;  /* 0x3000000dff507230 */ /* 0x000fc40000004100 */
        /* <DEDUP_REMOVED lines=14> */
.L_x_1289:
        /* <DEDUP_REMOVED lines=45> */
.L_x_1295:
        /* <DEDUP_REMOVED lines=33> */
.L_x_1294:
        /* <DEDUP_REMOVED lines=37> */
.L_x_1296:
        /* <DEDUP_REMOVED lines=27> */
[----:B------:R-:W-:-:S07]  /*3ea0*/  F2FP.F16.F32.PACK_AB R79, R84, R83 ;  /* 0x00000053544f723e */ /* 0x000fce00000000ff */
.L_x_1292:
        /* <DEDUP_REMOVED lines=9> */
.L_x_1288:
[----:B------:R-:W-:Y:S05]  /*3f40*/  BSYNC.RECONVERGENT B0 ;  /* 0x0000000000007941 */ /* 0x000fea0003800200 */
.L_x_1287:
[----:B------:R-:W-:Y:S01]  /*3f50*/  UPLOP3.LUT UP1, UPT, UPT, UPT, UP1, 0x40, 0x4 ;  /* 0x000000000004789c */ /* 0x000fe20003f2e810 */
[----:B------:R-:W-:Y:S10]  /*3f60*/  BRA.U !UP2, `(.L_x_1297) ;  /* 0xffffffc50a387547 */ /* 0x000ff4000b83ffff */
.L_x_1270:
        /* <DEDUP_REMOVED lines=23> */
.L_x_1298:
        /* <DEDUP_REMOVED lines=10> */
.L_x_2842:


//--------------------- .text._ZN10layer_norm31ln_parallel_residual_bwd_kernelINS_13Kernel_traitsIf6__halfS2_S2_fjLj4096ELj1ELj1ELj8ELj16ENS_18Kernel_traits_baseILj4096EfS2_S2_S2_fjLj256EEEEELb0ELb1ELb1EEEvNS_9BwdParamsE --------------------------
	.section	.text._ZN10layer_norm31ln_parallel_residual_bwd_kernelINS_13Kernel_traitsIf6__halfS2_S2_fjLj4096ELj1ELj1ELj8ELj16ENS_18Kernel_traits_baseILj4096EfS2_S2_S2_fjLj256EEEEELb0ELb1ELb1EEEvNS_9BwdParamsE,"ax",@progbits
	.align	128
        .global         _ZN10layer_norm31ln_parallel_residual_bwd_kernelINS_13Kernel_traitsIf6__halfS2_S2_fjLj4096ELj1ELj1ELj8ELj16ENS_18Kernel_traits_baseILj4096EfS2_S2_S2_fjLj256EEEEELb0ELb1ELb1EEEvNS_9BwdParamsE
        .type           _ZN10layer_norm31ln_parallel_residual_bwd_kernelINS_13Kernel_traitsIf6__halfS2_S2_fjLj4096ELj1ELj1ELj8ELj16ENS_18Kernel_traits_baseILj4096EfS2_S2_S2_fjLj256EEEEELb0ELb1ELb1EEEvNS_9BwdParamsE,@function
        .size           _ZN10layer_norm31ln_parallel_residual_bwd_kernelINS_13Kernel_traitsIf6__halfS2_S2_fjLj4096ELj1ELj1ELj8ELj16ENS_18Kernel_traits_baseILj4096EfS2_S2_S2_fjLj256EEEEELb0ELb1ELb1EEEvNS_9BwdParamsE,(.L_x_2843 - _ZN10layer_norm31ln_parallel_residual_bwd_kernelINS_13Kernel_traitsIf6__halfS2_S2_fjLj4096ELj1ELj1ELj8ELj16ENS_18Kernel_traits_baseILj4096EfS2_S2_S2_fjLj256EEEEELb0ELb1ELb1EEEvNS_9BwdParamsE)
        .other          _ZN10layer_norm31ln_parallel_residual_bwd_kernelINS_13Kernel_traitsIf6__halfS2_S2_fjLj4096ELj1ELj1ELj8ELj16ENS_18Kernel_traits_baseILj4096EfS2_S2_S2_fjLj256EEEEELb0ELb1ELb1EEEvNS_9BwdParamsE,@"STO_CUDA_ENTRY STV_DEFAULT"
_ZN10layer_norm31ln_parallel_residual_bwd_kernelINS_13Kernel_traitsIf6__halfS2_S2_fjLj4096ELj1ELj1ELj8ELj16ENS_18Kernel_traits_baseILj4096EfS2_S2_S2_fjLj256EEEEELb0ELb1ELb1EEEvNS_9BwdParamsE:
.text._ZN10layer_norm31ln_parallel_residual_bwd_kernelINS_13Kernel_traitsIf6__halfS2_S2_fjLj4096ELj1ELj1ELj8ELj16ENS_18Kernel_traits_baseILj4096EfS2_S2_S2_fjLj256EEEEELb0ELb1ELb1EEEvNS_9BwdParamsE:
        /* <DEDUP_REMOVED lines=31> */
[----:B------:R-:W-:Y:S02]  /*01f0*/  MOV R3, RZ ;  /* 0x000000ff00037202 */ /* 0x000fe40000000f00 */
        /* <DEDUP_REMOVED lines=14> */
[----:B------:R-:W-:Y:S01]  /*02e0*/  CS2R R72, SRZ ;  /* 0x0000000000487805 */ /* 0x000fe2000001ff00 */
[----:B--2---:R-:W5:Y:S01]  /*02f0*/  LDG.E.128 R24, desc[UR12][R4.64] ;  /* 0x0000000c04187981 */ /* 0x004f62000c1e1d00 */
[----:B------:R-:W-:Y:S02]  /*0300*/  PLOP3.LUT P0, PT, PT, PT, UP0, 0x80, 0x8 ;  /* 0x000000000008781c */ /* 0x000fe40003f0f008 */
[----:B------:R-:W-:Y:S02]  /*0310*/  CS2R R74, SRZ ;  /* 0x00000000004a7805 */ /* 0x000fe4000001ff00 */
[----:B------:R-:W-:Y:S01]  /*0320*/  PLOP3.LUT P3, PT, PT, PT, UP2, 0x80, 0x8 ;  /* 0x000000000008781c */ /* 0x000fe20003f6f028 */
[----:B------:R-:W5:Y:S01]  /*0330*/  LDG.E.128 R28, desc[UR12][R4.64+0x10] ;  /* 0x0000100c041c7981 */ /* 0x000f62000c1e1d00 */
[----:B------:R-:W0:Y:S03]  /*0340*/  LDCU UR11, c[0x0][0x388] ;  /* 0x00007100ff0b77ac */ /* 0x000e260008000800 */
[----:B------:R-:W5:Y:S01]  /*0350*/  LDG.E.128 R32, desc[UR12][R4.64+0x2000] ;  /* 0x0020000c04207981 */ /* 0x000f62000c1e1d00 */
[----:B------:R-:W1:Y:S03]  /*0360*/  LDCU UR14, c[0x0][0x400] ;  /* 0x00008000ff0e77ac */ /* 0x000e660008000800 */
[----:B------:R2:W5:Y:S01]  /*0370*/  LDG.E.128 R36, desc[UR12][R4.64+0x2010] ;  /* 0x0020100c04247981 */ /* 0x000562000c1e1d00 */
[----:B------:R-:W3:Y:S01]  /*0380*/  LDCU.64 UR6, c[0x0][0x470] ;  /* 0x00008e00ff0677ac */ /* 0x000ee20008000a00 */
[----:B------:R-:W4:Y:S01]  /*0390*/  LDCU.64 UR8, c[0x0][0x478] ;  /* 0x00008f00ff0877ac */ /* 0x000f220008000a00 */
[----:B--2---:R-:W-:-:S07]  /*03a0*/  CS2R R4, SRZ ;  /* 0x0000000000047805 */ /* 0x004fce000001ff00 */
.L_x_1318:
[----:B--2---:R-:W2:Y:S01]  /*03b0*/  S2R R56, SR_TID.X ;  /* 0x0000000000387919 */ /* 0x004ea20000002100 */
[----:B------:R-:W1:Y:S01]  /*03c0*/  LDC.64 R54, c[0x0][0x3a8] ;  /* 0x0000ea00ff367b82 */ /* 0x000e620000000a00 */
[----:B0-----:R-:W-:-:S05]  /*03d0*/  IMAD R0, R2, UR11, RZ ;  /* 0x0000000b02007c24 */ /* 0x001fca000f8e02ff */
[----:B------:R-:W-:Y:S02]  /*03e0*/  SHF.R.S32.HI R57, RZ, 0x1f, R0 ;  /* 0x0000001fff397819 */ /* 0x000fe40000011400 */
[----:B------:R-:W0:Y:S02]  /*03f0*/  LDC.64 R52, c[0x0][0x428] ;  /* 0x00010a00ff347b82 */ /* 0x000e240000000a00 */
[----:B------:R-:W-:-:S06]  /*0400*/  LEA.HI R57, R57, R0, RZ, 0x3 ;  /* 0x0000000039397211 */ /* 0x000fcc00078f18ff */
[----:B------:R-:W3:Y:S08]  /*0410*/  LDC.64 R86, c[0x0][0x3c0] ;  /* 0x0000f000ff567b82 */ /* 0x000ef00000000a00 */
[----:B------:R-:W4:Y:S01]  /*0420*/  LDC.64 R80, c[0x0][0x3c8] ;  /* 0x0000f200ff507b82 */ /* 0x000f220000000a00 */
[----:B--2---:R-:W-:-:S07]  /*0430*/  LEA.HI.SX32 R78, R57, R56, 0x1d ;  /* 0x00000038394e7211 */ /* 0x004fce00078feaff */
[----:B------:R-:W2:Y:S01]  /*0440*/  @P0 LDC.64 R84, c[0x0][0x438] ;  /* 0x00010e00ff540b82 */ /* 0x000ea20000000a00 */
[C---:B-1----:R-:W-:Y:S01]  /*0450*/  IMAD.WIDE.U32 R56, R78.reuse, 0x10, R54 ;  /* 0x000000104e387825 */ /* 0x042fe200078e0036 */
[----:B------:R-:W-:-:S03]  /*0460*/  IADD3 R76, PT, PT, R78, 0x100, RZ ;  /* 0x000001004e4c7810 */ /* 0x000fc60007ffe0ff */
[----:B0-----:R-:W-:-:S03]  /*0470*/  IMAD.WIDE.U32 R60, R78, 0x10, R52 ;  /* 0x000000104e3c7825 */ /* 0x001fc600078e0034 */
[----:B------:R-:W0:Y:S01]  /*0480*/  LDC.64 R82, c[0x0][0x438] ;  /* 0x00010e00ff527b82 */ /* 0x000e220000000a00 */
[----:B------:R-:W2:Y:S01]  /*0490*/  LDG.E.128 R56, desc[UR12][R56.64] ;  /* 0x0000000c38387981 */ /* 0x000ea2000c1e1d00 */
[----:B---3--:R-:W-:-:S03]  /*04a0*/  IMAD.WIDE R86, R2, 0x4, R86 ;  /* 0x0000000402567825 */ /* 0x008fc600078e0256 */
[----:B------:R-:W3:Y:S01]  /*04b0*/  LDG.E.128 R60, desc[UR12][R60.64] ;  /* 0x0000000c3c3c7981 */ /* 0x000ee2000c1e1d00 */
[----:B------:R-:W-:-:S03]  /*04c0*/  IMAD.WIDE.U32 R64, R76, 0x10, R54 ;  /* 0x000000104c407825 */ /* 0x000fc600078e0036 */
[----:B------:R-:W3:Y:S04]  /*04d0*/  LDG.E R86, desc[UR12][R86.64] ;  /* 0x0000000c56567981 */ /* 0x000ee8000c1e1900 */
[----:B------:R-:W3:Y:S01]  /*04e0*/  LDG.E.128 R64, desc[UR12][R64.64] ;  /* 0x0000000c40407981 */ /* 0x000ee2000c1e1d00 */
[----:B------:R-:W-:-:S04]  /*04f0*/  IMAD.WIDE.U32 R52, R76, 0x10, R52 ;  /* 0x000000104c347825 */ /* 0x000fc800078e0034 */
[----:B----4-:R-:W-:Y:S02]  /*0500*/  IMAD.WIDE R88, R2, 0x4, R80 ;  /* 0x0000000402587825 */ /* 0x010fe400078e0250 */
[----:B------:R-:W4:Y:S01]  /*0510*/  LDG.E.128 R52, desc[UR12][R52.64] ;  /* 0x0000000c34347981 */ /* 0x000f22000c1e1d00 */
[----:B------:R-:W1:Y:S03]  /*0520*/  LDC.64 R80, c[0x0][0x380] ;  /* 0x0000e000ff507b82 */ /* 0x000e660000000a00 */
[----:B------:R-:W4:Y:S01]  /*0530*/  LDG.E R77, desc[UR12][R88.64] ;  /* 0x0000000c584d7981 */ /* 0x000f22000c1e1900 */
[----:B--2---:R-:W-:Y:S01]  /*0540*/  @P0 IMAD.WIDE.U32 R84, R78, 0x10, R84 ;  /* 0x000000104e540825 */ /* 0x004fe200078e0054 */
[----:B0-----:R-:W-:-:S04]  /*0550*/  ISETP.NE.U32.AND P1, PT, R82, RZ, PT ;  /* 0x000000ff5200720c */ /* 0x001fc80003f25070 */
[----:B-----5:R0:W5:Y:S01]  /*0560*/  @P0 LDG.E.128 R20, desc[UR12][R84.64] ;  /* 0x0000000c54140981 */ /* 0x020162000c1e1d00 */
[----:B------:R-:W-:Y:S02]  /*0570*/  ISETP.NE.AND.EX P0, PT, R83, RZ, PT, P1 ;  /* 0x000000ff5300720c */ /* 0x000fe40003f05310 */
[----:B-1----:R-:W-:-:S04]  /*0580*/  IADD3 R2, PT, PT, R2, R80, RZ ;  /* 0x0000005002027210 */ /* 0x002fc80007ffe0ff */
[----:B------:R-:W-:Y:S01]  /*0590*/  ISETP.GE.AND P4, PT, R2, R81, PT ;  /* 0x000000510200720c */ /* 0x000fe20003f86270 */
[----:B------:R-:W-:Y:S01]  /*05a0*/  BSSY.RECONVERGENT B0, `(.L_x_1300) ;  /* 0x0000096000007945 */ /* 0x000fe20003800200 */
[--C-:B------:R-:W-:Y:S02]  /*05b0*/  HADD2.F32 R80, -RZ, R58.reuse.H0_H0 ;  /* 0x2000003aff507230 */ /* 0x100fe40000004100 */
[----:B------:R-:W-:Y:S02]  /*05c0*/  HADD2.F32 R112, -RZ, R58.H1_H1 ;  /* 0x3000003aff707230 */ /* 0x000fe40000004100 */
[----:B---3--:R-:W-:Y:S02]  /*05d0*/  HADD2.F32 R58, -RZ, R60.H0_H0 ;  /* 0x2000003cff3a7230 */ /* 0x008fe40000004100 */
[--C-:B------:R-:W-:Y:S02]  /*05e0*/  HADD2.F32 R0, -RZ, R56.reuse.H0_H0 ;  /* 0x20000038ff007230 */ /* 0x100fe40000004100 */
[----:B------:R-:W-:-:S02]  /*05f0*/  HADD2.F32 R106, -RZ, R56.H1_H1 ;  /* 0x30000038ff6a7230 */ /* 0x000fc40000004100 */
[--C-:B------:R-:W-:Y:S02]  /*0600*/  HADD2.F32 R79, -RZ, R57.reuse.H0_H0 ;  /* 0x20000039ff4f7230 */ /* 0x100fe40000004100 */
[----:B------:R-:W-:Y:S02]  /*0610*/  HADD2.F32 R110, -RZ, R57.H1_H1 ;  /* 0x30000039ff6e7230 */ /* 0x000fe40000004100 */
[----:B------:R-:W1:Y:S01]  /*0620*/  @P0 LDC.64 R56, c[0x0][0x438] ;  /* 0x00010e00ff380b82 */ /* 0x000e620000000a00 */
[----:B------:R-:W-:Y:S02]  /*0630*/  HADD2.F32 R116, -RZ, R60.H1_H1 ;  /* 0x3000003cff747230 */ /* 0x000fe40000004100 */
[----:B------:R-:W-:Y:S01]  /*0640*/  FMUL.FTZ R96, R24, R58 ;  /* 0x0000003a18607220 */ /* 0x000fe20000410000 */
[--C-:B------:R-:W-:Y:S02]  /*0650*/  HADD2.F32 R81, -RZ, R59.reuse.H0_H0 ;  /* 0x2000003bff517230 */ /* 0x100fe40000004100 */
[----:B------:R-:W-:Y:S01]  /*0660*/  HADD2.F32 R114, -RZ, R59.H1_H1 ;  /* 0x3000003bff727230 */ /* 0x000fe20000004100 */
[----:B------:R-:W-:Y:S01]  /*0670*/  FSEL R59, R86, RZ, !P3 ;  /* 0x000000ff563b7208 */ /* 0x000fe20005800000 */
[----:B0-----:R-:W-:-:S02]  /*0680*/  HADD2.F32 R84, -RZ, R64.H0_H0 ;  /* 0x20000040ff547230 */ /* 0x001fc40000004100 */
[----:B------:R-:W-:Y:S02]  /*0690*/  HADD2.F32 R86, -RZ, R64.H1_H1 ;  /* 0x30000040ff567230 */ /* 0x000fe40000004100 */
[--C-:B------:R-:W-:Y:S02]  /*06a0*/  HADD2.F32 R87, -RZ, R65.reuse.H0_H0 ;  /* 0x20000041ff577230 */ /* 0x100fe40000004100 */
[----:B------:R-:W-:Y:S02]  /*06b0*/  HADD2.F32 R88, -RZ, R65.H1_H1 ;  /* 0x30000041ff587230 */ /* 0x000fe40000004100 */
[--C-:B------:R-:W-:Y:S02]  /*06c0*/  HADD2.F32 R89, -RZ, R66.reuse.H0_H0 ;  /* 0x20000042ff597230 */ /* 0x100fe40000004100 */
[----:B------:R-:W-:Y:S02]  /*06d0*/  HADD2.F32 R90, -RZ, R66.H1_H1 ;  /* 0x30000042ff5a7230 */ /* 0x000fe40000004100 */
[----:B------:R-:W-:-:S02]  /*06e0*/  HADD2.F32 R91, -RZ, R67.H0_H0 ;  /* 0x20000043ff5b7230 */ /* 0x000fc40000004100 */
[----:B------:R-:W-:Y:S02]  /*06f0*/  HADD2.F32 R92, -RZ, R67.H1_H1 ;  /* 0x30000043ff5c7230 */ /* 0x000fe40000004100 */
[----:B------:R-:W-:Y:S01]  /*0700*/  FMUL.FTZ R95, R25, R116 ;  /* 0x00000074195f7220 */ /* 0x000fe20000410000 */
[--C-:B------:R-:W-:Y:S02]  /*0710*/  HADD2.F32 R115, -RZ, R61.reuse.H0_H0 ;  /* 0x2000003dff737230 */ /* 0x100fe40000004100 */
[----:B------:R-:W-:Y:S01]  /*0720*/  FADD.FTZ R98, RZ, R96 ;  /* 0x00000060ff627221 */ /* 0x000fe20000010000 */
[C---:B------:R-:W-:Y:S01]  /*0730*/  FADD.FTZ R66, -R59.reuse, R80 ;  /* 0x000000503b427221 */ /* 0x040fe20000010100 */
[----:B------:R-:W-:Y:S02]  /*0740*/  HADD2.F32 R117, -RZ, R61.H1_H1 ;  /* 0x3000003dff757230 */ /* 0x000fe40000004100 */
        /* <DEDUP_REMOVED lines=15> */
[----:B------:R-:W-:Y:S01]  /*0840*/  FMUL.FTZ R94, R26, R115 ;  /* 0x000000731a5e7220 */ /* 0x000fe20000410000 */
[----:B------:R-:W-:Y:S01]  /*0850*/  FADD.FTZ R59, R95, R98 ;  /* 0x000000625f3b7221 */ /* 0x000fe20000010000 */
[----:B------:R-:W-:-:S02]  /*0860*/  HADD2.F32 R60, -RZ, R62.H0_H0 ;  /* 0x2000003eff3c7230 */ /* 0x000fc40000004100 */
[----:B------:R-:W-:Y:S01]  /*0870*/  FMUL.FTZ R93, R27, R117 ;  /* 0x000000751b5d7220 */ /* 0x000fe20000410000 */
[----:B------:R-:W-:Y:S01]  /*0880*/  FADD.FTZ R100, R94, R59 ;  /* 0x0000003b5e647221 */ /* 0x000fe20000010000 */
[----:B------:R-:W-:Y:S02]  /*0890*/  HADD2.F32 R62, -RZ, R62.H1_H1 ;  /* 0x3000003eff3e7230 */ /* 0x000fe40000004100 */
[----:B------:R-:W-:Y:S01]  /*08a0*/  FMUL.FTZ R98, R28, R60 ;  /* 0x0000003c1c627220 */ /* 0x000fe20000410000 */
[----:B------:R-:W-:Y:S01]  /*08b0*/  FADD.FTZ R59, R93, R100 ;  /* 0x000000645d3b7221 */ /* 0x000fe20000010000 */
[----:B------:R-:W-:Y:S02]  /*08c0*/  HADD2.F32 R61, -RZ, R63.H0_H0 ;  /* 0x2000003fff3d7230 */ /* 0x000fe40000004100 */
[----:B------:R-:W-:Y:S01]  /*08d0*/  FMUL.FTZ R101, R29, R62 ;  /* 0x0000003e1d657220 */ /* 0x000fe20000410000 */
[--C-:B----4-:R-:W-:Y:S02]  /*08e0*/  HADD2.F32 R119, -RZ, R52.reuse.H0_H0 ;  /* 0x20000034ff777230 */ /* 0x110fe40000004100 */
[----:B------:R-:W-:-:S02]  /*08f0*/  HADD2.F32 R99, -RZ, R52.H1_H1 ;  /* 0x30000034ff637230 */ /* 0x000fc40000004100 */
[----:B------:R-:W-:Y:S01]  /*0900*/  FADD.FTZ R52, R98, R59 ;  /* 0x0000003b62347221 */ /* 0x000fe20000010000 */
[----:B-1----:R-:W-:-:S04]  /*0910*/  @P0 IMAD.WIDE.U32 R56, R76, 0x10, R56 ;  /* 0x000000104c380825 */ /* 0x002fc800078e0038 */
[----:B------:R-:W-:Y:S01]  /*0920*/  FMUL.FTZ R0, R77, R0 ;  /* 0x000000004d007220 */ /* 0x000fe20000410000 */
[----:B------:R-:W-:Y:S01]  /*0930*/  FMUL.FTZ R104, R30, R61 ;  /* 0x0000003d1e687220 */ /* 0x000fe20000410000 */
[----:B------:R-:W-:Y:S01]  /*0940*/  HADD2.F32 R63, -RZ, R63.H1_H1 ;  /* 0x3000003fff3f7230 */ /* 0x000fe20000004100 */
[----:B------:R0:W5:Y:S01]  /*0950*/  @P0 LDG.E.128 R44, desc[UR12][R56.64] ;  /* 0x0000000c382c0981 */ /* 0x000162000c1e1d00 */
[--C-:B------:R-:W-:Y:S02]  /*0960*/  HADD2.F32 R97, -RZ, R53.reuse.H0_H0 ;  /* 0x20000035ff617230 */ /* 0x100fe40000004100 */
[----:B------:R-:W-:Y:S02]  /*0970*/  HADD2.F32 R102, -RZ, R53.H1_H1 ;  /* 0x30000035ff667230 */ /* 0x000fe40000004100 */
[----:B------:R-:W-:Y:S01]  /*0980*/  FADD.FTZ R53, R101, R52 ;  /* 0x0000003465357221 */ /* 0x000fe20000010000 */
[----:B------:R-:W-:Y:S01]  /*0990*/  FMUL.FTZ R106, R77, R106 ;  /* 0x0000006a4d6a7220 */ /* 0x000fe20000410000 */
[----:B------:R-:W-:-:S02]  /*09a0*/  FMUL.FTZ R105, R31, R63 ;  /* 0x0000003f1f697220 */ /* 0x000fc40000410000 */
[----:B------:R-:W-:Y:S01]  /*09b0*/  FADD.FTZ R52, R104, R53 ;  /* 0x0000003568347221 */ /* 0x000fe20000010000 */
[----:B0-----:R-:W-:Y:S01]  /*09c0*/  FFMA.FTZ R57, R0, R96, RZ ;  /* 0x0000006000397223 */ /* 0x001fe200000100ff */
[--C-:B------:R-:W-:Y:S02]  /*09d0*/  HADD2.F32 R100, -RZ, R54.reuse.H0_H0 ;  /* 0x20000036ff647230 */ /* 0x100fe40000004100 */
[----:B------:R-:W-:Y:S01]  /*09e0*/  FMUL.FTZ R107, R77, R64 ;  /* 0x000000404d6b7220 */ /* 0x000fe20000410000 */
[----:B------:R-:W-:Y:S02]  /*09f0*/  HADD2.F32 R103, -RZ, R54.H1_H1 ;  /* 0x30000036ff677230 */ /* 0x000fe40000004100 */
[----:B------:R-:W-:Y:S01]  /*0a00*/  FFMA.FTZ R54, R106, R95, R57 ;  /* 0x0000005f6a367223 */ /* 0x000fe20000010039 */
[----:B------:R-:W-:Y:S01]  /*0a10*/  FMUL.FTZ R64, R32, R119 ;  /* 0x0000007720407220 */ /* 0x000fe20000410000 */
[----:B------:R-:W-:Y:S01]  /*0a20*/  FADD.FTZ R53, R105, R52 ;  /* 0x0000003469357221 */ /* 0x000fe20000010000 */
[----:B------:R-:W-:Y:S01]  /*0a30*/  FMUL.FTZ R109, R77, R110 ;  /* 0x0000006e4d6d7220 */ /* 0x000fe20000410000 */
[----:B------:R-:W-:Y:S01]  /*0a40*/  FFMA.FTZ R54, R107, R94, R54 ;  /* 0x0000005e6b367223 */ /* 0x000fe20000010036 */
[----:B------:R-:W-:Y:S01]  /*0a50*/  FMUL.FTZ R65, R33, R99 ;  /* 0x0000006321417220 */ /* 0x000fe20000410000 */
[----:B------:R-:W-:Y:S01]  /*0a60*/  FADD.FTZ R52, R64, R53 ;  /* 0x0000003540347221 */ /* 0x000fe20000010000 */
[----:B------:R-:W-:-:S02]  /*0a70*/  HADD2.F32 R108, -RZ, R55.H0_H0 ;  /* 0x20000037ff6c7230 */ /* 0x000fc40000004100 */
[----:B------:R-:W-:Y:S01]  /*0a80*/  FMUL.FTZ R111, R77, R66 ;  /* 0x000000424d6f7220 */ /* 0x000fe20000410000 */
[----:B------:R-:W-:Y:S02]  /*0a90*/  HADD2.F32 R110, -RZ, R55.H1_H1 ;  /* 0x30000037ff6e7230 */ /* 0x000fe40000004100 */
[----:B------:R-:W-:Y:S01]  /*0aa0*/  FFMA.FTZ R54, R109, R93, R54 ;  /* 0x0000005d6d367223 */ /* 0x000fe20000010036 */
[----:B------:R-:W-:Y:S01]  /*0ab0*/  FADD.FTZ R55, R52, R65 ;  /* 0x0000004134377221 */ /* 0x000fe20000010000 */
[----:B------:R-:W-:Y:S01]  /*0ac0*/  FMUL.FTZ R66, R34, R97 ;  /* 0x0000006122427220 */ /* 0x000fe20000410000 */
[----:B------:R-:W-:Y:S01]  /*0ad0*/  FMUL.FTZ R112, R77, R112 ;  /* 0x000000704d707220 */ /* 0x000fe20000410000 */
[----:B------:R-:W-:Y:S01]  /*0ae0*/  FFMA.FTZ R53, R111, R98, R54 ;  /* 0x000000626f357223 */ /* 0x000fe20000010036 */
[----:B------:R-:W-:Y:S01]  /*0af0*/  FMUL.FTZ R67, R35, R102 ;  /* 0x0000006623437220 */ /* 0x000fe20000410000 */
[----:B------:R-:W-:Y:S01]  /*0b00*/  FADD.FTZ R54, R55, R66 ;  /* 0x0000004237367221 */ /* 0x000fe20000010000 */
[C---:B------:R-:W-:Y:S01]  /*0b10*/  FMUL.FTZ R113, R77.reuse, R80 ;  /* 0x000000504d717220 */ /* 0x040fe20000410000 */
        /* <DEDUP_REMOVED lines=14> */
[----:B------:R-:W-:-:S02]  /*0c00*/  FADD.FTZ R55, R55, R84 ;  /* 0x0000005437377221 */ /* 0x000fc40000010000 */
[----:B------:R-:W-:Y:S01]  /*0c10*/  FFMA.FTZ R54, R85, R65, R52 ;  /* 0x0000004155367223 */ /* 0x000fe20000010034 */
[----:B------:R-:W-:Y:S01]  /*0c20*/  FMUL.FTZ R87, R77, R87 ;  /* 0x000000574d577220 */ /* 0x000fe20000410000 */
[----:B------:R-:W-:Y:S01]  /*0c30*/  FADD.FTZ R52, R55, R86 ;  /* 0x0000005637347221 */ /* 0x000fe20000010000 */
[----:B------:R-:W-:Y:S02]  /*0c40*/  FMUL.FTZ R88, R77, R88 ;  /* 0x000000584d587220 */ /* 0x000fe40000410000 */
        /* <DEDUP_REMOVED lines=43> */
.L_x_1301:
[----:B------:R-:W-:Y:S05]  /*0f00*/  BSYNC.RECONVERGENT B0 ;  /* 0x0000000000007941 */ /* 0x000fea0003800200 */
.L_x_1300:
        /* <DEDUP_REMOVED lines=107> */
.L_x_1304:
        /* <DEDUP_REMOVED lines=33> */
.L_x_1303:
        /* <DEDUP_REMOVED lines=36> */
.L_x_1306:
        /* <DEDUP_REMOVED lines=37> */
.L_x_1302:
        /* <DEDUP_REMOVED lines=18> */
[-C--:B------:R-:W-:Y:S01]  /*1d80*/  FFMA.FTZ R53, R0, R82.reuse, R83 ;  /* 0x0000005200357223 */ /* 0x080fe20000010053 */
[----:B------:R-:W-:Y:S01]  /*1d90*/  FADD.FTZ R60, R104, -R113 ;  /* 0x80000071683c7221 */ /* 0x000fe20000010000 */
[-CC-:B------:R-:W-:Y:S01]  /*1da0*/  FFMA.FTZ R112, R112, R82.reuse, R83.reuse ;  /* 0x0000005270707223 */ /* 0x180fe20000010053 */
[-CC-:B------:R-:W-:Y:S01]  /*1db0*/  FFMA.FTZ R107, R107, R82.reuse, R83.reuse ;  /* 0x000000526b6b7223 */ /* 0x180fe20000010053 */
[----:B------:R-:W-:Y:S01]  /*1dc0*/  FFMA.FTZ R0, R106, R82, R83 ;  /* 0x000000526a007223 */ /* 0x000fe20000010053 */
[C---:B------:R-:W-:Y:S01]  /*1dd0*/  FFMA.FTZ R63, R77.reuse, R63, R56 ;  /* 0x0000003f4d3f7223 */ /* 0x040fe20000010038 */
[----:B------:R-:W-:Y:S01]  /*1de0*/  FFMA.FTZ R58, R77, R111, R52 ;  /* 0x0000006f4d3a7223 */ /* 0x000fe20000010034 */
[----:B------:R-:W-:Y:S02]  /*1df0*/  HADD2.F32 R56, -RZ, R22.H1_H1 ;  /* 0x30000016ff387230 */ /* 0x000fe40000004100 */
[----:B------:R-:W-:Y:S01]  /*1e00*/  FADD.FTZ R96, R96, -R53 ;  /* 0x8000003560607221 */ /* 0x000fe20000010000 */
[----:B------:R-:W-:Y:S01]  /*1e10*/  FADD.FTZ R61, R101, -R112 ;  /* 0x80000070653d7221 */ /* 0x000fe20000010000 */
        /* <DEDUP_REMOVED lines=17> */
.L_x_1308:
[-CC-:B------:R-:W-:Y:S01]  /*1f30*/  FFMA.FTZ R49, R0, R82.reuse, R83.reuse ;  /* 0x0000005200317223 */ /* 0x180fe20000010053 */
        /* <DEDUP_REMOVED lines=40> */
.L_x_1307:
        /* <DEDUP_REMOVED lines=44> */
.L_x_1309:
        /* <DEDUP_REMOVED lines=44> */
.L_x_1305:
        /* <DEDUP_REMOVED lines=61> */
.L_x_1312:
        /* <DEDUP_REMOVED lines=41> */
.L_x_1311:
        /* <DEDUP_REMOVED lines=42> */
.L_x_1314:
        /* <DEDUP_REMOVED lines=37> */
.L_x_1310:
        /* <DEDUP_REMOVED lines=39> */
.L_x_1316:
        /* <DEDUP_REMOVED lines=33> */
.L_x_1315:
        /* <DEDUP_REMOVED lines=34> */
.L_x_1317:
        /* <DEDUP_REMOVED lines=28> */
.L_x_1313:
        /* <DEDUP_REMOVED lines=42> */
.L_x_1299:
        /* <DEDUP_REMOVED lines=18> */
.L_x_1319:
        /* <DEDUP_REMOVED lines=13> */
.L_x_2843:


//--------------------- .text._ZN10layer_norm31ln_parallel_residual_bwd_kernelINS_13Kernel_traitsIf6__halfS2_S2_fjLj4096ELj1ELj1ELj8ELj16ENS_18Kernel_traits_baseILj4096EfS2_S2_S2_fjLj256EEEEELb1ELb0ELb0EEEvNS_9BwdParamsE --------------------------
	.section	.text._ZN10layer_norm31ln_parallel_residual_bwd_kernelINS_13Kernel_traitsIf6__halfS2_S2_fjLj4096ELj1ELj1ELj8ELj16ENS_18Kernel_traits_baseILj4096EfS2_S2_S2_fjLj256EEEEELb1ELb0ELb0EEEvNS_9BwdParamsE,"ax",@progbits
	.align	128
        .global         _ZN10layer_norm31ln_parallel_residual_bwd_kernelINS_13Kernel_traitsIf6__halfS2_S2_fjLj4096ELj1ELj1ELj8ELj16ENS_18Kernel_traits_baseILj4096EfS2_S2_S2_fjLj256EEEEELb1ELb0ELb0EEEvNS_9BwdParamsE
        .type           _ZN10layer_norm31ln_parallel_residual_bwd_kernelINS_13Kernel_traitsIf6__halfS2_S2_fjLj4096ELj1ELj1ELj8ELj16ENS_18Kernel_traits_baseILj4096EfS2_S2_S2_fjLj256EEEEELb1ELb0ELb0EEEvNS_9BwdParamsE,@function
        .size           _ZN10layer_norm31ln_parallel_residual_bwd_kernelINS_13Kernel_traitsIf6__halfS2_S2_fjLj4096ELj1ELj1ELj8ELj16ENS_18Kernel_traits_baseILj4096EfS2_S2_S2_fjLj256EEEEELb1ELb0ELb0EEEvNS_9BwdParamsE,(.L_x_2844 - _ZN10layer_norm31ln_parallel_residual_bwd_kernelINS_13Kernel_traitsIf6__halfS2_S2_fjLj4096ELj1ELj1ELj8ELj16ENS_18Kernel_traits_baseILj4096EfS2_S2_S2_fjLj256EEEEELb1ELb0ELb0EEEvNS_9BwdParamsE)
        .other          _ZN10layer_norm31ln_parallel_residual_bwd_kernelINS_13Kernel_traitsIf6__halfS2_S2_fjLj4096ELj1ELj1ELj8ELj16ENS_18Kernel_traits_baseILj4096EfS2_S2_S2_fjLj256EEEEELb1ELb0ELb0EEEvNS_9BwdParamsE,@"STO_CUDA_ENTRY STV_DEFAULT"
_ZN10layer_norm31ln_parallel_residual_bwd_kernelINS_13Kernel_traitsIf6__halfS2_S2_fjLj4096ELj1ELj1ELj8ELj16ENS_18Kernel_traits_baseILj4096EfS2_S2_S2_fjLj256EEEEELb1ELb0ELb0EEEvNS_9BwdParamsE:
.text._ZN10layer_norm31ln_parallel_residual_bwd_kernelINS_13Kernel_traitsIf6__halfS2_S2_fjLj4096ELj1ELj1ELj8ELj16ENS_18Kernel_traits_baseILj4096EfS2_S2_S2_fjLj256EEEEELb1ELb0ELb0EEEvNS_9BwdParamsE:
        /* <DEDUP_REMOVED lines=18> */
[----:B----4-:R-:W-:-:S04]  /*0120*/  @P1 IMAD.WIDE.U32 R4, R134, 0x20, R4 ;  /* 0x0000002086041825 */ /* 0x010fc800078e0004 */
[C---:B--2---:R-:W-:Y:S01]  /*0130*/  @P2 IMAD.WIDE.U32 R6, R11.reuse, 0x20, R6 ;  /* 0x000000200b062825 */ /* 0x044fe200078e0006 */
[----:B---3--:R-:W5:Y:S03]  /*0140*/  @P1 LDG.E.128 R76, desc[UR6][R4.64] ;  /* 0x00000006044c1981 */ /* 0x008f66000c1e1d00 */
[----:B0-----:R-:W-:Y:S01]  /*0150*/  @P1 IMAD.WIDE.U32 R2, R134, 0x20, R2 ;  /* 0x0000002086021825 */ /* 0x001fe200078e0002 */
[----:B------:R-:W5:Y:S01]  /*0160*/  @P2 LDG.E.128 R100, desc[UR6][R6.64] ;  /* 0x0000000606642981 */ /* 0x000f62000c1e1d00 */
[----:B------:R-:W1:Y:S02]  /*0170*/  S2UR UR8, SR_CTAID.X ;  /* 0x00000000000879c3 */ /* 0x000e640000002500 */
[----:B------:R-:W-:Y:S01]  /*0180*/  @P2 IMAD.WIDE.U32 R8, R11, 0x20, R8 ;  /* 0x000000200b082825 */ /* 0x000fe200078e0008 */
[----:B------:R-:W5:Y:S04]  /*0190*/  @P2 LDG.E.128 R96, desc[UR6][R6.64+0x10] ;  /* 0x0000100606602981 */ /* 0x000f68000c1e1d00 */
[----:B------:R-:W5:Y:S04]  /*01a0*/  @P1 LDG.E.128 R84, desc[UR6][R2.64] ;  /* 0x0000000602541981 */ /* 0x000f68000c1e1d00 */
[----:B------:R-:W5:Y:S04]  /*01b0*/  @P1 LDG.E.128 R80, desc[UR6][R2.64+0x10] ;  /* 0x0000100602501981 */ /* 0x000f68000c1e1d00 */
[----:B------:R-:W5:Y:S01]  /*01c0*/  @P1 LDG.E.128 R72, desc[UR6][R4.64+0x10] ;  /* 0x0000100604481981 */ /* 0x000f62000c1e1d00 */
[----:B-1----:R-:W-:-:S03]  /*01d0*/  UISETP.GE.AND UP0, UPT, UR8, UR4, UPT ;  /* 0x000000040800728c */ /* 0x002fc6000bf06270 */
[----:B------:R-:W5:Y:S01]  /*01e0*/  @P2 LDG.E.128 R92, desc[UR6][R8.64] ;  /* 0x00000006085c2981 */ /* 0x000f62000c1e1d00 */
[----:B------:R-:W-:Y:S02]  /*01f0*/  CS2R R68, SRZ ;  /* 0x0000000000447805 */ /* 0x000fe4000001ff00 */
[----:B------:R-:W-:Y:S02]  /*0200*/  CS2R R70, SRZ ;  /* 0x0000000000467805 */ /* 0x000fe4000001ff00 */
[----:B------:R-:W-:Y:S01]  /*0210*/  CS2R R64, SRZ ;  /* 0x0000000000407805 */ /* 0x000fe2000001ff00 */
[----:B------:R0:W5:Y:S01]  /*0220*/  @P2 LDG.E.128 R88, desc[UR6][R8.64+0x10] ;  /* 0x0000100608582981 */ /* 0x000162000c1e1d00 */
        /* <DEDUP_REMOVED lines=27> */
[----:B0-----:R-:W-:Y:S02]  /*03e0*/  CS2R R8, SRZ ;  /* 0x0000000000087805 */ /* 0x001fe4000001ff00 */
[----:B------:R-:W-:Y:S01]  /*03f0*/  CS2R R10, SRZ ;  /* 0x00000000000a7805 */ /* 0x000fe2000001ff00 */
[----:B------:R-:W-:Y:S06]  /*0400*/  BRA.U UP0, `(.L_x_1320) ;  /* 0x0000006100d87547 */ /* 0x000fec000b800000 */
        /* <DEDUP_REMOVED lines=43> */
.L_x_1345:
        /* <DEDUP_REMOVED lines=14> */
[----:B------:R-:W-:-:S04]  /*07a0*/  LEA.HI.SX32 R138, R121, R134, 0x1d ;  /* 0x00000086798a7211 */ /* 0x000fc800078feaff */
[----:B------:R-:W-:Y:S02]  /*07b0*/  MOV R179, R138 ;  /* 0x0000008a00b37202 */ /* 0x000fe40000000f00 */
        /* <DEDUP_REMOVED lines=24> */
[--C-:B---3--:R-:W-:Y:S02]  /*0940*/  HADD2.F32 R129, -RZ, R116.reuse.H0_H0 ;  /* 0x20000074ff817230 */ /* 0x108fe40000004100 */
[----:B------:R-:W-:Y:S02]  /*0950*/  HADD2.F32 R141, -RZ, R116.H1_H1 ;  /* 0x30000074ff8d7230 */ /* 0x000fe40000004100 */
[--C-:B------:R-:W-:Y:S02]  /*0960*/  HADD2.F32 R155, -RZ, R119.reuse.H0_H0 ;  /* 0x20000077ff9b7230 */ /* 0x100fe40000004100 */
[----:B------:R-:W-:Y:S02]  /*0970*/  HADD2.F32 R183, -RZ, R119.H1_H1 ;  /* 0x30000077ffb77230 */ /* 0x000fe40000004100 */
[----:B------:R-:W-:Y:S01]  /*0980*/  FADD.FTZ R129, -R128, R129 ;  /* 0x0000008180817221 */ /* 0x000fe20000010100 */
[----:B------:R-:W-:-:S02]  /*0990*/  HADD2.F32 R119, -RZ, R124.H0_H0 ;  /* 0x2000007cff777230 */ /* 0x000fc40000004100 */
[----:B------:R-:W-:Y:S02]  /*09a0*/  HADD2.F32 R124, -RZ, R124.H1_H1 ;  /* 0x3000007cff7c7230 */ /* 0x000fe40000004100 */
[--C-:B------:R-:W-:Y:S02]  /*09b0*/  HADD2.F32 R145, -RZ, R117.reuse.H0_H0 ;  /* 0x20000075ff917230 */ /* 0x100fe40000004100 */
[----:B------:R-:W-:Y:S02]  /*09c0*/  HADD2.F32 R147, -RZ, R117.H1_H1 ;  /* 0x30000075ff937230 */ /* 0x000fe40000004100 */
[--C-:B------:R-:W-:Y:S02]  /*09d0*/  HADD2.F32 R149, -RZ, R118.reuse.H0_H0 ;  /* 0x20000076ff957230 */ /* 0x100fe40000004100 */
[----:B------:R-:W-:Y:S02]  /*09e0*/  HADD2.F32 R153, -RZ, R118.H1_H1 ;  /* 0x30000076ff997230 */ /* 0x000fe40000004100 */
[----:B--2---:R-:W-:-:S02]  /*09f0*/  HADD2.F32 R179, -RZ, R123.H0_H0 ;  /* 0x2000007bffb37230 */ /* 0x004fc40000004100 */
[----:B------:R-:W-:Y:S02]  /*0a00*/  HADD2.F32 R176, -RZ, R123.H1_H1 ;  /* 0x3000007bffb07230 */ /* 0x000fe40000004100 */
[----:B------:R-:W-:Y:S01]  /*0a10*/  FADD.FTZ R123, -R128, R141 ;  /* 0x0000008d807b7221 */ /* 0x000fe20000010100 */
[--C-:B------:R-:W-:Y:S02]  /*0a20*/  HADD2.F32 R117, -RZ, R120.reuse.H0_H0 ;  /* 0x20000078ff757230 */ /* 0x100fe40000004100 */
[----:B-----5:R-:W-:Y:S01]  /*0a30*/  FMUL.FTZ R141, R140, R129 ;  /* 0x000000818c8d7220 */ /* 0x020fe20000410000 */
[--C-:B0-----:R-:W-:Y:S02]  /*0a40*/  HADD2.F32 R131, -RZ, R121.reuse.H0_H0 ;  /* 0x20000079ff837230 */ /* 0x101fe40000004100 */
[----:B------:R-:W-:Y:S02]  /*0a50*/  HADD2.F32 R118, -RZ, R121.H1_H1 ;  /* 0x30000079ff767230 */ /* 0x000fe40000004100 */
[----:B------:R-:W-:Y:S01]  /*0a60*/  FMUL.FTZ R121, R76, R119 ;  /* 0x000000774c797220 */ /* 0x000fe20000410000 */
[----:B------:R-:W-:-:S02]  /*0a70*/  HADD2.F32 R120, -RZ, R120.H1_H1 ;  /* 0x30000078ff787230 */ /* 0x000fc40000004100 */
[----:B------:R-:W-:Y:S01]  /*0a80*/  FMUL.FTZ R116, R77, R124 ;  /* 0x0000007c4d747220 */ /* 0x000fe20000410000 */
[--C-:B------:R-:W-:Y:S02]  /*0a90*/  HADD2.F32 R151, -RZ, R122.reuse.H0_H0 ;  /* 0x2000007aff977230 */ /* 0x100fe40000004100 */
[----:B------:R-:W-:Y:S02]  /*0aa0*/  HADD2.F32 R130, -RZ, R122.H1_H1 ;  /* 0x3000007aff827230 */ /* 0x000fe40000004100 */
[--C-:B------:R-:W-:Y:S02]  /*0ab0*/  HADD2.F32 R177, -RZ, R125.reuse.H0_H0 ;  /* 0x2000007dffb17230 */ /* 0x100fe40000004100 */
[----:B------:R-:W-:Y:S02]  /*0ac0*/  HADD2.F32 R122, -RZ, R125.H1_H1 ;  /* 0x3000007dff7a7230 */ /* 0x000fe40000004100 */
[----:B------:R-:W-:Y:S01]  /*0ad0*/  FADD.FTZ R52, R52, R117 ;  /* 0x0000007534347221 */ /* 0x000fe20000010000 */
[-C--:B------:R-:W-:Y:S01]  /*0ae0*/  FFMA.FTZ R0, R84, R117.reuse, R121 ;  /* 0x0000007554007223 */ /* 0x080fe20000010079 */
[----:B------:R-:W-:Y:S01]  /*0af0*/  FFMA.FTZ R68, R141, R117, R68 ;  /* 0x000000758d447223 */ /* 0x000fe20000010044 */
[----:B------:R-:W-:-:S02]  /*0b00*/  HADD2.F32 R125, -RZ, R126.H0_H0 ;  /* 0x2000007eff7d7230 */ /* 0x000fc40000004100 */
[----:B-1----:R-:W-:Y:S01]  /*0b10*/  FFMA.FTZ R143, R85, R120, R116 ;  /* 0x00000078558f7223 */ /* 0x002fe20000010074 */
[----:B------:R-:W-:Y:S01]  /*0b20*/  FADD.FTZ R147, -R128, R147 ;  /* 0x0000009380937221 */ /* 0x000fe20000010100 */
[----:B------:R-:W-:Y:S01]  /*0b30*/  FMUL.FTZ R117, R78, R177 ;  /* 0x000000b14e757220 */ /* 0x000fe20000410000 */
[----:B------:R-:W-:Y:S02]  /*0b40*/  HADD2.F32 R126, -RZ, R126.H1_H1 ;  /* 0x3000007eff7e7230 */ /* 0x000fe40000004100 */
[----:B------:R-:W-:Y:S01]  /*0b50*/  FMUL.FTZ R116, R79, R122 ;  /* 0x0000007a4f747220 */ /* 0x000fe20000410000 */
[----:B------:R-:W-:Y:S01]  /*0b60*/  FADD.FTZ R149, -R128, R149 ;  /* 0x0000009580957221 */ /* 0x000fe20000010100 */
[----:B------:R-:W-:Y:S01]  /*0b70*/  FMUL.FTZ R144, R140, R147 ;  /* 0x000000938c907220 */ /* 0x000fe20000410000 */
[----:B------:R-:W-:Y:S01]  /*0b80*/  FFMA.FTZ R146, R86, R131, R117 ;  /* 0x0000008356927223 */ /* 0x000fe20000010075 */
[----:B------:R-:W-:Y:S01]  /*0b90*/  FFMA.FTZ R147, R87, R118, R116 ;  /* 0x0000007657937223 */ /* 0x000fe20000010074 */
[----:B------:R-:W-:Y:S01]  /*0ba0*/  FMUL.FTZ R117, R72, R125 ;  /* 0x0000007d48757220 */ /* 0x000fe20000410000 */
[----:B------:R-:W-:Y:S01]  /*0bb0*/  FMUL.FTZ R149, R140, R149 ;  /* 0x000000958c957220 */ /* 0x000fe20000410000 */
[----:B------:R-:W-:-:S02]  /*0bc0*/  HADD2.F32 R178, -RZ, R127.H1_H1 ;  /* 0x3000007fffb27230 */ /* 0x000fc40000004100 */
[----:B------:R-:W-:Y:S01]  /*0bd0*/  FMUL.FTZ R116, R73, R126 ;  /* 0x0000007e49747220 */ /* 0x000fe20000410000 */
[----:B------:R-:W-:Y:S01]  /*0be0*/  FADD.FTZ R153, -R128, R153 ;  /* 0x0000009980997221 */ /* 0x000fe20000010100 */
[----:B------:R-:W-:Y:S01]  /*0bf0*/  FADD.FTZ R48, R48, R151 ;  /* 0x0000009730307221 */ /* 0x000fe20000010000 */
[-C--:B------:R-:W-:Y:S01]  /*0c00*/  FFMA.FTZ R150, R80, R151.reuse, R117 ;  /* 0x0000009750967223 */ /* 0x080fe20000010075 */
[----:B------:R-:W-:Y:S01]  /*0c10*/  FFMA.FTZ R64, R149, R151, R64 ;  /* 0x0000009795407223 */ /* 0x000fe20000010040 */
[----:B------:R-:W-:Y:S02]  /*0c20*/  HADD2.F32 R181, -RZ, R127.H0_H0 ;  /* 0x2000007fffb57230 */ /* 0x000fe40000004100 */
[----:B------:R-:W-:Y:S01]  /*0c30*/  FFMA.FTZ R151, R81, R130, R116 ;  /* 0x0000008251977223 */ /* 0x000fe20000010074 */
[----:B------:R-:W-:Y:S01]  /*0c40*/  FMUL.FTZ R116, R75, R178 ;  /* 0x000000b24b747220 */ /* 0x000fe20000410000 */
[----:B------:R-:W-:Y:S01]  /*0c50*/  FMUL.FTZ R148, R140, R153 ;  /* 0x000000998c947220 */ /* 0x000fe20000410000 */
[----:B------:R-:W-:Y:S01]  /*0c60*/  FADD.FTZ R153, -R128, R155 ;  /* 0x0000009b80997221 */ /* 0x000fe20000010100 */
[----:B------:R-:W-:Y:S01]  /*0c70*/  FADD.FTZ R55, R55, R118 ;  /* 0x0000007637377221 */ /* 0x000fe20000010000 */
[----:B------:R-:W-:Y:S01]  /*0c80*/  FFMA.FTZ R71, R144, R118, R71 ;  /* 0x0000007690477223 */ /* 0x000fe20000010047 */
[----:B------:R-:W-:Y:S01]  /*0c90*/  FMUL.FTZ R117, R74, R181 ;  /* 0x000000b54a757220 */ /* 0x000fe20000410000 */
[----:B------:R-:W-:Y:S01]  /*0ca0*/  FFMA.FTZ R155, R83, R176, R116 ;  /* 0x000000b0539b7223 */ /* 0x000fe20000010074 */
[----:B------:R-:W-:Y:S01]  /*0cb0*/  FMUL.FTZ R142, R140, R123 ;  /* 0x0000007b8c8e7220 */ /* 0x000fe20000410000 */
[----:B------:R-:W-:Y:S01]  /*0cc0*/  FADD.FTZ R145, -R128, R145 ;  /* 0x0000009180917221 */ /* 0x000fe20000010100 */
[----:B------:R-:W-:Y:S01]  /*0cd0*/  FADD.FTZ R116, RZ, R0 ;  /* 0x00000000ff747221 */ /* 0x000fe20000010000 */
[C---:B------:R-:W-:Y:S01]  /*0ce0*/  FFMA.FTZ R118, R141.reuse, R0, RZ ;  /* 0x000000008d767223 */ /* 0x040fe200000100ff */
        /* <DEDUP_REMOVED lines=12> */
[----:B------:R-:W-:Y:S01]  /*0db0*/  FADD.FTZ R183, -R128, R183 ;  /* 0x000000b780b77221 */ /* 0x000fe20000010100 */
[----:B------:R-:W-:Y:S01]  /*0dc0*/  FMUL.FTZ R153, R140, R153 ;  /* 0x000000998c997220 */ /* 0x000fe20000410000 */
[----:B------:R-:W-:Y:S01]  /*0dd0*/  FADD.FTZ R117, R116, R151 ;  /* 0x0000009774757221 */ /* 0x000fe20000010000 */
[----:B------:R-:W-:Y:S01]  /*0de0*/  FFMA.FTZ R119, R148, R151, R118 ;  /* 0x0000009794777223 */ /* 0x000fe20000010076 */
[----:B------:R-:W-:Y:S02]  /*0df0*/  FMUL.FTZ R152, R140, R183 ;  /* 0x000000b78c987220 */ /* 0x000fe40000410000 */
        /* <DEDUP_REMOVED lines=29> */
.L_x_1322:
[----:B----4-:R-:W-:Y:S05]  /*0fd0*/  BSYNC.RECONVERGENT B0 ;  /* 0x0000000000007941 */ /* 0x010fea0003800200 */
.L_x_1321:
        /* <DEDUP_REMOVED lines=33> */
[--C-:B----4-:R-:W-:Y:S02]  /*11f0*/  HADD2.F32 R119, -RZ, R124.reuse.H0_H0 ;  /* 0x2000007cff777230 */ /* 0x110fe40000004100 */
[----:B------:R-:W-:Y:S02]  /*1200*/  HADD2.F32 R124, -RZ, R124.H1_H1 ;  /* 0x3000007cff7c7230 */ /* 0x000fe40000004100 */
[C---:B------:R-:W-:Y:S01]  /*1210*/  FADD.FTZ R165, -R128.reuse, R117 ;  /* 0x0000007580a57221 */ /* 0x040fe20000010100 */
[C---:B0-----:R-:W-:Y:S01]  /*1220*/  FADD.FTZ R157, -R128.reuse, R159 ;  /* 0x0000009f809d7221 */ /* 0x041fe20000010100 */
[C---:B------:R-:W-:Y:S01]  /*1230*/  FADD.FTZ R161, -R128.reuse, R161 ;  /* 0x000000a180a17221 */ /* 0x040fe20000010100 */
[C---:B------:R-:W-:Y:S01]  /*1240*/  FADD.FTZ R163, -R128.reuse, R163 ;  /* 0x000000a380a37221 */ /* 0x040fe20000010100 */
[C---:B------:R-:W-:Y:S01]  /*1250*/  FADD.FTZ R167, -R128.reuse, R167 ;  /* 0x000000a780a77221 */ /* 0x040fe20000010100 */
[C---:B------:R-:W-:Y:S01]  /*1260*/  FADD.FTZ R171, -R128.reuse, R169 ;  /* 0x000000a980ab7221 */ /* 0x040fe20000010100 */
[----:B------:R-:W-:Y:S01]  /*1270*/  FADD.FTZ R179, -R128, R179 ;  /* 0x000000b380b37221 */ /* 0x000fe20000010100 */
[----:B--2---:R-:W-:-:S02]  /*1280*/  HADD2.F32 R117, -RZ, R120.H0_H0 ;  /* 0x20000078ff757230 */ /* 0x004fc40000004100 */
[----:B------:R-:W-:Y:S01]  /*1290*/  FMUL.FTZ R116, R93, R124 ;  /* 0x0000007c5d747220 */ /* 0x000fe20000410000 */
[----:B------:R-:W-:Y:S02]  /*12a0*/  HADD2.F32 R120, -RZ, R120.H1_H1 ;  /* 0x30000078ff787230 */ /* 0x000fe40000004100 */
[--C-:B------:R-:W-:Y:S02]  /*12b0*/  HADD2.F32 R169, -RZ, R122.reuse.H0_H0 ;  /* 0x2000007affa97230 */ /* 0x100fe40000004100 */
[----:B------:R-:W-:Y:S02]  /*12c0*/  HADD2.F32 R128, -RZ, R122.H1_H1 ;  /* 0x3000007aff807230 */ /* 0x000fe40000004100 */
[----:B------:R-:W-:Y:S02]  /*12d0*/  HADD2.F32 R122, -RZ, R125.H1_H1 ;  /* 0x3000007dff7a7230 */ /* 0x000fe40000004100 */
[--C-:B------:R-:W-:Y:S02]  /*12e0*/  HADD2.F32 R181, -RZ, R123.reuse.H0_H0 ;  /* 0x2000007bffb57230 */ /* 0x100fe40000004100 */
[----:B-1----:R-:W-:-:S02]  /*12f0*/  HADD2.F32 R130, -RZ, R123.H1_H1 ;  /* 0x3000007bff827230 */ /* 0x002fc40000004100 */
[----:B-----5:R-:W-:Y:S01]  /*1300*/  FMUL.FTZ R157, R140, R157 ;  /* 0x0000009d8c9d7220 */ /* 0x020fe20000410000 */
[--C-:B------:R-:W-:Y:S02]  /*1310*/  HADD2.F32 R131, -RZ, R121.reuse.H0_H0 ;  /* 0x20000079ff837230 */ /* 0x100fe40000004100 */
[----:B------:R-:W-:Y:S01]  /*1320*/  FFMA.FTZ R159, R101, R120, R116 ;  /* 0x00000078659f7223 */ /* 0x000fe20000010074 */
[----:B------:R-:W-:Y:S02]  /*1330*/  HADD2.F32 R118, -RZ, R121.H1_H1 ;  /* 0x30000079ff767230 */ /* 0x000fe40000004100 */
[----:B------:R-:W-:Y:S01]  /*1340*/  FMUL.FTZ R121, R92, R119 ;  /* 0x000000775c797220 */ /* 0x000fe20000410000 */
[----:B------:R-:W-:Y:S02]  /*1350*/  HADD2.F32 R123, -RZ, R125.H0_H0 ;  /* 0x2000007dff7b7230 */ /* 0x000fe40000004100 */
[----:B------:R-:W-:Y:S01]  /*1360*/  FMUL.FTZ R116, R95, R122 ;  /* 0x0000007a5f747220 */ /* 0x000fe20000410000 */
[----:B------:R-:W-:-:S02]  /*1370*/  HADD2.F32 R125, -RZ, R126.H0_H0 ;  /* 0x2000007eff7d7230 */ /* 0x000fc40000004100 */
[----:B------:R-:W-:Y:S02]  /*1380*/  HADD2.F32 R126, -RZ, R126.H1_H1 ;  /* 0x3000007eff7e7230 */ /* 0x000fe40000004100 */
[----:B------:R-:W-:Y:S01]  /*1390*/  FMUL.FTZ R156, R140, R161 ;  /* 0x000000a18c9c7220 */ /* 0x000fe20000410000 */
[----:B------:R-:W-:Y:S01]  /*13a0*/  FADD.FTZ R44, R44, R117 ;  /* 0x000000752c2c7221 */ /* 0x000fe20000010000 */
[-C--:B------:R-:W-:Y:S01]  /*13b0*/  FFMA.FTZ R158, R100, R117.reuse, R121 ;  /* 0x00000075649e7223 */ /* 0x080fe20000010079 */
[----:B------:R-:W-:Y:S01]  /*13c0*/  FFMA.FTZ R60, R157, R117, R60 ;  /* 0x000000759d3c7223 */ /* 0x000fe2000001003c */
[----:B------:R-:W-:Y:S01]  /*13d0*/  FMUL.FTZ R161, R140, R163 ;  /* 0x000000a38ca17220 */ /* 0x000fe20000410000 */
[----:B------:R-:W-:Y:S01]  /*13e0*/  FMUL.FTZ R117, R94, R123 ;  /* 0x0000007b5e757220 */ /* 0x000fe20000410000 */
[----:B------:R-:W-:Y:S01]  /*13f0*/  FFMA.FTZ R163, R103, R118, R116 ;  /* 0x0000007667a37223 */ /* 0x000fe20000010074 */
[--C-:B------:R-:W-:Y:S02]  /*1400*/  HADD2.F32 R176, -RZ, R127.reuse.H1_H1 ;  /* 0x3000007fffb07230 */ /* 0x100fe40000004100 */
[----:B------:R-:W-:Y:S01]  /*1410*/  FMUL.FTZ R116, R89, R126 ;  /* 0x0000007e59747220 */ /* 0x000fe20000410000 */
[----:B------:R-:W-:Y:S01]  /*1420*/  FMUL.FTZ R160, R140, R165 ;  /* 0x000000a58ca07220 */ /* 0x000fe20000410000 */
[----:B------:R-:W-:Y:S01]  /*1430*/  FFMA.FTZ R162, R102, R131, R117 ;  /* 0x0000008366a27223 */ /* 0x000fe20000010075 */
[----:B------:R-:W-:Y:S01]  /*1440*/  FMUL.FTZ R165, R140, R167 ;  /* 0x000000a78ca57220 */ /* 0x000fe20000410000 */
[----:B------:R-:W-:-:S02]  /*1450*/  HADD2.F32 R183, -RZ, R127.H0_H0 ;  /* 0x2000007fffb77230 */ /* 0x000fc40000004100 */
[----:B------:R-:W-:Y:S01]  /*1460*/  FMUL.FTZ R117, R88, R125 ;  /* 0x0000007d58757220 */ /* 0x000fe20000410000 */
[----:B------:R-:W-:Y:S01]  /*1470*/  FFMA.FTZ R167, R97, R128, R116 ;  /* 0x0000008061a77223 */ /* 0x000fe20000010074 */
[----:B------:R-:W-:Y:S01]  /*1480*/  FMUL.FTZ R116, R91, R176 ;  /* 0x000000b05b747220 */ /* 0x000fe20000410000 */
[----:B------:R-:W-:Y:S01]  /*1490*/  FMUL.FTZ R164, R140, R171 ;  /* 0x000000ab8ca47220 */ /* 0x000fe20000410000 */
[----:B------:R-:W-:Y:S01]  /*14a0*/  FFMA.FTZ R166, R96, R169, R117 ;  /* 0x000000a960a67223 */ /* 0x000fe20000010075 */
[----:B------:R-:W-:Y:S01]  /*14b0*/  FADD.FTZ R47, R47, R118 ;  /* 0x000000762f2f7221 */ /* 0x000fe20000010000 */
[----:B------:R-:W-:Y:S01]  /*14c0*/  FFMA.FTZ R63, R160, R118, R63 ;  /* 0x00000076a03f7223 */ /* 0x000fe2000001003f */
[----:B------:R-:W-:Y:S01]  /*14d0*/  FMUL.FTZ R117, R90, R183 ;  /* 0x000000b75a757220 */ /* 0x000fe20000410000 */
[----:B------:R-:W-:Y:S01]  /*14e0*/  FFMA.FTZ R171, R99, R130, R116 ;  /* 0x0000008263ab7223 */ /* 0x000fe20000010074 */
[----:B------:R-:W-:Y:S01]  /*14f0*/  FADD.FTZ R116, R129, R158 ;  /* 0x0000009e81747221 */ /* 0x000fe20000010000 */
[C---:B------:R-:W-:Y:S01]  /*1500*/  FFMA.FTZ R118, R157.reuse, R158, R177 ;  /* 0x0000009e9d767223 */ /* 0x040fe200000100b1 */
        /* <DEDUP_REMOVED lines=10> */
[C---:B------:R-:W-:Y:S01]  /*15b0*/  FFMA.FTZ R118, R165.reuse, R166, R119 ;  /* 0x000000a6a5767223 */ /* 0x040fe20000010077 */
[----:B------:R-:W-:Y:S01]  /*15c0*/  FADD.FTZ R40, R40, R169 ;  /* 0x000000a928287221 */ /* 0x000fe20000010000 */
[----:B------:R-:W-:Y:S01]  /*15d0*/  FFMA.FTZ R56, R165, R169, R56 ;  /* 0x000000a9a5387223 */ /* 0x000fe20000010038 */
[----:B------:R-:W-:Y:S01]  /*15e0*/  FMUL.FTZ R169, R140, R179 ;  /* 0x000000b38ca97220 */ /* 0x000fe20000410000 */
[----:B------:R-:W-:Y:S01]  /*15f0*/  FADD.FTZ R117, R116, R167 ;  /* 0x000000a774757221 */ /* 0x000fe20000010000 */
[----:B------:R-:W-:Y:S01]  /*1600*/  FFMA.FTZ R119, R164, R167, R118 ;  /* 0x000000a7a4777223 */ /* 0x000fe20000010076 */
[----:B------:R-:W-:Y:S02]  /*1610*/  FMUL.FTZ R168, R140, R185 ;  /* 0x000000b98ca87220 */ /* 0x000fe40000410000 */
        /* <DEDUP_REMOVED lines=28> */
.L_x_1324:
[----:B------:R-:W-:Y:S05]  /*17e0*/  BSYNC.RECONVERGENT B0 ;  /* 0x0000000000007941 */ /* 0x000fea0003800200 */
.L_x_1323:
        /* <DEDUP_REMOVED lines=22> */
[C---:B------:R-:W-:Y:S02]  /*1950*/  IADD3 R119, PT, PT, R128.reuse, 0x4040, RZ ;  /* 0x0000404080777810 */ /* 0x040fe40007ffe0ff */
[C---:B------:R-:W-:Y:S02]  /*1960*/  IADD3 R124, PT, PT, R128.reuse, 0x4060, RZ ;  /* 0x00004060807c7810 */ /* 0x040fe40007ffe0ff */
[----:B------:R-:W-:Y:S02]  /*1970*/  @!P1 MOV R117, R119 ;  /* 0x0000007700759202 */ /* 0x000fe40000000f00 */
[C---:B------:R-:W-:Y:S02]  /*1980*/  @!P0 IADD3 R117, PT, PT, R128.reuse, 0x4000, RZ ;  /* 0x0000400080758810 */ /* 0x040fe40007ffe0ff */
[----:B------:R-:W-:Y:S02]  /*1990*/  @!P3 IADD3 R119, PT, PT, R128, 0x4000, RZ ;  /* 0x000040008077b810 */ /* 0x000fe40007ffe0ff */
[----:B------:R-:W-:-:S02]  /*19a0*/  @!P1 LEA R176, R137, R117, 0x3 ;  /* 0x0000007589b09211 */ /* 0x000fc400078e18ff */
[C---:B------:R-:W-:Y:S02]  /*19b0*/  @!P3 IADD3 R124, PT, PT, R128.reuse, 0x4020, RZ ;  /* 0x00004020807cb810 */ /* 0x040fe40007ffe0ff */
[C---:B------:R-:W-:Y:S02]  /*19c0*/  IADD3 R129, PT, PT, R128.reuse, 0x4070, RZ ;  /* 0x0000407080817810 */ /* 0x040fe40007ffe0ff */
[----:B------:R-:W-:Y:S01]  /*19d0*/  @!P3 IADD3 R129, PT, PT, R128, 0x4030, RZ ;  /* 0x000040308081b810 */ /* 0x000fe20007ffe0ff */
[----:B0-----:R-:W-:Y:S01]  /*19e0*/  FADD.FTZ R121, R120, R121 ;  /* 0x0000007978797221 */ /* 0x001fe20000010000 */
[C---:B------:R-:W-:Y:S02]  /*19f0*/  IADD3 R120, PT, PT, R128.reuse, 0x4050, RZ ;  /* 0x0000405080787810 */ /* 0x040fe40007ffe0ff */
        /* <DEDUP_REMOVED lines=15> */
[----:B------:R-:W-:Y:S01]  /*1af0*/  ISETP.GE.AND P0, PT, R139, R179, PT ;  /* 0x000000b38b00720c */ /* 0x000fe20003f06270 */
[----:B-1----:R-:W-:Y:S01]  /*1b00*/  FADD.FTZ R177, RZ, R116 ;  /* 0x00000074ffb17221 */ /* 0x002fe20000010000 */
[----:B------:R-:W-:-:S03]  /*1b10*/  FADD.FTZ R116, RZ, R117 ;  /* 0x00000075ff747221 */ /* 0x000fc60000010000 */
        /* <DEDUP_REMOVED lines=10> */
[----:B0-----:R-:W-:Y:S01]  /*1bc0*/  FADD.FTZ R177, R177, R128 ;  /* 0x00000080b1b17221 */ /* 0x001fe20000010000 */
[----:B------:R-:W-:Y:S01]  /*1bd0*/  FADD.FTZ R116, R116, R129 ;  /* 0x0000008174747221 */ /* 0x000fe20000010000 */
[----:B------:R-:W-:Y:S02]  /*1be0*/  P2R R128, PR, RZ, 0x1 ;  /* 0x00000001ff807803 */ /* 0x000fe40000000000 */
        /* <DEDUP_REMOVED lines=64> */
[----:B------:R-:W-:Y:S02]  /*1ff0*/  F2FP.F16.F32.PACK_AB R119, R129, R126 ;  /* 0x0000007e8177723e */ /* 0x000fe400000000ff */
[----:B------:R-:W-:Y:S02]  /*2000*/  F2FP.F16.F32.PACK_AB R118, R127, R124 ;  /* 0x0000007c7f76723e */ /* 0x000fe400000000ff */
[----:B------:R-:W-:-:S02]  /*2010*/  F2FP.F16.F32.PACK_AB R117, R125, R122 ;  /* 0x0000007a7d75723e */ /* 0x000fc400000000ff */
[----:B------:R-:W-:Y:S01]  /*2020*/  F2FP.F16.F32.PACK_AB R116, R123, R116 ;  /* 0x000000747b74723e */ /* 0x000fe200000000ff */
[----:B------:R-:W-:Y:S06]  /*2030*/  BRA `(.L_x_1330) ;  /* 0x0000002000247947 */ /* 0x000fec0003800000 */
.L_x_1329:
        /* <DEDUP_REMOVED lines=14> */
[----:B------:R-:W-:Y:S01]  /*2120*/  F2FP.F16.F32.PACK_AB R111, R110, R111 ;  /* 0x0000006f6e6f723e */ /* 0x000fe200000000ff */
        /* <DEDUP_REMOVED lines=14> */
[C---:B------:R-:W-:Y:S01]  /*2210*/  F2FP.F16.F32.PACK_AB R110, R125.reuse, R116 ;  /* 0x000000747d6e723e */ /* 0x040fe200000000ff */
        /* <DEDUP_REMOVED lines=22> */
[----:B------:R-:W-:Y:S02]  /*2380*/  F2FP.F16.F32.PACK_AB R108, R117, R108 ;  /* 0x0000006c756c723e */ /* 0x000fe400000000ff */
[----:B------:R-:W-:Y:S02]  /*2390*/  F2FP.F16.F32.PACK_AB R119, R130, R129 ;  /* 0x000000818277723e */ /* 0x000fe400000000ff */
[----:B------:R-:W-:Y:S02]  /*23a0*/  F2FP.F16.F32.PACK_AB R118, R127, R126 ;  /* 0x0000007e7f76723e */ /* 0x000fe400000000ff */
[----:B------:R-:W-:Y:S02]  /*23b0*/  F2FP.F16.F32.PACK_AB R117, R125, R122 ;  /* 0x0000007a7d75723e */ /* 0x000fe400000000ff */
[----:B------:R-:W-:Y:S01]  /*23c0*/  F2FP.F16.F32.PACK_AB R116, R123, R116 ;  /* 0x000000747b74723e */ /* 0x000fe200000000ff */
[----:B------:R-:W-:Y:S06]  /*23d0*/  BRA `(.L_x_1330) ;  /* 0x0000001c003c7947 */ /* 0x000fec0003800000 */
.L_x_1328:
[----:B------:R-:W-:-:S04]  /*23e0*/  UISETP.NE.U32.AND UP0, UPT, UR4, URZ, UPT ;  /* 0x000000ff0400728c */ /* 0x000fc8000bf05070 */
[----:B------:R-:W-:-:S09]  /*23f0*/  UISETP.NE.AND.EX UP0, UPT, UR5, URZ, UPT, UP0 ;  /* 0x000000ff0500728c */ /* 0x000fd2000bf05300 */
[----:B------:R-:W-:Y:S05]  /*2400*/  BRA.U UP0, `(.L_x_1331) ;  /* 0x0000000100f87547 */ /* 0x000fea000b800000 */
[-CC-:B------:R-:W-:Y:S01]  /*2410*/  FFMA.FTZ R118, R152, R120.reuse, R121.reuse ;  /* 0x0000007898767223 */ /* 0x180fe20000010079 */
[-CC-:B------:R-:W-:Y:S01]  /*2420*/  FFMA.FTZ R129, R153, R120.reuse, R121.reuse ;  /* 0x0000007899817223 */ /* 0x180fe20000010079 */
[-CC-:B------:R-:W-:Y:S01]  /*2430*/  FFMA.FTZ R127, R149, R120.reuse, R121.reuse ;  /* 0x00000078957f7223 */ /* 0x180fe20000010079 */
[--C-:B------:R-:W-:Y:S02]  /*2440*/  HADD2.F32 R123, -RZ, R7.reuse.H0_H0 ;  /* 0x20000007ff7b7230 */ /* 0x100fe40000004100 */
[----:B------:R-:W-:Y:S01]  /*2450*/  FFMA.FTZ R116, R148, R120, R121 ;  /* 0x0000007894747223 */ /* 0x000fe20000010079 */
[----:B------:R-:W-:Y:S02]  /*2460*/  HADD2.F32 R125, -RZ, R7.H1_H1 ;  /* 0x30000007ff7d7230 */ /* 0x000fe40000004100 */
[----:B------:R-:W-:Y:S01]  /*2470*/  FADD.FTZ R122, R155, -R118 ;  /* 0x800000769b7a7221 */ /* 0x000fe20000010000 */
[--C-:B------:R-:W-:Y:S02]  /*2480*/  HADD2.F32 R117, -RZ, R6.reuse.H0_H0 ;  /* 0x20000006ff757230 */ /* 0x100fe40000004100 */
[----:B------:R-:W-:Y:S01]  /*2490*/  FADD.FTZ R124, R154, -R129 ;  /* 0x800000819a7c7221 */ /* 0x000fe20000010000 */
[----:B------:R-:W-:Y:S01]  /*24a0*/  FADD.FTZ R118, R150, -R127 ;  /* 0x8000007f96767221 */ /* 0x000fe20000010000 */
[----:B------:R-:W-:-:S02]  /*24b0*/  HADD2.F32 R119, -RZ, R6.H1_H1 ;  /* 0x30000006ff777230 */ /* 0x000fc40000004100 */
[----:B------:R-:W-:Y:S01]  /*24c0*/  FADD.FTZ R116, R151, -R116 ;  /* 0x8000007497747221 */ /* 0x000fe20000010000 */
[C---:B-----5:R-:W-:Y:S01]  /*24d0*/  FFMA.FTZ R124, R140.reuse, R124, R123 ;  /* 0x0000007c8c7c7223 */ /* 0x060fe2000001007b */
[C---:B------:R-:W-:Y:S01]  /*24e0*/  FFMA.FTZ R125, R140.reuse, R122, R125 ;  /* 0x0000007a8c7d7223 */ /* 0x040fe2000001007d */
[----:B------:R-:W-:Y:S01]  /*24f0*/  FFMA.FTZ R118, R140, R118, R117 ;  /* 0x000000768c767223 */ /* 0x000fe20000010075 */
[-CC-:B------:R-:W-:Y:S01]  /*2500*/  FFMA.FTZ R117, R145, R120.reuse, R121.reuse ;  /* 0x0000007891757223 */ /* 0x180fe20000010079 */
[----:B------:R-:W-:Y:S01]  /*2510*/  ISETP.GE.U32.AND P0, PT, R132, RZ, PT ;  /* 0x000000ff8400720c */ /* 0x000fe20003f06070 */
[----:B------:R-:W-:Y:S01]  /*2520*/  FFMA.FTZ R126, R144, R120, R121 ;  /* 0x00000078907e7223 */ /* 0x000fe20000010079 */
[----:B------:R-:W-:Y:S01]  /*2530*/  FFMA.FTZ R122, R140, R116, R119 ;  /* 0x000000748c7a7223 */ /* 0x000fe20000010077 */
[--C-:B------:R-:W-:Y:S02]  /*2540*/  HADD2.F32 R119, -RZ, R5.reuse.H0_H0 ;  /* 0x20000005ff777230 */ /* 0x100fe40000004100 */
[----:B------:R-:W-:Y:S01]  /*2550*/  FMUL.FTZ R124, R124, UR13 ;  /* 0x0000000d7c7c7c20 */ /* 0x000fe20008410000 */
[----:B------:R-:W-:Y:S01]  /*2560*/  FMUL.FTZ R125, R125, UR13 ;  /* 0x0000000d7d7d7c20 */ /* 0x000fe20008410000 */
[----:B------:R-:W-:-:S02]  /*2570*/  HADD2.F32 R123, -RZ, R5.H1_H1 ;  /* 0x30000005ff7b7230 */ /* 0x000fc40000004100 */
[----:B------:R-:W-:Y:S01]  /*2580*/  FADD.FTZ R116, R146, -R117 ;  /* 0x8000007592747221 */ /* 0x000fe20000010000 */
[----:B------:R-:W-:Y:S01]  /*2590*/  LOP3.LUT P5, RZ, R133, 0xff0000, RZ, 0xc0, !PT ;  /* 0x00ff000085ff7812 */ /* 0x000fe200078ac0ff */
[----:B------:R-:W-:Y:S01]  /*25a0*/  FADD.FTZ R176, R147, -R126 ;  /* 0x8000007e93b07221 */ /* 0x000fe20000010000 */
[----:B------:R-:W-:Y:S01]  /*25b0*/  ISETP.GE.U32.AND.EX P0, PT, R133, 0x1000000, PT, P0 ;  /* 0x010000008500780c */ /* 0x000fe20003f06100 */
[-CC-:B------:R-:W-:Y:S01]  /*25c0*/  FFMA.FTZ R127, R141, R120.reuse, R121.reuse ;  /* 0x000000788d7f7223 */ /* 0x180fe20000010079 */
[----:B------:R-:W-:Y:S01]  /*25d0*/  FFMA.FTZ R130, R142, R120, R121 ;  /* 0x000000788e827223 */ /* 0x000fe20000010079 */
[----:B------:R-:W-:Y:S01]  /*25e0*/  FFMA.FTZ R116, R140, R116, R119 ;  /* 0x000000748c747223 */ /* 0x000fe20000010077 */
[----:B------:R-:W-:Y:S01]  /*25f0*/  FSEL R124, R124, RZ, P5 ;  /* 0x000000ff7c7c7208 */ /* 0x000fe20002800000 */
[----:B------:R-:W-:Y:S01]  /*2600*/  FMUL.FTZ R118, R118, UR13 ;  /* 0x0000000d76767c20 */ /* 0x000fe20008410000 */
[----:B------:R-:W-:Y:S01]  /*2610*/  FMUL.FTZ R122, R122, UR13 ;  /* 0x0000000d7a7a7c20 */ /* 0x000fe20008410000 */
[----:B------:R-:W-:Y:S01]  /*2620*/  FSEL R129, R125, RZ, P0 ;  /* 0x000000ff7d817208 */ /* 0x000fe20000000000 */
[----:B------:R-:W-:-:S02]  /*2630*/  HADD2.F32 R117, -RZ, R4.H0_H0 ;  /* 0x20000004ff757230 */ /* 0x000fc40000004100 */
[----:B------:R-:W-:Y:S01]  /*2640*/  FFMA.FTZ R123, R140, R176, R123 ;  /* 0x000000b08c7b7223 */ /* 0x000fe2000001007b */
[----:B------:R-:W-:Y:S01]  /*2650*/  HADD2.F32 R119, -RZ, R4.H1_H1 ;  /* 0x30000004ff777230 */ /* 0x000fe20000004100 */
[C---:B------:R-:W-:Y:S01]  /*2660*/  LOP3.LUT P5, RZ, R133.reuse, 0xff, RZ, 0xc0, !PT ;  /* 0x000000ff85ff7812 */ /* 0x040fe200078ac0ff */
[----:B------:R-:W-:Y:S01]  /*2670*/  FADD.FTZ R126, R0, -R127 ;  /* 0x8000007f007e7221 */ /* 0x000fe20000010000 */
[----:B------:R-:W-:Y:S01]  /*2680*/  LOP3.LUT P0, RZ, R133, 0xff00, RZ, 0xc0, !PT ;  /* 0x0000ff0085ff7812 */ /* 0x000fe2000780c0ff */
[----:B------:R-:W-:Y:S01]  /*2690*/  FADD.FTZ R130, R143, -R130 ;  /* 0x800000828f827221 */ /* 0x000fe20000010000 */
        /* <DEDUP_REMOVED lines=16> */
[----:B------:R-:W-:Y:S02]  /*27a0*/  F2FP.F16.F32.PACK_AB R119, R129, R124 ;  /* 0x0000007c8177723e */ /* 0x000fe400000000ff */
[----:B------:R-:W-:Y:S02]  /*27b0*/  F2FP.F16.F32.PACK_AB R118, R127, R118 ;  /* 0x000000767f76723e */ /* 0x000fe400000000ff */
[----:B------:R-:W-:Y:S02]  /*27c0*/  F2FP.F16.F32.PACK_AB R117, R125, R122 ;  /* 0x0000007a7d75723e */ /* 0x000fe400000000ff */
[----:B------:R-:W-:Y:S01]  /*27d0*/  F2FP.F16.F32.PACK_AB R116, R123, R116 ;  /* 0x000000747b74723e */ /* 0x000fe200000000ff */
[----:B------:R-:W-:Y:S06]  /*27e0*/  BRA `(.L_x_1330) ;  /* 0x0000001800387947 */ /* 0x000fec0003800000 */
.L_x_1331:
[-CC-:B------:R-:W-:Y:S01]  /*27f0*/  FFMA.FTZ R109, R153, R120.reuse, R121.reuse ;  /* 0x00000078996d7223 */ /* 0x180fe20000010079 */
[--C-:B------:R-:W-:Y:S02]  /*2800*/  HADD2.F32 R111, -RZ, R7.reuse.H0_H0 ;  /* 0x20000007ff6f7230 */ /* 0x100fe40000004100 */
[-CC-:B------:R-:W-:Y:S01]  /*2810*/  FFMA.FTZ R118, R152, R120.reuse, R121.reuse ;  /* 0x0000007898767223 */ /* 0x180fe20000010079 */
[-C--:B------:R-:W-:Y:S01]  /*2820*/  FFMA.FTZ R116, R148, R120.reuse, R121 ;  /* 0x0000007894747223 */ /* 0x080fe20000010079 */
[----:B------:R-:W-:Y:S01]  /*2830*/  FADD.FTZ R109, R154, -R109 ;  /* 0x8000006d9a6d7221 */ /* 0x000fe20000010000 */
[----:B------:R-:W-:Y:S02]  /*2840*/  HADD2.F32 R123, -RZ, R7.H1_H1 ;  /* 0x30000007ff7b7230 */ /* 0x000fe40000004100 */
[----:B------:R-:W-:Y:S01]  /*2850*/  FADD.FTZ R119, R155, -R118 ;  /* 0x800000769b777221 */ /* 0x000fe20000010000 */
[----:B------:R-:W-:Y:S02]  /*2860*/  HADD2.F32 R110, -RZ, R6.H0_H0 ;  /* 0x20000006ff6e7230 */ /* 0x000fe40000004100 */
[----:B-----5:R-:W-:Y:S01]  /*2870*/  FFMA.FTZ R126, R140, R109, R111 ;  /* 0x0000006d8c7e7223 */ /* 0x020fe2000001006f */
[-CC-:B------:R-:W-:Y:S01]  /*2880*/  FFMA.FTZ R111, R149, R120.reuse, R121.reuse ;  /* 0x00000078956f7223 */ /* 0x180fe20000010079 */
[----:B------:R-:W-:Y:S01]  /*2890*/  FFMA.FTZ R109, R145, R120, R121 ;  /* 0x00000078916d7223 */ /* 0x000fe20000010079 */
[----:B------:R-:W-:-:S02]  /*28a0*/  HADD2.F32 R108, -RZ, R5.H0_H0 ;  /* 0x20000005ff6c7230 */ /* 0x000fc40000004100 */
[----:B------:R-:W-:Y:S01]  /*28b0*/  FADD.FTZ R117, R151, -R116 ;  /* 0x8000007497757221 */ /* 0x000fe20000010000 */
[----:B------:R-:W-:Y:S01]  /*28c0*/  FADD.FTZ R111, R150, -R111 ;  /* 0x8000006f966f7221 */ /* 0x000fe20000010000 */
[----:B------:R-:W-:Y:S02]  /*28d0*/  HADD2.F32 R122, -RZ, R6.H1_H1 ;  /* 0x30000006ff7a7230 */ /* 0x000fe40000004100 */
[----:B------:R-:W-:Y:S01]  /*28e0*/  FADD.FTZ R109, R146, -R109 ;  /* 0x8000006d926d7221 */ /* 0x000fe20000010000 */
[-C--:B------:R-:W-:Y:S01]  /*28f0*/  FFMA.FTZ R116, R144, R120.reuse, R121 ;  /* 0x0000007890747223 */ /* 0x080fe20000010079 */
[C---:B------:R-:W-:Y:S01]  /*2900*/  FFMA.FTZ R127, R140.reuse, R119, R123 ;  /* 0x000000778c7f7223 */ /* 0x040fe2000001007b */
[C---:B------:R-:W-:Y:S01]  /*2910*/  FFMA.FTZ R118, R140.reuse, R111, R110 ;  /* 0x0000006f8c767223 */ /* 0x040fe2000001006e */
[----:B------:R-:W-:Y:S01]  /*2920*/  FFMA.FTZ R119, R140, R109, R108 ;  /* 0x0000006d8c777223 */ /* 0x000fe2000001006c */
[-CC-:B------:R-:W-:Y:S01]  /*2930*/  FFMA.FTZ R110, R142, R120.reuse, R121.reuse ;  /* 0x000000788e6e7223 */ /* 0x180fe20000010079 */
[----:B------:R-:W-:Y:S01]  /*2940*/  FFMA.FTZ R125, R140, R117, R122 ;  /* 0x000000758c7d7223 */ /* 0x000fe2000001007a */
[----:B------:R-:W-:Y:S01]  /*2950*/  FFMA.FTZ R109, R141, R120, R121 ;  /* 0x000000788d6d7223 */ /* 0x000fe20000010079 */
[----:B------:R-:W-:-:S02]  /*2960*/  HADD2.F32 R123, -RZ, R5.H1_H1 ;  /* 0x30000005ff7b7230 */ /* 0x000fc40000004100 */
[----:B------:R-:W-:Y:S01]  /*2970*/  FADD.FTZ R117, R147, -R116 ;  /* 0x8000007493757221 */ /* 0x000fe20000010000 */
[--C-:B------:R-:W-:Y:S02]  /*2980*/  HADD2.F32 R116, -RZ, R4.reuse.H1_H1 ;  /* 0x30000004ff747230 */ /* 0x100fe40000004100 */
[----:B------:R-:W-:Y:S01]  /*2990*/  FADD.FTZ R111, R143, -R110 ;  /* 0x8000006e8f6f7221 */ /* 0x000fe20000010000 */
[----:B------:R-:W-:Y:S02]  /*29a0*/  HADD2.F32 R108, -RZ, R4.H0_H0 ;  /* 0x20000004ff6c7230 */ /* 0x000fe40000004100 */
[----:B------:R-:W-:Y:S01]  /*29b0*/  FADD.FTZ R109, R0, -R109 ;  /* 0x8000006d006d7221 */ /* 0x000fe20000010000 */
[----:B------:R-:W-:Y:S01]  /*29c0*/  FFMA.FTZ R124, R140, R117, R123 ;  /* 0x000000758c7c7223 */ /* 0x000fe2000001007b */
[----:B------:R-:W-:Y:S01]  /*29d0*/  ISETP.GE.U32.AND P0, PT, R132, RZ, PT ;  /* 0x000000ff8400720c */ /* 0x000fe20003f06070 */
[C---:B------:R-:W-:Y:S01]  /*29e0*/  FFMA.FTZ R117, R140.reuse, R111, R116 ;  /* 0x0000006f8c757223 */ /* 0x040fe20000010074 */
[----:B------:R-:W-:Y:S01]  /*29f0*/  FFMA.FTZ R108, R140, R109, R108 ;  /* 0x0000006d8c6c7223 */ /* 0x000fe2000001006c */
[C---:B------:R-:W-:Y:S01]  /*2a00*/  F2FP.F16.F32.PACK_AB R111, R127.reuse, R126 ;  /* 0x0000007e7f6f723e */ /* 0x040fe200000000ff */
[----:B------:R-:W-:Y:S01]  /*2a10*/  FMUL.FTZ R109, R127, UR13 ;  /* 0x0000000d7f6d7c20 */ /* 0x000fe20008410000 */
[----:B------:R-:W-:Y:S01]  /*2a20*/  FMUL.FTZ R126, R126, UR13 ;  /* 0x0000000d7e7e7c20 */ /* 0x000fe20008410000 */
[C---:B------:R-:W-:Y:S01]  /*2a30*/  ISETP.GE.U32.AND.EX P0, PT, R133.reuse, 0x1000000, PT, P0 ;  /* 0x010000008500780c */ /* 0x040fe20003f06100 */
[----:B------:R-:W-:Y:S01]  /*2a40*/  FMUL.FTZ R116, R118, UR13 ;  /* 0x0000000d76747c20 */ /* 0x000fe20008410000 */
[----:B------:R-:W-:Y:S01]  /*2a50*/  LOP3.LUT P5, RZ, R133, 0xff0000, RZ, 0xc0, !PT ;  /* 0x00ff000085ff7812 */ /* 0x000fe200078ac0ff */
[----:B------:R-:W-:Y:S01]  /*2a60*/  FMUL.FTZ R123, R124, UR13 ;  /* 0x0000000d7c7b7c20 */ /* 0x000fe20008410000 */
[C---:B------:R-:W-:Y:S01]  /*2a70*/  F2FP.F16.F32.PACK_AB R110, R125.reuse, R118 ;  /* 0x000000767d6e723e */ /* 0x040fe200000000ff */
[----:B------:R-:W-:Y:S01]  /*2a80*/  FMUL.FTZ R125, R125, UR13 ;  /* 0x0000000d7d7d7c20 */ /* 0x000fe20008410000 */
[----:B------:R-:W-:Y:S01]  /*2a90*/  FSEL R130, R109, RZ, P0 ;  /* 0x000000ff6d827208 */ /* 0x000fe20000000000 */
[----:B------:R-:W-:Y:S01]  /*2aa0*/  FMUL.FTZ R109, R119, UR13 ;  /* 0x0000000d776d7c20 */ /* 0x000fe20008410000 */
[----:B------:R-:W-:Y:S01]  /*2ab0*/  FSEL R129, R126, RZ, P5 ;  /* 0x000000ff7e817208 */ /* 0x000fe20002800000 */
[----:B------:R-:W-:Y:S01]  /*2ac0*/  FMUL.FTZ R118, R117, UR13 ;  /* 0x0000000d75767c20 */ /* 0x000fe20008410000 */
[----:B------:R-:W-:-:S02]  /*2ad0*/  LOP3.LUT P0, RZ, R133, 0xff, RZ, 0xc0, !PT ;  /* 0x000000ff85ff7812 */ /* 0x000fc4000780c0ff */
[----:B------:R-:W-:Y:S02]  /*2ae0*/  LOP3.LUT P5, RZ, R133, 0xff00, RZ, 0xc0, !PT ;  /* 0x0000ff0085ff7812 */ /* 0x000fe400078ac0ff */
[----:B------:R-:W-:Y:S01]  /*2af0*/  FSEL R126, R116, RZ, P0 ;  /* 0x000000ff747e7208 */ /* 0x000fe20000000000 */
[----:B------:R-:W-:Y:S01]  /*2b00*/  FMUL.FTZ R116, R108, UR13 ;  /* 0x0000000d6c747c20 */ /* 0x000fe20008410000 */
[----:B------:R-:W-:Y:S02]  /*2b10*/  FSEL R127, R125, RZ, P5 ;  /* 0x000000ff7d7f7208 */ /* 0x000fe40002800000 */
[C---:B------:R-:W-:Y:S02]  /*2b20*/  LOP3.LUT P0, RZ, R132.reuse, 0xff0000, RZ, 0xc0, !PT ;  /* 0x00ff000084ff7812 */ /* 0x040fe4000780c0ff */
[----:B------:R-:W-:Y:S02]  /*2b30*/  LOP3.LUT P5, RZ, R132, 0xff000000, RZ, 0xc0, !PT ;  /* 0xff00000084ff7812 */ /* 0x000fe400078ac0ff */
        /* <DEDUP_REMOVED lines=13> */
.L_x_1327:
        /* <DEDUP_REMOVED lines=29> */
[----:B------:R-:W-:Y:S01]  /*2de0*/  F2FP.F16.F32.PACK_AB R119, R116, R119 ;  /* 0x000000777477723e */ /* 0x000fe200000000ff */
        /* <DEDUP_REMOVED lines=9> */
[----:B------:R-:W-:Y:S01]  /*2e80*/  F2FP.F16.F32.PACK_AB R115, R112, R115 ;  /* 0x000000737073723e */ /* 0x000fe200000000ff */
        /* <DEDUP_REMOVED lines=41> */
.L_x_1333:
        /* <DEDUP_REMOVED lines=21> */
[----:B------:R-:W-:Y:S01]  /*3270*/  F2FP.F16.F32.PACK_AB R111, R110, R111 ;  /* 0x0000006f6e6f723e */ /* 0x000fe200000000ff */
[----:B------:R-:W-:Y:S01]  /*3280*/  FMUL.FTZ R110, R140, R109 ;  /* 0x0000006d8c6e7220 */ /* 0x000fe20000410000 */
[-CC-:B------:R-:W-:Y:S01]  /*3290*/  FFMA.FTZ R109, R145, R120.reuse, R121.reuse ;  /* 0x00000078916d7223 */ /* 0x180fe20000010079 */
[----:B------:R-:W-:Y:S01]  /*32a0*/  FADD.FTZ R113, R151, -R108 ;  /* 0x8000006c97717221 */ /* 0x000fe20000010000 */
[----:B------:R-:W-:Y:S01]  /*32b0*/  F2FP.F16.F32.PACK_AB R115, R114, R115 ;  /* 0x000000737273723e */ /* 0x000fe200000000ff */
        /* <DEDUP_REMOVED lines=8> */
[----:B------:R-:W-:Y:S01]  /*3340*/  F2FP.F16.F32.PACK_AB R110, R113, R110 ;  /* 0x0000006e716e723e */ /* 0x000fe200000000ff */
[----:B------:R-:W-:Y:S01]  /*3350*/  FADD.FTZ R113, R147, -R114 ;  /* 0x8000007293717221 */ /* 0x000fe20000010000 */
[----:B------:R-:W-:Y:S01]  /*3360*/  FSEL R116, R108, RZ, P5 ;  /* 0x000000ff6c747208 */ /* 0x000fe20002800000 */
[-CC-:B------:R-:W-:Y:S01]  /*3370*/  FFMA.FTZ R108, R142, R120.reuse, R121.reuse ;  /* 0x000000788e6c7223 */ /* 0x180fe20000010079 */
[----:B------:R-:W-:Y:S01]  /*3380*/  F2FP.F16.F32.PACK_AB R119, R112, R119 ;  /* 0x000000777077723e */ /* 0x000fe200000000ff */
        /* <DEDUP_REMOVED lines=13> */
[C---:B------:R-:W-:Y:S01]  /*3460*/  F2FP.F16.F32.PACK_AB R109, R123.reuse, R112 ;  /* 0x000000707b6d723e */ /* 0x040fe200000000ff */
        /* <DEDUP_REMOVED lines=26> */
.L_x_1332:
[----:B------:R-:W-:-:S04]  /*3610*/  UISETP.NE.U32.AND UP0, UPT, UR4, URZ, UPT ;  /* 0x000000ff0400728c */ /* 0x000fc8000bf05070 */
[----:B------:R-:W-:-:S09]  /*3620*/  UISETP.NE.AND.EX UP0, UPT, UR5, URZ, UPT, UP0 ;  /* 0x000000ff0500728c */ /* 0x000fd2000bf05300 */
[----:B------:R-:W-:Y:S05]  /*3630*/  BRA.U UP0, `(.L_x_1334) ;  /* 0x00000005004c7547 */ /* 0x000fea000b800000 */
[-CC-:B------:R-:W-:Y:S01]  /*3640*/  FFMA.FTZ R114, R152, R120.reuse, R121.reuse ;  /* 0x0000007898727223 */ /* 0x180fe20000010079 */
[-CC-:B------:R-:W-:Y:S01]  /*3650*/  FFMA.FTZ R115, R153, R120.reuse, R121.reuse ;  /* 0x0000007899737223 */ /* 0x180fe20000010079 */
[-C--:B------:R-:W-:Y:S01]  /*3660*/  FFMA.FTZ R113, R149, R120.reuse, R121 ;  /* 0x0000007895717223 */ /* 0x080fe20000010079 */
[--C-:B------:R-:W-:Y:S02]  /*3670*/  HADD2.F32 R116, -RZ, R7.reuse.H1_H1 ;  /* 0x30000007ff747230 */ /* 0x100fe40000004100 */
[----:B------:R-:W-:Y:S01]  /*3680*/  FADD.FTZ R119, R155, -R114 ;  /* 0x800000729b777221 */ /* 0x000fe20000010000 */
[----:B------:R-:W-:Y:S02]  /*3690*/  HADD2.F32 R117, -RZ, R7.H0_H0 ;  /* 0x20000007ff757230 */ /* 0x000fe40000004100 */
[----:B------:R-:W-:Y:S01]  /*36a0*/  FADD.FTZ R115, R154, -R115 ;  /* 0x800000739a737221 */ /* 0x000fe20000010000 */
[--C-:B------:R-:W-:Y:S02]  /*36b0*/  HADD2.F32 R112, -RZ, R6.reuse.H0_H0 ;  /* 0x20000006ff707230 */ /* 0x100fe40000004100 */
[----:B------:R-:W-:Y:S01]  /*36c0*/  FADD.FTZ R113, R150, -R113 ;  /* 0x8000007196717221 */ /* 0x000fe20000010000 */
[C---:B-----5:R-:W-:Y:S01]  /*36d0*/  FFMA.FTZ R126, R140.reuse, R119, R116 ;  /* 0x000000778c7e7223 */ /* 0x060fe20000010074 */
[----:B------:R-:W-:Y:S01]  /*36e0*/  FFMA.FTZ R124, R140, R115, R117 ;  /* 0x000000738c7c7223 */ /* 0x000fe20000010075 */
[-CC-:B------:R-:W-:Y:S01]  /*36f0*/  FFMA.FTZ R122, R148, R120.reuse, R121.reuse ;  /* 0x00000078947a7223 */ /* 0x180fe20000010079 */
[----:B------:R-:W-:Y:S01]  /*3700*/  FFMA.FTZ R123, R140, R113, R112 ;  /* 0x000000718c7b7223 */ /* 0x000fe20000010070 */
[-CC-:B------:R-:W-:Y:S01]  /*3710*/  FFMA.FTZ R116, R144, R120.reuse, R121.reuse ;  /* 0x0000007890747223 */ /* 0x180fe20000010079 */
[-CC-:B------:R-:W-:Y:S01]  /*3720*/  FFMA.FTZ R115, R145, R120.reuse, R121.reuse ;  /* 0x0000007891737223 */ /* 0x180fe20000010079 */
[----:B------:R-:W-:Y:S01]  /*3730*/  FFMA.FTZ R113, R141, R120, R121 ;  /* 0x000000788d717223 */ /* 0x000fe20000010079 */
[----:B------:R-:W-:-:S02]  /*3740*/  HADD2.F32 R125, -RZ, R6.H1_H1 ;  /* 0x30000006ff7d7230 */ /* 0x000fc40000004100 */
[----:B------:R-:W-:Y:S01]  /*3750*/  FADD.FTZ R119, R151, -R122 ;  /* 0x8000007a97777221 */ /* 0x000fe20000010000 */
[--C-:B------:R-:W-:Y:S02]  /*3760*/  HADD2.F32 R118, -RZ, R5.reuse.H1_H1 ;  /* 0x30000005ff767230 */ /* 0x100fe40000004100 */
[----:B------:R-:W-:Y:S01]  /*3770*/  FADD.FTZ R117, R147, -R116 ;  /* 0x8000007493757221 */ /* 0x000fe20000010000 */
[----:B------:R-:W-:Y:S02]  /*3780*/  HADD2.F32 R114, -RZ, R5.H0_H0 ;  /* 0x20000005ff727230 */ /* 0x000fe40000004100 */
[----:B------:R-:W-:Y:S01]  /*3790*/  FADD.FTZ R115, R146, -R115 ;  /* 0x8000007392737221 */ /* 0x000fe20000010000 */
[--C-:B------:R-:W-:Y:S02]  /*37a0*/  HADD2.F32 R112, -RZ, R4.reuse.H0_H0 ;  /* 0x20000004ff707230 */ /* 0x100fe40000004100 */
[----:B------:R-:W-:Y:S01]  /*37b0*/  FADD.FTZ R113, R0, -R113 ;  /* 0x8000007100717221 */ /* 0x000fe20000010000 */
[----:B------:R-:W-:Y:S01]  /*37c0*/  ISETP.GE.U32.AND P0, PT, R174, RZ, PT ;  /* 0x000000ffae00720c */ /* 0x000fe20003f06070 */
[C---:B------:R-:W-:Y:S01]  /*37d0*/  FFMA.FTZ R125, R140.reuse, R119, R125 ;  /* 0x000000778c7d7223 */ /* 0x040fe2000001007d */
[C---:B------:R-:W-:Y:S01]  /*37e0*/  FFMA.FTZ R122, R140.reuse, R117, R118 ;  /* 0x000000758c7a7223 */ /* 0x040fe20000010076 */
[C---:B------:R-:W-:Y:S01]  /*37f0*/  FFMA.FTZ R119, R140.reuse, R115, R114 ;  /* 0x000000738c777223 */ /* 0x040fe20000010072 */
[----:B------:R-:W-:Y:S01]  /*3800*/  FFMA.FTZ R118, R140, R113, R112 ;  /* 0x000000718c767223 */ /* 0x000fe20000010070 */
[----:B------:R-:W-:Y:S01]  /*3810*/  FFMA.FTZ R112, R142, R120, R121 ;  /* 0x000000788e707223 */ /* 0x000fe20000010079 */
[----:B------:R-:W-:Y:S01]  /*3820*/  FMUL.FTZ R114, R126, UR13 ;  /* 0x0000000d7e727c20 */ /* 0x000fe20008410000 */
[C---:B------:R-:W-:Y:S01]  /*3830*/  ISETP.GE.U32.AND.EX P0, PT, R175.reuse, 0x1000000, PT, P0 ;  /* 0x01000000af00780c */ /* 0x040fe20003f06100 */
[----:B------:R-:W-:Y:S01]  /*3840*/  FMUL.FTZ R124, R124, UR13 ;  /* 0x0000000d7c7c7c20 */ /* 0x000fe20008410000 */
[----:B------:R-:W-:Y:S01]  /*3850*/  LOP3.LUT P5, RZ, R175, 0xff0000, RZ, 0xc0, !PT ;  /* 0x00ff0000afff7812 */ /* 0x000fe200078ac0ff */
[----:B------:R-:W-:Y:S01]  /*3860*/  FADD.FTZ R113, R143, -R112 ;  /* 0x800000708f717221 */ /* 0x000fe20000010000 */
[----:B------:R-:W-:Y:S01]  /*3870*/  FSEL R112, R114, RZ, P0 ;  /* 0x000000ff72707208 */ /* 0x000fe20000000000 */
[----:B------:R-:W-:Y:S01]  /*3880*/  FMUL.FTZ R123, R123, UR13 ;  /* 0x0000000d7b7b7c20 */ /* 0x000fe20008410000 */
[----:B------:R-:W-:Y:S01]  /*3890*/  ISETP.GE.U32.AND P0, PT, R132, RZ, PT ;  /* 0x000000ff8400720c */ /* 0x000fe20003f06070 */
[----:B------:R-:W-:Y:S01]  /*38a0*/  HADD2.F32 R117, -RZ, R4.H1_H1 ;  /* 0x30000004ff757230 */ /* 0x000fe20000004100 */
[----:B------:R-:W-:Y:S01]  /*38b0*/  FSEL R115, R124, RZ, P5 ;  /* 0x000000ff7c737208 */ /* 0x000fe20002800000 */
[----:B------:R-:W-:Y:S01]  /*38c0*/  FMUL.FTZ R125, R125, UR13 ;  /* 0x0000000d7d7d7c20 */ /* 0x000fe20008410000 */
[----:B------:R-:W-:Y:S01]  /*38d0*/  LOP3.LUT P5, RZ, R133, 0xff0000, RZ, 0xc0, !PT ;  /* 0x00ff000085ff7812 */ /* 0x000fe200078ac0ff */
[----:B------:R-:W-:Y:S01]  /*38e0*/  FMUL.FTZ R119, R119, UR13 ;  /* 0x0000000d77777c20 */ /* 0x000fe20008410000 */
[C---:B------:R-:W-:Y:S01]  /*38f0*/  ISETP.GE.U32.AND.EX P0, PT, R133.reuse, 0x1000000, PT, P0 ;  /* 0x010000008500780c */ /* 0x040fe20003f06100 */
[----:B------:R-:W-:Y:S01]  /*3900*/  FFMA.FTZ R116, R140, R113, R117 ;  /* 0x000000718c747223 */ /* 0x000fe20000010075 */
[----:B------:R-:W-:Y:S01]  /*3910*/  FSEL R126, R124, RZ, P5 ;  /* 0x000000ff7c7e7208 */ /* 0x000fe20002800000 */
[----:B------:R-:W-:Y:S01]  /*3920*/  FMUL.FTZ R122, R122, UR13 ;  /* 0x0000000d7a7a7c20 */ /* 0x000fe20008410000 */
[----:B------:R-:W-:-:S02]  /*3930*/  LOP3.LUT P5, RZ, R133, 0xff, RZ, 0xc0, !PT ;  /* 0x000000ff85ff7812 */ /* 0x000fc400078ac0ff */
[----:B------:R-:W-:Y:S02]  /*3940*/  FSEL R131, R114, RZ, P0 ;  /* 0x000000ff72837208 */ /* 0x000fe40000000000 */
[----:B------:R-:W-:Y:S02]  /*3950*/  LOP3.LUT P0, RZ, R175, 0xff, RZ, 0xc0, !PT ;  /* 0x000000ffafff7812 */ /* 0x000fe4000780c0ff */
[----:B------:R-:W-:Y:S02]  /*3960*/  F2FP.F16.F32.PACK_AB R115, R112, R115 ;  /* 0x000000737073723e */ /* 0x000fe400000000ff */
        /* <DEDUP_REMOVED lines=22> */
[----:B------:R-:W-:Y:S02]  /*3ad0*/  F2FP.F16.F32.PACK_AB R118, R129, R112 ;  /* 0x000000708176723e */ /* 0x000fe400000000ff */
        /* <DEDUP_REMOVED lines=9> */
.L_x_1334:
[-CC-:B------:R-:W-:Y:S01]  /*3b70*/  FFMA.FTZ R109, R153, R120.reuse, R121.reuse ;  /* 0x00000078996d7223 */ /* 0x180fe20000010079 */
[--C-:B------:R-:W-:Y:S02]  /*3b80*/  HADD2.F32 R111, -RZ, R7.reuse.H0_H0 ;  /* 0x20000007ff6f7230 */ /* 0x100fe40000004100 */
[-C--:B------:R-:W-:Y:S01]  /*3b90*/  FFMA.FTZ R112, R152, R120.reuse, R121 ;  /* 0x0000007898707223 */ /* 0x080fe20000010079 */
[--C-:B------:R-:W-:Y:S02]  /*3ba0*/  HADD2.F32 R108, -RZ, R6.reuse.H0_H0 ;  /* 0x20000006ff6c7230 */ /* 0x100fe40000004100 */
[----:B------:R-:W-:Y:S01]  /*3bb0*/  FADD.FTZ R109, R154, -R109 ;  /* 0x8000006d9a6d7221 */ /* 0x000fe20000010000 */
[----:B------:R-:W-:Y:S02]  /*3bc0*/  HADD2.F32 R115, -RZ, R7.H1_H1 ;  /* 0x30000007ff737230 */ /* 0x000fe40000004100 */
[-C--:B------:R-:W-:Y:S01]  /*3bd0*/  FFMA.FTZ R110, R148, R120.reuse, R121 ;  /* 0x00000078946e7223 */ /* 0x080fe20000010079 */
[----:B------:R-:W-:Y:S01]  /*3be0*/  FADD.FTZ R113, R155, -R112 ;  /* 0x800000709b717221 */ /* 0x000fe20000010000 */
[----:B-----5:R-:W-:Y:S01]  /*3bf0*/  FFMA.FTZ R118, R140, R109, R111 ;  /* 0x0000006d8c767223 */ /* 0x020fe2000001006f */
[----:B------:R-:W-:Y:S01]  /*3c00*/  FFMA.FTZ R109, R149, R120, R121 ;  /* 0x00000078956d7223 */ /* 0x000fe20000010079 */
[----:B------:R-:W-:-:S02]  /*3c10*/  HADD2.F32 R112, -RZ, R6.H1_H1 ;  /* 0x30000006ff707230 */ /* 0x000fc40000004100 */
[----:B------:R-:W-:Y:S01]  /*3c20*/  FADD.FTZ R111, R151, -R110 ;  /* 0x8000006e976f7221 */ /* 0x000fe20000010000 */
[----:B------:R-:W-:Y:S01]  /*3c30*/  FFMA.FTZ R125, R140, R113, R115 ;  /* 0x000000718c7d7223 */ /* 0x000fe20000010073 */
[----:B------:R-:W-:Y:S01]  /*3c40*/  FADD.FTZ R109, R150, -R109 ;  /* 0x8000006d966d7221 */ /* 0x000fe20000010000 */
[--C-:B------:R-:W-:Y:S02]  /*3c50*/  HADD2.F32 R110, -RZ, R5.reuse.H1_H1 ;  /* 0x30000005ff6e7230 */ /* 0x100fe40000004100 */
[C---:B------:R-:W-:Y:S01]  /*3c60*/  FFMA.FTZ R119, R140.reuse, R111, R112 ;  /* 0x0000006f8c777223 */ /* 0x040fe20000010070 */
[----:B------:R-:W-:Y:S01]  /*3c70*/  LOP3.LUT P0, RZ, R133, 0xff0000, RZ, 0xc0, !PT ;  /* 0x00ff000085ff7812 */ /* 0x000fe2000780c0ff */
[----:B------:R-:W-:Y:S01]  /*3c80*/  FFMA.FTZ R116, R140, R109, R108 ;  /* 0x0000006d8c747223 */ /* 0x000fe2000001006c */
[-CC-:B------:R-:W-:Y:S01]  /*3c90*/  FFMA.FTZ R108, R144, R120.reuse, R121.reuse ;  /* 0x00000078906c7223 */ /* 0x180fe20000010079 */
[----:B------:R-:W-:Y:S01]  /*3ca0*/  FFMA.FTZ R109, R145, R120, R121 ;  /* 0x00000078916d7223 */ /* 0x000fe20000010079 */
[----:B------:R-:W-:Y:S01]  /*3cb0*/  LOP3.LUT P5, RZ, R175, 0xff0000, RZ, 0xc0, !PT ;  /* 0x00ff0000afff7812 */ /* 0x000fe200078ac0ff */
[----:B------:R-:W-:-:S02]  /*3cc0*/  HADD2.F32 R113, -RZ, R5.H0_H0 ;  /* 0x20000005ff717230 */ /* 0x000fc40000004100 */
[----:B------:R-:W-:Y:S01]  /*3cd0*/  FADD.FTZ R115, R147, -R108 ;  /* 0x8000006c93737221 */ /* 0x000fe20000010000 */
[----:B------:R-:W-:Y:S01]  /*3ce0*/  FADD.FTZ R111, R146, -R109 ;  /* 0x8000006d926f7221 */ /* 0x000fe20000010000 */
[-C--:B------:R-:W-:Y:S01]  /*3cf0*/  FFMA.FTZ R109, R141, R120.reuse, R121 ;  /* 0x000000788d6d7223 */ /* 0x080fe20000010079 */
[--C-:B------:R-:W-:Y:S02]  /*3d00*/  HADD2.F32 R108, -RZ, R4.reuse.H0_H0 ;  /* 0x20000004ff6c7230 */ /* 0x100fe40000004100 */
[----:B------:R-:W-:Y:S01]  /*3d10*/  FFMA.FTZ R117, R140, R115, R110 ;  /* 0x000000738c757223 */ /* 0x000fe2000001006e */
[----:B------:R-:W-:Y:S01]  /*3d20*/  FMUL.FTZ R110, R118, UR13 ;  /* 0x0000000d766e7c20 */ /* 0x000fe20008410000 */
[----:B------:R-:W-:Y:S01]  /*3d30*/  FADD.FTZ R109, R0, -R109 ;  /* 0x8000006d006d7221 */ /* 0x000fe20000010000 */
[----:B------:R-:W-:Y:S01]  /*3d40*/  FFMA.FTZ R114, R140, R111, R113 ;  /* 0x0000006f8c727223 */ /* 0x000fe20000010071 */
[----:B------:R-:W-:Y:S02]  /*3d50*/  HADD2.F32 R111, -RZ, R4.H1_H1 ;  /* 0x30000004ff6f7230 */ /* 0x000fe40000004100 */
[----:B------:R-:W-:Y:S01]  /*3d60*/  FSEL R123, R110, RZ, P0 ;  /* 0x000000ff6e7b7208 */ /* 0x000fe20000000000 */
[----:B------:R-:W-:Y:S01]  /*3d70*/  FFMA.FTZ R112, R140, R109, R108 ;  /* 0x0000006d8c707223 */ /* 0x000fe2000001006c */
[----:B------:R-:W-:Y:S01]  /*3d80*/  FSEL R115, R110, RZ, P5 ;  /* 0x000000ff6e737208 */ /* 0x000fe20002800000 */
[----:B------:R-:W-:Y:S01]  /*3d90*/  FFMA.FTZ R108, R142, R120, R121 ;  /* 0x000000788e6c7223 */ /* 0x000fe20000010079 */
[----:B------:R-:W-:Y:S01]  /*3da0*/  ISETP.GE.U32.AND P0, PT, R132, RZ, PT ;  /* 0x000000ff8400720c */ /* 0x000fe20003f06070 */
[----:B------:R-:W-:Y:S01]  /*3db0*/  FMUL.FTZ R110, R125, UR13 ;  /* 0x0000000d7d6e7c20 */ /* 0x000fe20008410000 */
[----:B------:R-:W-:Y:S01]  /*3dc0*/  ISETP.GE.U32.AND P5, PT, R174, RZ, PT ;  /* 0x000000ffae00720c */ /* 0x000fe20003fa6070 */
[----:B------:R-:W-:Y:S01]  /*3dd0*/  FADD.FTZ R109, R143, -R108 ;  /* 0x8000006c8f6d7221 */ /* 0x000fe20000010000 */
[----:B------:R-:W-:Y:S01]  /*3de0*/  ISETP.GE.U32.AND.EX P0, PT, R133, 0x1000000, PT, P0 ;  /* 0x010000008500780c */ /* 0x000fe20003f06100 */
[----:B------:R-:W-:Y:S01]  /*3df0*/  FMUL.FTZ R108, R116, UR13 ;  /* 0x0000000d746c7c20 */ /* 0x000fe20008410000 */
[----:B------:R-:W-:Y:S01]  /*3e00*/  ISETP.GE.U32.AND.EX P5, PT, R175, 0x1000000, PT, P5 ;  /* 0x01000000af00780c */ /* 0x000fe20003fa6150 */
[----:B------:R-:W-:Y:S01]  /*3e10*/  FFMA.FTZ R113, R140, R109, R111 ;  /* 0x0000006d8c717223 */ /* 0x000fe2000001006f */
[----:B------:R-:W-:-:S02]  /*3e20*/  FSEL R130, R110, RZ, P0 ;  /* 0x000000ff6e827208 */ /* 0x000fc40000000000 */
[----:B------:R-:W-:Y:S02]  /*3e30*/  FSEL R122, R110, RZ, P5 ;  /* 0x000000ff6e7a7208 */ /* 0x000fe40002800000 */
[----:B------:R-:W-:Y:S02]  /*3e40*/  LOP3.LUT P0, RZ, R133, 0xff, RZ, 0xc0, !PT ;  /* 0x000000ff85ff7812 */ /* 0x000fe4000780c0ff */
[----:B------:R-:W-:Y:S02]  /*3e50*/  LOP3.LUT P5, RZ, R175, 0xff, RZ, 0xc0, !PT ;  /* 0x000000ffafff7812 */ /* 0x000fe400078ac0ff */
[----:B------:R-:W-:Y:S02]  /*3e60*/  F2FP.F16.F32.PACK_AB R111, R125, R118 ;  /* 0x000000767d6f723e */ /* 0x000fe400000000ff */
[C---:B------:R-:W-:Y:S01]  /*3e70*/  F2FP.F16.F32.PACK_AB R110, R119.reuse, R116 ;  /* 0x00000074776e723e */ /* 0x040fe200000000ff */
[----:B------:R-:W-:Y:S01]  /*3e80*/  FMUL.FTZ R119, R119, UR13 ;  /* 0x0000000d77777c20 */ /* 0x000fe20008410000 */
[----:B------:R-:W-:Y:S01]  /*3e90*/  F2FP.F16.F32.PACK_AB R115, R122, R115 ;  /* 0x000000737a73723e */ /* 0x000fe200000000ff */
        /* <DEDUP_REMOVED lines=10> */
[----:B------:R-:W-:Y:S01]  /*3f40*/  F2FP.F16.F32.PACK_AB R109, R117, R114 ;  /* 0x00000072756d723e */ /* 0x000fe200000000ff */
        /* <DEDUP_REMOVED lines=23> */
[----:B------:R-:W-:-:S07]  /*40c0*/  F2FP.F16.F32.PACK_AB R116, R123, R116 ;  /* 0x000000747b74723e */ /* 0x000fce00000000ff */
.L_x_1330:
        /* <DEDUP_REMOVED lines=14> */
.L_x_1326:
[----:B------:R-:W-:Y:S05]  /*41b0*/  BSYNC.RECONVERGENT B0 ;  /* 0x0000000000007941 */ /* 0x000fea0003800200 */
.L_x_1325:
        /* <DEDUP_REMOVED lines=28> */
[----:B------:R-:W-:Y:S02]  /*4380*/  HADD2.F32 R111, -RZ, R106.H0_H0 ;  /* 0x2000006aff6f7230 */ /* 0x000fe40000004100 */
[----:B------:R-:W-:Y:S01]  /*4390*/  FMUL.FTZ R108, R179, UR13 ;  /* 0x0000000db36c7c20 */ /* 0x000fe20008410000 */
[----:B------:R-:W-:-:S04]  /*43a0*/  FADD.FTZ R109, R166, -R109 ;  /* 0x8000006da66d7221 */ /* 0x000fc80000010000 */
[----:B------:R-:W-:Y:S01]  /*43b0*/  FSEL R181, R108, RZ, P0 ;  /* 0x000000ff6cb57208 */ /* 0x000fe20000000000 */
[----:B------:R-:W-:Y:S01]  /*43c0*/  FFMA.FTZ R110, R140, R109, R111 ;  /* 0x0000006d8c6e7223 */ /* 0x000fe2000001006f */
[----:B------:R-:W-:Y:S01]  /*43d0*/  ISETP.GE.U32.AND P0, PT, R172, RZ, PT ;  /* 0x000000ffac00720c */ /* 0x000fe20003f06070 */
[----:B------:R-:W-:-:S03]  /*43e0*/  HADD2.F32 R111, -RZ, R106.H1_H1 ;  /* 0x3000006aff6f7230 */ /* 0x000fc60000004100 */
        /* <DEDUP_REMOVED lines=11> */
[----:B------:R-:W-:Y:S01]  /*44a0*/  FFMA.FTZ R109, R161, R120, R121 ;  /* 0x00000078a16d7223 */ /* 0x000fe20000010079 */
[--C-:B------:R-:W-:Y:S02]  /*44b0*/  HADD2.F32 R111, -RZ, R105.reuse.H0_H0 ;  /* 0x20000069ff6f7230 */ /* 0x100fe40000004100 */
[C---:B------:R-:W-:Y:S01]  /*44c0*/  FMUL.FTZ R108, R119.reuse, UR13 ;  /* 0x0000000d776c7c20 */ /* 0x040fe20008410000 */
[----:B------:R-:W-:Y:S01]  /*44d0*/  FADD.FTZ R109, R162, -R109 ;  /* 0x8000006da26d7221 */ /* 0x000fe20000010000 */
[----:B------:R-:W-:Y:S02]  /*44e0*/  F2FP.F16.F32.PACK_AB R110, R119, R110 ;  /* 0x0000006e776e723e */ /* 0x000fe400000000ff */
[----:B------:R-:W-:Y:S01]  /*44f0*/  F2FP.F16.F32.PACK_AB R119, R181, R176 ;  /* 0x000000b0b577723e */ /* 0x000fe200000000ff */
[----:B------:R-:W-:Y:S01]  /*4500*/  FFMA.FTZ R114, R140, R109, R111 ;  /* 0x0000006d8c727223 */ /* 0x000fe2000001006f */
[----:B------:R-:W-:Y:S01]  /*4510*/  FSEL R129, R108, RZ, P0 ;  /* 0x000000ff6c817208 */ /* 0x000fe20000000000 */
[----:B------:R-:W-:Y:S01]  /*4520*/  HADD2.F32 R111, -RZ, R105.H1_H1 ;  /* 0x30000069ff6f7230 */ /* 0x000fe20000004100 */
[----:B------:R-:W-:-:S02]  /*4530*/  LOP3.LUT P0, RZ, R173, 0xff00, RZ, 0xc0, !PT ;  /* 0x0000ff00adff7812 */ /* 0x000fc4000780c0ff */
        /* <DEDUP_REMOVED lines=13> */
[----:B------:R-:W-:Y:S02]  /*4610*/  FSEL R124, R108, RZ, P0 ;  /* 0x000000ff6c7c7208 */ /* 0x000fe40000000000 */
[----:B------:R-:W-:Y:S02]  /*4620*/  LOP3.LUT P0, RZ, R172, 0xff000000, RZ, 0xc0, !PT ;  /* 0xff000000acff7812 */ /* 0x000fe4000780c0ff */
[----:B------:R-:W-:Y:S02]  /*4630*/  F2FP.F16.F32.PACK_AB R117, R124, R117 ;  /* 0x000000757c75723e */ /* 0x000fe400000000ff */
[----:B------:R-:W-:Y:S01]  /*4640*/  FSEL R127, R108, RZ, P0 ;  /* 0x000000ff6c7f7208 */ /* 0x000fe20000000000 */
[-CC-:B------:R-:W-:Y:S01]  /*4650*/  FFMA.FTZ R108, R156, R120.reuse, R121.reuse ;  /* 0x000000789c6c7223 */ /* 0x180fe20000010079 */
[----:B------:R-:W-:Y:S01]  /*4660*/  LOP3.LUT P0, RZ, R2, 0xff00, RZ, 0xc0, !PT ;  /* 0x0000ff0002ff7812 */ /* 0x000fe2000780c0ff */
[----:B------:R-:W-:Y:S02]  /*4670*/  FFMA.FTZ R121, R157, R120, R121 ;  /* 0x000000789d797223 */ /* 0x000fe40000010079 */
[----:B------:R-:W-:-:S02]  /*4680*/  FADD.FTZ R109, R159, -R108 ;  /* 0x8000006c9f6d7221 */ /* 0x000fc40000010000 */
[----:B------:R-:W-:Y:S02]  /*4690*/  FADD.FTZ R121, R158, -R121 ;  /* 0x800000799e797221 */ /* 0x000fe40000010000 */
[----:B------:R-:W-:Y:S01]  /*46a0*/  FFMA.FTZ R113, R140, R109, R111 ;  /* 0x0000006d8c717223 */ /* 0x000fe2000001006f */
[----:B------:R-:W-:Y:S01]  /*46b0*/  HADD2.F32 R109, -RZ, R104.H0_H0 ;  /* 0x20000068ff6d7230 */ /* 0x000fe20000004100 */
[----:B------:R-:W-:Y:S02]  /*46c0*/  F2FP.F16.F32.PACK_AB R111, R179, R130 ;  /* 0x00000082b36f723e */ /* 0x000fe400000000ff */
[----:B------:R-:W-:-:S05]  /*46d0*/  FMUL.FTZ R108, R113, UR13 ;  /* 0x0000000d716c7c20 */ /* 0x000fca0008410000 */
[----:B------:R-:W-:Y:S02]  /*46e0*/  FSEL R123, R108, RZ, P0 ;  /* 0x000000ff6c7b7208 */ /* 0x000fe40000000000 */
[----:B------:R-:W-:-:S04]  /*46f0*/  LOP3.LUT P0, RZ, R172, 0xff00, RZ, 0xc0, !PT ;  /* 0x0000ff00acff7812 */ /* 0x000fc8000780c0ff */
[----:B------:R-:W-:Y:S01]  /*4700*/  FSEL R125, R108, RZ, P0 ;  /* 0x000000ff6c7d7208 */ /* 0x000fe20000000000 */
[----:B------:R-:W-:Y:S01]  /*4710*/  FFMA.FTZ R108, R140, R121, R109 ;  /* 0x000000798c6c7223 */ /* 0x000fe2000001006d */
        /* <DEDUP_REMOVED lines=13> */
.L_x_1339:
[-CC-:B0-----:R-:W-:Y:S01]  /*47f0*/  FFMA.FTZ R113, R169, R120.reuse, R121.reuse ;  /* 0x00000078a9717223 */ /* 0x181fe20000010079 */
[----:B------:R-:W-:Y:S01]  /*4800*/  HADD2.F32 R115, -RZ, R107.H0_H0 ;  /* 0x2000006bff737230 */ /* 0x000fe20000004100 */
[----:B------:R-:W-:Y:S01]  /*4810*/  LOP3.LUT P0, RZ, R3, 0xff0000, RZ, 0xc0, !PT ;  /* 0x00ff000003ff7812 */ /* 0x000fe2000780c0ff */
[----:B------:R-:W-:Y:S01]  /*4820*/  FFMA.FTZ R112, R168, R120, R121 ;  /* 0x00000078a8707223 */ /* 0x000fe20000010079 */
[----:B------:R-:W-:-:S04]  /*4830*/  FADD.FTZ R113, R170, -R113 ;  /* 0x80000071aa717221 */ /* 0x000fc80000010000 */
        /* <DEDUP_REMOVED lines=25> */
[----:B------:R-:W-:-:S04]  /*49d0*/  LOP3.LUT P0, RZ, R173, 0xff, RZ, 0xc0, !PT ;  /* 0x000000ffadff7812 */ /* 0x000fc8000780c0ff */
[----:B------:R-:W-:Y:S01]  /*49e0*/  FSEL R114, R113, RZ, P0 ;  /* 0x000000ff71727208 */ /* 0x000fe20000000000 */
[----:B------:R-:W-:Y:S01]  /*49f0*/  FADD.FTZ R113, R167, -R112 ;  /* 0x80000070a7717221 */ /* 0x000fe20000010000 */
[----:B------:R-:W-:Y:S01]  /*4a00*/  LOP3.LUT P0, RZ, R3, 0xff00, RZ, 0xc0, !PT ;  /* 0x0000ff0003ff7812 */ /* 0x000fe2000780c0ff */
[----:B------:R-:W-:Y:S02]  /*4a10*/  FFMA.FTZ R112, R160, R120, R121 ;  /* 0x00000078a0707223 */ /* 0x000fe40000010079 */
[----:B------:R-:W-:Y:S01]  /*4a20*/  FFMA.FTZ R113, R140, R113, R115 ;  /* 0x000000718c717223 */ /* 0x000fe20000010073 */
[----:B------:R-:W-:-:S03]  /*4a30*/  HADD2.F32 R115, -RZ, R105.H0_H0 ;  /* 0x20000069ff737230 */ /* 0x000fc60000004100 */
[----:B------:R-:W-:-:S05]  /*4a40*/  FMUL.FTZ R113, R113, UR13 ;  /* 0x0000000d71717c20 */ /* 0x000fca0008410000 */
[----:B------:R-:W-:Y:S02]  /*4a50*/  FSEL R129, R113, RZ, P0 ;  /* 0x000000ff71817208 */ /* 0x000fe40000000000 */
[----:B------:R-:W-:Y:S02]  /*4a60*/  LOP3.LUT P0, RZ, R173, 0xff00, RZ, 0xc0, !PT ;  /* 0x0000ff00adff7812 */ /* 0x000fe4000780c0ff */
[----:B------:R-:W-:Y:S02]  /*4a70*/  F2FP.F16.F32.PACK_AB R118, R129, R118 ;  /* 0x000000768176723e */ /* 0x000fe400000000ff */
[----:B------:R-:W-:Y:S01]  /*4a80*/  FSEL R131, R113, RZ, P0 ;  /* 0x000000ff71837208 */ /* 0x000fe20000000000 */
[----:B------:R-:W-:Y:S01]  /*4a90*/  FFMA.FTZ R113, R161, R120, R121 ;  /* 0x00000078a1717223 */ /* 0x000fe20000010079 */
[----:B------:R-:W-:Y:S02]  /*4aa0*/  LOP3.LUT P0, RZ, R2, 0xff0000, RZ, 0xc0, !PT ;  /* 0x00ff000002ff7812 */ /* 0x000fe4000780c0ff */
[----:B------:R-:W-:Y:S01]  /*4ab0*/  F2FP.F16.F32.PACK_AB R114, R131, R114 ;  /* 0x000000728372723e */ /* 0x000fe200000000ff */
        /* <DEDUP_REMOVED lines=12> */
[----:B------:R-:W-:Y:S02]  /*4b80*/  HADD2.F32 R115, -RZ, R104.H1_H1 ;  /* 0x30000068ff737230 */ /* 0x000fe40000004100 */
[----:B------:R-:W-:Y:S01]  /*4b90*/  FADD.FTZ R121, R158, -R121 ;  /* 0x800000799e797221 */ /* 0x000fe20000010000 */
[----:B------:R-:W-:-:S05]  /*4ba0*/  FMUL.FTZ R113, R113, UR13 ;  /* 0x0000000d71717c20 */ /* 0x000fca0008410000 */
[C---:B------:R-:W-:Y:S02]  /*4bb0*/  FSEL R124, R113.reuse, RZ, P0 ;  /* 0x000000ff717c7208 */ /* 0x040fe40000000000 */
[----:B------:R-:W-:Y:S02]  /*4bc0*/  LOP3.LUT P0, RZ, R172, 0xff000000, RZ, 0xc0, !PT ;  /* 0xff000000acff7812 */ /* 0x000fe4000780c0ff */
[----:B------:R-:W-:Y:S02]  /*4bd0*/  F2FP.F16.F32.PACK_AB R117, R124, R117 ;  /* 0x000000757c75723e */ /* 0x000fe400000000ff */
[----:B------:R-:W-:Y:S01]  /*4be0*/  FSEL R127, R113, RZ, P0 ;  /* 0x000000ff717f7208 */ /* 0x000fe20000000000 */
[----:B------:R-:W-:Y:S01]  /*4bf0*/  FADD.FTZ R113, R159, -R112 ;  /* 0x800000709f717221 */ /* 0x000fe20000010000 */
[----:B------:R-:W-:-:S03]  /*4c00*/  LOP3.LUT P0, RZ, R2, 0xff00, RZ, 0xc0, !PT ;  /* 0x0000ff0002ff7812 */ /* 0x000fc6000780c0ff */
[----:B------:R-:W-:Y:S01]  /*4c10*/  FFMA.FTZ R113, R140, R113, R115 ;  /* 0x000000718c717223 */ /* 0x000fe20000010073 */
[----:B------:R-:W-:-:S03]  /*4c20*/  F2FP.F16.F32.PACK_AB R115, R177, R126 ;  /* 0x0000007eb173723e */ /* 0x000fc600000000ff */
[----:B------:R-:W-:-:S05]  /*4c30*/  FMUL.FTZ R113, R113, UR13 ;  /* 0x0000000d71717c20 */ /* 0x000fca0008410000 */
[----:B------:R-:W-:Y:S02]  /*4c40*/  FSEL R123, R113, RZ, P0 ;  /* 0x000000ff717b7208 */ /* 0x000fe40000000000 */
[----:B------:R-:W-:-:S04]  /*4c50*/  LOP3.LUT P0, RZ, R172, 0xff00, RZ, 0xc0, !PT ;  /* 0x0000ff00acff7812 */ /* 0x000fc8000780c0ff */
[----:B------:R-:W-:Y:S01]  /*4c60*/  FSEL R125, R113, RZ, P0 ;  /* 0x000000ff717d7208 */ /* 0x000fe20000000000 */
[----:B------:R-:W-:Y:S01]  /*4c70*/  HADD2.F32 R113, -RZ, R104.H0_H0 ;  /* 0x20000068ff717230 */ /* 0x000fe20000004100 */
[----:B------:R-:W-:-:S04]  /*4c80*/  LOP3.LUT P0, RZ, R2, 0xff, RZ, 0xc0, !PT ;  /* 0x000000ff02ff7812 */ /* 0x000fc8000780c0ff */
[----:B------:R-:W-:-:S04]  /*4c90*/  FFMA.FTZ R113, R140, R121, R113 ;  /* 0x000000798c717223 */ /* 0x000fc80000010071 */
        /* <DEDUP_REMOVED lines=8> */
.L_x_1338:
        /* <DEDUP_REMOVED lines=23> */
[----:B------:R-:W-:Y:S02]  /*4e90*/  F2FP.F16.F32.PACK_AB R111, R178, R111 ;  /* 0x0000006fb26f723e */ /* 0x000fe400000000ff */
        /* <DEDUP_REMOVED lines=15> */
[----:B------:R-:W-:Y:S02]  /*4f90*/  F2FP.F16.F32.PACK_AB R110, R119, R110 ;  /* 0x0000006e776e723e */ /* 0x000fe400000000ff */
[----:B------:R-:W-:Y:S02]  /*4fa0*/  F2FP.F16.F32.PACK_AB R119, R177, R130 ;  /* 0x00000082b177723e */ /* 0x000fe400000000ff */
[C---:B------:R-:W-:Y:S02]  /*4fb0*/  FSEL R129, R108.reuse, RZ, P0 ;  /* 0x000000ff6c817208 */ /* 0x040fe40000000000 */
[----:B------:R-:W-:Y:S02]  /*4fc0*/  LOP3.LUT P0, RZ, R173, 0xff00, RZ, 0xc0, !PT ;  /* 0x0000ff00adff7812 */ /* 0x000fe4000780c0ff */
        /* <DEDUP_REMOVED lines=40> */
.L_x_1341:
        /* <DEDUP_REMOVED lines=20> */
[----:B------:R-:W-:Y:S01]  /*5390*/  FFMA.FTZ R113, R165, R120, R121 ;  /* 0x00000078a5717223 */ /* 0x000fe20000010079 */
[----:B------:R-:W-:Y:S02]  /*53a0*/  LOP3.LUT P0, RZ, R3, 0xff, RZ, 0xc0, !PT ;  /* 0x000000ff03ff7812 */ /* 0x000fe4000780c0ff */
[----:B------:R-:W-:Y:S01]  /*53b0*/  F2FP.F16.F32.PACK_AB R115, R130, R115 ;  /* 0x000000738273723e */ /* 0x000fe200000000ff */
        /* <DEDUP_REMOVED lines=35> */
[----:B------:R-:W-:Y:S02]  /*55f0*/  F2FP.F16.F32.PACK_AB R117, R124, R117 ;  /* 0x000000757c75723e */ /* 0x000fe400000000ff */
        /* <DEDUP_REMOVED lines=9> */
[----:B------:R-:W-:Y:S02]  /*5690*/  F2FP.F16.F32.PACK_AB R113, R127, R122 ;  /* 0x0000007a7f71723e */ /* 0x000fe400000000ff */
[----:B------:R-:W-:Y:S02]  /*56a0*/  FSEL R116, R121, RZ, P0 ;  /* 0x000000ff79747208 */ /* 0x000fe40000000000 */
[----:B------:R-:W-:Y:S02]  /*56b0*/  LOP3.LUT P0, RZ, R172, 0xff, RZ, 0xc0, !PT ;  /* 0x000000ffacff7812 */ /* 0x000fe4000780c0ff */
[----:B------:R-:W-:-:S02]  /*56c0*/  F2FP.F16.F32.PACK_AB R116, R123, R116 ;  /* 0x000000747b74723e */ /* 0x000fc400000000ff */
[----:B------:R-:W-:-:S04]  /*56d0*/  FSEL R112, R121, RZ, P0 ;  /* 0x000000ff79707208 */ /* 0x000fc80000000000 */
[----:B------:R-:W-:Y:S01]  /*56e0*/  F2FP.F16.F32.PACK_AB R112, R125, R112 ;  /* 0x000000707d70723e */ /* 0x000fe200000000ff */
[----:B------:R-:W-:Y:S06]  /*56f0*/  BRA `(.L_x_1340) ;  /* 0x0000000c00e87947 */ /* 0x000fec0003800000 */
.L_x_1337:
        /* <DEDUP_REMOVED lines=8> */
[--C-:B------:R-:W-:Y:S01]  /*5780*/  HADD2.F32 R111, -RZ, R107.reuse.H1_H1 ;  /* 0x3000006bff6f7230 */ /* 0x100fe20000004100 */
[----:B------:R-:W-:Y:S02]  /*5790*/  ISETP.GE.U32.AND P0, PT, R2, RZ, PT ;  /* 0x000000ff0200720c */ /* 0x000fe40003f06070 */
[----:B------:R-:W-:Y:S02]  /*57a0*/  FADD.FTZ R109, R171, -R108 ;  /* 0x8000006cab6d7221 */ /* 0x000fe40000010000 */
[----:B------:R-:W-:Y:S02]  /*57b0*/  ISETP.GE.U32.AND.EX P0, PT, R3, 0x1000000, PT, P0 ;  /* 0x010000000300780c */ /* 0x000fe40003f06100 */
[----:B-----5:R-:W-:Y:S01]  /*57c0*/  FFMA.FTZ R131, R140, R109, R111 ;  /* 0x0000006d8c837223 */ /* 0x020fe2000001006f */
[----:B------:R-:W-:Y:S01]  /*57d0*/  FFMA.FTZ R109, R169, R120, R121 ;  /* 0x00000078a96d7223 */ /* 0x000fe20000010079 */
[----:B------:R-:W-:-:S02]  /*57e0*/  HADD2.F32 R111, -RZ, R107.H0_H0 ;  /* 0x2000006bff6f7230 */ /* 0x000fc40000004100 */
[----:B------:R-:W-:Y:S01]  /*57f0*/  FMUL.FTZ R108, R131, UR13 ;  /* 0x0000000d836c7c20 */ /* 0x000fe20008410000 */
[----:B------:R-:W-:-:S04]  /*5800*/  FADD.FTZ R109, R170, -R109 ;  /* 0x8000006daa6d7221 */ /* 0x000fc80000010000 */
[----:B------:R-:W-:Y:S01]  /*5810*/  FFMA.FTZ R126, R140, R109, R111 ;  /* 0x0000006d8c7e7223 */ /* 0x000fe2000001006f */
[----:B------:R-:W-:Y:S01]  /*5820*/  FFMA.FTZ R109, R165, R120, R121 ;  /* 0x00000078a56d7223 */ /* 0x000fe20000010079 */
[----:B------:R-:W-:Y:S01]  /*5830*/  HADD2.F32 R111, -RZ, R106.H0_H0 ;  /* 0x2000006aff6f7230 */ /* 0x000fe20000004100 */
[----:B------:R-:W-:Y:S01]  /*5840*/  FSEL R130, R108, RZ, P0 ;  /* 0x000000ff6c827208 */ /* 0x000fe20000000000 */
[----:B------:R-:W-:Y:S01]  /*5850*/  FMUL.FTZ R108, R126, UR13 ;  /* 0x0000000d7e6c7c20 */ /* 0x000fe20008410000 */
[----:B------:R-:W-:Y:S01]  /*5860*/  FADD.FTZ R109, R166, -R109 ;  /* 0x8000006da66d7221 */ /* 0x000fe20000010000 */
[----:B------:R-:W-:-:S03]  /*5870*/  LOP3.LUT P0, RZ, R3, 0xff0000, RZ, 0xc0, !PT ;  /* 0x00ff000003ff7812 */ /* 0x000fc6000780c0ff */
[----:B------:R-:W-:Y:S01]  /*5880*/  FFMA.FTZ R110, R140, R109, R111 ;  /* 0x0000006d8c6e7223 */ /* 0x000fe2000001006f */
[----:B------:R-:W-:Y:S01]  /*5890*/  FSEL R129, R108, RZ, P0 ;  /* 0x000000ff6c817208 */ /* 0x000fe20000000000 */
[----:B------:R-:W-:Y:S01]  /*58a0*/  HADD2.F32 R111, -RZ, R106.H1_H1 ;  /* 0x3000006aff6f7230 */ /* 0x000fe20000004100 */
[----:B------:R-:W-:Y:S01]  /*58b0*/  LOP3.LUT P0, RZ, R3, 0xff, RZ, 0xc0, !PT ;  /* 0x000000ff03ff7812 */ /* 0x000fe2000780c0ff */
[----:B------:R-:W-:-:S05]  /*58c0*/  FMUL.FTZ R108, R110, UR13 ;  /* 0x0000000d6e6c7c20 */ /* 0x000fca0008410000 */
[----:B------:R-:W-:Y:S01]  /*58d0*/  FSEL R124, R108, RZ, P0 ;  /* 0x000000ff6c7c7208 */ /* 0x000fe20000000000 */
[----:B------:R-:W-:Y:S01]  /*58e0*/  FFMA.FTZ R108, R164, R120, R121 ;  /* 0x00000078a46c7223 */ /* 0x000fe20000010079 */
[----:B------:R-:W-:-:S03]  /*58f0*/  LOP3.LUT P0, RZ, R3, 0xff00, RZ, 0xc0, !PT ;  /* 0x0000ff0003ff7812 */ /* 0x000fc6000780c0ff */
[----:B------:R-:W-:-:S04]  /*5900*/  FADD.FTZ R109, R167, -R108 ;  /* 0x8000006ca76d7221 */ /* 0x000fc80000010000 */
[----:B------:R-:W-:Y:S01]  /*5910*/  FFMA.FTZ R125, R140, R109, R111 ;  /* 0x0000006d8c7d7223 */ /* 0x000fe2000001006f */
[----:B------:R-:W-:Y:S01]  /*5920*/  FFMA.FTZ R109, R161, R120, R121 ;  /* 0x00000078a16d7223 */ /* 0x000fe20000010079 */
[----:B------:R-:W-:Y:S02]  /*5930*/  HADD2.F32 R111, -RZ, R105.H0_H0 ;  /* 0x20000069ff6f7230 */ /* 0x000fe40000004100 */
[C---:B------:R-:W-:Y:S01]  /*5940*/  FMUL.FTZ R108, R125.reuse, UR13 ;  /* 0x0000000d7d6c7c20 */ /* 0x040fe20008410000 */
[----:B------:R-:W-:Y:S01]  /*5950*/  FADD.FTZ R109, R162, -R109 ;  /* 0x8000006da26d7221 */ /* 0x000fe20000010000 */
[----:B------:R-:W-:-:S03]  /*5960*/  F2FP.F16.F32.PACK_AB R110, R125, R110 ;  /* 0x0000006e7d6e723e */ /* 0x000fc600000000ff */
        /* <DEDUP_REMOVED lines=11> */
[----:B------:R-:W-:Y:S02]  /*5a20*/  HADD2.F32 R111, -RZ, R104.H0_H0 ;  /* 0x20000068ff6f7230 */ /* 0x000fe40000004100 */
[----:B------:R-:W-:Y:S01]  /*5a30*/  FFMA.FTZ R120, R156, R120, R121 ;  /* 0x000000789c787223 */ /* 0x000fe20000010079 */
[----:B------:R-:W-:Y:S01]  /*5a40*/  FMUL.FTZ R108, R119, UR13 ;  /* 0x0000000d776c7c20 */ /* 0x000fe20008410000 */
[----:B------:R-:W-:-:S04]  /*5a50*/  FADD.FTZ R109, R158, -R109 ;  /* 0x8000006d9e6d7221 */ /* 0x000fc80000010000 */
[----:B------:R-:W-:Y:S01]  /*5a60*/  FSEL R123, R108, RZ, P0 ;  /* 0x000000ff6c7b7208 */ /* 0x000fe20000000000 */
[----:B------:R-:W-:Y:S01]  /*5a70*/  FFMA.FTZ R108, R140, R109, R111 ;  /* 0x0000006d8c6c7223 */ /* 0x000fe2000001006f */
[----:B------:R-:W-:Y:S01]  /*5a80*/  LOP3.LUT P0, RZ, R2, 0xff, RZ, 0xc0, !PT ;  /* 0x000000ff02ff7812 */ /* 0x000fe2000780c0ff */
[----:B------:R-:W-:Y:S02]  /*5a90*/  HADD2.F32 R111, -RZ, R104.H1_H1 ;  /* 0x30000068ff6f7230 */ /* 0x000fe40000004100 */
[----:B------:R-:W-:-:S05]  /*5aa0*/  FMUL.FTZ R109, R108, UR13 ;  /* 0x0000000d6c6d7c20 */ /* 0x000fca0008410000 */
[----:B------:R-:W-:Y:S01]  /*5ab0*/  FSEL R116, R109, RZ, P0 ;  /* 0x000000ff6d747208 */ /* 0x000fe20000000000 */
[----:B------:R-:W-:Y:S01]  /*5ac0*/  FADD.FTZ R109, R159, -R120 ;  /* 0x800000789f6d7221 */ /* 0x000fe20000010000 */
[----:B------:R-:W-:-:S03]  /*5ad0*/  LOP3.LUT P0, RZ, R2, 0xff00, RZ, 0xc0, !PT ;  /* 0x0000ff0002ff7812 */ /* 0x000fc6000780c0ff */
[----:B------:R-:W-:Y:S01]  /*5ae0*/  FFMA.FTZ R117, R140, R109, R111 ;  /* 0x0000006d8c757223 */ /* 0x000fe2000001006f */
[----:B------:R-:W-:-:S03]  /*5af0*/  F2FP.F16.F32.PACK_AB R111, R131, R126 ;  /* 0x0000007e836f723e */ /* 0x000fc600000000ff */
[C---:B------:R-:W-:Y:S01]  /*5b00*/  FMUL.FTZ R109, R117.reuse, UR13 ;  /* 0x0000000d756d7c20 */ /* 0x040fe20008410000 */
[----:B------:R-:W-:Y:S02]  /*5b10*/  F2FP.F16.F32.PACK_AB R108, R117, R108 ;  /* 0x0000006c756c723e */ /* 0x000fe400000000ff */
[----:B------:R-:W-:Y:S02]  /*5b20*/  F2FP.F16.F32.PACK_AB R117, R123, R122 ;  /* 0x0000007a7b75723e */ /* 0x000fe400000000ff */
[----:B------:R-:W-:Y:S02]  /*5b30*/  FSEL R121, R109, RZ, P0 ;  /* 0x000000ff6d797208 */ /* 0x000fe40000000000 */
[----:B------:R-:W-:Y:S02]  /*5b40*/  F2FP.F16.F32.PACK_AB R109, R119, R118 ;  /* 0x00000076776d723e */ /* 0x000fe400000000ff */
[----:B------:R-:W-:Y:S02]  /*5b50*/  F2FP.F16.F32.PACK_AB R119, R130, R129 ;  /* 0x000000818277723e */ /* 0x000fe400000000ff */
[----:B------:R-:W-:-:S02]  /*5b60*/  F2FP.F16.F32.PACK_AB R118, R127, R124 ;  /* 0x0000007c7f76723e */ /* 0x000fc400000000ff */
[----:B------:R-:W-:Y:S01]  /*5b70*/  F2FP.F16.F32.PACK_AB R116, R121, R116 ;  /* 0x000000747974723e */ /* 0x000fe200000000ff */
[----:B------:R-:W-:Y:S06]  /*5b80*/  BRA `(.L_x_1340) ;  /* 0x0000000800c47947 */ /* 0x000fec0003800000 */
.L_x_1343:
[-CC-:B------:R-:W-:Y:S01]  /*5b90*/  FFMA.FTZ R117, R169, R120.reuse, R121.reuse ;  /* 0x00000078a9757223 */ /* 0x180fe20000010079 */
[----:B------:R-:W-:Y:S01]  /*5ba0*/  HADD2.F32 R119, -RZ, R107.H0_H0 ;  /* 0x2000006bff777230 */ /* 0x000fe20000004100 */
[----:B------:R-:W-:Y:S01]  /*5bb0*/  LOP3.LUT P0, RZ, R3, 0xff0000, RZ, 0xc0, !PT ;  /* 0x00ff000003ff7812 */ /* 0x000fe2000780c0ff */
[----:B------:R-:W-:Y:S01]  /*5bc0*/  FFMA.FTZ R116, R168, R120, R121 ;  /* 0x00000078a8747223 */ /* 0x000fe20000010079 */
[----:B------:R-:W-:-:S04]  /*5bd0*/  FADD.FTZ R117, R170, -R117 ;  /* 0x80000075aa757221 */ /* 0x000fc80000010000 */
        /* <DEDUP_REMOVED lines=19> */
[----:B------:R-:W-:Y:S01]  /*5d10*/  FADD.FTZ R117, R167, -R116 ;  /* 0x80000074a7757221 */ /* 0x000fe20000010000 */
[----:B------:R-:W-:Y:S01]  /*5d20*/  LOP3.LUT P0, RZ, R3, 0xff00, RZ, 0xc0, !PT ;  /* 0x0000ff0003ff7812 */ /* 0x000fe2000780c0ff */
[----:B------:R-:W-:Y:S02]  /*5d30*/  FFMA.FTZ R116, R160, R120, R121 ;  /* 0x00000078a0747223 */ /* 0x000fe40000010079 */
[----:B------:R-:W-:Y:S01]  /*5d40*/  FFMA.FTZ R117, R140, R117, R119 ;  /* 0x000000758c757223 */ /* 0x000fe20000010077 */
[----:B------:R-:W-:-:S03]  /*5d50*/  HADD2.F32 R119, -RZ, R105.H0_H0 ;  /* 0x20000069ff777230 */ /* 0x000fc60000004100 */
[----:B------:R-:W-:-:S05]  /*5d60*/  FMUL.FTZ R117, R117, UR13 ;  /* 0x0000000d75757c20 */ /* 0x000fca0008410000 */
        /* <DEDUP_REMOVED lines=17> */
[----:B------:R-:W-:Y:S01]  /*5e80*/  FSEL R125, R117, RZ, P0 ;  /* 0x000000ff757d7208 */ /* 0x000fe20000000000 */
[----:B------:R-:W-:Y:S01]  /*5e90*/  FADD.FTZ R117, R159, -R116 ;  /* 0x800000749f757221 */ /* 0x000fe20000010000 */
[----:B------:R-:W-:-:S03]  /*5ea0*/  LOP3.LUT P0, RZ, R2, 0xff00, RZ, 0xc0, !PT ;  /* 0x0000ff0002ff7812 */ /* 0x000fc6000780c0ff */
[----:B------:R-:W-:Y:S01]  /*5eb0*/  FFMA.FTZ R117, R140, R117, R119 ;  /* 0x000000758c757223 */ /* 0x000fe20000010077 */
[----:B------:R-:W-:-:S03]  /*5ec0*/  F2FP.F16.F32.PACK_AB R119, R129, R124 ;  /* 0x0000007c8177723e */ /* 0x000fc600000000ff */
[----:B------:R-:W-:-:S05]  /*5ed0*/  FMUL.FTZ R117, R117, UR13 ;  /* 0x0000000d75757c20 */ /* 0x000fca0008410000 */
[----:B------:R-:W-:Y:S01]  /*5ee0*/  FSEL R123, R117, RZ, P0 ;  /* 0x000000ff757b7208 */ /* 0x000fe20000000000 */
[----:B------:R-:W-:Y:S01]  /*5ef0*/  HADD2.F32 R117, -RZ, R104.H0_H0 ;  /* 0x20000068ff757230 */ /* 0x000fe20000004100 */
[----:B------:R-:W-:-:S04]  /*5f00*/  LOP3.LUT P0, RZ, R2, 0xff, RZ, 0xc0, !PT ;  /* 0x000000ff02ff7812 */ /* 0x000fc8000780c0ff */
[----:B------:R-:W-:-:S04]  /*5f10*/  FFMA.FTZ R117, R140, R121, R117 ;  /* 0x000000798c757223 */ /* 0x000fc80000010075 */
[----:B------:R-:W-:-:S05]  /*5f20*/  FMUL.FTZ R117, R117, UR13 ;  /* 0x0000000d75757c20 */ /* 0x000fca0008410000 */
[----:B------:R-:W-:Y:S02]  /*5f30*/  FSEL R116, R117, RZ, P0 ;  /* 0x000000ff75747208 */ /* 0x000fe40000000000 */
[----:B------:R-:W-:Y:S02]  /*5f40*/  F2FP.F16.F32.PACK_AB R117, R125, R122 ;  /* 0x0000007a7d75723e */ /* 0x000fe400000000ff */
[----:B------:R-:W-:Y:S01]  /*5f50*/  F2FP.F16.F32.PACK_AB R116, R123, R116 ;  /* 0x000000747b74723e */ /* 0x000fe200000000ff */
[----:B------:R-:W-:Y:S06]  /*5f60*/  BRA `(.L_x_1340) ;  /* 0x0000000400cc7947 */ /* 0x000fec0003800000 */
.L_x_1342:
        /* <DEDUP_REMOVED lines=18> */
[----:B------:R-:W-:Y:S01]  /*6090*/  F2FP.F16.F32.PACK_AB R111, R130, R111 ;  /* 0x0000006f826f723e */ /* 0x000fe200000000ff */
        /* <DEDUP_REMOVED lines=12> */
[----:B------:R-:W-:-:S03]  /*6160*/  F2FP.F16.F32.PACK_AB R110, R125, R110 ;  /* 0x0000006e7d6e723e */ /* 0x000fc600000000ff */
        /* <DEDUP_REMOVED lines=30> */
.L_x_1344:
        /* <DEDUP_REMOVED lines=16> */
[----:B------:R-:W-:Y:S01]  /*6450*/  F2FP.F16.F32.PACK_AB R119, R124, R119 ;  /* 0x000000777c77723e */ /* 0x000fe200000000ff */
        /* <DEDUP_REMOVED lines=33> */
[----:B------:R-:W-:Y:S02]  /*6670*/  F2FP.F16.F32.PACK_AB R117, R125, R122 ;  /* 0x0000007a7d75723e */ /* 0x000fe400000000ff */
[----:B------:R-:W-:-:S04]  /*6680*/  FSEL R116, R121, RZ, P0 ;  /* 0x000000ff79747208 */ /* 0x000fc80000000000 */
[----:B------:R-:W-:-:S07]  /*6690*/  F2FP.F16.F32.PACK_AB R116, R123, R116 ;  /* 0x000000747b74723e */ /* 0x000fce00000000ff */
.L_x_1340:
        /* <DEDUP_REMOVED lines=9> */
.L_x_1336:
[----:B------:R-:W-:Y:S05]  /*6730*/  BSYNC.RECONVERGENT B0 ;  /* 0x0000000000007941 */ /* 0x000fea0003800200 */
.L_x_1335:
[----:B------:R-:W-:Y:S02]  /*6740*/  ISETP.NE.AND P0, PT, R128, RZ, PT ;  /* 0x000000ff8000720c */ /* 0x000fe40003f05270 */
[----:B------:R-:W-:-:S11]  /*6750*/  PLOP3.LUT P3, PT, P3, PT, PT, 0x8, 0x80 ;  /* 0x000000000080781c */ /* 0x000fd60001f6e170 */
[----:B------:R-:W-:Y:S05]  /*6760*/  @!P0 BRA `(.L_x_1345) ;  /* 0xffffff9c00d48947 */ /* 0x000fea000383ffff */
.L_x_1320:
        /* <DEDUP_REMOVED lines=21> */
.L_x_1347:
[----:B------:R-:W-:Y:S05]  /*68c0*/  BSYNC.RECONVERGENT B0 ;  /* 0x0000000000007941 */ /* 0x000fea0003800200 */
.L_x_1346:
        /* <DEDUP_REMOVED lines=18> */
.L_x_1348:
        /* <DEDUP_REMOVED lines=9> */
.L_x_2844:


//--------------------- .text._ZN10layer_norm31ln_parallel_residual_bwd_kernelINS_13Kernel_traitsIf6__halfS2_S2_fjLj4096ELj1ELj1ELj8ELj16ENS_18Kernel_traits_baseILj4096EfS2_S2_S2_fjLj256EEEEELb1ELb0ELb1EEEvNS_9BwdParamsE --------------------------
	.section	.text._ZN10layer_norm31ln_parallel_residual_bwd_kernelINS_13Kernel_traitsIf6__halfS2_S2_fjLj4096ELj1ELj1ELj8ELj16ENS_18Kernel_traits_baseILj4096EfS2_S2_S2_fjLj256EEEEELb1ELb0ELb1EEEvNS_9BwdParamsE,"ax",@progbits
	.align	128
        .global         _ZN10layer_norm31ln_parallel_residual_bwd_kernelINS_13Kernel_traitsIf6__halfS2_S2_fjLj4096ELj1ELj1ELj8ELj16ENS_18Kernel_traits_baseILj4096EfS2_S2_S2_fjLj256EEEEELb1ELb0ELb1EEEvNS_9BwdParamsE
        .type           _ZN10layer_norm31ln_parallel_residual_bwd_kernelINS_13Kernel_traitsIf6__halfS2_S2_fjLj4096ELj1ELj1ELj8ELj16ENS_18Kernel_traits_baseILj4096EfS2_S2_S2_fjLj256EEEEELb1ELb0ELb1EEEvNS_9BwdParamsE,@function
        .size           _ZN10layer_norm31ln_parallel_residual_bwd_kernelINS_13Kernel_traitsIf6__halfS2_S2_fjLj4096ELj1ELj1ELj8ELj16ENS_18Kernel_traits_baseILj4096EfS2_S2_S2_fjLj256EEEEELb1ELb0ELb1EEEvNS_9BwdParamsE,(.L_x_2845 - _ZN10layer_norm31ln_parallel_residual_bwd_kernelINS_13Kernel_traitsIf6__halfS2_S2_fjLj4096ELj1ELj1ELj8ELj16ENS_18Kernel_traits_baseILj4096EfS2_S2_S2_fjLj256EEEEELb1ELb0ELb1EEEvNS_9BwdParamsE)
        .other          _ZN10layer_norm31ln_parallel_residual_bwd_kernelINS_13Kernel_traitsIf6__halfS2_S2_fjLj4096ELj1ELj1ELj8ELj16ENS_18Kernel_traits_baseILj4096EfS2_S2_S2_fjLj256EEEEELb1ELb0ELb1EEEvNS_9BwdParamsE,@"STO_CUDA_ENTRY STV_DEFAULT"
_ZN10layer_norm31ln_parallel_residual_bwd_kernelINS_13Kernel_traitsIf6__halfS2_S2_fjLj4096ELj1ELj1ELj8ELj16ENS_18Kernel_traits_baseILj4096EfS2_S2_S2_fjLj256EEEEELb1ELb0ELb1EEEvNS_9BwdParamsE:
.text._ZN10layer_norm31ln_parallel_residual_bwd_kernelINS_13Kernel_traitsIf6__halfS2_S2_fjLj4096ELj1ELj1ELj8ELj16ENS_18Kernel_traits_baseILj4096EfS2_S2_S2_fjLj256EEEEELb1ELb0ELb1EEEvNS_9BwdParamsE:
        /* <DEDUP_REMOVED lines=54> */
[----:B------:R-:W-:-:S02]  /*0360*/  MOV R140, RZ ;  /* 0x000000ff008c7202 */ /* 0x000fc40000000f00 */
        /* <DEDUP_REMOVED lines=32> */
[----:B------:R-:W-:-:S02]  /*0570*/  CS2R R78, SRZ ;  /* 0x00000000004e7805 */ /* 0x000fc4000001ff00 */
[----:B------:R-:W-:Y:S01]  /*0580*/  MOV R144, UR7 ;  /* 0x0000000700907c02 */ /* 0x000fe20008000f00 */
[----:B------:R-:W3:Y:S01]  /*0590*/  LDCU UR11, c[0x0][0x388] ;  /* 0x00007100ff0b77ac */ /* 0x000ee20008000800 */
[----:B------:R-:W4:Y:S01]  /*05a0*/  LDCU UR16, c[0x0][0x400] ;  /* 0x00008000ff1077ac */ /* 0x000f220008000800 */
[----:B------:R-:W0:Y:S01]  /*05b0*/  LDCU.64 UR4, c[0x0][0x478] ;  /* 0x00008f00ff0477ac */ /* 0x000e220008000a00 */
[----:B------:R-:W0:Y:S01]  /*05c0*/  LDCU.64 UR12, c[0x0][0x438] ;  /* 0x00008700ff0c77ac */ /* 0x000e220008000a00 */
[----:B------:R-:W0:Y:S02]  /*05d0*/  LDCU.64 UR14, c[0x0][0x470] ;  /* 0x00008e00ff0e77ac */ /* 0x000e240008000a00 */
.L_x_1366:
[----:B------:R-:W1:Y:S01]  /*05e0*/  LDC.64 R68, c[0x0][0x3c0] ;  /* 0x0000f000ff447b82 */ /* 0x000e620000000a00 */
[----:B---3--:R-:W-:-:S05]  /*05f0*/  IMAD R0, R144, UR11, RZ ;  /* 0x0000000b90007c24 */ /* 0x008fca000f8e02ff */
[----:B0-----:R-:W-:Y:S02]  /*0600*/  SHF.R.S32.HI R53, RZ, 0x1f, R0 ;  /* 0x0000001fff357819 */ /* 0x001fe40000011400 */
[----:B------:R-:W3:Y:S02]  /*0610*/  LDC.64 R64, c[0x0][0x3a8] ;  /* 0x0000ea00ff407b82 */ /* 0x000ee40000000a00 */
[----:B------:R-:W-:-:S04]  /*0620*/  LEA.HI R53, R53, R0, RZ, 0x3 ;  /* 0x0000000035357211 */ /* 0x000fc800078f18ff */
[----:B------:R-:W-:Y:S02]  /*0630*/  LEA.HI.SX32 R145, R53, R110, 0x1d ;  /* 0x0000006e35917211 */ /* 0x000fe400078feaff */
[----:B------:R-:W2:Y:S08]  /*0640*/  LDC.64 R70, c[0x0][0x430] ;  /* 0x00010c00ff467b82 */ /* 0x000eb00000000a00 */
[----:B------:R-:W4:Y:S01]  /*0650*/  LDC.64 R72, c[0x0][0x428] ;  /* 0x00010a00ff487b82 */ /* 0x000f220000000a00 */
[----:B-1----:R-:W-:-:S05]  /*0660*/  IMAD.WIDE R68, R144, 0x4, R68 ;  /* 0x0000000490447825 */ /* 0x002fca00078e0244 */
[----:B------:R1:W4:Y:S02]  /*0670*/  LDG.E R0, desc[UR8][R68.64] ;  /* 0x0000000844007981 */ /* 0x000324000c1e1900 */
[----:B------:R-:W0:Y:S01]  /*0680*/  LDC.64 R148, c[0x0][0x3c8] ;  /* 0x0000f200ff947b82 */ /* 0x000e220000000a00 */
[----:B---3--:R-:W-:-:S06]  /*0690*/  IMAD.WIDE.U32 R52, R145, 0x10, R64 ;  /* 0x0000001091347825 */ /* 0x008fcc00078e0040 */
[----:B------:R-:W3:Y:S01]  /*06a0*/  LDG.E.128 R52, desc[UR8][R52.64] ;  /* 0x0000000834347981 */ /* 0x000ee2000c1e1d00 */
[----:B--2---:R-:W-:-:S06]  /*06b0*/  IMAD.WIDE.U32 R56, R145, 0x10, R70 ;  /* 0x0000001091387825 */ /* 0x004fcc00078e0046 */
[----:B------:R-:W2:Y:S01]  /*06c0*/  LDG.E.128 R56, desc[UR8][R56.64] ;  /* 0x0000000838387981 */ /* 0x000ea2000c1e1d00 */
[----:B----4-:R-:W-:-:S06]  /*06d0*/  IMAD.WIDE.U32 R60, R145, 0x10, R72 ;  /* 0x00000010913c7825 */ /* 0x010fcc00078e0048 */
[----:B------:R-:W4:Y:S01]  /*06e0*/  LDG.E.128 R60, desc[UR8][R60.64] ;  /* 0x000000083c3c7981 */ /* 0x000f22000c1e1d00 */
[----:B0-----:R-:W-:-:S05]  /*06f0*/  IMAD.WIDE R148, R144, 0x4, R148 ;  /* 0x0000000490947825 */ /* 0x001fca00078e0294 */
[----:B------:R0:W4:Y:S01]  /*0700*/  LDG.E R146, desc[UR8][R148.64] ;  /* 0x0000000894927981 */ /* 0x000122000c1e1900 */
[----:B------:R-:W-:-:S05]  /*0710*/  IADD3 R147, PT, PT, R145, 0x100, RZ ;  /* 0x0000010091937810 */ /* 0x000fca0007ffe0ff */
[----:B------:R-:W-:-:S04]  /*0720*/  IMAD.WIDE.U32 R64, R147, 0x10, R64 ;  /* 0x0000001093407825 */ /* 0x000fc800078e0040 */
[C---:B-1----:R-:W-:Y:S02]  /*0730*/  IMAD.WIDE.U32 R68, R147.reuse, 0x10, R70 ;  /* 0x0000001093447825 */ /* 0x042fe400078e0046 */
[----:B------:R-:W4:Y:S02]  /*0740*/  LDG.E.128 R64, desc[UR8][R64.64] ;  /* 0x0000000840407981 */ /* 0x000f24000c1e1d00 */
[----:B------:R-:W-:Y:S02]  /*0750*/  IMAD.WIDE.U32 R72, R147, 0x10, R72 ;  /* 0x0000001093487825 */ /* 0x000fe400078e0048 */
[----:B------:R-:W4:Y:S04]  /*0760*/  LDG.E.128 R68, desc[UR8][R68.64] ;  /* 0x0000000844447981 */ /* 0x000f28000c1e1d00 */
[----:B------:R-:W4:Y:S01]  /*0770*/  LDG.E.128 R72, desc[UR8][R72.64] ;  /* 0x0000000848487981 */ /* 0x000f22000c1e1d00 */
[----:B------:R-:W-:-:S02]  /*0780*/  ISETP.NE.AND P2, PT, RZ, UR10, PT ;  /* 0x0000000aff007c0c */ /* 0x000fc4000bf45270 */
[----:B------:R-:W-:Y:S02]  /*0790*/  MOV R164, 0x400 ;  /* 0x0000040000a47802 */ /* 0x000fe40000000f00 */
[----:B------:R-:W-:Y:S01]  /*07a0*/  FSEL R171, R0, RZ, !P2 ;  /* 0x000000ff00ab7208 */ /* 0x000fe20005000000 */
[----:B---3--:R-:W-:-:S05]  /*07b0*/  HADD2.F32 R0, -RZ, R52.H0_H0 ;  /* 0x20000034ff007230 */ /* 0x008fca0000004100 */
[----:B0-----:R-:W-:Y:S01]  /*07c0*/  FADD.FTZ R149, -R171, R0 ;  /* 0x00000000ab957221 */ /* 0x001fe20000010100 */
[----:B--2---:R-:W-:Y:S02]  /*07d0*/  HADD2.F32 R153, -RZ, R56.H0_H0 ;  /* 0x20000038ff997230 */ /* 0x004fe40000004100 */
[----:B------:R-:W-:Y:S02]  /*07e0*/  HADD2.F32 R52, -RZ, R52.H1_H1 ;  /* 0x30000034ff347230 */ /* 0x000fe40000004100 */
[----:B------:R-:W-:Y:S02]  /*07f0*/  HADD2.F32 R56, -RZ, R56.H1_H1 ;  /* 0x30000038ff387230 */ /* 0x000fe40000004100 */
[----:B----4-:R-:W-:Y:S02]  /*0800*/  HADD2.F32 R151, -RZ, R60.H0_H0 ;  /* 0x2000003cff977230 */ /* 0x010fe40000004100 */
[----:B------:R-:W-:Y:S01]  /*0810*/  FMUL.FTZ R0, R146, R149 ;  /* 0x0000009592007220 */ /* 0x000fe20000410000 */
[----:B-----5:R-:W-:-:S02]  /*0820*/  FMUL.FTZ R149, R16, R153 ;  /* 0x0000009910957220 */ /* 0x020fc40000410000 */
[----:B------:R-:W-:Y:S01]  /*0830*/  FADD.FTZ R142, R151, R142 ;  /* 0x0000008e978e7221 */ /* 0x000fe20000010000 */
[----:B------:R-:W-:Y:S02]  /*0840*/  HADD2.F32 R60, -RZ, R60.H1_H1 ;  /* 0x3000003cff3c7230 */ /* 0x000fe40000004100 */
[-C--:B------:R-:W-:Y:S01]  /*0850*/  FFMA.FTZ R143, R0, R151.reuse, R143 ;  /* 0x00000097008f7223 */ /* 0x080fe2000001008f */
[----:B------:R-:W-:Y:S01]  /*0860*/  FFMA.FTZ R149, R32, R151, R149 ;  /* 0x0000009720957223 */ /* 0x000fe20000010095 */
[----:B------:R-:W-:Y:S01]  /*0870*/  FADD.FTZ R151, -R171, R52 ;  /* 0x00000034ab977221 */ /* 0x000fe20000010100 */
[----:B------:R-:W-:-:S03]  /*0880*/  FMUL.FTZ R52, R17, R56 ;  /* 0x0000003811347220 */ /* 0x000fc60000410000 */
[----:B------:R-:W-:Y:S01]  /*0890*/  FMUL.FTZ R148, R146, R151 ;  /* 0x0000009792947220 */ /* 0x000fe20000410000 */
[----:B------:R-:W-:Y:S01]  /*08a0*/  FFMA.FTZ R151, R33, R60, R52 ;  /* 0x0000003c21977223 */ /* 0x000fe20000010034 */
[----:B------:R-:W-:Y:S02]  /*08b0*/  HADD2.F32 R52, -RZ, R53.H0_H0 ;  /* 0x20000035ff347230 */ /* 0x000fe40000004100 */
[----:B------:R-:W-:Y:S01]  /*08c0*/  FADD.FTZ R140, R153, R140 ;  /* 0x0000008c998c7221 */ /* 0x000fe20000010000 */
[----:B------:R-:W-:Y:S01]  /*08d0*/  FFMA.FTZ R139, R0, R153, R139 ;  /* 0x00000099008b7223 */ /* 0x000fe2000001008b */
[--C-:B------:R-:W-:Y:S02]  /*08e0*/  HADD2.F32 R157, -RZ, R57.reuse.H0_H0 ;  /* 0x20000039ff9d7230 */ /* 0x100fe40000004100 */
[----:B------:R-:W-:Y:S01]  /*08f0*/  FADD.FTZ R153, -R171, R52 ;  /* 0x00000034ab997221 */ /* 0x000fe20000010100 */
[----:B------:R-:W-:Y:S02]  /*0900*/  HADD2.F32 R57, -RZ, R57.H1_H1 ;  /* 0x30000039ff397230 */ /* 0x000fe40000004100 */
[----:B------:R-:W-:-:S02]  /*0910*/  HADD2.F32 R155, -RZ, R61.H0_H0 ;  /* 0x2000003dff9b7230 */ /* 0x000fc40000004100 */
[----:B------:R-:W-:Y:S01]  /*0920*/  FMUL.FTZ R150, R146, R153 ;  /* 0x0000009992967220 */ /* 0x000fe20000410000 */
[----:B------:R-:W-:Y:S01]  /*0930*/  FMUL.FTZ R153, R18, R157 ;  /* 0x0000009d12997220 */ /* 0x000fe20000410000 */
[----:B------:R-:W-:Y:S02]  /*0940*/  HADD2.F32 R61, -RZ, R61.H1_H1 ;  /* 0x3000003dff3d7230 */ /* 0x000fe40000004100 */
[----:B------:R-:W-:Y:S01]  /*0950*/  FMUL.FTZ R52, R19, R57 ;  /* 0x0000003913347220 */ /* 0x000fe20000410000 */
[----:B------:R-:W-:Y:S01]  /*0960*/  FADD.FTZ R134, R155, R134 ;  /* 0x000000869b867221 */ /* 0x000fe20000010000 */
[-C--:B------:R-:W-:Y:S01]  /*0970*/  FFMA.FTZ R133, R150, R155.reuse, R133 ;  /* 0x0000009b96857223 */ /* 0x080fe20000010085 */
[----:B------:R-:W-:Y:S01]  /*0980*/  FFMA.FTZ R153, R34, R155, R153 ;  /* 0x0000009b22997223 */ /* 0x000fe20000010099 */
[----:B------:R-:W-:Y:S01]  /*0990*/  FFMA.FTZ R155, R35, R61, R52 ;  /* 0x0000003d239b7223 */ /* 0x000fe20000010034 */
[----:B------:R-:W-:Y:S02]  /*09a0*/  HADD2.F32 R52, -RZ, R54.H0_H0 ;  /* 0x20000036ff347230 */ /* 0x000fe40000004100 */
[----:B------:R-:W-:Y:S01]  /*09b0*/  FADD.FTZ R132, R157, R132 ;  /* 0x000000849d847221 */ /* 0x000fe20000010000 */
[----:B------:R-:W-:-:S02]  /*09c0*/  HADD2.F32 R53, -RZ, R53.H1_H1 ;  /* 0x30000035ff357230 */ /* 0x000fc40000004100 */
[----:B------:R-:W-:Y:S01]  /*09d0*/  FFMA.FTZ R131, R150, R157, R131 ;  /* 0x0000009d96837223 */ /* 0x000fe20000010083 */
[C---:B------:R-:W-:Y:S01]  /*09e0*/  FADD.FTZ R157, -R171.reuse, R52 ;  /* 0x00000034ab9d7221 */ /* 0x040fe20000010100 */
[----:B------:R-:W-:Y:S02]  /*09f0*/  HADD2.F32 R52, -RZ, R58.H0_H0 ;  /* 0x2000003aff347230 */ /* 0x000fe40000004100 */
[----:B------:R-:W-:Y:S01]  /*0a00*/  FADD.FTZ R53, -R171, R53 ;  /* 0x00000035ab357221 */ /* 0x000fe20000010100 */
[----:B------:R-:W-:-:S03]  /*0a10*/  FMUL.FTZ R157, R146, R157 ;  /* 0x0000009d929d7220 */ /* 0x000fc60000410000 */
[----:B------:R-:W-:Y:S01]  /*0a20*/  FMUL.FTZ R152, R146, R53 ;  /* 0x0000003592987220 */ /* 0x000fe20000410000 */
[-C--:B------:R-:W-:Y:S01]  /*0a30*/  FMUL.FTZ R53, R12, R52.reuse ;  /* 0x000000340c357220 */ /* 0x080fe20000410000 */
[----:B------:R-:W-:Y:S01]  /*0a40*/  FADD.FTZ R123, R52, R123 ;  /* 0x0000007b347b7221 */ /* 0x000fe20000010000 */
[----:B------:R-:W-:Y:S01]  /*0a50*/  FFMA.FTZ R124, R157, R52, R124 ;  /* 0x000000349d7c7223 */ /* 0x000fe2000001007c */
[--C-:B------:R-:W-:Y:S02]  /*0a60*/  HADD2.F32 R52, -RZ, R55.reuse.H0_H0 ;  /* 0x20000037ff347230 */ /* 0x100fe40000004100 */
[----:B------:R-:W-:Y:S02]  /*0a70*/  HADD2.F32 R55, -RZ, R55.H1_H1 ;  /* 0x30000037ff377230 */ /* 0x000fe40000004100 */
[----:B------:R-:W-:Y:S02]  /*0a80*/  HADD2.F32 R154, -RZ, R62.H0_H0 ;  /* 0x2000003eff9a7230 */ /* 0x000fe40000004100 */
[----:B------:R-:W-:Y:S01]  /*0a90*/  FADD.FTZ R161, -R171, R52 ;  /* 0x00000034aba17221 */ /* 0x000fe20000010100 */
[----:B------:R-:W-:-:S02]  /*0aa0*/  HADD2.F32 R52, -RZ, R59.H0_H0 ;  /* 0x2000003bff347230 */ /* 0x000fc40000004100 */
[----:B------:R-:W-:Y:S01]  /*0ab0*/  FADD.FTZ R55, -R171, R55 ;  /* 0x00000037ab377221 */ /* 0x000fe20000010100 */
[----:B------:R-:W-:Y:S02]  /*0ac0*/  HADD2.F32 R59, -RZ, R59.H1_H1 ;  /* 0x3000003bff3b7230 */ /* 0x000fe40000004100 */
[----:B------:R-:W-:Y:S01]  /*0ad0*/  FMUL.FTZ R161, R146, R161 ;  /* 0x000000a192a17220 */ /* 0x000fe20000410000 */
[----:B------:R-:W-:Y:S01]  /*0ae0*/  FADD.FTZ R125, R154, R125 ;  /* 0x0000007d9a7d7221 */ /* 0x000fe20000010000 */
[-C--:B------:R-:W-:Y:S01]  /*0af0*/  FFMA.FTZ R126, R157, R154.reuse, R126 ;  /* 0x0000009a9d7e7223 */ /* 0x080fe2000001007e */
[----:B------:R-:W-:Y:S01]  /*0b00*/  FFMA.FTZ R154, R28, R154, R53 ;  /* 0x0000009a1c9a7223 */ /* 0x000fe20000010035 */
[--C-:B------:R-:W-:Y:S02]  /*0b10*/  HADD2.F32 R160, -RZ, R63.reuse.H1_H1 ;  /* 0x3000003fffa07230 */ /* 0x100fe40000004100 */
[-C--:B------:R-:W-:Y:S01]  /*0b20*/  FMUL.FTZ R53, R14, R52.reuse ;  /* 0x000000340e357220 */ /* 0x080fe20000410000 */
[----:B------:R-:W-:Y:S01]  /*0b30*/  FADD.FTZ R115, R52, R115 ;  /* 0x0000007334737221 */ /* 0x000fe20000010000 */
[----:B------:R-:W-:Y:S01]  /*0b40*/  FFMA.FTZ R116, R161, R52, R116 ;  /* 0x00000034a1747223 */ /* 0x000fe20000010074 */
[----:B------:R-:W-:Y:S01]  /*0b50*/  FMUL.FTZ R163, R146, R55 ;  /* 0x0000003792a37220 */ /* 0x000fe20000410000 */
[----:B------:R-:W-:Y:S01]  /*0b60*/  FMUL.FTZ R52, R15, R59 ;  /* 0x0000003b0f347220 */ /* 0x000fe20000410000 */
[----:B------:R-:W-:-:S02]  /*0b70*/  HADD2.F32 R158, -RZ, R63.H0_H0 ;  /* 0x2000003fff9e7230 */ /* 0x000fc40000004100 */
[----:B------:R-:W-:Y:S01]  /*0b80*/  FADD.FTZ R113, R160, R113 ;  /* 0x00000071a0717221 */ /* 0x000fe20000010000 */
[-C--:B------:R-:W-:Y:S01]  /*0b90*/  FFMA.FTZ R114, R163, R160.reuse, R114 ;  /* 0x000000a0a3727223 */ /* 0x080fe20000010072 */
[----:B------:R-:W-:Y:S01]  /*0ba0*/  FFMA.FTZ R160, R31, R160, R52 ;  /* 0x000000a01fa07223 */ /* 0x000fe20000010034 */
[--C-:B------:R-:W-:Y:S02]  /*0bb0*/  HADD2.F32 R52, -RZ, R64.reuse.H0_H0 ;  /* 0x20000040ff347230 */ /* 0x100fe40000004100 */
[----:B------:R-:W-:Y:S02]  /*0bc0*/  HADD2.F32 R64, -RZ, R64.H1_H1 ;  /* 0x30000040ff407230 */ /* 0x000fe40000004100 */
[----:B------:R-:W-:Y:S02]  /*0bd0*/  HADD2.F32 R55, -RZ, R66.H0_H0 ;  /* 0x20000042ff377230 */ /* 0x000fe40000004100 */
[----:B------:R-:W-:Y:S01]  /*0be0*/  FADD.FTZ R117, R158, R117 ;  /* 0x000000759e757221 */ /* 0x000fe20000010000 */
[----:B------:R-:W-:-:S02]  /*0bf0*/  HADD2.F32 R54, -RZ, R54.H1_H1 ;  /* 0x30000036ff367230 */ /* 0x000fc40000004100 */
[-C--:B------:R-:W-:Y:S01]  /*0c00*/  FFMA.FTZ R118, R161, R158.reuse, R118 ;  /* 0x0000009ea1767223 */ /* 0x080fe20000010076 */
[----:B------:R-:W-:Y:S01]  /*0c10*/  FFMA.FTZ R158, R30, R158, R53 ;  /* 0x0000009e1e9e7223 */ /* 0x000fe20000010035 */
[----:B------:R-:W-:Y:S01]  /*0c20*/  FADD.FTZ R111, R59, R111 ;  /* 0x0000006f3b6f7221 */ /* 0x000fe20000010000 */
[----:B------:R-:W-:Y:S01]  /*0c30*/  FFMA.FTZ R112, R163, R59, R112 ;  /* 0x0000003ba3707223 */ /* 0x000fe20000010070 */
[----:B------:R-:W-:Y:S02]  /*0c40*/  HADD2.F32 R53, -RZ, R65.H0_H0 ;  /* 0x20000041ff357230 */ /* 0x000fe40000004100 */
[C---:B------:R-:W-:Y:S01]  /*0c50*/  FADD.FTZ R59, -R171.reuse, R64 ;  /* 0x00000040ab3b7221 */ /* 0x040fe20000010100 */
[----:B------:R-:W-:Y:S02]  /*0c60*/  HADD2.F32 R66, -RZ, R66.H1_H1 ;  /* 0x30000042ff427230 */ /* 0x000fe40000004100 */
[C---:B------:R-:W-:Y:S01]  /*0c70*/  FADD.FTZ R63, -R171.reuse, R55 ;  /* 0x00000037ab3f7221 */ /* 0x040fe20000010100 */
[----:B------:R-:W-:Y:S01]  /*0c80*/  FADD.FTZ R159, -R171, R54 ;  /* 0x00000036ab9f7221 */ /* 0x000fe20000010100 */
[----:B------:R-:W-:-:S02]  /*0c90*/  HADD2.F32 R55, -RZ, R68.H0_H0 ;  /* 0x20000044ff377230 */ /* 0x000fc40000004100 */
[----:B------:R-:W-:Y:S01]  /*0ca0*/  FADD.FTZ R136, R56, R136 ;  /* 0x0000008838887221 */ /* 0x000fe20000010000 */
[----:B------:R-:W-:Y:S02]  /*0cb0*/  HADD2.F32 R54, -RZ, R65.H1_H1 ;  /* 0x30000041ff367230 */ /* 0x000fe40000004100 */
[----:B------:R-:W-:Y:S01]  /*0cc0*/  FFMA.FTZ R135, R148, R56, R135 ;  /* 0x0000003894877223 */ /* 0x000fe20000010087 */
[----:B------:R-:W-:Y:S02]  /*0cd0*/  HADD2.F32 R68, -RZ, R68.H1_H1 ;  /* 0x30000044ff447230 */ /* 0x000fe40000004100 */
[C---:B------:R-:W-:Y:S01]  /*0ce0*/  FADD.FTZ R65, -R171.reuse, R52 ;  /* 0x00000034ab417221 */ /* 0x040fe20000010100 */
[--C-:B------:R-:W-:Y:S02]  /*0cf0*/  HADD2.F32 R56, -RZ, R67.reuse.H0_H0 ;  /* 0x20000043ff387230 */ /* 0x100fe40000004100 */
[C---:B------:R-:W-:Y:S01]  /*0d00*/  FADD.FTZ R165, -R171.reuse, R53 ;  /* 0x00000035aba57221 */ /* 0x040fe20000010100 */
[----:B------:R-:W-:Y:S01]  /*0d10*/  FADD.FTZ R167, -R171, R66 ;  /* 0x00000042aba77221 */ /* 0x000fe20000010100 */
[----:B------:R-:W-:-:S02]  /*0d20*/  HADD2.F32 R67, -RZ, R67.H1_H1 ;  /* 0x30000043ff437230 */ /* 0x000fc40000004100 */
[----:B------:R-:W-:Y:S01]  /*0d30*/  FMUL.FTZ R66, R146, R59 ;  /* 0x0000003b92427220 */ /* 0x000fe20000410000 */
[--C-:B------:R-:W-:Y:S02]  /*0d40*/  HADD2.F32 R53, -RZ, R72.reuse.H0_H0 ;  /* 0x20000048ff357230 */ /* 0x100fe40000004100 */
[----:B------:R-:W-:Y:S01]  /*0d50*/  FADD.FTZ R130, R61, R130 ;  /* 0x000000823d827221 */ /* 0x000fe20000010000 */
[----:B------:R-:W-:Y:S01]  /*0d60*/  FFMA.FTZ R129, R152, R61, R129 ;  /* 0x0000003d98817223 */ /* 0x000fe20000010081 */
[----:B------:R-:W-:Y:S01]  /*0d70*/  HADD2.F32 R72, -RZ, R72.H1_H1 ;  /* 0x30000048ff487230 */ /* 0x000fe20000004100 */
[----:B------:R-:W0:Y:S01]  /*0d80*/  S2R R59, SR_CgaCtaId ;  /* 0x00000000003b7919 */ /* 0x000e220000008800 */
[----:B------:R-:W-:Y:S01]  /*0d90*/  FADD.FTZ R61, -R171, R54 ;  /* 0x00000036ab3d7221 */ /* 0x000fe20000010100 */
[----:B------:R-:W-:Y:S01]  /*0da0*/  FMUL.FTZ R65, R146, R65 ;  /* 0x0000004192417220 */ /* 0x000fe20000410000 */
[----:B------:R-:W-:Y:S01]  /*0db0*/  FMUL.FTZ R52, R9, R68 ;  /* 0x0000004409347220 */ /* 0x000fe20000410000 */
[----:B------:R-:W-:-:S02]  /*0dc0*/  HADD2.F32 R54, -RZ, R69.H1_H1 ;  /* 0x30000045ff367230 */ /* 0x000fc40000004100 */
[----:B------:R-:W-:Y:S01]  /*0dd0*/  FADD.FTZ R169, -R171, R56 ;  /* 0x00000038aba97221 */ /* 0x000fe20000010100 */
[----:B------:R-:W-:Y:S01]  /*0de0*/  FADD.FTZ R128, R57, R128 ;  /* 0x0000008039807221 */ /* 0x000fe20000010000 */
[----:B------:R-:W-:Y:S01]  /*0df0*/  FFMA.FTZ R127, R152, R57, R127 ;  /* 0x00000039987f7223 */ /* 0x000fe2000001007f */
[----:B------:R-:W-:Y:S01]  /*0e00*/  FADD.FTZ R171, -R171, R67 ;  /* 0x00000043abab7221 */ /* 0x000fe20000010100 */
[-C--:B------:R-:W-:Y:S01]  /*0e10*/  FMUL.FTZ R57, R8, R55.reuse ;  /* 0x0000003708397220 */ /* 0x080fe20000410000 */
[----:B------:R-:W-:Y:S01]  /*0e20*/  FADD.FTZ R102, R55, R102 ;  /* 0x0000006637667221 */ /* 0x000fe20000010000 */
[----:B------:R-:W-:Y:S01]  /*0e30*/  FFMA.FTZ R94, R65, R55, R94 ;  /* 0x00000037415e7223 */ /* 0x000fe2000001005e */
[-C--:B------:R-:W-:Y:S01]  /*0e40*/  FFMA.FTZ R67, R25, R72.reuse, R52 ;  /* 0x0000004819437223 */ /* 0x080fe20000010034 */
[----:B------:R-:W-:Y:S01]  /*0e50*/  FADD.FTZ R87, R72, R87 ;  /* 0x0000005748577221 */ /* 0x000fe20000010000 */
[----:B------:R-:W-:Y:S01]  /*0e60*/  FFMA.FTZ R79, R66, R72, R79 ;  /* 0x00000048424f7223 */ /* 0x000fe2000001004f */
[----:B------:R-:W-:-:S02]  /*0e70*/  HADD2.F32 R55, -RZ, R69.H0_H0 ;  /* 0x20000045ff377230 */ /* 0x000fc40000004100 */
[C---:B------:R-:W-:Y:S01]  /*0e80*/  FMUL.FTZ R165, R146.reuse, R165 ;  /* 0x000000a592a57220 */ /* 0x040fe20000410000 */
[----:B------:R-:W-:Y:S02]  /*0e90*/  HADD2.F32 R52, -RZ, R73.H1_H1 ;  /* 0x30000049ff347230 */ /* 0x000fe40000004100 */
[----:B------:R-:W-:Y:S01]  /*0ea0*/  FMUL.FTZ R72, R146, R61 ;  /* 0x0000003d92487220 */ /* 0x000fe20000410000 */
[----:B------:R-:W-:Y:S01]  /*0eb0*/  FMUL.FTZ R56, R11, R54 ;  /* 0x000000360b387220 */ /* 0x000fe20000410000 */
[----:B------:R-:W-:Y:S01]  /*0ec0*/  FFMA.FTZ R64, R24, R53, R57 ;  /* 0x0000003518407223 */ /* 0x000fe20000010039 */
[-C--:B------:R-:W-:Y:S01]  /*0ed0*/  FMUL.FTZ R57, R10, R55.reuse ;  /* 0x000000370a397220 */ /* 0x080fe20000410000 */
[----:B------:R-:W-:Y:S01]  /*0ee0*/  FADD.FTZ R104, R55, R104 ;  /* 0x0000006837687221 */ /* 0x000fe20000010000 */
[----:B------:R-:W-:Y:S01]  /*0ef0*/  FFMA.FTZ R96, R165, R55, R96 ;  /* 0x00000037a5607223 */ /* 0x000fe20000010060 */
[----:B------:R-:W-:Y:S01]  /*0f00*/  FADD.FTZ R89, R52, R89 ;  /* 0x0000005934597221 */ /* 0x000fe20000010000 */
[-C--:B------:R-:W-:Y:S01]  /*0f10*/  FFMA.FTZ R81, R72, R52.reuse, R81 ;  /* 0x0000003448517223 */ /* 0x080fe20000010051 */
[----:B------:R-:W-:Y:S01]  /*0f20*/  FFMA.FTZ R69, R27, R52, R56 ;  /* 0x000000341b457223 */ /* 0x000fe20000010038 */
[----:B------:R-:W-:-:S02]  /*0f30*/  HADD2.F32 R55, -RZ, R70.H0_H0 ;  /* 0x20000046ff377230 */ /* 0x000fc40000004100 */
[----:B------:R-:W-:Y:S02]  /*0f40*/  HADD2.F32 R52, -RZ, R70.H1_H1 ;  /* 0x30000046ff347230 */ /* 0x000fe40000004100 */
[----:B------:R-:W-:Y:S01]  /*0f50*/  FMUL.FTZ R70, R146, R167 ;  /* 0x000000a792467220 */ /* 0x000fe20000410000 */
[----:B------:R-:W-:Y:S01]  /*0f60*/  FADD.FTZ R86, R53, R86 ;  /* 0x0000005635567221 */ /* 0x000fe20000010000 */
[----:B------:R-:W-:Y:S01]  /*0f70*/  FFMA.FTZ R78, R65, R53, R78 ;  /* 0x00000035414e7223 */ /* 0x000fe2000001004e */
[----:B------:R-:W-:Y:S02]  /*0f80*/  HADD2.F32 R53, -RZ, R73.H0_H0 ;  /* 0x20000049ff357230 */ /* 0x000fe40000004100 */
[----:B------:R-:W-:Y:S01]  /*0f90*/  FADD.FTZ R105, R54, R105 ;  /* 0x0000006936697221 */ /* 0x000fe20000010000 */
[----:B------:R-:W-:Y:S01]  /*0fa0*/  FFMA.FTZ R97, R72, R54, R97 ;  /* 0x0000003648617223 */ /* 0x000fe20000010061 */
[-C--:B------:R-:W-:Y:S01]  /*0fb0*/  FMUL.FTZ R54, R5, R52.reuse ;  /* 0x0000003405367220 */ /* 0x080fe20000410000 */
[----:B------:R-:W-:Y:S01]  /*0fc0*/  FADD.FTZ R107, R52, R107 ;  /* 0x0000006b346b7221 */ /* 0x000fe20000010000 */
[----:B------:R-:W-:Y:S01]  /*0fd0*/  FFMA.FTZ R99, R70, R52, R99 ;  /* 0x0000003446637223 */ /* 0x000fe20000010063 */
[----:B------:R-:W-:Y:S01]  /*0fe0*/  FADD.FTZ R52, RZ, R149 ;  /* 0x00000095ff347221 */ /* 0x000fe20000010000 */
[----:B------:R-:W-:Y:S01]  /*0ff0*/  FADD.FTZ R103, R68, R103 ;  /* 0x0000006744677221 */ /* 0x000fe20000010000 */
[----:B------:R-:W-:Y:S01]  /*1000*/  FFMA.FTZ R95, R66, R68, R95 ;  /* 0x00000044425f7223 */ /* 0x000fe2000001005f */
[----:B------:R-:W-:Y:S01]  /*1010*/  FADD.FTZ R88, R53, R88 ;  /* 0x0000005835587221 */ /* 0x000fe20000010000 */
[-C--:B------:R-:W-:Y:S01]  /*1020*/  FFMA.FTZ R80, R165, R53.reuse, R80 ;  /* 0x00000035a5507223 */ /* 0x080fe20000010050 */
[----:B------:R-:W-:Y:S01]  /*1030*/  FFMA.FTZ R68, R26, R53, R57 ;  /* 0x000000351a447223 */ /* 0x000fe20000010039 */
[----:B------:R-:W-:-:S02]  /*1040*/  HADD2.F32 R53, -RZ, R74.H0_H0 ;  /* 0x2000004aff357230 */ /* 0x000fc40000004100 */
[----:B------:R-:W-:Y:S01]  /*1050*/  FADD.FTZ R52, R151, R52 ;  /* 0x0000003497347221 */ /* 0x000fe20000010000 */
[----:B------:R-:W-:Y:S01]  /*1060*/  FMUL.FTZ R57, R4, R55 ;  /* 0x0000003704397220 */ /* 0x000fe20000410000 */
[----:B------:R-:W-:Y:S02]  /*1070*/  HADD2.F32 R58, -RZ, R58.H1_H1 ;  /* 0x3000003aff3a7230 */ /* 0x000fe40000004100 */
[----:B------:R-:W-:Y:S01]  /*1080*/  FMUL.FTZ R73, R146, R63 ;  /* 0x0000003f92497220 */ /* 0x000fe20000410000 */
[----:B------:R-:W-:Y:S01]  /*1090*/  FADD.FTZ R52, R153, R52 ;  /* 0x0000003499347221 */ /* 0x000fe20000010000 */
[----:B------:R-:W-:Y:S01]  /*10a0*/  FFMA.FTZ R162, R20, R53, R57 ;  /* 0x0000003514a27223 */ /* 0x000fe20000010039 */
[----:B------:R-:W-:Y:S02]  /*10b0*/  HADD2.F32 R57, -RZ, R71.H0_H0 ;  /* 0x20000047ff397230 */ /* 0x000fe40000004100 */
[----:B------:R-:W-:Y:S01]  /*10c0*/  FADD.FTZ R90, R53, R90 ;  /* 0x0000005a355a7221 */ /* 0x000fe20000010000 */
[----:B------:R-:W-:-:S02]  /*10d0*/  HADD2.F32 R62, -RZ, R62.H1_H1 ;  /* 0x3000003eff3e7230 */ /* 0x000fc40000004100 */
[----:B------:R-:W-:Y:S01]  /*10e0*/  FFMA.FTZ R82, R73, R53, R82 ;  /* 0x0000003549527223 */ /* 0x000fe20000010052 */
[----:B------:R-:W-:Y:S01]  /*10f0*/  FMUL.FTZ R156, R13, R58 ;  /* 0x0000003a0d9c7220 */ /* 0x000fe20000410000 */
[----:B------:R-:W-:Y:S01]  /*1100*/  FADD.FTZ R53, R155, R52 ;  /* 0x000000349b357221 */ /* 0x000fe20000010000 */
[----:B------:R-:W-:Y:S01]  /*1110*/  FADD.FTZ R106, R55, R106 ;  /* 0x0000006a376a7221 */ /* 0x000fe20000010000 */
[----:B------:R-:W-:Y:S01]  /*1120*/  FFMA.FTZ R98, R73, R55, R98 ;  /* 0x0000003749627223 */ /* 0x000fe20000010062 */
[----:B------:R-:W-:Y:S01]  /*1130*/  HADD2.F32 R74, -RZ, R74.H1_H1 ;  /* 0x3000004aff4a7230 */ /* 0x000fe20000004100 */
[----:B0-----:R-:W-:Y:S01]  /*1140*/  LEA R164, R59, R164, 0x18 ;  /* 0x000000a43ba47211 */ /* 0x001fe200078ec0ff */
[----:B------:R-:W-:Y:S02]  /*1150*/  HADD2.F32 R55, -RZ, R75.H0_H0 ;  /* 0x2000004bff377230 */ /* 0x000fe40000004100 */
[----:B------:R-:W-:Y:S01]  /*1160*/  FMUL.FTZ R169, R146, R169 ;  /* 0x000000a992a97220 */ /* 0x000fe20000410000 */
[----:B------:R-:W-:Y:S01]  /*1170*/  FMUL.FTZ R59, R6, R57 ;  /* 0x00000039063b7220 */ /* 0x000fe20000410000 */
[----:B------:R-:W-:Y:S01]  /*1180*/  FFMA.FTZ R156, R29, R62, R156 ;  /* 0x0000003e1d9c7223 */ /* 0x000fe2000001009c */
[----:B------:R-:W-:Y:S01]  /*1190*/  FADD.FTZ R53, R154, R53 ;  /* 0x000000359a357221 */ /* 0x000fe20000010000 */
[----:B------:R-:W-:Y:S01]  /*11a0*/  FADD.FTZ R91, R74, R91 ;  /* 0x0000005b4a5b7221 */ /* 0x000fe20000010000 */
[-C--:B------:R-:W-:Y:S01]  /*11b0*/  FFMA.FTZ R83, R70, R74.reuse, R83 ;  /* 0x0000004a46537223 */ /* 0x080fe20000010053 */
[----:B------:R-:W-:Y:S01]  /*11c0*/  FFMA.FTZ R167, R21, R74, R54 ;  /* 0x0000004a15a77223 */ /* 0x000fe20000010036 */
[----:B------:R-:W-:Y:S01]  /*11d0*/  FADD.FTZ R92, R55, R92 ;  /* 0x0000005c375c7221 */ /* 0x000fe20000010000 */
[-C--:B------:R-:W-:Y:S01]  /*11e0*/  FFMA.FTZ R84, R169, R55.reuse, R84 ;  /* 0x00000037a9547223 */ /* 0x080fe20000010054 */
[----:B------:R-:W-:Y:S01]  /*11f0*/  FFMA.FTZ R74, R22, R55, R59 ;  /* 0x00000037164a7223 */ /* 0x000fe2000001003b */
[----:B------:R-:W-:Y:S01]  /*1200*/  FADD.FTZ R55, R156, R53 ;  /* 0x000000359c377221 */ /* 0x000fe20000010000 */
[----:B------:R-:W-:-:S04]  /*1210*/  FFMA.FTZ R53, R0, R149, RZ ;  /* 0x0000009500357223 */ /* 0x000fc800000100ff */
[----:B------:R-:W-:Y:S01]  /*1220*/  FFMA.FTZ R53, R148, R151, R53 ;  /* 0x0000009794357223 */ /* 0x000fe20000010035 */
[----:B------:R-:W-:-:S03]  /*1230*/  FADD.FTZ R55, R158, R55 ;  /* 0x000000379e377221 */ /* 0x000fc60000010000 */
[----:B------:R-:W-:Y:S01]  /*1240*/  FFMA.FTZ R53, R150, R153, R53 ;  /* 0x0000009996357223 */ /* 0x000fe20000010035 */
[----:B------:R-:W-:-:S03]  /*1250*/  FADD.FTZ R55, R160, R55 ;  /* 0x00000037a0377221 */ /* 0x000fc60000010000 */
[----:B------:R-:W-:Y:S01]  /*1260*/  FFMA.FTZ R52, R152, R155, R53 ;  /* 0x0000009b98347223 */ /* 0x000fe20000010035 */
[----:B------:R-:W-:Y:S01]  /*1270*/  FADD.FTZ R54, R64, R55 ;  /* 0x0000003740367221 */ /* 0x000fe20000010000 */
[----:B------:R-:W-:Y:S02]  /*1280*/  FMUL.FTZ R159, R146, R159 ;  /* 0x0000009f929f7220 */ /* 0x000fe40000410000 */
[----:B------:R-:W-:Y:S01]  /*1290*/  FFMA.FTZ R52, R157, R154, R52 ;  /* 0x0000009a9d347223 */ /* 0x000fe20000010034 */
[----:B------:R-:W-:-:S03]  /*12a0*/  FADD.FTZ R53, R54, R67 ;  /* 0x0000004336357221 */ /* 0x000fc60000010000 */
[----:B------:R-:W-:Y:S01]  /*12b0*/  FFMA.FTZ R52, R159, R156, R52 ;  /* 0x0000009c9f347223 */ /* 0x000fe20000010034 */
[----:B------:R-:W-:Y:S01]  /*12c0*/  FADD.FTZ R54, R53, R68 ;  /* 0x0000004435367221 */ /* 0x000fe20000010000 */
[----:B------:R-:W-:Y:S01]  /*12d0*/  FADD.FTZ R119, R58, R119 ;  /* 0x000000773a777221 */ /* 0x000fe20000010000 */
[----:B------:R-:W-:Y:S01]  /*12e0*/  FFMA.FTZ R120, R159, R58, R120 ;  /* 0x0000003a9f787223 */ /* 0x000fe20000010078 */
[----:B------:R-:W-:Y:S01]  /*12f0*/  FFMA.FTZ R52, R161, R158, R52 ;  /* 0x0000009ea1347223 */ /* 0x000fe20000010034 */
[----:B------:R-:W-:Y:S02]  /*1300*/  HADD2.F32 R58, -RZ, R71.H1_H1 ;  /* 0x30000047ff3a7230 */ /* 0x000fe40000004100 */
[----:B------:R-:W-:Y:S01]  /*1310*/  FADD.FTZ R138, R60, R138 ;  /* 0x0000008a3c8a7221 */ /* 0x000fe20000010000 */
[----:B------:R-:W-:Y:S01]  /*1320*/  FFMA.FTZ R137, R148, R60, R137 ;  /* 0x0000003c94897223 */ /* 0x000fe20000010089 */
[----:B------:R-:W-:Y:S01]  /*1330*/  FADD.FTZ R53, R54, R69 ;  /* 0x0000004536357221 */ /* 0x000fe20000010000 */
[----:B------:R-:W-:Y:S01]  /*1340*/  FFMA.FTZ R60, R163, R160, R52 ;  /* 0x000000a0a33c7223 */ /* 0x000fe20000010034 */
[----:B------:R-:W-:-:S02]  /*1350*/  HADD2.F32 R56, -RZ, R75.H1_H1 ;  /* 0x3000004bff387230 */ /* 0x000fc40000004100 */
[----:B------:R-:W-:Y:S01]  /*1360*/  FMUL.FTZ R52, R7, R58 ;  /* 0x0000003a07347220 */ /* 0x000fe20000410000 */
[----:B------:R-:W-:Y:S01]  /*1370*/  FADD.FTZ R54, R53, R162 ;  /* 0x000000a235367221 */ /* 0x000fe20000010000 */
[----:B------:R-:W-:Y:S02]  /*1380*/  FFMA.FTZ R53, R65, R64, R60 ;  /* 0x0000004041357223 */ /* 0x000fe4000001003c */
[----:B------:R-:W-:Y:S02]  /*1390*/  FFMA.FTZ R71, R23, R56, R52 ;  /* 0x0000003817477223 */ /* 0x000fe40000010034 */
[----:B------:R-:W-:-:S04]  /*13a0*/  FFMA.FTZ R52, R66, R67, R53 ;  /* 0x0000004342347223 */ /* 0x000fc80000010035 */
[----:B------:R-:W-:-:S04]  /*13b0*/  FFMA.FTZ R53, R165, R68, R52 ;  /* 0x00000044a5357223 */ /* 0x000fc80000010034 */
[----:B------:R-:W-:-:S04]  /*13c0*/  FFMA.FTZ R52, R72, R69, R53 ;  /* 0x0000004548347223 */ /* 0x000fc80000010035 */
[----:B------:R-:W-:-:S04]  /*13d0*/  FFMA.FTZ R53, R73, R162, R52 ;  /* 0x000000a249357223 */ /* 0x000fc80000010034 */
[----:B------:R-:W-:Y:S01]  /*13e0*/  FFMA.FTZ R52, R70, R167, R53 ;  /* 0x000000a746347223 */ /* 0x000fe20000010035 */
[----:B------:R-:W-:-:S03]  /*13f0*/  FMUL.FTZ R166, R146, R171 ;  /* 0x000000ab92a67220 */ /* 0x000fc60000410000 */
        /* <DEDUP_REMOVED lines=10> */
[----:B0-----:R-:W-:-:S05]  /*14a0*/  FADD.FTZ R59, R52, R59 ;  /* 0x0000003b343b7221 */ /* 0x001fca0000010000 */
[----:B------:R-:W0:Y:S01]  /*14b0*/  SHFL.DOWN PT, R54, R59, 0x4, 0x1f ;  /* 0x08801f003b367f89 */ /* 0x000e2200000e0000 */
[----:B------:R-:W-:Y:S01]  /*14c0*/  FADD.FTZ R93, R56, R93 ;  /* 0x0000005d385d7221 */ /* 0x000fe20000010000 */
[----:B------:R-:W-:Y:S02]  /*14d0*/  FFMA.FTZ R85, R166, R56, R85 ;  /* 0x00000038a6557223 */ /* 0x000fe40000010055 */
[----:B------:R-:W1:Y:S01]  /*14e0*/  SHFL.DOWN PT, R56, R55, 0x8, 0x1f ;  /* 0x09001f0037387f89 */ /* 0x000e6200000e0000 */
[----:B------:R-:W-:Y:S01]  /*14f0*/  LOP3.LUT P4, RZ, R110, 0x1f, RZ, 0xc0, !PT ;  /* 0x0000001f6eff7812 */ /* 0x000fe2000788c0ff */
[----:B0-----:R-:W-:-:S05]  /*1500*/  FADD.FTZ R54, R59, R54 ;  /* 0x000000363b367221 */ /* 0x001fca0000010000 */
[----:B------:R-:W0:Y:S01]  /*1510*/  SHFL.DOWN PT, R53, R54, 0x2, 0x1f ;  /* 0x08401f0036357f89 */ /* 0x000e2200000e0000 */
[----:B-1----:R-:W-:-:S05]  /*1520*/  FADD.FTZ R56, R55, R56 ;  /* 0x0000003837387221 */ /* 0x002fca0000010000 */
[----:B------:R-:W1:Y:S01]  /*1530*/  SHFL.DOWN PT, R61, R56, 0x4, 0x1f ;  /* 0x08801f00383d7f89 */ /* 0x000e6200000e0000 */
[----:B------:R-:W-:Y:S02]  /*1540*/  PLOP3.LUT P0, PT, PT, PT, PT, 0x80, 0x8 ;  /* 0x000000000008781c */ /* 0x000fe40003f0f070 */
[----:B------:R-:W-:Y:S02]  /*1550*/  @!P4 PLOP3.LUT P0, PT, P3, PT, PT, 0x80, 0x8 ;  /* 0x000000000008c81c */ /* 0x000fe40001f0f070 */
[----:B------:R-:W-:Y:S01]  /*1560*/  IADD3 R75, PT, PT, R164, 0x4040, RZ ;  /* 0x00004040a44b7810 */ /* 0x000fe20007ffe0ff */
[----:B0-----:R-:W-:-:S05]  /*1570*/  FADD.FTZ R53, R54, R53 ;  /* 0x0000003536357221 */ /* 0x001fca0000010000 */
[----:B------:R-:W0:Y:S01]  /*1580*/  SHFL.DOWN PT, R52, R53, 0x1, 0x1f ;  /* 0x08201f0035347f89 */ /* 0x000e2200000e0000 */
[----:B------:R-:W-:Y:S01]  /*1590*/  ISETP.NE.U32.AND P1, PT, RZ, UR14, PT ;  /* 0x0000000eff007c0c */ /* 0x000fe2000bf25070 */
[----:B-1----:R-:W-:Y:S01]  /*15a0*/  FADD.FTZ R61, R56, R61 ;  /* 0x0000003d383d7221 */ /* 0x002fe20000010000 */
[----:B------:R-:W-:Y:S02]  /*15b0*/  @!P4 MOV R54, R75 ;  /* 0x0000004b0036c202 */ /* 0x000fe40000000f00 */
[----:B------:R-:W-:Y:S02]  /*15c0*/  @!P0 IADD3 R54, PT, PT, R164, 0x4000, RZ ;  /* 0x00004000a4368810 */ /* 0x000fe40007ffe0ff */
[----:B------:R-:W-:Y:S01]  /*15d0*/  ISETP.NE.AND.EX P0, PT, RZ, UR15, PT, P1 ;  /* 0x0000000fff007c0c */ /* 0x000fe2000bf05310 */
[----:B------:R-:W1:Y:S01]  /*15e0*/  SHFL.DOWN PT, R60, R61, 0x2, 0x1f ;  /* 0x08401f003d3c7f89 */ /* 0x000e6200000e0000 */
[----:B------:R-:W-:Y:S01]  /*15f0*/  FADD.FTZ R108, R57, R108 ;  /* 0x0000006c396c7221 */ /* 0x000fe20000010000 */
[----:B------:R-:W-:Y:S01]  /*1600*/  FFMA.FTZ R100, R169, R57, R100 ;  /* 0x00000039a9647223 */ /* 0x000fe20000010064 */
[----:B------:R-:W-:Y:S01]  /*1610*/  ISETP.NE.U32.AND P1, PT, RZ, UR12, PT ;  /* 0x0000000cff007c0c */ /* 0x000fe2000bf25070 */
[----:B0-----:R-:W-:-:S08]  /*1620*/  FADD.FTZ R57, R53, R52 ;  /* 0x0000003435397221 */ /* 0x001fd00000010000 */
[----:B------:R-:W0:Y:S01]  /*1630*/  @P0 LDC.64 R52, c[0x0][0x3b8] ;  /* 0x0000ee00ff340b82 */ /* 0x000e220000000a00 */
[----:B------:R-:W-:Y:S01]  /*1640*/  ISETP.NE.AND.EX P1, PT, RZ, UR13, PT, P1 ;  /* 0x0000000dff007c0c */ /* 0x000fe2000bf25310 */
[----:B-1----:R-:W-:-:S05]  /*1650*/  FADD.FTZ R60, R61, R60 ;  /* 0x0000003c3d3c7221 */ /* 0x002fca0000010000 */
[----:B------:R-:W1:Y:S01]  /*1660*/  SHFL.DOWN PT, R55, R60, 0x1, 0x1f ;  /* 0x08201f003c377f89 */ /* 0x000e6200000e0000 */
[----:B------:R-:W-:Y:S01]  /*1670*/  FADD.FTZ R109, R58, R109 ;  /* 0x0000006d3a6d7221 */ /* 0x000fe20000010000 */
[----:B------:R-:W-:Y:S01]  /*1680*/  FFMA.FTZ R101, R166, R58, R101 ;  /* 0x0000003aa6657223 */ /* 0x000fe20000010065 */
[----:B0-----:R-:W-:-:S04]  /*1690*/  @P0 IMAD.WIDE.U32 R58, R145, 0x8, R52 ;  /* 0x00000008913a0825 */ /* 0x001fc800078e0034 */
[----:B------:R-:W0:Y:S01]  /*16a0*/  @P1 LDC.64 R52, c[0x0][0x438] ;  /* 0x00010e00ff341b82 */ /* 0x000e220000000a00 */
[----:B------:R-:W-:Y:S01]  /*16b0*/  FADD.FTZ R121, R62, R121 ;  /* 0x000000793e797221 */ /* 0x000fe20000010000 */
[----:B------:R-:W-:Y:S01]  /*16c0*/  FFMA.FTZ R122, R159, R62, R122 ;  /* 0x0000003e9f7a7223 */ /* 0x000fe2000001007a */
[----:B------:R2:W5:Y:S01]  /*16d0*/  @P0 LDG.E.64 R2, desc[UR8][R58.64] ;  /* 0x000000083a020981 */ /* 0x000562000c1e1b00 */
[----:B-1----:R-:W-:Y:S01]  /*16e0*/  FADD.FTZ R56, R60, R55 ;  /* 0x000000373c387221 */ /* 0x002fe20000010000 */
[----:B------:R-:W-:-:S03]  /*16f0*/  @!P4 LEA R60, R141, R54, 0x3 ;  /* 0x000000368d3cc211 */ /* 0x000fc600078e18ff */
[----:B------:R-:W1:Y:S02]  /*1700*/  @P0 LDC.64 R54, c[0x0][0x3b8] ;  /* 0x0000ee00ff360b82 */ /* 0x000e640000000a00 */
[----:B------:R3:W-:Y:S01]  /*1710*/  @!P4 STS.64 [R60], R56 ;  /* 0x000000383c00c388 */ /* 0x0007e20000000a00 */
[----:B0-----:R-:W-:-:S05]  /*1720*/  @P1 IMAD.WIDE.U32 R62, R145, 0x10, R52 ;  /* 0x00000010913e1825 */ /* 0x001fca00078e0034 */
        /* <DEDUP_REMOVED lines=76> */
[C---:B------:R-:W-:Y:S01]  /*1bf0*/  FMUL.FTZ R153, R146.reuse, R153 ;  /* 0x0000009992997220 */ /* 0x040fe20000410000 */
        /* <DEDUP_REMOVED lines=31> */
.L_x_1352:
        /* <DEDUP_REMOVED lines=11> */
[-C--:B------:R-:W-:Y:S01]  /*1ea0*/  FFMA.FTZ R159, R159, R60.reuse, R61 ;  /* 0x0000003c9f9f7223 */ /* 0x080fe2000001003d */
[----:B------:R-:W-:Y:S01]  /*1eb0*/  FMUL.FTZ R44, R52, UR6 ;  /* 0x00000006342c7c20 */ /* 0x000fe20008410000 */
[----:B------:R-:W-:Y:S01]  /*1ec0*/  FMUL.FTZ R46, R146, R157 ;  /* 0x0000009d922e7220 */ /* 0x000fe20000410000 */
[----:B------:R-:W-:Y:S01]  /*1ed0*/  FMUL.FTZ R45, R161, UR6 ;  /* 0x00000006a12d7c20 */ /* 0x000fe20008410000 */
[----:B------:R-:W-:Y:S01]  /*1ee0*/  LOP3.LUT P6, RZ, R59, 0xff0000, RZ, 0xc0, !PT ;  /* 0x00ff00003bff7812 */ /* 0x000fe200078cc0ff */
        /* <DEDUP_REMOVED lines=42> */
.L_x_1351:
        /* <DEDUP_REMOVED lines=13> */
[----:B------:R-:W-:Y:S01]  /*2260*/  FFMA.FTZ R150, R150, R60, R61 ;  /* 0x0000003c96967223 */ /* 0x000fe2000001003d */
        /* <DEDUP_REMOVED lines=51> */
.L_x_1354:
[-CC-:B------:R-:W-:Y:S01]  /*25a0*/  FFMA.FTZ R163, R163, R60.reuse, R61.reuse ;  /* 0x0000003ca3a37223 */ /* 0x180fe2000001003d */
[--C-:B-----5:R-:W-:Y:S02]  /*25b0*/  HADD2.F32 R44, -RZ, R39.reuse.H1_H1 ;  /* 0x30000027ff2c7230 */ /* 0x120fe40000004100 */
[-CC-:B------:R-:W-:Y:S01]  /*25c0*/  FFMA.FTZ R157, R157, R60.reuse, R61.reuse ;  /* 0x0000003c9d9d7223 */ /* 0x180fe2000001003d */
[-C--:B------:R-:W-:Y:S01]  /*25d0*/  FFMA.FTZ R161, R161, R60.reuse, R61 ;  /* 0x0000003ca1a17223 */ /* 0x080fe2000001003d */
        /* <DEDUP_REMOVED lines=62> */
.L_x_1350:
        /* <DEDUP_REMOVED lines=13> */
[-C--:B------:R-:W-:Y:S01]  /*2a90*/  FFMA.FTZ R159, R159, R60.reuse, R61 ;  /* 0x0000003c9f9f7223 */ /* 0x080fe2000001003d */
        /* <DEDUP_REMOVED lines=67> */
.L_x_1356:
[-CC-:B------:R-:W-:Y:S01]  /*2ed0*/  FFMA.FTZ R161, R161, R60.reuse, R61.reuse ;  /* 0x0000003ca1a17223 */ /* 0x180fe2000001003d */
[-CC-:B------:R-:W-:Y:S01]  /*2ee0*/  FFMA.FTZ R163, R163, R60.reuse, R61.reuse ;  /* 0x0000003ca3a37223 */ /* 0x180fe2000001003d */
[-C--:B------:R-:W-:Y:S01]  /*2ef0*/  FFMA.FTZ R157, R157, R60.reuse, R61 ;  /* 0x0000003c9d9d7223 */ /* 0x080fe2000001003d */
[----:B-----5:R-:W-:Y:S01]  /*2f00*/  LOP3.LUT P5, RZ, R59, 0xff0000, RZ, 0xc0, !PT ;  /* 0x00ff00003bff7812 */ /* 0x020fe200078ac0ff */
[----:B------:R-:W-:Y:S01]  /*2f10*/  FADD.FTZ R161, R158, -R161 ;  /* 0x800000a19ea17221 */ /* 0x000fe20000010000 */
[----:B------:R-:W-:Y:S01]  /*2f20*/  FADD.FTZ R163, R160, -R163 ;  /* 0x800000a3a0a37221 */ /* 0x000fe20000010000 */
[-C--:B------:R-:W-:Y:S01]  /*2f30*/  FFMA.FTZ R159, R159, R60.reuse, R61 ;  /* 0x0000003c9f9f7223 */ /* 0x080fe2000001003d */
        /* <DEDUP_REMOVED lines=72> */
.L_x_1355:
[----:B------:R-:W-:-:S04]  /*33c0*/  UISETP.NE.U32.AND UP0, UPT, UR4, URZ, UPT ;  /* 0x000000ff0400728c */ /* 0x000fc8000bf05070 */
[----:B------:R-:W-:-:S09]  /*33d0*/  UISETP.NE.AND.EX UP0, UPT, UR5, URZ, UPT, UP0 ;  /* 0x000000ff0500728c */ /* 0x000fd2000bf05300 */
[----:B------:R-:W-:Y:S05]  /*33e0*/  BRA.U UP0, `(.L_x_1357) ;  /* 0x00000005004c7547 */ /* 0x000fea000b800000 */
[-CC-:B------:R-:W-:Y:S01]  /*33f0*/  FFMA.FTZ R161, R161, R60.reuse, R61.reuse ;  /* 0x0000003ca1a17223 */ /* 0x180fe2000001003d */
[--C-:B-----5:R-:W-:Y:S02]  /*3400*/  HADD2.F32 R49, -RZ, R39.reuse.H0_H0 ;  /* 0x20000027ff317230 */ /* 0x120fe40000004100 */
[-CC-:B------:R-:W-:Y:S01]  /*3410*/  FFMA.FTZ R163, R163, R60.reuse, R61.reuse ;  /* 0x0000003ca3a37223 */ /* 0x180fe2000001003d */
[-C--:B------:R-:W-:Y:S01]  /*3420*/  FFMA.FTZ R157, R157, R60.reuse, R61 ;  /* 0x0000003c9d9d7223 */ /* 0x080fe2000001003d */
        /* <DEDUP_REMOVED lines=79> */
.L_x_1357:
[-CC-:B------:R-:W-:Y:S01]  /*3920*/  FFMA.FTZ R161, R161, R60.reuse, R61.reuse ;  /* 0x0000003ca1a17223 */ /* 0x180fe2000001003d */
[--C-:B-----5:R-:W-:Y:S02]  /*3930*/  HADD2.F32 R45, -RZ, R39.reuse.H0_H0 ;  /* 0x20000027ff2d7230 */ /* 0x120fe40000004100 */
[-C--:B------:R-:W-:Y:S01]  /*3940*/  FFMA.FTZ R163, R163, R60.reuse, R61 ;  /* 0x0000003ca3a37223 */ /* 0x080fe2000001003d */
[----:B------:R-:W-:Y:S02]  /*3950*/  HADD2.F32 R46, -RZ, R39.H1_H1 ;  /* 0x30000027ff2e7230 */ /* 0x000fe40000004100 */
[----:B------:R-:W-:Y:S01]  /*3960*/  FADD.FTZ R161, R158, -R161 ;  /* 0x800000a19ea17221 */ /* 0x000fe20000010000 */
[----:B------:R-:W-:Y:S01]  /*3970*/  LOP3.LUT P5, RZ, R59, 0xff0000, RZ, 0xc0, !PT ;  /* 0x00ff00003bff7812 */ /* 0x000fe200078ac0ff */
[----:B------:R-:W-:Y:S01]  /*3980*/  FADD.FTZ R163, R160, -R163 ;  /* 0x800000a3a0a37221 */ /* 0x000fe20000010000 */
[-C--:B------:R-:W-:Y:S01]  /*3990*/  FFMA.FTZ R157, R157, R60.reuse, R61 ;  /* 0x0000003c9d9d7223 */ /* 0x080fe2000001003d */
        /* <DEDUP_REMOVED lines=10> */
[-CC-:B------:R-:W-:Y:S01]  /*3a40*/  FFMA.FTZ R150, R150, R60.reuse, R61.reuse ;  /* 0x0000003c96967223 */ /* 0x180fe2000001003d */
        /* <DEDUP_REMOVED lines=21> */
[C---:B------:R-:W-:Y:S01]  /*3ba0*/  FSEL R54, R45.reuse, RZ, P6 ;  /* 0x000000ff2d367208 */ /* 0x040fe20003000000 */
        /* <DEDUP_REMOVED lines=45> */
.L_x_1353:
        /* <DEDUP_REMOVED lines=17> */
[-C--:B------:R-:W-:Y:S01]  /*3f90*/  FFMA.FTZ R73, R73, R60.reuse, R61 ;  /* 0x0000003c49497223 */ /* 0x080fe2000001003d */
[----:B------:R-:W-:Y:S01]  /*3fa0*/  FADD.FTZ R169, R74, -R169 ;  /* 0x800000a94aa97221 */ /* 0x000fe20000010000 */
[----:B------:R-:W-:Y:S02]  /*3fb0*/  HADD2.F32 R0, -RZ, R41.H0_H0 ;  /* 0x20000029ff007230 */ /* 0x000fe40000004100 */
[----:B------:R-:W-:Y:S01]  /*3fc0*/  FADD.FTZ R165, R68, -R165 ;  /* 0x800000a544a57221 */ /* 0x000fe20000010000 */
[----:B------:R-:W-:Y:S01]  /*3fd0*/  FFMA.FTZ R166, R166, R60, R61 ;  /* 0x0000003ca6a67223 */ /* 0x000fe2000001003d */
[----:B------:R-:W-:Y:S01]  /*3fe0*/  FFMA.FTZ R47, R146, R169, R46 ;  /* 0x000000a9922f7223 */ /* 0x000fe2000001002e */
[----:B------:R-:W-:-:S02]  /*3ff0*/  HADD2.F32 R44, -RZ, R42.H0_H0 ;  /* 0x2000002aff2c7230 */ /* 0x000fc40000004100 */
[----:B------:R-:W-:Y:S01]  /*4000*/  FADD.FTZ R73, R162, -R73 ;  /* 0x80000049a2497221 */ /* 0x000fe20000010000 */
[-CC-:B------:R-:W-:Y:S01]  /*4010*/  FFMA.FTZ R70, R70, R60.reuse, R61.reuse ;  /* 0x0000003c46467223 */ /* 0x180fe2000001003d */
        /* <DEDUP_REMOVED lines=19> */
[-CC-:B------:R-:W-:Y:S01]  /*4150*/  FFMA.FTZ R66, R66, R60.reuse, R61.reuse ;  /* 0x0000003c42427223 */ /* 0x180fe2000001003d */
[----:B------:R-:W-:Y:S01]  /*4160*/  ISETP.GE.U32.AND.EX P1, PT, R57, 0x1000000, PT, P1 ;  /* 0x010000003900780c */ /* 0x000fe20003f26110 */
[----:B------:R-:W-:Y:S01]  /*4170*/  FFMA.FTZ R61, R65, R60, R61 ;  /* 0x0000003c413d7223 */ /* 0x000fe2000001003d */
[----:B------:R-:W-:Y:S01]  /*4180*/  ISETP.GE.U32.AND.EX P5, PT, R77, 0x1000000, PT, P5 ;  /* 0x010000004d00780c */ /* 0x000fe20003fa6150 */
[----:B------:R-:W-:Y:S01]  /*4190*/  FMUL.FTZ R45, R167, UR6 ;  /* 0x00000006a72d7c20 */ /* 0x000fe20008410000 */
        /* <DEDUP_REMOVED lines=51> */
.L_x_1360:
        /* <DEDUP_REMOVED lines=13> */
[-CC-:B------:R-:W-:Y:S01]  /*45a0*/  FFMA.FTZ R165, R165, R60.reuse, R61.reuse ;  /* 0x0000003ca5a57223 */ /* 0x180fe2000001003d */
        /* <DEDUP_REMOVED lines=10> */
[-C--:B------:R-:W-:Y:S01]  /*4650*/  FFMA.FTZ R66, R66, R60.reuse, R61 ;  /* 0x0000003c42427223 */ /* 0x080fe2000001003d */
[----:B------:R-:W-:Y:S01]  /*4660*/  FADD.FTZ R165, R68, -R165 ;  /* 0x800000a544a57221 */ /* 0x000fe20000010000 */
[----:B------:R-:W-:Y:S01]  /*4670*/  FFMA.FTZ R61, R65, R60, R61 ;  /* 0x0000003c413d7223 */ /* 0x000fe2000001003d */
        /* <DEDUP_REMOVED lines=10> */
[----:B------:R-:W-:Y:S01]  /*4720*/  FADD.FTZ R61, R64, -R61 ;  /* 0x8000003d403d7221 */ /* 0x000fe20000010000 */
        /* <DEDUP_REMOVED lines=11> */
[----:B------:R-:W-:Y:S01]  /*47e0*/  FMUL.FTZ R69, R69, UR6 ;  /* 0x0000000645457c20 */ /* 0x000fe20008410000 */
[----:B------:R-:W-:Y:S01]  /*47f0*/  FSEL R50, R50, RZ, P6 ;  /* 0x000000ff32327208 */ /* 0x000fe20003000000 */
[----:B------:R-:W-:Y:S01]  /*4800*/  HADD2.F32 R49, -RZ, R40.H0_H0 ;  /* 0x20000028ff317230 */ /* 0x000fe20000004100 */
[----:B------:R-:W-:Y:S01]  /*4810*/  FSEL R63, R52, RZ, P1 ;  /* 0x000000ff343f7208 */ /* 0x000fe20000800000 */
[----:B------:R-:W-:Y:S01]  /*4820*/  FFMA.FTZ R0, R146, R67, R0 ;  /* 0x0000004392007223 */ /* 0x000fe20000010000 */
[----:B------:R-:W-:-:S02]  /*4830*/  LOP3.LUT P6, RZ, R56, 0xff0000, RZ, 0xc0, !PT ;  /* 0x00ff000038ff7812 */ /* 0x000fc400078cc0ff */
[----:B------:R-:W-:Y:S01]  /*4840*/  LOP3.LUT P1, RZ, R76, 0xff0000, RZ, 0xc0, !PT ;  /* 0x00ff00004cff7812 */ /* 0x000fe2000782c0ff */
[----:B------:R-:W-:Y:S01]  /*4850*/  FMUL.FTZ R0, R0, UR6 ;  /* 0x0000000600007c20 */ /* 0x000fe20008410000 */
[----:B------:R-:W-:Y:S01]  /*4860*/  FSEL R65, R52, RZ, P5 ;  /* 0x000000ff34417208 */ /* 0x000fe20002800000 */
[----:B------:R-:W-:Y:S01]  /*4870*/  FFMA.FTZ R49, R146, R61, R49 ;  /* 0x0000003d92317223 */ /* 0x000fe20000010031 */
[----:B------:R-:W-:Y:S02]  /*4880*/  LOP3.LUT P5, RZ, R56, 0xff000000, RZ, 0xc0, !PT ;  /* 0xff00000038ff7812 */ /* 0x000fe400078ac0ff */
[C---:B------:R-:W-:Y:S01]  /*4890*/  FSEL R53, R48.reuse, RZ, P6 ;  /* 0x000000ff30357208 */ /* 0x040fe20003000000 */
[----:B------:R-:W-:Y:S01]  /*48a0*/  FMUL.FTZ R49, R49, UR6 ;  /* 0x0000000631317c20 */ /* 0x000fe20008410000 */
[----:B------:R-:W-:Y:S02]  /*48b0*/  FSEL R60, R48, RZ, P1 ;  /* 0x000000ff303c7208 */ /* 0x000fe40000800000 */
[----:B------:R-:W-:-:S02]  /*48c0*/  LOP3.LUT P6, RZ, R56, 0xff00, RZ, 0xc0, !PT ;  /* 0x0000ff0038ff7812 */ /* 0x000fc400078cc0ff */
[----:B------:R-:W-:Y:S02]  /*48d0*/  LOP3.LUT P1, RZ, R56, 0xff, RZ, 0xc0, !PT ;  /* 0x000000ff38ff7812 */ /* 0x000fe4000782c0ff */
[C---:B------:R-:W-:Y:S02]  /*48e0*/  FSEL R56, R69.reuse, RZ, P5 ;  /* 0x000000ff45387208 */ /* 0x040fe40002800000 */
[----:B------:R-:W-:Y:S02]  /*48f0*/  LOP3.LUT P5, RZ, R76, 0xff000000, RZ, 0xc0, !PT ;  /* 0xff0000004cff7812 */ /* 0x000fe400078ac0ff */
[----:B------:R-:W-:Y:S02]  /*4900*/  FSEL R57, R0, RZ, P6 ;  /* 0x000000ff00397208 */ /* 0x000fe40003000000 */
[----:B------:R-:W-:Y:S02]  /*4910*/  FSEL R69, R69, RZ, P5 ;  /* 0x000000ff45457208 */ /* 0x000fe40002800000 */
[----:B------:R-:W-:-:S02]  /*4920*/  LOP3.LUT P5, RZ, R76, 0xff00, RZ, 0xc0, !PT ;  /* 0x0000ff004cff7812 */ /* 0x000fc400078ac0ff */
[----:B------:R-:W-:Y:S02]  /*4930*/  LOP3.LUT P6, RZ, R76, 0xff, RZ, 0xc0, !PT ;  /* 0x000000ff4cff7812 */ /* 0x000fe400078cc0ff */
[----:B------:R-:W-:Y:S02]  /*4940*/  FSEL R61, R0, RZ, P5 ;  /* 0x000000ff003d7208 */ /* 0x000fe40002800000 */
[C---:B------:R-:W-:Y:S02]  /*4950*/  FSEL R48, R49.reuse, RZ, P6 ;  /* 0x000000ff31307208 */ /* 0x040fe40003000000 */
[----:B------:R-:W-:Y:S02]  /*4960*/  FSEL R52, R49, RZ, P1 ;  /* 0x000000ff31347208 */ /* 0x000fe40000800000 */
[----:B------:R-:W-:Y:S02]  /*4970*/  F2FP.F16.F32.PACK_AB R51, R64, R51 ;  /* 0x000000334033723e */ /* 0x000fe400000000ff */
        /* <DEDUP_REMOVED lines=8> */
.L_x_1359:
        /* <DEDUP_REMOVED lines=16> */
[-CC-:B------:R-:W-:Y:S01]  /*4b00*/  FFMA.FTZ R66, R66, R60.reuse, R61.reuse ;  /* 0x0000003c42427223 */ /* 0x180fe2000001003d */
[-CC-:B------:R-:W-:Y:S01]  /*4b10*/  FFMA.FTZ R165, R165, R60.reuse, R61.reuse ;  /* 0x0000003ca5a57223 */ /* 0x180fe2000001003d */
[----:B------:R-:W-:Y:S01]  /*4b20*/  FSEL R55, R0, RZ, P5 ;  /* 0x000000ff00377208 */ /* 0x000fe20002800000 */
[-CC-:B------:R-:W-:Y:S01]  /*4b30*/  FFMA.FTZ R72, R72, R60.reuse, R61.reuse ;  /* 0x0000003c48487223 */ /* 0x180fe2000001003d */
[----:B------:R-:W-:Y:S01]  /*4b40*/  ISETP.GE.U32.AND P5, PT, R76, RZ, PT ;  /* 0x000000ff4c00720c */ /* 0x000fe20003fa6070 */
[----:B------:R-:W-:Y:S01]  /*4b50*/  FFMA.FTZ R61, R65, R60, R61 ;  /* 0x0000003c413d7223 */ /* 0x000fe2000001003d */
[----:B------:R-:W-:Y:S01]  /*4b60*/  FMUL.FTZ R44, R62, UR6 ;  /* 0x000000063e2c7c20 */ /* 0x000fe20008410000 */
[----:B------:R-:W-:Y:S01]  /*4b70*/  FSEL R52, R0, RZ, P6 ;  /* 0x000000ff00347208 */ /* 0x000fe20003000000 */
[----:B------:R-:W-:Y:S01]  /*4b80*/  FMUL.FTZ R0, R46, UR6 ;  /* 0x000000062e007c20 */ /* 0x000fe20008410000 */
[----:B------:R-:W-:Y:S01]  /*4b90*/  ISETP.GE.U32.AND.EX P1, PT, R57, 0x1000000, PT, P1 ;  /* 0x010000003900780c */ /* 0x000fe20003f26110 */
[----:B------:R-:W-:Y:S01]  /*4ba0*/  FMUL.FTZ R51, R146, R51 ;  /* 0x0000003392337220 */ /* 0x000fe20000410000 */
[----:B------:R-:W-:Y:S01]  /*4bb0*/  ISETP.GE.U32.AND.EX P5, PT, R77, 0x1000000, PT, P5 ;  /* 0x010000004d00780c */ /* 0x000fe20003fa6150 */
[----:B------:R-:W-:Y:S01]  /*4bc0*/  FADD.FTZ R49, R67, -R66 ;  /* 0x8000004243317221 */ /* 0x000fe20000010000 */
[----:B------:R-:W-:Y:S01]  /*4bd0*/  LOP3.LUT P6, RZ, R57, 0xff, RZ, 0xc0, !PT ;  /* 0x000000ff39ff7812 */ /* 0x000fe200078cc0ff */
[----:B------:R-:W-:Y:S01]  /*4be0*/  FADD.FTZ R67, R64, -R61 ;  /* 0x8000003d40437221 */ /* 0x000fe20000010000 */
[----:B------:R-:W-:Y:S01]  /*4bf0*/  FSEL R64, R44, RZ, P1 ;  /* 0x000000ff2c407208 */ /* 0x000fe20000800000 */
[----:B------:R-:W-:Y:S01]  /*4c00*/  FADD.FTZ R45, R68, -R165 ;  /* 0x800000a5442d7221 */ /* 0x000fe20000010000 */
[----:B------:R-:W-:Y:S01]  /*4c10*/  FSEL R63, R44, RZ, P5 ;  /* 0x000000ff2c3f7208 */ /* 0x000fe20002800000 */
[----:B------:R-:W-:Y:S01]  /*4c20*/  FMUL.FTZ R44, R51, UR6 ;  /* 0x00000006332c7c20 */ /* 0x000fe20008410000 */
[----:B------:R-:W-:Y:S01]  /*4c30*/  FSEL R54, R0, RZ, P6 ;  /* 0x000000ff00367208 */ /* 0x000fe20003000000 */
[----:B------:R-:W-:Y:S01]  /*4c40*/  FADD.FTZ R69, R69, -R72 ;  /* 0x8000004845457221 */ /* 0x000fe20000010000 */
[----:B------:R-:W-:Y:S01]  /*4c50*/  LOP3.LUT P5, RZ, R57, 0xff00, RZ, 0xc0, !PT ;  /* 0x0000ff0039ff7812 */ /* 0x000fe200078ac0ff */
[C---:B------:R-:W-:Y:S01]  /*4c60*/  FMUL.FTZ R45, R146.reuse, R45 ;  /* 0x0000002d922d7220 */ /* 0x040fe20000410000 */
[C---:B------:R-:W-:Y:S01]  /*4c70*/  LOP3.LUT P6, RZ, R77.reuse, 0xff00, RZ, 0xc0, !PT ;  /* 0x0000ff004dff7812 */ /* 0x040fe200078cc0ff */
[----:B------:R-:W-:Y:S01]  /*4c80*/  FMUL.FTZ R49, R146, R49 ;  /* 0x0000003192317220 */ /* 0x000fe20000410000 */
[----:B------:R-:W-:-:S02]  /*4c90*/  LOP3.LUT P1, RZ, R77, 0xff, RZ, 0xc0, !PT ;  /* 0x000000ff4dff7812 */ /* 0x000fc4000782c0ff */
[C---:B------:R-:W-:Y:S02]  /*4ca0*/  FSEL R61, R44.reuse, RZ, P5 ;  /* 0x000000ff2c3d7208 */ /* 0x040fe40002800000 */
        /* <DEDUP_REMOVED lines=37> */
.L_x_1362:
        /* <DEDUP_REMOVED lines=75> */
.L_x_1358:
[----:B------:R-:W-:Y:S05]  /*53b0*/  @!P1 BRA `(.L_x_1363) ;  /* 0x0000000800049947 */ /* 0x000fea0003800000 */
[----:B------:R-:W-:Y:S05]  /*53c0*/  @!P2 BRA `(.L_x_1364) ;  /* 0x000000040008a947 */ /* 0x000fea0003800000 */
[-CC-:B------:R-:W-:Y:S01]  /*53d0*/  FFMA.FTZ R166, R166, R60.reuse, R61.reuse ;  /* 0x0000003ca6a67223 */ /* 0x180fe2000001003d */
[-CC-:B------:R-:W-:Y:S01]  /*53e0*/  FFMA.FTZ R66, R66, R60.reuse, R61.reuse ;  /* 0x0000003c42427223 */ /* 0x180fe2000001003d */
[-CC-:B------:R-:W-:Y:S01]  /*53f0*/  FFMA.FTZ R73, R73, R60.reuse, R61.reuse ;  /* 0x0000003c49497223 */ /* 0x180fe2000001003d */
        /* <DEDUP_REMOVED lines=20> */
[----:B------:R-:W-:Y:S01]  /*5540*/  FFMA.FTZ R52, R146, R167, R46 ;  /* 0x000000a792347223 */ /* 0x000fe2000001002e */
[-CC-:B------:R-:W-:Y:S01]  /*5550*/  FFMA.FTZ R72, R72, R60.reuse, R61.reuse ;  /* 0x0000003c48487223 */ /* 0x180fe2000001003d */
[----:B------:R-:W-:Y:S01]  /*5560*/  FFMA.FTZ R61, R65, R60, R61 ;  /* 0x0000003c413d7223 */ /* 0x000fe2000001003d */
[----:B------:R-:W-:Y:S01]  /*5570*/  FFMA.FTZ R45, R146, R165, R0 ;  /* 0x000000a5922d7223 */ /* 0x000fe20000010000 */
[----:B------:R-:W-:Y:S01]  /*5580*/  FSEL R65, R44, RZ, P1 ;  /* 0x000000ff2c417208 */ /* 0x000fe20000800000 */
[----:B------:R-:W-:Y:S01]  /*5590*/  FMUL.FTZ R0, R73, UR6 ;  /* 0x0000000649007c20 */ /* 0x000fe20008410000 */
[----:B------:R-:W-:Y:S01]  /*55a0*/  FMUL.FTZ R44, R52, UR6 ;  /* 0x00000006342c7c20 */ /* 0x000fe20008410000 */
[----:B------:R-:W-:Y:S01]  /*55b0*/  LOP3.LUT P6, RZ, R57, 0xff, RZ, 0xc0, !PT ;  /* 0x000000ff39ff7812 */ /* 0x000fe200078cc0ff */
[----:B------:R-:W-:Y:S01]  /*55c0*/  FMUL.FTZ R46, R169, UR6 ;  /* 0x00000006a92e7c20 */ /* 0x000fe20008410000 */
[C---:B------:R-:W-:Y:S01]  /*55d0*/  LOP3.LUT P1, RZ, R57.reuse, 0xff00, RZ, 0xc0, !PT ;  /* 0x0000ff0039ff7812 */ /* 0x040fe2000782c0ff */
[----:B------:R-:W-:Y:S01]  /*55e0*/  FADD.FTZ R61, R64, -R61 ;  /* 0x8000003d403d7221 */ /* 0x000fe20000010000 */
[----:B------:R-:W-:Y:S01]  /*55f0*/  LOP3.LUT P5, RZ, R57, 0xff0000, RZ, 0xc0, !PT ;  /* 0x00ff000039ff7812 */ /* 0x000fe200078ac0ff */
[----:B------:R-:W-:Y:S01]  /*5600*/  HADD2.F32 R47, -RZ, R41.H1_H1 ;  /* 0x30000029ff2f7230 */ /* 0x000fe20000004100 */
[----:B------:R-:W-:Y:S01]  /*5610*/  FSEL R62, R0, RZ, P6 ;  /* 0x000000ff003e7208 */ /* 0x000fe20003000000 */
[--C-:B------:R-:W-:Y:S01]  /*5620*/  HADD2.F32 R0, -RZ, R40.reuse.H0_H0 ;  /* 0x20000028ff007230 */ /* 0x100fe20000004100 */
[----:B------:R-:W-:Y:S01]  /*5630*/  FSEL R63, R44, RZ, P1 ;  /* 0x000000ff2c3f7208 */ /* 0x000fe20000800000 */
[----:B------:R-:W-:-:S02]  /*5640*/  HADD2.F32 R44, -RZ, R40.H1_H1 ;  /* 0x30000028ff2c7230 */ /* 0x000fc40000004100 */
        /* <DEDUP_REMOVED lines=26> */
.L_x_1364:
[-CC-:B------:R-:W-:Y:S01]  /*57f0*/  FFMA.FTZ R166, R166, R60.reuse, R61.reuse ;  /* 0x0000003ca6a67223 */ /* 0x180fe2000001003d */
[-CC-:B------:R-:W-:Y:S01]  /*5800*/  FFMA.FTZ R169, R169, R60.reuse, R61.reuse ;  /* 0x0000003ca9a97223 */ /* 0x180fe2000001003d */
[--C-:B0-----:R-:W-:Y:S02]  /*5810*/  HADD2.F32 R53, -RZ, R43.reuse.H1_H1 ;  /* 0x3000002bff357230 */ /* 0x101fe40000004100 */
[-CC-:B------:R-:W-:Y:S01]  /*5820*/  FFMA.FTZ R73, R73, R60.reuse, R61.reuse ;  /* 0x0000003c49497223 */ /* 0x180fe2000001003d */
[----:B------:R-:W-:Y:S01]  /*5830*/  FADD.FTZ R71, R71, -R166 ;  /* 0x800000a647477221 */ /* 0x000fe20000010000 */
[----:B------:R-:W-:Y:S02]  /*5840*/  HADD2.F32 R52, -RZ, R43.H0_H0 ;  /* 0x2000002bff347230 */ /* 0x000fe40000004100 */
[-C--:B------:R-:W-:Y:S01]  /*5850*/  FFMA.FTZ R70, R70, R60.reuse, R61 ;  /* 0x0000003c46467223 */ /* 0x080fe2000001003d */
        /* <DEDUP_REMOVED lines=10> */
[-CC-:B------:R-:W-:Y:S01]  /*5900*/  FFMA.FTZ R66, R66, R60.reuse, R61.reuse ;  /* 0x0000003c42427223 */ /* 0x180fe2000001003d */
[-C--:B------:R-:W-:Y:S01]  /*5910*/  FFMA.FTZ R72, R72, R60.reuse, R61 ;  /* 0x0000003c48487223 */ /* 0x080fe2000001003d */
[----:B------:R-:W-:Y:S01]  /*5920*/  FADD.FTZ R165, R68, -R165 ;  /* 0x800000a544a57221 */ /* 0x000fe20000010000 */
        /* <DEDUP_REMOVED lines=42> */
.L_x_1363:
        /* <DEDUP_REMOVED lines=59> */
.L_x_1365:
        /* <DEDUP_REMOVED lines=27> */
[----:B------:R-:W-:Y:S01]  /*6130*/  FSEL R60, R71, RZ, P1 ;  /* 0x000000ff473c7208 */ /* 0x000fe20000800000 */
[----:B------:R-:W-:Y:S01]  /*6140*/  FMUL.FTZ R167, R167, UR6 ;  /* 0x00000006a7a77c20 */ /* 0x000fe20008410000 */
[----:B0-----:R-:W-:Y:S01]  /*6150*/  FSEL R55, R169, RZ, P5 ;  /* 0x000000ffa9377208 */ /* 0x001fe20002800000 */
        /* <DEDUP_REMOVED lines=23> */
.L_x_1361:
        /* <DEDUP_REMOVED lines=73> */
.L_x_1349:
        /* <DEDUP_REMOVED lines=28> */
.L_x_1367:
        /* <DEDUP_REMOVED lines=14> */
.L_x_2845:


//--------------------- .text._ZN10layer_norm22ln_bwd_finalize_kernelINS_22Kernel_traits_finalizeILj4096Ef6__halfS2_S2_fjLb0ELj1024ELj4ENS_18Kernel_traits_baseILj4096EfS2_S2_S2_fjLj1024EEEEELb0ELb0EEEvNS_9BwdParamsE --------------------------
	.section	.text._ZN10layer_norm22ln_bwd_finalize_kernelINS_22Kernel_traits_finalizeILj4096Ef6__halfS2_S2_fjLb0ELj1024ELj4ENS_18Kernel_traits_baseILj4096EfS2_S2_S2_fjLj1024EEEEELb0ELb0EEEvNS_9BwdParamsE,"ax",@progbits
	.align	128
        .global         _ZN10layer_norm22ln_bwd_finalize_kernelINS_22Kernel_traits_finalizeILj4096Ef6__halfS2_S2_fjLb0ELj1024ELj4ENS_18Kernel_traits_baseILj4096EfS2_S2_S2_fjLj1024EEEEELb0ELb0EEEvNS_9BwdParamsE
        .type           _ZN10layer_norm22ln_bwd_finalize_kernelINS_22Kernel_traits_finalizeILj4096Ef6__halfS2_S2_fjLb0ELj1024ELj4ENS_18Kernel_traits_baseILj4096EfS2_S2_S2_fjLj1024EEEEELb0ELb0EEEvNS_9BwdParamsE,@function
        .size           _ZN10layer_norm22ln_bwd_finalize_kernelINS_22Kernel_traits_finalizeILj4096Ef6__halfS2_S2_fjLb0ELj1024ELj4ENS_18Kernel_traits_baseILj4096EfS2_S2_S2_fjLj1024EEEEELb0ELb0EEEvNS_9BwdParamsE,(.L_x_2846 - _ZN10layer_norm22ln_bwd_finalize_kernelINS_22Kernel_traits_finalizeILj4096Ef6__halfS2_S2_fjLb0ELj1024ELj4ENS_18Kernel_traits_baseILj4096EfS2_S2_S2_fjLj1024EEEEELb0ELb0EEEvNS_9BwdParamsE)
        .other          _ZN10layer_norm22ln_bwd_finalize_kernelINS_22Kernel_traits_finalizeILj4096Ef6__halfS2_S2_fjLb0ELj1024ELj4ENS_18Kernel_traits_baseILj4096EfS2_S2_S2_fjLj1024EEEEELb0ELb0EEEvNS_9BwdParamsE,@"STO_CUDA_ENTRY STV_DEFAULT"
_ZN10layer_norm22ln_bwd_finalize_kernelINS_22Kernel_traits_finalizeILj4096Ef6__halfS2_S2_fjLb0ELj1024ELj4ENS_18Kernel_traits_baseILj4096EfS2_S2_S2_fjLj1024EEEEELb0ELb0EEEvNS_9BwdParamsE:
.text._ZN10layer_norm22ln_bwd_finalize_kernelINS_22Kernel_traits_finalizeILj4096Ef6__halfS2_S2_fjLb0ELj1024ELj4ENS_18Kernel_traits_baseILj4096EfS2_S2_S2_fjLj1024EEEEELb0ELb0EEEvNS_9BwdParamsE:
        /* <DEDUP_REMOVED lines=82> */
.L_x_1372:
        /* <DEDUP_REMOVED lines=118> */
.L_x_1371:
[----:B------:R-:W-:Y:S05]  /*0c80*/  BSYNC.RECONVERGENT B1 ;  /* 0x0000000000017941 */ /* 0x000fea0003800200 */
.L_x_1370:
        /* <DEDUP_REMOVED lines=75> */
.L_x_1374:
[----:B------:R-:W-:Y:S05]  /*1140*/  BSYNC.RECONVERGENT B1 ;  /* 0x0000000000017941 */ /* 0x000fea0003800200 */
.L_x_1373:
        /* <DEDUP_REMOVED lines=37> */
.L_x_1376:
[----:B------:R-:W-:Y:S05]  /*13a0*/  BSYNC.RECONVERGENT B1 ;  /* 0x0000000000017941 */ /* 0x000fea0003800200 */
.L_x_1375:
[----:B------:R-:W-:Y:S05]  /*13b0*/  @!P1 BRA `(.L_x_1369) ;  /* 0x0000000000409947 */ /* 0x000fea0003800000 */
[----:B------:R-:W0:Y:S01]  /*13c0*/  LDC.64 R6, c[0x0][0x440] ;  /* 0x00011000ff067b82 */ /* 0x000e220000000a00 */
[----:B------:R-:W-:Y:S01]  /*13d0*/  IMAD R59, R2, R56, R59 ;  /* 0x00000038023b7224 */ /* 0x000fe200078e023b */
[----:B------:R-:W-:Y:S02]  /*13e0*/  LOP3.LUT R8, R8, 0x1f, RZ, 0xc0, !PT ;  /* 0x0000001f08087812 */ /* 0x000fe400078ec0ff */
[----:B------:R-:W-:Y:S02]  /*13f0*/  IADD3 R9, PT, PT, -R9, RZ, RZ ;  /* 0x000000ff09097210 */ /* 0x000fe40007ffe1ff */
[----:B------:R-:W-:Y:S02]  /*1400*/  IADD3 R59, PT, PT, R8, R59, RZ ;  /* 0x0000003b083b7210 */ /* 0x000fe40007ffe0ff */
[----:B------:R-:W1:Y:S05]  /*1410*/  LDC.64 R10, c[0x0][0x448] ;  /* 0x00011200ff0a7b82 */ /* 0x000e6a0000000a00 */
.L_x_1377:
        /* <DEDUP_REMOVED lines=10> */
.L_x_1369:
[----:B------:R-:W-:Y:S05]  /*14c0*/  BSYNC.RECONVERGENT B0 ;  /* 0x0000000000007941 */ /* 0x000fea0003800200 */
.L_x_1368:
        /* <DEDUP_REMOVED lines=57> */
.L_x_1378:
        /* <DEDUP_REMOVED lines=10> */
.L_x_2846:


//--------------------- .text._ZN10layer_norm40ln_parallel_residual_bwd_finalize_kernelINS_22Kernel_traits_finalizeILj4096Ef6__halfS2_S2_fjLb0ELj1024ELj4ENS_18Kernel_traits_baseILj4096EfS2_S2_S2_fjLj1024EEEEELb0EEEvNS_9BwdParamsE --------------------------
	.section	.text._ZN10layer_norm40ln_parallel_residual_bwd_finalize_kernelINS_22Kernel_traits_finalizeILj4096Ef6__halfS2_S2_fjLb0ELj1024ELj4ENS_18Kernel_traits_baseILj4096EfS2_S2_S2_fjLj1024EEEEELb0EEEvNS_9BwdParamsE,"ax",@progbits
	.align	128
        .global         _ZN10layer_norm40ln_parallel_residual_bwd_finalize_kernelINS_22Kernel_traits_finalizeILj4096Ef6__halfS2_S2_fjLb0ELj1024ELj4ENS_18Kernel_traits_baseILj4096EfS2_S2_S2_fjLj1024EEEEELb0EEEvNS_9BwdParamsE
        .type           _ZN10layer_norm40ln_parallel_residual_bwd_finalize_kernelINS_22Kernel_traits_finalizeILj4096Ef6__halfS2_S2_fjLb0ELj1024ELj4ENS_18Kernel_traits_baseILj4096EfS2_S2_S2_fjLj1024EEEEELb0EEEvNS_9BwdParamsE,@function
        .size           _ZN10layer_norm40ln_parallel_residual_bwd_finalize_kernelINS_22Kernel_traits_finalizeILj4096Ef6__halfS2_S2_fjLb0ELj1024ELj4ENS_18Kernel_traits_baseILj4096EfS2_S2_S2_fjLj1024EEEEELb0EEEvNS_9BwdParamsE,(.L_x_2847 - _ZN10layer_norm40ln_parallel_residual_bwd_finalize_kernelINS_22Kernel_traits_finalizeILj4096Ef6__halfS2_S2_fjLb0ELj1024ELj4ENS_18Kernel_traits_baseILj4096EfS2_S2_S2_fjLj1024EEEEELb0EEEvNS_9BwdParamsE)
        .other          _ZN10layer_norm40ln_parallel_residual_bwd_finalize_kernelINS_22Kernel_traits_finalizeILj4096Ef6__halfS2_S2_fjLb0ELj1024ELj4ENS_18Kernel_traits_baseILj4096EfS2_S2_S2_fjLj1024EEEEELb0EEEvNS_9BwdParamsE,@"STO_CUDA_ENTRY STV_DEFAULT"
_ZN10layer_norm40ln_parallel_residual_bwd_finalize_kernelINS_22Kernel_traits_finalizeILj4096Ef6__halfS2_S2_fjLb0ELj1024ELj4ENS_18Kernel_traits_baseILj4096EfS2_S2_S2_fjLj1024EEEEELb0EEEvNS_9BwdParamsE:
.text._ZN10layer_norm40ln_parallel_residual_bwd_finalize_kernelINS_22Kernel_traits_finalizeILj4096Ef6__halfS2_S2_fjLb0ELj1024ELj4ENS_18Kernel_traits_baseILj4096EfS2_S2_S2_fjLj1024EEEEELb0EEEvNS_9BwdParamsE:
        /* <DEDUP_REMOVED lines=60> */
.L_x_1383:
        /* <DEDUP_REMOVED lines=112> */
.L_x_1382:
[----:B------:R-:W-:Y:S05]  /*0ac0*/  BSYNC.RECONVERGENT B1 ;  /* 0x0000000000017941 */ /* 0x000fea0003800200 */
.L_x_1381:
        /* <DEDUP_REMOVED lines=65> */
.L_x_1385:
[----:B------:R-:W-:Y:S05]  /*0ee0*/  BSYNC.RECONVERGENT B1 ;  /* 0x0000000000017941 */ /* 0x000fea0003800200 */
.L_x_1384:
        /* <DEDUP_REMOVED lines=36> */
.L_x_1387:
[----:B------:R-:W-:Y:S05]  /*1130*/  BSYNC.RECONVERGENT B1 ;  /* 0x0000000000017941 */ /* 0x000fea0003800200 */
.L_x_1386:
        /* <DEDUP_REMOVED lines=18> */
.L_x_1380:
[----:B------:R-:W-:Y:S05]  /*1260*/  BSYNC.RECONVERGENT B0 ;  /* 0x0000000000007941 */ /* 0x000fea0003800200 */
.L_x_1379:
        /* <DEDUP_REMOVED lines=90> */
.L_x_1388:
        /* <DEDUP_REMOVED lines=15> */
.L_x_2847:


//--------------------- .text._ZN10layer_norm31ln_parallel_residual_bwd_kernelINS_13Kernel_traitsIf6__halfS2_S2_fjLj4096ELj1ELj1ELj8ELj16ENS_18Kernel_traits_baseILj4096EfS2_S2_S2_fjLj256EEEEELb1ELb1ELb0EEEvNS_9BwdParamsE --------------------------
	.section	.text._ZN10layer_norm31ln_parallel_residual_bwd_kernelINS_13Kernel_traitsIf6__halfS2_S2_fjLj4096ELj1ELj1ELj8ELj16ENS_18Kernel_traits_baseILj4096EfS2_S2_S2_fjLj256EEEEELb1ELb1ELb0EEEvNS_9BwdParamsE,"ax",@progbits
	.align	128
        .global         _ZN10layer_norm31ln_parallel_residual_bwd_kernelINS_13Kernel_traitsIf6__halfS2_S2_fjLj4096ELj1ELj1ELj8ELj16ENS_18Kernel_traits_baseILj4096EfS2_S2_S2_fjLj256EEEEELb1ELb1ELb0EEEvNS_9BwdParamsE
        .type           _ZN10layer_norm31ln_parallel_residual_bwd_kernelINS_13Kernel_traitsIf6__halfS2_S2_fjLj4096ELj1ELj1ELj8ELj16ENS_18Kernel_traits_baseILj4096EfS2_S2_S2_fjLj256EEEEELb1ELb1ELb0EEEvNS_9BwdParamsE,@function
        .size           _ZN10layer_norm31ln_parallel_residual_bwd_kernelINS_13Kernel_traitsIf6__halfS2_S2_fjLj4096ELj1ELj1ELj8ELj16ENS_18Kernel_traits_baseILj4096EfS2_S2_S2_fjLj256EEEEELb1ELb1ELb0EEEvNS_9BwdParamsE,(.L_x_2848 - _ZN10layer_norm31ln_parallel_residual_bwd_kernelINS_13Kernel_traitsIf6__halfS2_S2_fjLj4096ELj1ELj1ELj8ELj16ENS_18Kernel_traits_baseILj4096EfS2_S2_S2_fjLj256EEEEELb1ELb1ELb0EEEvNS_9BwdParamsE)
        .other          _ZN10layer_norm31ln_parallel_residual_bwd_kernelINS_13Kernel_traitsIf6__halfS2_S2_fjLj4096ELj1ELj1ELj8ELj16ENS_18Kernel_traits_baseILj4096EfS2_S2_S2_fjLj256EEEEELb1ELb1ELb0EEEvNS_9BwdParamsE,@"STO_CUDA_ENTRY STV_DEFAULT"
_ZN10layer_norm31ln_parallel_residual_bwd_kernelINS_13Kernel_traitsIf6__halfS2_S2_fjLj4096ELj1ELj1ELj8ELj16ENS_18Kernel_traits_baseILj4096EfS2_S2_S2_fjLj256EEEEELb1ELb1ELb0EEEvNS_9BwdParamsE:
.text._ZN10layer_norm31ln_parallel_residual_bwd_kernelINS_13Kernel_traitsIf6__halfS2_S2_fjLj4096ELj1ELj1ELj8ELj16ENS_18Kernel_traits_baseILj4096EfS2_S2_S2_fjLj256EEEEELb1ELb1ELb0EEEvNS_9BwdParamsE:
        /* <DEDUP_REMOVED lines=70> */
.L_x_1416:
        /* <DEDUP_REMOVED lines=10> */
[----:B------:R-:W-:-:S02]  /*0500*/  ISETP.GE.U32.AND P5, PT, R0, 0x200, PT ;  /* 0x000002000000780c */ /* 0x000fc40003fa6070 */
[----:B------:R-:W-:-:S04]  /*0510*/  USHF.R.S32.HI UR5, URZ, 0x1f, UR4 ;  /* 0x0000001fff057899 */ /* 0x000fc80008011404 */
[----:B------:R-:W-:-:S06]  /*0520*/  ULEA.HI UR5, UR5, UR4, URZ, 0x3 ;  /* 0x0000000405057291 */ /* 0x000fcc000f8f18ff */
[----:B------:R-:W-:-:S04]  /*0530*/  MOV R81, UR5 ;  /* 0x0000000500517c02 */ /* 0x000fc80008000f00 */
[----:B------:R-:W-:Y:S02]  /*0540*/  LEA.HI.SX32 R2, R81, R114, 0x1d ;  /* 0x0000007251027211 */ /* 0x000fe400078feaff */
[----:B------:R-:W-:Y:S02]  /*0550*/  CS2R R80, SRZ ;  /* 0x0000000000507805 */ /* 0x000fe4000001ff00 */
[----:B------:R-:W-:Y:S02]  /*0560*/  MOV R85, R2 ;  /* 0x0000000200557202 */ /* 0x000fe40000000f00 */
        /* <DEDUP_REMOVED lines=11> */
[----:B------:R-:W-:Y:S02]  /*0620*/  ISETP.NE.AND.EX P1, PT, RZ, UR21, PT, P1 ;  /* 0x00000015ff007c0c */ /* 0x000fe4000bf25310 */
[----:B------:R-:W-:-:S03]  /*0630*/  ISETP.NE.AND.EX P0, PT, RZ, UR27, PT, P0 ;  /* 0x0000001bff007c0c */ /* 0x000fc6000bf05300 */
[----:B------:R-:W4:Y:S01]  /*0640*/  LDG.E.128 R80, desc[UR16][R80.64] ;  /* 0x0000001050507981 */ /* 0x000f22000c1e1d00 */
[----:B--2---:R-:W-:-:S05]  /*0650*/  IMAD.WIDE.U32 R88, R2, 0x8, R88 ;  /* 0x0000000802587825 */ /* 0x004fca00078e0058 */
[----:B------:R0:W5:Y:S02]  /*0660*/  LDG.E.64 R118, desc[UR16][R88.64] ;  /* 0x0000001058767981 */ /* 0x000164000c1e1b00 */
[----:B------:R-:W1:Y:S08]  /*0670*/  @P1 LDC.64 R86, c[0x0][0x3b8] ;  /* 0x0000ee00ff561b82 */ /* 0x000e700000000a00 */
[----:B------:R-:W2:Y:S01]  /*0680*/  @P0 LDC.64 R90, c[0x0][0x438] ;  /* 0x00010e00ff5a0b82 */ /* 0x000ea20000000a00 */
[----:B-1----:R-:W-:-:S05]  /*0690*/  @P1 IMAD.WIDE.U32 R86, R2, 0x8, R86 ;  /* 0x0000000802561825 */ /* 0x002fca00078e0056 */
[----:B------:R0:W5:Y:S01]  /*06a0*/  @P1 LDG.E.64 R122, desc[UR16][R86.64] ;  /* 0x00000010567a1981 */ /* 0x000162000c1e1b00 */
[----:B--2---:R-:W-:-:S05]  /*06b0*/  @P0 IMAD.WIDE.U32 R90, R2, 0x10, R90 ;  /* 0x00000010025a0825 */ /* 0x004fca00078e005a */
[----:B------:R0:W5:Y:S01]  /*06c0*/  @P0 LDG.E.128 R16, desc[UR16][R90.64] ;  /* 0x000000105a100981 */ /* 0x000162000c1e1d00 */
[----:B---3--:R-:W-:Y:S02]  /*06d0*/  HADD2.F32 R85, -RZ, R76.H0_H0 ;  /* 0x2000004cff557230 */ /* 0x008fe40000004100 */
[--C-:B------:R-:W-:Y:S02]  /*06e0*/  HADD2.F32 R115, -RZ, R78.reuse.H1_H1 ;  /* 0x3000004eff737230 */ /* 0x100fe40000004100 */
[--C-:B------:R-:W-:Y:S02]  /*06f0*/  HADD2.F32 R103, -RZ, R77.reuse.H0_H0 ;  /* 0x2000004dff677230 */ /* 0x100fe40000004100 */
[C---:B------:R-:W-:Y:S01]  /*0700*/  FADD.FTZ R85, -R84.reuse, R85 ;  /* 0x0000005554557221 */ /* 0x040fe20000010100 */
[----:B------:R-:W-:Y:S02]  /*0710*/  HADD2.F32 R107, -RZ, R77.H1_H1 ;  /* 0x3000004dff6b7230 */ /* 0x000fe40000004100 */
[----:B------:R-:W-:Y:S01]  /*0720*/  FADD.FTZ R104, -R84, R115 ;  /* 0x0000007354687221 */ /* 0x000fe20000010100 */
[----:B------:R-:W-:-:S02]  /*0730*/  HADD2.F32 R111, -RZ, R78.H0_H0 ;  /* 0x2000004eff6f7230 */ /* 0x000fc40000004100 */
[----:B------:R-:W-:Y:S01]  /*0740*/  FMUL.FTZ R115, R85, UR11 ;  /* 0x0000000b55737c20 */ /* 0x000fe20008410000 */
[----:B----4-:R-:W-:Y:S02]  /*0750*/  HADD2.F32 R113, -RZ, R80.H0_H0 ;  /* 0x20000050ff717230 */ /* 0x010fe40000004100 */
[C---:B------:R-:W-:Y:S01]  /*0760*/  FADD.FTZ R109, -R84.reuse, R103 ;  /* 0x00000067546d7221 */ /* 0x040fe20000010100 */
[----:B------:R-:W-:Y:S02]  /*0770*/  HADD2.F32 R99, -RZ, R76.H1_H1 ;  /* 0x3000004cff637230 */ /* 0x000fe40000004100 */
[C---:B------:R-:W-:Y:S01]  /*0780*/  FADD.FTZ R107, -R84.reuse, R107 ;  /* 0x0000006b546b7221 */ /* 0x040fe20000010100 */
[----:B------:R-:W-:Y:S02]  /*0790*/  HADD2.F32 R80, -RZ, R80.H1_H1 ;  /* 0x30000050ff507230 */ /* 0x000fe40000004100 */
[----:B------:R-:W-:Y:S01]  /*07a0*/  FADD.FTZ R78, -R84, R111 ;  /* 0x0000006f544e7221 */ /* 0x000fe20000010100 */
[----:B------:R-:W-:-:S02]  /*07b0*/  HADD2.F32 R77, -RZ, R81.H0_H0 ;  /* 0x20000051ff4d7230 */ /* 0x000fc40000004100 */
[----:B------:R-:W-:Y:S01]  /*07c0*/  FADD.FTZ R32, R32, R113 ;  /* 0x0000007120207221 */ /* 0x000fe20000010000 */
[-C--:B------:R-:W-:Y:S01]  /*07d0*/  FFMA.FTZ R48, R115, R113.reuse, R48 ;  /* 0x0000007173307223 */ /* 0x080fe20000010030 */
[----:B-----5:R-:W-:Y:S01]  /*07e0*/  FMUL.FTZ R113, R64, R113 ;  /* 0x0000007140717220 */ /* 0x020fe20000410000 */
[----:B------:R-:W-:Y:S01]  /*07f0*/  FMUL.FTZ R109, R109, UR11 ;  /* 0x0000000b6d6d7c20 */ /* 0x000fe20008410000 */
[--C-:B------:R-:W-:Y:S02]  /*0800*/  HADD2.F32 R125, -RZ, R79.reuse.H0_H0 ;  /* 0x2000004fff7d7230 */ /* 0x100fe40000004100 */
[----:B------:R-:W-:Y:S01]  /*0810*/  FADD.FTZ R99, -R84, R99 ;  /* 0x0000006354637221 */ /* 0x000fe20000010100 */
[----:B------:R-:W-:Y:S02]  /*0820*/  HADD2.F32 R79, -RZ, R79.H1_H1 ;  /* 0x3000004fff4f7230 */ /* 0x000fe40000004100 */
[----:B------:R-:W-:Y:S01]  /*0830*/  FMUL.FTZ R110, R107, UR11 ;  /* 0x0000000b6b6e7c20 */ /* 0x000fe20008410000 */
[----:B------:R-:W-:Y:S01]  /*0840*/  FMUL.FTZ R107, R78, UR11 ;  /* 0x0000000b4e6b7c20 */ /* 0x000fe20008410000 */
[----:B------:R-:W-:Y:S01]  /*0850*/  FMUL.FTZ R111, R65, R80 ;  /* 0x00000050416f7220 */ /* 0x000fe20000410000 */
[----:B------:R-:W-:Y:S01]  /*0860*/  FADD.FTZ R34, R34, R77 ;  /* 0x0000004d22227221 */ /* 0x000fe20000010000 */
[-C--:B------:R-:W-:Y:S01]  /*0870*/  FFMA.FTZ R50, R109, R77.reuse, R50 ;  /* 0x0000004d6d327223 */ /* 0x080fe20000010032 */
[----:B------:R-:W-:Y:S01]  /*0880*/  FMUL.FTZ R108, R66, R77 ;  /* 0x0000004d426c7220 */ /* 0x000fe20000410000 */
[----:B------:R-:W-:Y:S01]  /*0890*/  FADD.FTZ R78, RZ, R113 ;  /* 0x00000071ff4e7221 */ /* 0x000fe20000010000 */
[----:B------:R-:W-:Y:S01]  /*08a0*/  FMUL.FTZ R112, R99, UR11 ;  /* 0x0000000b63707c20 */ /* 0x000fe20008410000 */
[----:B------:R-:W-:Y:S01]  /*08b0*/  FFMA.FTZ R77, R115, R113, RZ ;  /* 0x00000071734d7223 */ /* 0x000fe200000100ff */
[----:B------:R-:W-:-:S02]  /*08c0*/  HADD2.F32 R106, -RZ, R81.H1_H1 ;  /* 0x30000051ff6a7230 */ /* 0x000fc40000004100 */
[----:B------:R-:W-:Y:S01]  /*08d0*/  FADD.FTZ R100, -R84, R79 ;  /* 0x0000004f54647221 */ /* 0x000fe20000010100 */
[----:B------:R-:W-:Y:S01]  /*08e0*/  FADD.FTZ R79, R78, R111 ;  /* 0x0000006f4e4f7221 */ /* 0x000fe20000010000 */
[----:B------:R-:W-:Y:S01]  /*08f0*/  FFMA.FTZ R78, R112, R111, R77 ;  /* 0x0000006f704e7223 */ /* 0x000fe2000001004d */
[--C-:B------:R-:W-:Y:S02]  /*0900*/  HADD2.F32 R105, -RZ, R82.reuse.H0_H0 ;  /* 0x20000052ff697230 */ /* 0x100fe40000004100 */
[----:B------:R-:W-:Y:S01]  /*0910*/  FADD.FTZ R35, R35, R106 ;  /* 0x0000006a23237221 */ /* 0x000fe20000010000 */
[-C--:B------:R-:W-:Y:S01]  /*0920*/  FFMA.FTZ R51, R110, R106.reuse, R51 ;  /* 0x0000006a6e337223 */ /* 0x080fe20000010033 */
[----:B------:R-:W-:Y:S01]  /*0930*/  FMUL.FTZ R106, R67, R106 ;  /* 0x0000006a436a7220 */ /* 0x000fe20000410000 */
[----:B------:R-:W-:Y:S01]  /*0940*/  FADD.FTZ R79, R79, R108 ;  /* 0x0000006c4f4f7221 */ /* 0x000fe20000010000 */
[----:B------:R-:W-:Y:S01]  /*0950*/  FFMA.FTZ R77, R109, R108, R78 ;  /* 0x0000006c6d4d7223 */ /* 0x000fe2000001004e */
[----:B------:R-:W-:-:S02]  /*0960*/  HADD2.F32 R82, -RZ, R82.H1_H1 ;  /* 0x30000052ff527230 */ /* 0x000fc40000004100 */
[----:B------:R-:W-:Y:S01]  /*0970*/  FADD.FTZ R103, -R84, R125 ;  /* 0x0000007d54677221 */ /* 0x000fe20000010100 */
[----:B------:R-:W-:Y:S01]  /*0980*/  FADD.FTZ R33, R33, R80 ;  /* 0x0000005021217221 */ /* 0x000fe20000010000 */
[----:B------:R-:W-:Y:S01]  /*0990*/  FFMA.FTZ R49, R112, R80, R49 ;  /* 0x0000005070317223 */ /* 0x000fe20000010031 */
[----:B------:R-:W-:Y:S01]  /*09a0*/  FADD.FTZ R28, R28, R105 ;  /* 0x000000691c1c7221 */ /* 0x000fe20000010000 */
[-C--:B------:R-:W-:Y:S01]  /*09b0*/  FFMA.FTZ R44, R107, R105.reuse, R44 ;  /* 0x000000696b2c7223 */ /* 0x080fe2000001002c */
[----:B------:R-:W-:Y:S01]  /*09c0*/  FMUL.FTZ R105, R60, R105 ;  /* 0x000000693c697220 */ /* 0x000fe20000410000 */
[----:B------:R-:W-:Y:S01]  /*09d0*/  FADD.FTZ R78, R79, R106 ;  /* 0x0000006a4f4e7221 */ /* 0x000fe20000010000 */
[----:B------:R-:W-:Y:S01]  /*09e0*/  FFMA.FTZ R80, R110, R106, R77 ;  /* 0x0000006a6e507223 */ /* 0x000fe2000001004d */
[--C-:B------:R-:W-:Y:S02]  /*09f0*/  HADD2.F32 R101, -RZ, R83.reuse.H0_H0 ;  /* 0x20000053ff657230 */ /* 0x100fe40000004100 */
[----:B------:R-:W-:Y:S01]  /*0a00*/  FMUL.FTZ R103, R103, UR11 ;  /* 0x0000000b67677c20 */ /* 0x000fe20008410000 */
[----:B------:R-:W-:Y:S01]  /*0a10*/  FMUL.FTZ R104, R104, UR11 ;  /* 0x0000000b68687c20 */ /* 0x000fe20008410000 */
[----:B------:R-:W-:Y:S01]  /*0a20*/  FMUL.FTZ R102, R61, R82 ;  /* 0x000000523d667220 */ /* 0x000fe20000410000 */
[----:B------:R-:W-:Y:S01]  /*0a30*/  FADD.FTZ R77, R78, R105 ;  /* 0x000000694e4d7221 */ /* 0x000fe20000010000 */
[----:B------:R-:W-:Y:S01]  /*0a40*/  FFMA.FTZ R79, R107, R105, R80 ;  /* 0x000000696b4f7223 */ /* 0x000fe20000010050 */
[----:B------:R-:W-:-:S02]  /*0a50*/  HADD2.F32 R76, -RZ, R83.H1_H1 ;  /* 0x30000053ff4c7230 */ /* 0x000fc40000004100 */
[----:B------:R-:W-:Y:S01]  /*0a60*/  FADD.FTZ R30, R30, R101 ;  /* 0x000000651e1e7221 */ /* 0x000fe20000010000 */
[-C--:B------:R-:W-:Y:S01]  /*0a70*/  FFMA.FTZ R46, R103, R101.reuse, R46 ;  /* 0x00000065672e7223 */ /* 0x080fe2000001002e */
        /* <DEDUP_REMOVED lines=14> */
.L_x_1391:
[----:B----4-:R-:W-:Y:S05]  /*0b60*/  BSYNC.RECONVERGENT B0 ;  /* 0x0000000000007941 */ /* 0x010fea0003800200 */
.L_x_1390:
        /* <DEDUP_REMOVED lines=10> */
[----:B--2---:R-:W-:Y:S01]  /*0c10*/  IMAD.WIDE.U32 R82, R85, 0x8, R82 ;  /* 0x0000000855527825 */ /* 0x004fe200078e0052 */
[----:B------:R-:W-:Y:S02]  /*0c20*/  ISETP.NE.U32.AND P0, PT, RZ, UR26, PT ;  /* 0x0000001aff007c0c */ /* 0x000fe4000bf05070 */
[----:B------:R-:W-:Y:S02]  /*0c30*/  ISETP.NE.AND.EX P1, PT, RZ, UR21, PT, P1 ;  /* 0x00000015ff007c0c */ /* 0x000fe4000bf25310 */
[----:B------:R-:W5:Y:S01]  /*0c40*/  LDG.E.64 R116, desc[UR16][R82.64] ;  /* 0x0000001052747981 */ /* 0x000f62000c1e1b00 */
[----:B------:R-:W-:-:S10]  /*0c50*/  ISETP.NE.AND.EX P0, PT, RZ, UR27, PT, P0 ;  /* 0x0000001bff007c0c */ /* 0x000fd4000bf05300 */
        /* <DEDUP_REMOVED lines=8> */
[--C-:B------:R-:W-:Y:S02]  /*0ce0*/  HADD2.F32 R85, -RZ, R8.reuse.H1_H1 ;  /* 0x30000008ff557230 */ /* 0x100fe40000004100 */
[----:B------:R-:W-:Y:S02]  /*0cf0*/  HADD2.F32 R3, -RZ, R8.H0_H0 ;  /* 0x20000008ff037230 */ /* 0x000fe40000004100 */
[----:B------:R-:W-:Y:S01]  /*0d00*/  FADD.FTZ R94, -R84, R9 ;  /* 0x00000009545e7221 */ /* 0x000fe20000010100 */
[----:B----4-:R-:W-:-:S02]  /*0d10*/  HADD2.F32 R9, -RZ, R4.H0_H0 ;  /* 0x20000004ff097230 */ /* 0x010fc40000004100 */
[C---:B------:R-:W-:Y:S01]  /*0d20*/  FADD.FTZ R85, -R84.reuse, R85 ;  /* 0x0000005554557221 */ /* 0x040fe20000010100 */
[--C-:B------:R-:W-:Y:S02]  /*0d30*/  HADD2.F32 R89, -RZ, R10.reuse.H0_H0 ;  /* 0x2000000aff597230 */ /* 0x100fe40000004100 */
[C---:B------:R-:W-:Y:S01]  /*0d40*/  FADD.FTZ R3, -R84.reuse, R3 ;  /* 0x0000000354037221 */ /* 0x040fe20000010100 */
[----:B------:R-:W-:Y:S02]  /*0d50*/  HADD2.F32 R91, -RZ, R10.H1_H1 ;  /* 0x3000000aff5b7230 */ /* 0x000fe40000004100 */
[--C-:B------:R-:W-:Y:S02]  /*0d60*/  HADD2.F32 R93, -RZ, R11.reuse.H0_H0 ;  /* 0x2000000bff5d7230 */ /* 0x100fe40000004100 */
[----:B------:R-:W-:Y:S02]  /*0d70*/  HADD2.F32 R95, -RZ, R11.H1_H1 ;  /* 0x3000000bff5f7230 */ /* 0x000fe40000004100 */
[----:B------:R-:W-:Y:S01]  /*0d80*/  FADD.FTZ R87, -R84, R87 ;  /* 0x0000005754577221 */ /* 0x000fe20000010100 */
[----:B------:R-:W-:-:S02]  /*0d90*/  HADD2.F32 R4, -RZ, R4.H1_H1 ;  /* 0x30000004ff047230 */ /* 0x000fc40000004100 */
[----:B------:R-:W-:Y:S01]  /*0da0*/  FMUL.FTZ R98, R85, UR11 ;  /* 0x0000000b55627c20 */ /* 0x000fe20008410000 */
[----:B-----5:R-:W-:Y:S01]  /*0db0*/  FMUL.FTZ R96, R56, R9 ;  /* 0x0000000938607220 */ /* 0x020fe20000410000 */
[C---:B------:R-:W-:Y:S01]  /*0dc0*/  FADD.FTZ R11, -R84.reuse, R89 ;  /* 0x00000059540b7221 */ /* 0x040fe20000010100 */
[C---:B------:R-:W-:Y:S01]  /*0dd0*/  FADD.FTZ R10, -R84.reuse, R91 ;  /* 0x0000005b540a7221 */ /* 0x040fe20000010100 */
[C---:B0-----:R-:W-:Y:S01]  /*0de0*/  FADD.FTZ R76, -R84.reuse, R93 ;  /* 0x0000005d544c7221 */ /* 0x041fe20000010100 */
[----:B------:R-:W-:Y:S01]  /*0df0*/  FMUL.FTZ R3, R3, UR11 ;  /* 0x0000000b03037c20 */ /* 0x000fe20008410000 */
[----:B------:R-:W-:Y:S01]  /*0e00*/  FADD.FTZ R84, -R84, R95 ;  /* 0x0000005f54547221 */ /* 0x000fe20000010100 */
[--C-:B------:R-:W-:Y:S02]  /*0e10*/  HADD2.F32 R93, -RZ, R5.reuse.H0_H0 ;  /* 0x20000005ff5d7230 */ /* 0x100fe40000004100 */
[----:B------:R-:W-:Y:S01]  /*0e20*/  FADD.FTZ R25, R25, R4 ;  /* 0x0000000419197221 */ /* 0x000fe20000010000 */
[----:B------:R-:W-:-:S02]  /*0e30*/  HADD2.F32 R92, -RZ, R5.H1_H1 ;  /* 0x30000005ff5c7230 */ /* 0x000fc40000004100 */
[----:B------:R-:W-:Y:S01]  /*0e40*/  FMUL.FTZ R97, R87, UR11 ;  /* 0x0000000b57617c20 */ /* 0x000fe20008410000 */
[-C--:B------:R-:W-:Y:S01]  /*0e50*/  FFMA.FTZ R41, R98, R4.reuse, R41 ;  /* 0x0000000462297223 */ /* 0x080fe20000010029 */
[----:B------:R-:W-:Y:S01]  /*0e60*/  FMUL.FTZ R95, R57, R4 ;  /* 0x00000004395f7220 */ /* 0x000fe20000410000 */
[--C-:B------:R-:W-:Y:S02]  /*0e70*/  HADD2.F32 R5, -RZ, R7.reuse.H0_H0 ;  /* 0x20000007ff057230 */ /* 0x100fe40000004100 */
[----:B------:R-:W-:Y:S01]  /*0e80*/  FADD.FTZ R4, R81, R96 ;  /* 0x0000006051047221 */ /* 0x000fe20000010000 */
[----:B-1----:R-:W-:Y:S02]  /*0e90*/  HADD2.F32 R78, -RZ, R7.H1_H1 ;  /* 0x30000007ff4e7230 */ /* 0x002fe40000004100 */
[----:B------:R-:W-:Y:S01]  /*0ea0*/  FFMA.FTZ R7, R3, R96, R80 ;  /* 0x0000006003077223 */ /* 0x000fe20000010050 */
[--C-:B------:R-:W-:Y:S02]  /*0eb0*/  HADD2.F32 R77, -RZ, R6.reuse.H0_H0 ;  /* 0x20000006ff4d7230 */ /* 0x100fe40000004100 */
[----:B------:R-:W-:Y:S01]  /*0ec0*/  FADD.FTZ R26, R26, R93 ;  /* 0x0000005d1a1a7221 */ /* 0x000fe20000010000 */
[----:B------:R-:W-:Y:S01]  /*0ed0*/  FMUL.FTZ R94, R94, UR11 ;  /* 0x0000000b5e5e7c20 */ /* 0x000fe20008410000 */
[-C--:B------:R-:W-:Y:S01]  /*0ee0*/  FFMA.FTZ R42, R97, R93.reuse, R42 ;  /* 0x0000005d612a7223 */ /* 0x080fe2000001002a */
[----:B------:R-:W-:Y:S01]  /*0ef0*/  FMUL.FTZ R93, R58, R93 ;  /* 0x0000005d3a5d7220 */ /* 0x000fe20000410000 */
[----:B------:R-:W-:Y:S01]  /*0f00*/  FMUL.FTZ R11, R11, UR11 ;  /* 0x0000000b0b0b7c20 */ /* 0x000fe20008410000 */
[----:B------:R-:W-:Y:S01]  /*0f10*/  FADD.FTZ R4, R4, R95 ;  /* 0x0000005f04047221 */ /* 0x000fe20000010000 */
[----:B------:R-:W-:Y:S01]  /*0f20*/  FFMA.FTZ R8, R98, R95, R7 ;  /* 0x0000005f62087223 */ /* 0x000fe20000010007 */
[----:B------:R-:W-:-:S02]  /*0f30*/  HADD2.F32 R6, -RZ, R6.H1_H1 ;  /* 0x30000006ff067230 */ /* 0x000fc40000004100 */
[----:B------:R-:W-:Y:S01]  /*0f40*/  FADD.FTZ R24, R24, R9 ;  /* 0x0000000918187221 */ /* 0x000fe20000010000 */
[----:B------:R-:W-:Y:S01]  /*0f50*/  FFMA.FTZ R40, R3, R9, R40 ;  /* 0x0000000903287223 */ /* 0x000fe20000010028 */
[----:B------:R-:W-:Y:S01]  /*0f60*/  FADD.FTZ R27, R27, R92 ;  /* 0x0000005c1b1b7221 */ /* 0x000fe20000010000 */
[-C--:B------:R-:W-:Y:S01]  /*0f70*/  FFMA.FTZ R43, R94, R92.reuse, R43 ;  /* 0x0000005c5e2b7223 */ /* 0x080fe2000001002b */
[----:B------:R-:W-:Y:S01]  /*0f80*/  FMUL.FTZ R92, R59, R92 ;  /* 0x0000005c3b5c7220 */ /* 0x000fe20000410000 */
[----:B------:R-:W-:Y:S01]  /*0f90*/  FADD.FTZ R20, R20, R77 ;  /* 0x0000004d14147221 */ /* 0x000fe20000010000 */
[-C--:B------:R-:W-:Y:S01]  /*0fa0*/  FFMA.FTZ R36, R11, R77.reuse, R36 ;  /* 0x0000004d0b247223 */ /* 0x080fe20000010024 */
[----:B------:R-:W-:Y:S01]  /*0fb0*/  FMUL.FTZ R9, R52, R77 ;  /* 0x0000004d34097220 */ /* 0x000fe20000410000 */
[----:B------:R-:W-:Y:S01]  /*0fc0*/  FMUL.FTZ R10, R10, UR11 ;  /* 0x0000000b0a0a7c20 */ /* 0x000fe20008410000 */
[----:B------:R-:W-:Y:S01]  /*0fd0*/  FADD.FTZ R7, R4, R93 ;  /* 0x0000005d04077221 */ /* 0x000fe20000010000 */
[----:B------:R-:W-:Y:S01]  /*0fe0*/  FFMA.FTZ R77, R97, R93, R8 ;  /* 0x0000005d614d7223 */ /* 0x000fe20000010008 */
[----:B------:R-:W-:Y:S01]  /*0ff0*/  FADD.FTZ R21, R21, R6 ;  /* 0x0000000615157221 */ /* 0x000fe20000010000 */
[-C--:B------:R-:W-:Y:S01]  /*1000*/  FFMA.FTZ R37, R10, R6.reuse, R37 ;  /* 0x000000060a257223 */ /* 0x080fe20000010025 */
[----:B------:R-:W-:Y:S01]  /*1010*/  FMUL.FTZ R8, R53, R6 ;  /* 0x0000000635087220 */ /* 0x000fe20000410000 */
[----:B------:R-:W-:Y:S01]  /*1020*/  FADD.FTZ R4, R7, R92 ;  /* 0x0000005c07047221 */ /* 0x000fe20000010000 */
[----:B------:R-:W-:-:S03]  /*1030*/  FFMA.FTZ R6, R94, R92, R77 ;  /* 0x0000005c5e067223 */ /* 0x000fc6000001004d */
        /* <DEDUP_REMOVED lines=14> */
[C---:B------:R-:W-:Y:S01]  /*1120*/  FFMA.FTZ R39, R4.reuse, R78, R39 ;  /* 0x0000004e04277223 */ /* 0x040fe20000010027 */
[----:B------:R-:W-:-:S07]  /*1130*/  FFMA.FTZ R80, R4, R5, R76 ;  /* 0x0000000504507223 */ /* 0x000fce000001004c */
.L_x_1393:
[----:B------:R-:W-:Y:S05]  /*1140*/  BSYNC.RECONVERGENT B0 ;  /* 0x0000000000007941 */ /* 0x000fea0003800200 */
.L_x_1392:
        /* <DEDUP_REMOVED lines=32> */
.L_x_1395:
[----:B------:R-:W-:Y:S05]  /*1350*/  BSYNC.RECONVERGENT B0 ;  /* 0x0000000000007941 */ /* 0x000fea0003800200 */
.L_x_1394:
        /* <DEDUP_REMOVED lines=77> */
[----:B------:R-:W-:Y:S01]  /*1830*/  FSEL R79, R80, RZ, P0 ;  /* 0x000000ff504f7208 */ /* 0x000fe20000000000 */
[----:B------:R-:W-:Y:S01]  /*1840*/  FFMA.FTZ R80, R112, UR10, R84 ;  /* 0x0000000a70507c23 */ /* 0x000fe20008010054 */
[----:B------:R-:W-:Y:S01]  /*1850*/  FSEL R76, R76, RZ, P1 ;  /* 0x000000ff4c4c7208 */ /* 0x000fe20000800000 */
[----:B------:R-:W-:Y:S01]  /*1860*/  FMUL.FTZ R81, R81, UR11 ;  /* 0x0000000b51517c20 */ /* 0x000fe20008410000 */
[----:B------:R-:W-:Y:S01]  /*1870*/  FSEL R77, R77, RZ, P3 ;  /* 0x000000ff4d4d7208 */ /* 0x000fe20001800000 */
[----:B------:R-:W-:Y:S01]  /*1880*/  FADD.FTZ R80, R111, -R80 ;  /* 0x800000506f507221 */ /* 0x000fe20000010000 */
[----:B------:R-:W-:Y:S01]  /*1890*/  F2FP.F16.F32.PACK_AB R79, R79, R78 ;  /* 0x0000004e4f4f723e */ /* 0x000fe200000000ff */
[----:B------:R-:W-:Y:S01]  /*18a0*/  FMUL.FTZ R81, R81, UR23 ;  /* 0x0000001751517c20 */ /* 0x000fe20008410000 */
[----:B------:R-:W-:Y:S01]  /*18b0*/  F2FP.F16.F32.PACK_AB R78, R77, R76 ;  /* 0x0000004c4d4e723e */ /* 0x000fe200000000ff */
[--C-:B------:R-:W-:Y:S01]  /*18c0*/  FFMA.FTZ R77, R109, UR10, R84.reuse ;  /* 0x0000000a6d4d7c23 */ /* 0x100fe20008010054 */
[----:B------:R-:W-:Y:S01]  /*18d0*/  FFMA.FTZ R76, R115, UR10, R84 ;  /* 0x0000000a734c7c23 */ /* 0x000fe20008010054 */
[----:B------:R-:W-:Y:S01]  /*18e0*/  FMUL.FTZ R80, R80, UR11 ;  /* 0x0000000b50507c20 */ /* 0x000fe20008410000 */
[----:B------:R-:W-:Y:S01]  /*18f0*/  LOP3.LUT P3, RZ, R118, 0xff000000, RZ, 0xc0, !PT ;  /* 0xff00000076ff7812 */ /* 0x000fe2000786c0ff */
[----:B------:R-:W-:Y:S01]  /*1900*/  FADD.FTZ R77, R108, -R77 ;  /* 0x8000004d6c4d7221 */ /* 0x000fe20000010000 */
[----:B------:R-:W-:Y:S01]  /*1910*/  FADD.FTZ R76, R113, -R76 ;  /* 0x8000004c714c7221 */ /* 0x000fe20000010000 */
[----:B------:R-:W-:Y:S01]  /*1920*/  FMUL.FTZ R80, R80, UR23 ;  /* 0x0000001750507c20 */ /* 0x000fe20008410000 */
[----:B------:R-:W-:Y:S01]  /*1930*/  LOP3.LUT P2, RZ, R118, 0xff0000, RZ, 0xc0, !PT ;  /* 0x00ff000076ff7812 */ /* 0x000fe2000784c0ff */
[----:B------:R-:W-:Y:S01]  /*1940*/  FMUL.FTZ R77, R77, UR11 ;  /* 0x0000000b4d4d7c20 */ /* 0x000fe20008410000 */
[----:B------:R-:W-:Y:S01]  /*1950*/  FMUL.FTZ R76, R76, UR11 ;  /* 0x0000000b4c4c7c20 */ /* 0x000fe20008410000 */
[----:B------:R-:W-:-:S02]  /*1960*/  LOP3.LUT P1, RZ, R118, 0xff00, RZ, 0xc0, !PT ;  /* 0x0000ff0076ff7812 */ /* 0x000fc4000782c0ff */
[----:B------:R-:W-:Y:S01]  /*1970*/  FMUL.FTZ R77, R77, UR23 ;  /* 0x000000174d4d7c20 */ /* 0x000fe20008410000 */
[----:B------:R-:W-:Y:S01]  /*1980*/  FMUL.FTZ R76, R76, UR23 ;  /* 0x000000174c4c7c20 */ /* 0x000fe20008410000 */
[----:B------:R-:W-:Y:S02]  /*1990*/  LOP3.LUT P0, RZ, R118, 0xff, RZ, 0xc0, !PT ;  /* 0x000000ff76ff7812 */ /* 0x000fe4000780c0ff */
[----:B------:R-:W-:Y:S02]  /*19a0*/  FSEL R82, R81, RZ, P3 ;  /* 0x000000ff51527208 */ /* 0x000fe40001800000 */
[----:B------:R-:W-:Y:S02]  /*19b0*/  FSEL R77, R77, RZ, P2 ;  /* 0x000000ff4d4d7208 */ /* 0x000fe40001000000 */
[----:B------:R-:W-:Y:S02]  /*19c0*/  FSEL R81, R80, RZ, P1 ;  /* 0x000000ff50517208 */ /* 0x000fe40000800000 */
[----:B------:R-:W-:-:S02]  /*19d0*/  FSEL R76, R76, RZ, P0 ;  /* 0x000000ff4c4c7208 */ /* 0x000fc40000000000 */
[----:B------:R-:W-:Y:S02]  /*19e0*/  F2FP.F16.F32.PACK_AB R77, R82, R77 ;  /* 0x0000004d524d723e */ /* 0x000fe400000000ff */
[----:B------:R-:W-:Y:S01]  /*19f0*/  F2FP.F16.F32.PACK_AB R76, R81, R76 ;  /* 0x0000004c514c723e */ /* 0x000fe200000000ff */
[----:B------:R-:W-:Y:S06]  /*1a00*/  BRA `(.L_x_1401) ;  /* 0x00000020003c7947 */ /* 0x000fec0003800000 */
.L_x_1400:
        /* <DEDUP_REMOVED lines=9> */
[----:B------:R-:W-:Y:S01]  /*1aa0*/  ISETP.GE.U32.AND P0, PT, R118, RZ, PT ;  /* 0x000000ff7600720c */ /* 0x000fe20003f06070 */
[----:B------:R-:W-:Y:S01]  /*1ab0*/  FMUL.FTZ R71, R70, UR11 ;  /* 0x0000000b46477c20 */ /* 0x000fe20008410000 */
[----:B------:R-:W-:Y:S01]  /*1ac0*/  FMUL.FTZ R68, R68, UR11 ;  /* 0x0000000b44447c20 */ /* 0x000fe20008410000 */
[----:B------:R-:W-:Y:S01]  /*1ad0*/  FMUL.FTZ R77, R69, UR11 ;  /* 0x0000000b454d7c20 */ /* 0x000fe20008410000 */
[----:B------:R-:W-:Y:S01]  /*1ae0*/  FMUL.FTZ R78, R80, UR23 ;  /* 0x00000017504e7c20 */ /* 0x000fe20008410000 */
[----:B------:R-:W-:Y:S01]  /*1af0*/  ISETP.GE.U32.AND.EX P0, PT, R119, 0x1000000, PT, P0 ;  /* 0x010000007700780c */ /* 0x000fe20003f06100 */
        /* <DEDUP_REMOVED lines=10> */
[----:B------:R-:W-:Y:S01]  /*1ba0*/  F2FP.F16.F32.PACK_AB R70, R77, R68 ;  /* 0x000000444d46723e */ /* 0x000fe200000000ff */
[--C-:B------:R-:W-:Y:S01]  /*1bb0*/  FFMA.FTZ R77, R110, UR10, R84.reuse ;  /* 0x0000000a6e4d7c23 */ /* 0x100fe20008010054 */
[----:B------:R-:W-:Y:S01]  /*1bc0*/  F2FP.F16.F32.PACK_AB R79, R79, R76 ;  /* 0x0000004c4f4f723e */ /* 0x000fe200000000ff */
[--C-:B------:R-:W-:Y:S01]  /*1bd0*/  FFMA.FTZ R68, R115, UR10, R84.reuse ;  /* 0x0000000a73447c23 */ /* 0x100fe20008010054 */
[----:B------:R-:W-:Y:S01]  /*1be0*/  F2FP.F16.F32.PACK_AB R78, R78, R69 ;  /* 0x000000454e4e723e */ /* 0x000fe200000000ff */
        /* <DEDUP_REMOVED lines=10> */
[----:B------:R-:W-:Y:S01]  /*1c90*/  F2FP.F16.F32.PACK_AB R71, R80, R71 ;  /* 0x000000475047723e */ /* 0x000fe200000000ff */
[----:B------:R-:W-:Y:S01]  /*1ca0*/  FMUL.FTZ R76, R68, UR23 ;  /* 0x00000017444c7c20 */ /* 0x000fe20008410000 */
[----:B------:R-:W-:Y:S01]  /*1cb0*/  FMUL.FTZ R80, R69, UR23 ;  /* 0x0000001745507c20 */ /* 0x000fe20008410000 */
[C---:B------:R-:W-:Y:S01]  /*1cc0*/  F2FP.F16.F32.PACK_AB R69, R82.reuse, R69 ;  /* 0x000000455245723e */ /* 0x040fe200000000ff */
[----:B------:R-:W-:Y:S01]  /*1cd0*/  FMUL.FTZ R82, R82, UR23 ;  /* 0x0000001752527c20 */ /* 0x000fe20008410000 */
[C---:B------:R-:W-:Y:S01]  /*1ce0*/  F2FP.F16.F32.PACK_AB R68, R77.reuse, R68 ;  /* 0x000000444d44723e */ /* 0x040fe200000000ff */
[----:B------:R-:W-:Y:S01]  /*1cf0*/  FMUL.FTZ R77, R77, UR23 ;  /* 0x000000174d4d7c20 */ /* 0x000fe20008410000 */
[----:B------:R-:W-:-:S02]  /*1d00*/  LOP3.LUT P2, RZ, R118, 0xff0000, RZ, 0xc0, !PT ;  /* 0x00ff000076ff7812 */ /* 0x000fc4000784c0ff */
[C---:B------:R-:W-:Y:S02]  /*1d10*/  LOP3.LUT P3, RZ, R118.reuse, 0xff000000, RZ, 0xc0, !PT ;  /* 0xff00000076ff7812 */ /* 0x040fe4000786c0ff */
[C---:B------:R-:W-:Y:S02]  /*1d20*/  LOP3.LUT P0, RZ, R118.reuse, 0xff, RZ, 0xc0, !PT ;  /* 0x000000ff76ff7812 */ /* 0x040fe4000780c0ff */
[----:B------:R-:W-:Y:S02]  /*1d30*/  LOP3.LUT P1, RZ, R118, 0xff00, RZ, 0xc0, !PT ;  /* 0x0000ff0076ff7812 */ /* 0x000fe4000782c0ff */
[----:B------:R-:W-:Y:S02]  /*1d40*/  FSEL R80, R80, RZ, P2 ;  /* 0x000000ff50507208 */ /* 0x000fe40001000000 */
[----:B------:R-:W-:Y:S02]  /*1d50*/  FSEL R83, R82, RZ, P3 ;  /* 0x000000ff52537208 */ /* 0x000fe40001800000 */
[----:B------:R-:W-:-:S02]  /*1d60*/  FSEL R76, R76, RZ, P0 ;  /* 0x000000ff4c4c7208 */ /* 0x000fc40000000000 */
[----:B------:R-:W-:Y:S02]  /*1d70*/  FSEL R81, R77, RZ, P1 ;  /* 0x000000ff4d517208 */ /* 0x000fe40000800000 */
[----:B------:R-:W-:Y:S02]  /*1d80*/  F2FP.F16.F32.PACK_AB R77, R83, R80 ;  /* 0x00000050534d723e */ /* 0x000fe400000000ff */
[----:B------:R-:W-:Y:S01]  /*1d90*/  F2FP.F16.F32.PACK_AB R76, R81, R76 ;  /* 0x0000004c514c723e */ /* 0x000fe200000000ff */
[----:B------:R-:W-:Y:S06]  /*1da0*/  BRA `(.L_x_1401) ;  /* 0x0000001c00547947 */ /* 0x000fec0003800000 */
.L_x_1399:
[----:B------:R-:W-:Y:S01]  /*1db0*/  UMOV UR4, UR8 ;  /* 0x0000000800047c82 */ /* 0x000fe20008000000 */
[----:B------:R-:W-:Y:S01]  /*1dc0*/  UMOV UR5, UR9 ;  /* 0x0000000900057c82 */ /* 0x000fe20008000000 */
[----:B------:R-:W-:-:S04]  /*1dd0*/  UISETP.NE.U32.AND UP0, UPT, UR4, URZ, UPT ;  /* 0x000000ff0400728c */ /* 0x000fc8000bf05070 */
[----:B------:R-:W-:-:S09]  /*1de0*/  UISETP.NE.AND.EX UP0, UPT, UR5, URZ, UPT, UP0 ;  /* 0x000000ff0500728c */ /* 0x000fd2000bf05300 */
[----:B------:R-:W-:Y:S05]  /*1df0*/  BRA.U UP0, `(.L_x_1402) ;  /* 0x0000000100f87547 */ /* 0x000fea000b800000 */
[--C-:B------:R-:W-:Y:S01]  /*1e00*/  FFMA.FTZ R78, R103, UR10, R84.reuse ;  /* 0x0000000a674e7c23 */ /* 0x100fe20008010054 */
[----:B------:R-:W-:Y:S01]  /*1e10*/  FFMA.FTZ R80, R100, UR10, R84 ;  /* 0x0000000a64507c23 */ /* 0x000fe20008010054 */
[--C-:B------:R-:W-:Y:S01]  /*1e20*/  HADD2.F32 R76, -RZ, R19.reuse.H0_H0 ;  /* 0x20000013ff4c7230 */ /* 0x100fe20000004100 */
[----:B------:R-:W-:Y:S01]  /*1e30*/  ISETP.GE.U32.AND P0, PT, R118, RZ, PT ;  /* 0x000000ff7600720c */ /* 0x000fe20003f06070 */
[----:B------:R-:W-:Y:S01]  /*1e40*/  FADD.FTZ R77, R101, -R78 ;  /* 0x8000004e654d7221 */ /* 0x000fe20000010000 */
[----:B------:R-:W-:Y:S02]  /*1e50*/  HADD2.F32 R78, -RZ, R19.H1_H1 ;  /* 0x30000013ff4e7230 */ /* 0x000fe40000004100 */
[----:B------:R-:W-:Y:S01]  /*1e60*/  FADD.FTZ R79, R99, -R80 ;  /* 0x80000050634f7221 */ /* 0x000fe20000010000 */
[----:B------:R-:W-:Y:S01]  /*1e70*/  FFMA.FTZ R80, R107, UR10, R84 ;  /* 0x0000000a6b507c23 */ /* 0x000fe20008010054 */
[----:B------:R-:W-:Y:S01]  /*1e80*/  FFMA.FTZ R77, R77, UR11, R76 ;  /* 0x0000000b4d4d7c23 */ /* 0x000fe2000801004c */
[----:B------:R-:W-:-:S02]  /*1e90*/  HADD2.F32 R76, -RZ, R18.H0_H0 ;  /* 0x20000012ff4c7230 */ /* 0x000fc40000004100 */
[----:B------:R-:W-:Y:S01]  /*1ea0*/  FFMA.FTZ R79, R79, UR11, R78 ;  /* 0x0000000b4f4f7c23 */ /* 0x000fe2000801004e */
[----:B------:R-:W-:Y:S01]  /*1eb0*/  FADD.FTZ R81, R105, -R80 ;  /* 0x8000005069517221 */ /* 0x000fe20000010000 */
[----:B------:R-:W-:Y:S01]  /*1ec0*/  FFMA.FTZ R83, R104, UR10, R84 ;  /* 0x0000000a68537c23 */ /* 0x000fe20008010054 */
[----:B------:R-:W-:Y:S01]  /*1ed0*/  FMUL.FTZ R78, R77, UR23 ;  /* 0x000000174d4e7c20 */ /* 0x000fe20008410000 */
[----:B------:R-:W-:Y:S01]  /*1ee0*/  FMUL.FTZ R79, R79, UR23 ;  /* 0x000000174f4f7c20 */ /* 0x000fe20008410000 */
[C---:B------:R-:W-:Y:S01]  /*1ef0*/  LOP3.LUT P1, RZ, R119.reuse, 0xff0000, RZ, 0xc0, !PT ;  /* 0x00ff000077ff7812 */ /* 0x040fe2000782c0ff */
[----:B------:R-:W-:Y:S01]  /*1f00*/  HADD2.F32 R77, -RZ, R18.H1_H1 ;  /* 0x30000012ff4d7230 */ /* 0x000fe20000004100 */
[----:B------:R-:W-:Y:S01]  /*1f10*/  ISETP.GE.U32.AND.EX P0, PT, R119, 0x1000000, PT, P0 ;  /* 0x010000007700780c */ /* 0x000fe20003f06100 */
[----:B------:R-:W-:Y:S01]  /*1f20*/  FFMA.FTZ R76, R81, UR11, R76 ;  /* 0x0000000b514c7c23 */ /* 0x000fe2000801004c */
[----:B------:R-:W-:Y:S01]  /*1f30*/  FADD.FTZ R80, R102, -R83 ;  /* 0x8000005366507221 */ /* 0x000fe20000010000 */
[----:B------:R-:W-:Y:S01]  /*1f40*/  FSEL R78, R78, RZ, P1 ;  /* 0x000000ff4e4e7208 */ /* 0x000fe20000800000 */
[--C-:B------:R-:W-:Y:S01]  /*1f50*/  FFMA.FTZ R81, R109, UR10, R84.reuse ;  /* 0x0000000a6d517c23 */ /* 0x100fe20008010054 */
[----:B------:R-:W-:Y:S01]  /*1f60*/  FSEL R79, R79, RZ, P0 ;  /* 0x000000ff4f4f7208 */ /* 0x000fe20000000000 */
[----:B------:R-:W-:Y:S01]  /*1f70*/  FMUL.FTZ R76, R76, UR23 ;  /* 0x000000174c4c7c20 */ /* 0x000fe20008410000 */
[----:B------:R-:W-:Y:S01]  /*1f80*/  FFMA.FTZ R77, R80, UR11, R77 ;  /* 0x0000000b504d7c23 */ /* 0x000fe2000801004d */
[----:B------:R-:W-:Y:S01]  /*1f90*/  LOP3.LUT P0, RZ, R119, 0xff, RZ, 0xc0, !PT ;  /* 0x000000ff77ff7812 */ /* 0x000fe2000780c0ff */
[----:B------:R-:W-:Y:S01]  /*1fa0*/  FFMA.FTZ R83, R110, UR10, R84 ;  /* 0x0000000a6e537c23 */ /* 0x000fe20008010054 */
[----:B------:R-:W-:Y:S01]  /*1fb0*/  F2FP.F16.F32.PACK_AB R79, R79, R78 ;  /* 0x0000004e4f4f723e */ /* 0x000fe200000000ff */
[----:B------:R-:W-:Y:S01]  /*1fc0*/  FMUL.FTZ R80, R77, UR23 ;  /* 0x000000174d507c20 */ /* 0x000fe20008410000 */
[----:B------:R-:W-:Y:S01]  /*1fd0*/  FSEL R78, R76, RZ, P0 ;  /* 0x000000ff4c4e7208 */ /* 0x000fe20000000000 */
[--C-:B------:R-:W-:Y:S01]  /*1fe0*/  HADD2.F32 R76, -RZ, R17.reuse.H0_H0 ;  /* 0x20000011ff4c7230 */ /* 0x100fe20000004100 */
[----:B------:R-:W-:Y:S01]  /*1ff0*/  LOP3.LUT P1, RZ, R119, 0xff00, RZ, 0xc0, !PT ;  /* 0x0000ff0077ff7812 */ /* 0x000fe2000782c0ff */
[----:B------:R-:W-:Y:S01]  /*2000*/  FADD.FTZ R81, R108, -R81 ;  /* 0x800000516c517221 */ /* 0x000fe20000010000 */
[----:B------:R-:W-:-:S02]  /*2010*/  HADD2.F32 R77, -RZ, R17.H1_H1 ;  /* 0x30000011ff4d7230 */ /* 0x000fc40000004100 */
[----:B------:R-:W-:Y:S01]  /*2020*/  FADD.FTZ R82, R106, -R83 ;  /* 0x800000536a527221 */ /* 0x000fe20000010000 */
[----:B------:R-:W-:Y:S01]  /*2030*/  FSEL R83, R80, RZ, P1 ;  /* 0x000000ff50537208 */ /* 0x000fe20000800000 */
[----:B------:R-:W-:Y:S01]  /*2040*/  FFMA.FTZ R80, R81, UR11, R76 ;  /* 0x0000000b51507c23 */ /* 0x000fe2000801004c */
[--C-:B------:R-:W-:Y:S01]  /*2050*/  FFMA.FTZ R76, R115, UR10, R84.reuse ;  /* 0x0000000a734c7c23 */ /* 0x100fe20008010054 */
[----:B------:R-:W-:Y:S01]  /*2060*/  FFMA.FTZ R81, R82, UR11, R77 ;  /* 0x0000000b52517c23 */ /* 0x000fe2000801004d */
[----:B------:R-:W-:Y:S01]  /*2070*/  FFMA.FTZ R82, R112, UR10, R84 ;  /* 0x0000000a70527c23 */ /* 0x000fe20008010054 */
[----:B------:R-:W-:Y:S01]  /*2080*/  F2FP.F16.F32.PACK_AB R78, R83, R78 ;  /* 0x0000004e534e723e */ /* 0x000fe200000000ff */
[----:B------:R-:W-:Y:S01]  /*2090*/  FADD.FTZ R83, R113, -R76 ;  /* 0x8000004c71537221 */ /* 0x000fe20000010000 */
[--C-:B------:R-:W-:Y:S02]  /*20a0*/  HADD2.F32 R76, -RZ, R16.reuse.H0_H0 ;  /* 0x20000010ff4c7230 */ /* 0x100fe40000004100 */
[----:B------:R-:W-:Y:S01]  /*20b0*/  FADD.FTZ R82, R111, -R82 ;  /* 0x800000526f527221 */ /* 0x000fe20000010000 */
[----:B------:R-:W-:-:S02]  /*20c0*/  HADD2.F32 R77, -RZ, R16.H1_H1 ;  /* 0x30000010ff4d7230 */ /* 0x000fc40000004100 */
[----:B------:R-:W-:Y:S01]  /*20d0*/  FMUL.FTZ R81, R81, UR23 ;  /* 0x0000001751517c20 */ /* 0x000fe20008410000 */
[----:B------:R-:W-:Y:S01]  /*20e0*/  LOP3.LUT P3, RZ, R118, 0xff000000, RZ, 0xc0, !PT ;  /* 0xff00000076ff7812 */ /* 0x000fe2000786c0ff */
[----:B------:R-:W-:Y:S01]  /*20f0*/  FFMA.FTZ R76, R83, UR11, R76 ;  /* 0x0000000b534c7c23 */ /* 0x000fe2000801004c */
[----:B------:R-:W-:Y:S01]  /*2100*/  FMUL.FTZ R80, R80, UR23 ;  /* 0x0000001750507c20 */ /* 0x000fe20008410000 */
[----:B------:R-:W-:Y:S01]  /*2110*/  FFMA.FTZ R77, R82, UR11, R77 ;  /* 0x0000000b524d7c23 */ /* 0x000fe2000801004d */
[----:B------:R-:W-:Y:S01]  /*2120*/  LOP3.LUT P2, RZ, R118, 0xff0000, RZ, 0xc0, !PT ;  /* 0x00ff000076ff7812 */ /* 0x000fe2000784c0ff */
[----:B------:R-:W-:Y:S01]  /*2130*/  FMUL.FTZ R76, R76, UR23 ;  /* 0x000000174c4c7c20 */ /* 0x000fe20008410000 */
[C---:B------:R-:W-:Y:S01]  /*2140*/  LOP3.LUT P1, RZ, R118.reuse, 0xff00, RZ, 0xc0, !PT ;  /* 0x0000ff0076ff7812 */ /* 0x040fe2000782c0ff */
[----:B------:R-:W-:Y:S01]  /*2150*/  FMUL.FTZ R77, R77, UR23 ;  /* 0x000000174d4d7c20 */ /* 0x000fe20008410000 */
[----:B------:R-:W-:Y:S02]  /*2160*/  LOP3.LUT P0, RZ, R118, 0xff, RZ, 0xc0, !PT ;  /* 0x000000ff76ff7812 */ /* 0x000fe4000780c0ff */
[----:B------:R-:W-:-:S02]  /*2170*/  FSEL R83, R81, RZ, P3 ;  /* 0x000000ff51537208 */ /* 0x000fc40001800000 */
[----:B------:R-:W-:Y:S02]  /*2180*/  FSEL R80, R80, RZ, P2 ;  /* 0x000000ff50507208 */ /* 0x000fe40001000000 */
[----:B------:R-:W-:Y:S02]  /*2190*/  FSEL R81, R77, RZ, P1 ;  /* 0x000000ff4d517208 */ /* 0x000fe40000800000 */
[----:B------:R-:W-:Y:S02]  /*21a0*/  FSEL R76, R76, RZ, P0 ;  /* 0x000000ff4c4c7208 */ /* 0x000fe40000000000 */
[----:B------:R-:W-:Y:S02]  /*21b0*/  F2FP.F16.F32.PACK_AB R77, R83, R80 ;  /* 0x00000050534d723e */ /* 0x000fe400000000ff */
[----:B------:R-:W-:Y:S01]  /*21c0*/  F2FP.F16.F32.PACK_AB R76, R81, R76 ;  /* 0x0000004c514c723e */ /* 0x000fe200000000ff */
[----:B------:R-:W-:Y:S06]  /*21d0*/  BRA `(.L_x_1401) ;  /* 0x0000001800487947 */ /* 0x000fec0003800000 */
.L_x_1402:
[--C-:B------:R-:W-:Y:S01]  /*21e0*/  FFMA.FTZ R70, R103, UR10, R84.reuse ;  /* 0x0000000a67467c23 */ /* 0x100fe20008010054 */
[--C-:B------:R-:W-:Y:S01]  /*21f0*/  FFMA.FTZ R78, R100, UR10, R84.reuse ;  /* 0x0000000a644e7c23 */ /* 0x100fe20008010054 */
[--C-:B------:R-:W-:Y:S01]  /*2200*/  FFMA.FTZ R68, R107, UR10, R84.reuse ;  /* 0x0000000a6b447c23 */ /* 0x100fe20008010054 */
[--C-:B------:R-:W-:Y:S02]  /*2210*/  HADD2.F32 R79, -RZ, R19.reuse.H0_H0 ;  /* 0x20000013ff4f7230 */ /* 0x100fe40000004100 */
[----:B------:R-:W-:Y:S01]  /*2220*/  FFMA.FTZ R71, R104, UR10, R84 ;  /* 0x0000000a68477c23 */ /* 0x000fe20008010054 */
[----:B------:R-:W-:Y:S02]  /*2230*/  HADD2.F32 R81, -RZ, R19.H1_H1 ;  /* 0x30000013ff517230 */ /* 0x000fe40000004100 */
[----:B------:R-:W-:Y:S01]  /*2240*/  FADD.FTZ R70, R101, -R70 ;  /* 0x8000004665467221 */ /* 0x000fe20000010000 */
[----:B------:R-:W-:Y:S01]  /*2250*/  FADD.FTZ R78, R99, -R78 ;  /* 0x8000004e634e7221 */ /* 0x000fe20000010000 */
[----:B------:R-:W-:-:S02]  /*2260*/  HADD2.F32 R69, -RZ, R18.H0_H0 ;  /* 0x20000012ff457230 */ /* 0x000fc40000004100 */
[----:B------:R-:W-:Y:S01]  /*2270*/  FADD.FTZ R68, R105, -R68 ;  /* 0x8000004469447221 */ /* 0x000fe20000010000 */
[----:B------:R-:W-:Y:S01]  /*2280*/  FADD.FTZ R77, R102, -R71 ;  /* 0x80000047664d7221 */ /* 0x000fe20000010000 */
[----:B------:R-:W-:Y:S01]  /*2290*/  FFMA.FTZ R71, R70, UR11, R79 ;  /* 0x0000000b46477c23 */ /* 0x000fe2000801004f */
[----:B------:R-:W-:Y:S01]  /*22a0*/  FFMA.FTZ R80, R78, UR11, R81 ;  /* 0x0000000b4e507c23 */ /* 0x000fe20008010051 */
[----:B------:R-:W-:Y:S01]  /*22b0*/  HADD2.F32 R76, -RZ, R18.H1_H1 ;  /* 0x30000012ff4c7230 */ /* 0x000fe20000004100 */
[----:B------:R-:W-:Y:S01]  /*22c0*/  ISETP.GE.U32.AND P0, PT, R118, RZ, PT ;  /* 0x000000ff7600720c */ /* 0x000fe20003f06070 */
[----:B------:R-:W-:Y:S01]  /*22d0*/  FFMA.FTZ R70, R68, UR11, R69 ;  /* 0x0000000b44467c23 */ /* 0x000fe20008010045 */
[--C-:B------:R-:W-:Y:S01]  /*22e0*/  FFMA.FTZ R69, R109, UR10, R84.reuse ;  /* 0x0000000a6d457c23 */ /* 0x100fe20008010054 */
[----:B------:R-:W-:Y:S01]  /*22f0*/  FFMA.FTZ R79, R110, UR10, R84 ;  /* 0x0000000a6e4f7c23 */ /* 0x000fe20008010054 */
[----:B------:R-:W-:Y:S01]  /*2300*/  FMUL.FTZ R81, R80, UR23 ;  /* 0x0000001750517c20 */ /* 0x000fe20008410000 */
[----:B------:R-:W-:Y:S01]  /*2310*/  FMUL.FTZ R78, R71, UR23 ;  /* 0x00000017474e7c20 */ /* 0x000fe20008410000 */
[----:B------:R-:W-:Y:S01]  /*2320*/  LOP3.LUT P1, RZ, R119, 0xff0000, RZ, 0xc0, !PT ;  /* 0x00ff000077ff7812 */ /* 0x000fe2000782c0ff */
[----:B------:R-:W-:Y:S01]  /*2330*/  FFMA.FTZ R77, R77, UR11, R76 ;  /* 0x0000000b4d4d7c23 */ /* 0x000fe2000801004c */
[----:B------:R-:W-:Y:S01]  /*2340*/  ISETP.GE.U32.AND.EX P0, PT, R119, 0x1000000, PT, P0 ;  /* 0x010000007700780c */ /* 0x000fe20003f06100 */
[----:B------:R-:W-:-:S02]  /*2350*/  HADD2.F32 R68, -RZ, R17.H0_H0 ;  /* 0x20000011ff447230 */ /* 0x000fc40000004100 */
[----:B------:R-:W-:Y:S01]  /*2360*/  FADD.FTZ R69, R108, -R69 ;  /* 0x800000456c457221 */ /* 0x000fe20000010000 */
[----:B------:R-:W-:Y:S02]  /*2370*/  HADD2.F32 R76, -RZ, R17.H1_H1 ;  /* 0x30000011ff4c7230 */ /* 0x000fe40000004100 */
[----:B------:R-:W-:Y:S01]  /*2380*/  FADD.FTZ R79, R106, -R79 ;  /* 0x8000004f6a4f7221 */ /* 0x000fe20000010000 */
[----:B------:R-:W-:Y:S01]  /*2390*/  FSEL R81, R81, RZ, P0 ;  /* 0x000000ff51517208 */ /* 0x000fe20000000000 */
[----:B------:R-:W-:Y:S01]  /*23a0*/  FFMA.FTZ R69, R69, UR11, R68 ;  /* 0x0000000b45457c23 */ /* 0x000fe20008010044 */
[----:B------:R-:W-:Y:S01]  /*23b0*/  FSEL R78, R78, RZ, P1 ;  /* 0x000000ff4e4e7208 */ /* 0x000fe20000800000 */
[----:B------:R-:W-:Y:S01]  /*23c0*/  FFMA.FTZ R68, R79, UR11, R76 ;  /* 0x0000000b4f447c23 */ /* 0x000fe2000801004c */
[----:B------:R-:W-:Y:S01]  /*23d0*/  F2FP.F16.F32.PACK_AB R71, R80, R71 ;  /* 0x000000475047723e */ /* 0x000fe200000000ff */
[--C-:B------:R-:W-:Y:S01]  /*23e0*/  FFMA.FTZ R76, R115, UR10, R84.reuse ;  /* 0x0000000a734c7c23 */ /* 0x100fe20008010054 */
[----:B------:R-:W-:Y:S01]  /*23f0*/  F2FP.F16.F32.PACK_AB R79, R81, R78 ;  /* 0x0000004e514f723e */ /* 0x000fe200000000ff */
[----:B------:R-:W-:Y:S01]  /*2400*/  FFMA.FTZ R78, R112, UR10, R84 ;  /* 0x0000000a704e7c23 */ /* 0x000fe20008010054 */
[----:B------:R-:W-:Y:S01]  /*2410*/  FMUL.FTZ R80, R70, UR23 ;  /* 0x0000001746507c20 */ /* 0x000fe20008410000 */
[----:B------:R-:W-:Y:S01]  /*2420*/  FMUL.FTZ R82, R77, UR23 ;  /* 0x000000174d527c20 */ /* 0x000fe20008410000 */
[C---:B------:R-:W-:Y:S01]  /*2430*/  LOP3.LUT P0, RZ, R119.reuse, 0xff, RZ, 0xc0, !PT ;  /* 0x000000ff77ff7812 */ /* 0x040fe2000780c0ff */
[--C-:B------:R-:W-:Y:S01]  /*2440*/  HADD2.F32 R81, -RZ, R16.reuse.H1_H1 ;  /* 0x30000010ff517230 */ /* 0x100fe20000004100 */
[----:B------:R-:W-:Y:S01]  /*2450*/  LOP3.LUT P1, RZ, R119, 0xff00, RZ, 0xc0, !PT ;  /* 0x0000ff0077ff7812 */ /* 0x000fe2000782c0ff */
[----:B------:R-:W-:Y:S01]  /*2460*/  FADD.FTZ R76, R113, -R76 ;  /* 0x8000004c714c7221 */ /* 0x000fe20000010000 */
[----:B------:R-:W-:Y:S01]  /*2470*/  F2FP.F16.F32.PACK_AB R70, R77, R70 ;  /* 0x000000464d46723e */ /* 0x000fe200000000ff */
[----:B------:R-:W-:-:S02]  /*2480*/  HADD2.F32 R77, -RZ, R16.H0_H0 ;  /* 0x20000010ff4d7230 */ /* 0x000fc40000004100 */
[----:B------:R-:W-:Y:S01]  /*2490*/  FADD.FTZ R78, R111, -R78 ;  /* 0x8000004e6f4e7221 */ /* 0x000fe20000010000 */
[----:B------:R-:W-:Y:S02]  /*24a0*/  FSEL R80, R80, RZ, P0 ;  /* 0x000000ff50507208 */ /* 0x000fe40000000000 */
[----:B------:R-:W-:Y:S01]  /*24b0*/  FSEL R83, R82, RZ, P1 ;  /* 0x000000ff52537208 */ /* 0x000fe20000800000 */
[----:B------:R-:W-:Y:S01]  /*24c0*/  FFMA.FTZ R76, R76, UR11, R77 ;  /* 0x0000000b4c4c7c23 */ /* 0x000fe2000801004d */
[----:B------:R-:W-:Y:S01]  /*24d0*/  FFMA.FTZ R81, R78, UR11, R81 ;  /* 0x0000000b4e517c23 */ /* 0x000fe20008010051 */
[C---:B------:R-:W-:Y:S01]  /*24e0*/  FMUL.FTZ R82, R68.reuse, UR23 ;  /* 0x0000001744527c20 */ /* 0x040fe20008410000 */
[----:B------:R-:W-:Y:S01]  /*24f0*/  F2FP.F16.F32.PACK_AB R78, R83, R80 ;  /* 0x00000050534e723e */ /* 0x000fe200000000ff */
[----:B------:R-:W-:Y:S01]  /*2500*/  FMUL.FTZ R80, R69, UR23 ;  /* 0x0000001745507c20 */ /* 0x000fe20008410000 */
[----:B------:R-:W-:Y:S01]  /*2510*/  F2FP.F16.F32.PACK_AB R69, R68, R69 ;  /* 0x000000454445723e */ /* 0x000fe200000000ff */
        /* <DEDUP_REMOVED lines=14> */
.L_x_1398:
        /* <DEDUP_REMOVED lines=14> */
[C---:B------:R-:W-:Y:S01]  /*26e0*/  LOP3.LUT P2, RZ, R123.reuse, 0xff0000, RZ, 0xc0, !PT ;  /* 0x00ff00007bff7812 */ /* 0x040fe2000784c0ff */
[--C-:B------:R-:W-:Y:S01]  /*26f0*/  FFMA.FTZ R77, R110, UR10, R84.reuse ;  /* 0x0000000a6e4d7c23 */ /* 0x100fe20008010054 */
[----:B------:R-:W-:Y:S01]  /*2700*/  FMUL.FTZ R72, R72, UR11 ;  /* 0x0000000b48487c20 */ /* 0x000fe20008410000 */
[----:B------:R-:W-:Y:S01]  /*2710*/  FMUL.FTZ R74, R74, UR11 ;  /* 0x0000000b4a4a7c20 */ /* 0x000fe20008410000 */
[----:B------:R-:W-:Y:S01]  /*2720*/  ISETP.GE.U32.AND.EX P1, PT, R123, 0x1000000, PT, P1 ;  /* 0x010000007b00780c */ /* 0x000fe20003f26110 */
[----:B------:R-:W-:Y:S01]  /*2730*/  FADD.FTZ R81, R102, -R81 ;  /* 0x8000005166517221 */ /* 0x000fe20000010000 */
[----:B------:R-:W-:Y:S01]  /*2740*/  FMUL.FTZ R73, R72, UR23 ;  /* 0x0000001748497c20 */ /* 0x000fe20008410000 */
[----:B------:R-:W-:Y:S01]  /*2750*/  FMUL.FTZ R74, R74, UR23 ;  /* 0x000000174a4a7c20 */ /* 0x000fe20008410000 */
[----:B------:R-:W-:Y:S01]  /*2760*/  LOP3.LUT P3, RZ, R119, 0xff0000, RZ, 0xc0, !PT ;  /* 0x00ff000077ff7812 */ /* 0x000fe2000786c0ff */
[----:B------:R-:W-:Y:S01]  /*2770*/  FADD.FTZ R77, R106, -R77 ;  /* 0x8000004d6a4d7221 */ /* 0x000fe20000010000 */
[----:B------:R-:W-:Y:S01]  /*2780*/  ISETP.GE.U32.AND P0, PT, R118, RZ, PT ;  /* 0x000000ff7600720c */ /* 0x000fe20003f06070 */
[----:B------:R-:W-:Y:S01]  /*2790*/  FMUL.FTZ R81, R81, UR11 ;  /* 0x0000000b51517c20 */ /* 0x000fe20008410000 */
[----:B------:R-:W-:Y:S01]  /*27a0*/  FSEL R75, R73, RZ, P2 ;  /* 0x000000ff494b7208 */ /* 0x000fe20001000000 */
[----:B------:R-:W-:Y:S01]  /*27b0*/  FMUL.FTZ R77, R77, UR11 ;  /* 0x0000000b4d4d7c20 */ /* 0x000fe20008410000 */
[----:B------:R-:W-:Y:S01]  /*27c0*/  FSEL R72, R74, RZ, P1 ;  /* 0x000000ff4a487208 */ /* 0x000fe20000800000 */
[----:B------:R-:W-:Y:S01]  /*27d0*/  FMUL.FTZ R76, R81, UR23 ;  /* 0x00000017514c7c20 */ /* 0x000fe20008410000 */
[----:B------:R-:W-:Y:S01]  /*27e0*/  FSEL R79, R73, RZ, P3 ;  /* 0x000000ff494f7208 */ /* 0x000fe20001800000 */
[--C-:B------:R-:W-:Y:S01]  /*27f0*/  FFMA.FTZ R73, R109, UR10, R84.reuse ;  /* 0x0000000a6d497c23 */ /* 0x100fe20008010054 */
[----:B------:R-:W-:Y:S01]  /*2800*/  F2FP.F16.F32.PACK_AB R75, R72, R75 ;  /* 0x0000004b484b723e */ /* 0x000fe200000000ff */
[----:B------:R-:W-:Y:S01]  /*2810*/  FFMA.FTZ R72, R107, UR10, R84 ;  /* 0x0000000a6b487c23 */ /* 0x000fe20008010054 */
[----:B------:R-:W-:Y:S01]  /*2820*/  ISETP.GE.U32.AND.EX P0, PT, R119, 0x1000000, PT, P0 ;  /* 0x010000007700780c */ /* 0x000fe20003f06100 */
[----:B------:R-:W-:Y:S01]  /*2830*/  FADD.FTZ R73, R108, -R73 ;  /* 0x800000496c497221 */ /* 0x000fe20000010000 */
[----:B------:R-:W-:Y:S01]  /*2840*/  LOP3.LUT P3, RZ, R123, 0xff, RZ, 0xc0, !PT ;  /* 0x000000ff7bff7812 */ /* 0x000fe2000786c0ff */
[----:B------:R-:W-:Y:S01]  /*2850*/  FADD.FTZ R72, R105, -R72 ;  /* 0x8000004869487221 */ /* 0x000fe20000010000 */
[----:B------:R-:W-:Y:S01]  /*2860*/  FSEL R74, R74, RZ, P0 ;  /* 0x000000ff4a4a7208 */ /* 0x000fe20000000000 */
[----:B------:R-:W-:Y:S01]  /*2870*/  FMUL.FTZ R73, R73, UR11 ;  /* 0x0000000b49497c20 */ /* 0x000fe20008410000 */
[----:B------:R-:W-:Y:S01]  /*2880*/  LOP3.LUT P0, RZ, R119, 0xff, RZ, 0xc0, !PT ;  /* 0x000000ff77ff7812 */ /* 0x000fe2000780c0ff */
[----:B------:R-:W-:Y:S01]  /*2890*/  FMUL.FTZ R72, R72, UR11 ;  /* 0x0000000b48487c20 */ /* 0x000fe20008410000 */
[----:B------:R-:W-:Y:S01]  /*28a0*/  F2FP.F16.F32.PACK_AB R79, R74, R79 ;  /* 0x0000004f4a4f723e */ /* 0x000fe200000000ff */
[----:B------:R-:W-:Y:S01]  /*28b0*/  FMUL.FTZ R80, R73, UR23 ;  /* 0x0000001749507c20 */ /* 0x000fe20008410000 */
[----:B------:R-:W-:Y:S01]  /*28c0*/  FMUL.FTZ R81, R77, UR23 ;  /* 0x000000174d517c20 */ /* 0x000fe20008410000 */
[----:B------:R-:W-:Y:S01]  /*28d0*/  FMUL.FTZ R72, R72, UR23 ;  /* 0x0000001748487c20 */ /* 0x000fe20008410000 */
[----:B------:R-:W-:-:S02]  /*28e0*/  LOP3.LUT P2, RZ, R119, 0xff00, RZ, 0xc0, !PT ;  /* 0x0000ff0077ff7812 */ /* 0x000fc4000784c0ff */
[----:B------:R-:W-:Y:S02]  /*28f0*/  LOP3.LUT P1, RZ, R123, 0xff00, RZ, 0xc0, !PT ;  /* 0x0000ff007bff7812 */ /* 0x000fe4000782c0ff */
[C---:B------:R-:W-:Y:S02]  /*2900*/  FSEL R78, R72.reuse, RZ, P0 ;  /* 0x000000ff484e7208 */ /* 0x040fe40000000000 */
[----:B------:R-:W-:Y:S02]  /*2910*/  FSEL R74, R72, RZ, P3 ;  /* 0x000000ff484a7208 */ /* 0x000fe40001800000 */
[C---:B------:R-:W-:Y:S02]  /*2920*/  LOP3.LUT P0, RZ, R122.reuse, 0xff0000, RZ, 0xc0, !PT ;  /* 0x00ff00007aff7812 */ /* 0x040fe4000780c0ff */
[----:B------:R-:W-:Y:S02]  /*2930*/  LOP3.LUT P3, RZ, R122, 0xff000000, RZ, 0xc0, !PT ;  /* 0xff0000007aff7812 */ /* 0x000fe4000786c0ff */
[----:B------:R-:W-:-:S02]  /*2940*/  FSEL R73, R80, RZ, P0 ;  /* 0x000000ff50497208 */ /* 0x000fc40000000000 */
[----:B------:R-:W-:Y:S02]  /*2950*/  FSEL R72, R81, RZ, P3 ;  /* 0x000000ff51487208 */ /* 0x000fe40001800000 */
[C---:B------:R-:W-:Y:S02]  /*2960*/  FSEL R83, R76.reuse, RZ, P2 ;  /* 0x000000ff4c537208 */ /* 0x040fe40001000000 */
[----:B------:R-:W-:Y:S01]  /*2970*/  FSEL R77, R76, RZ, P1 ;  /* 0x000000ff4c4d7208 */ /* 0x000fe20000800000 */
[--C-:B------:R-:W-:Y:S01]  /*2980*/  FFMA.FTZ R76, R112, UR10, R84.reuse ;  /* 0x0000000a704c7c23 */ /* 0x100fe20008010054 */
[----:B------:R-:W-:Y:S01]  /*2990*/  F2FP.F16.F32.PACK_AB R73, R72, R73 ;  /* 0x000000494849723e */ /* 0x000fe200000000ff */
[----:B------:R-:W-:Y:S01]  /*29a0*/  FFMA.FTZ R72, R115, UR10, R84 ;  /* 0x0000000a73487c23 */ /* 0x000fe20008010054 */
[C---:B------:R-:W-:Y:S01]  /*29b0*/  LOP3.LUT P0, RZ, R118.reuse, 0xff0000, RZ, 0xc0, !PT ;  /* 0x00ff000076ff7812 */ /* 0x040fe2000780c0ff */
[----:B------:R-:W-:Y:S01]  /*29c0*/  FADD.FTZ R76, R111, -R76 ;  /* 0x8000004c6f4c7221 */ /* 0x000fe20000010000 */
[----:B------:R-:W-:Y:S01]  /*29d0*/  LOP3.LUT P1, RZ, R118, 0xff000000, RZ, 0xc0, !PT ;  /* 0xff00000076ff7812 */ /* 0x000fe2000782c0ff */
[----:B------:R-:W-:Y:S01]  /*29e0*/  FADD.FTZ R72, R113, -R72 ;  /* 0x8000004871487221 */ /* 0x000fe20000010000 */
[----:B------:R-:W-:Y:S01]  /*29f0*/  F2FP.F16.F32.PACK_AB R74, R77, R74 ;  /* 0x0000004a4d4a723e */ /* 0x000fe200000000ff */
[----:B------:R-:W-:Y:S01]  /*2a00*/  FMUL.FTZ R76, R76, UR11 ;  /* 0x0000000b4c4c7c20 */ /* 0x000fe20008410000 */
[----:B------:R-:W-:Y:S01]  /*2a10*/  FSEL R77, R80, RZ, P0 ;  /* 0x000000ff504d7208 */ /* 0x000fe20000000000 */
[----:B------:R-:W-:Y:S01]  /*2a20*/  FMUL.FTZ R72, R72, UR11 ;  /* 0x0000000b48487c20 */ /* 0x000fe20008410000 */
[----:B------:R-:W-:Y:S01]  /*2a30*/  FSEL R80, R81, RZ, P1 ;  /* 0x000000ff51507208 */ /* 0x000fe20000800000 */
[----:B------:R-:W-:Y:S01]  /*2a40*/  FMUL.FTZ R81, R76, UR23 ;  /* 0x000000174c517c20 */ /* 0x000fe20008410000 */
[----:B------:R-:W-:Y:S01]  /*2a50*/  LOP3.LUT P3, RZ, R118, 0xff00, RZ, 0xc0, !PT ;  /* 0x0000ff0076ff7812 */ /* 0x000fe2000786c0ff */
[----:B------:R-:W-:Y:S01]  /*2a60*/  FMUL.FTZ R76, R72, UR23 ;  /* 0x00000017484c7c20 */ /* 0x000fe20008410000 */
[----:B------:R-:W-:-:S02]  /*2a70*/  LOP3.LUT P0, RZ, R122, 0xff, RZ, 0xc0, !PT ;  /* 0x000000ff7aff7812 */ /* 0x000fc4000780c0ff */
        /* <DEDUP_REMOVED lines=9> */
[----:B------:R-:W-:Y:S01]  /*2b10*/  F2FP.F16.F32.PACK_AB R76, R83, R76 ;  /* 0x0000004c534c723e */ /* 0x000fe200000000ff */
[----:B------:R-:W-:Y:S06]  /*2b20*/  BRA `(.L_x_1401) ;  /* 0x0000000c00f47947 */ /* 0x000fec0003800000 */
.L_x_1404:
        /* <DEDUP_REMOVED lines=10> */
[----:B------:R-:W-:Y:S01]  /*2bd0*/  FFMA.FTZ R68, R107, UR10, R84 ;  /* 0x0000000a6b447c23 */ /* 0x000fe20008010054 */
[----:B------:R-:W-:Y:S01]  /*2be0*/  ISETP.GE.U32.AND.EX P0, PT, R123, 0x1000000, PT, P0 ;  /* 0x010000007b00780c */ /* 0x000fe20003f06100 */
[----:B------:R-:W-:Y:S01]  /*2bf0*/  FMUL.FTZ R70, R71, UR23 ;  /* 0x0000001747467c20 */ /* 0x000fe20008410000 */
[----:B------:R-:W-:Y:S01]  /*2c00*/  LOP3.LUT P2, RZ, R119, 0xff0000, RZ, 0xc0, !PT ;  /* 0x00ff000077ff7812 */ /* 0x000fe2000784c0ff */
[----:B------:R-:W-:Y:S01]  /*2c10*/  FADD.FTZ R68, R105, -R68 ;  /* 0x8000004469447221 */ /* 0x000fe20000010000 */
[C---:B------:R-:W-:Y:S01]  /*2c20*/  F2FP.F16.F32.PACK_AB R71, R72.reuse, R71 ;  /* 0x000000474847723e */ /* 0x040fe200000000ff */
[----:B------:R-:W-:Y:S01]  /*2c30*/  FMUL.FTZ R72, R72, UR23 ;  /* 0x0000001748487c20 */ /* 0x000fe20008410000 */
[----:B------:R-:W-:Y:S01]  /*2c40*/  ISETP.GE.U32.AND.EX P1, PT, R119, 0x1000000, PT, P1 ;  /* 0x010000007700780c */ /* 0x000fe20003f26110 */
[----:B------:R-:W-:Y:S01]  /*2c50*/  FMUL.FTZ R68, R68, UR11 ;  /* 0x0000000b44447c20 */ /* 0x000fe20008410000 */
[----:B------:R-:W-:Y:S01]  /*2c60*/  LOP3.LUT P3, RZ, R123, 0xff0000, RZ, 0xc0, !PT ;  /* 0x00ff00007bff7812 */ /* 0x000fe2000786c0ff */
[----:B------:R-:W-:Y:S01]  /*2c70*/  FMUL.FTZ R69, R69, UR11 ;  /* 0x0000000b45457c20 */ /* 0x000fe20008410000 */
[----:B------:R-:W-:Y:S01]  /*2c80*/  FSEL R74, R72, RZ, P0 ;  /* 0x000000ff484a7208 */ /* 0x000fe20000000000 */
[----:B------:R-:W-:Y:S01]  /*2c90*/  FFMA.FTZ R73, R110, UR10, R84 ;  /* 0x0000000a6e497c23 */ /* 0x000fe20008010054 */
[----:B------:R-:W-:-:S02]  /*2ca0*/  FSEL R79, R70, RZ, P2 ;  /* 0x000000ff464f7208 */ /* 0x000fc40001000000 */
[----:B------:R-:W-:Y:S01]  /*2cb0*/  FSEL R72, R72, RZ, P1 ;  /* 0x000000ff48487208 */ /* 0x000fe20000800000 */
[----:B------:R-:W-:Y:S01]  /*2cc0*/  FADD.FTZ R73, R106, -R73 ;  /* 0x800000496a497221 */ /* 0x000fe20000010000 */
[----:B------:R-:W-:Y:S02]  /*2cd0*/  FSEL R75, R70, RZ, P3 ;  /* 0x000000ff464b7208 */ /* 0x000fe40001800000 */
[----:B------:R-:W-:Y:S01]  /*2ce0*/  F2FP.F16.F32.PACK_AB R79, R72, R79 ;  /* 0x0000004f484f723e */ /* 0x000fe200000000ff */
[----:B------:R-:W-:Y:S01]  /*2cf0*/  FMUL.FTZ R72, R68, UR23 ;  /* 0x0000001744487c20 */ /* 0x000fe20008410000 */
[C---:B------:R-:W-:Y:S01]  /*2d00*/  F2FP.F16.F32.PACK_AB R70, R69.reuse, R68 ;  /* 0x000000444546723e */ /* 0x040fe200000000ff */
[----:B------:R-:W-:Y:S01]  /*2d10*/  FMUL.FTZ R68, R69, UR23 ;  /* 0x0000001745447c20 */ /* 0x000fe20008410000 */
[----:B------:R-:W-:Y:S01]  /*2d20*/  FFMA.FTZ R69, R109, UR10, R84 ;  /* 0x0000000a6d457c23 */ /* 0x000fe20008010054 */
[----:B------:R-:W-:Y:S02]  /*2d30*/  LOP3.LUT P3, RZ, R123, 0xff00, RZ, 0xc0, !PT ;  /* 0x0000ff007bff7812 */ /* 0x000fe4000786c0ff */
[----:B------:R-:W-:Y:S01]  /*2d40*/  LOP3.LUT P2, RZ, R119, 0xff00, RZ, 0xc0, !PT ;  /* 0x0000ff0077ff7812 */ /* 0x000fe2000784c0ff */
[----:B------:R-:W-:Y:S01]  /*2d50*/  FADD.FTZ R69, R108, -R69 ;  /* 0x800000456c457221 */ /* 0x000fe20000010000 */
[----:B------:R-:W-:-:S02]  /*2d60*/  FSEL R81, R68, RZ, P3 ;  /* 0x000000ff44517208 */ /* 0x000fc40001800000 */
[----:B------:R-:W-:Y:S01]  /*2d70*/  FSEL R77, R68, RZ, P2 ;  /* 0x000000ff444d7208 */ /* 0x000fe20001000000 */
[----:B------:R-:W-:Y:S01]  /*2d80*/  FMUL.FTZ R69, R69, UR11 ;  /* 0x0000000b45457c20 */ /* 0x000fe20008410000 */
[----:B------:R-:W-:Y:S01]  /*2d90*/  LOP3.LUT P1, RZ, R123, 0xff, RZ, 0xc0, !PT ;  /* 0x000000ff7bff7812 */ /* 0x000fe2000782c0ff */
[----:B------:R-:W-:Y:S01]  /*2da0*/  FMUL.FTZ R68, R73, UR11 ;  /* 0x0000000b49447c20 */ /* 0x000fe20008410000 */
[----:B------:R-:W-:Y:S01]  /*2db0*/  LOP3.LUT P0, RZ, R119, 0xff, RZ, 0xc0, !PT ;  /* 0x000000ff77ff7812 */ /* 0x000fe2000780c0ff */
[----:B------:R-:W-:Y:S01]  /*2dc0*/  FMUL.FTZ R73, R69, UR23 ;  /* 0x0000001745497c20 */ /* 0x000fe20008410000 */
[----:B------:R-:W-:Y:S01]  /*2dd0*/  F2FP.F16.F32.PACK_AB R75, R74, R75 ;  /* 0x0000004b4a4b723e */ /* 0x000fe200000000ff */
[----:B------:R-:W-:Y:S01]  /*2de0*/  FMUL.FTZ R80, R68, UR23 ;  /* 0x0000001744507c20 */ /* 0x000fe20008410000 */
[C---:B------:R-:W-:Y:S02]  /*2df0*/  FSEL R74, R72.reuse, RZ, P1 ;  /* 0x000000ff484a7208 */ /* 0x040fe40000800000 */
[----:B------:R-:W-:Y:S01]  /*2e00*/  FSEL R78, R72, RZ, P0 ;  /* 0x000000ff484e7208 */ /* 0x000fe20000000000 */
[----:B------:R-:W-:Y:S01]  /*2e10*/  FFMA.FTZ R72, R112, UR10, R84 ;  /* 0x0000000a70487c23 */ /* 0x000fe20008010054 */
[----:B------:R-:W-:-:S02]  /*2e20*/  LOP3.LUT P1, RZ, R122, 0xff0000, RZ, 0xc0, !PT ;  /* 0x00ff00007aff7812 */ /* 0x000fc4000782c0ff */
[----:B------:R-:W-:Y:S01]  /*2e30*/  LOP3.LUT P3, RZ, R122, 0xff000000, RZ, 0xc0, !PT ;  /* 0xff0000007aff7812 */ /* 0x000fe2000786c0ff */
[----:B------:R-:W-:Y:S01]  /*2e40*/  FADD.FTZ R72, R111, -R72 ;  /* 0x800000486f487221 */ /* 0x000fe20000010000 */
[----:B------:R-:W-:Y:S01]  /*2e50*/  F2FP.F16.F32.PACK_AB R69, R68, R69 ;  /* 0x000000454445723e */ /* 0x000fe200000000ff */
[----:B------:R-:W-:Y:S01]  /*2e60*/  FFMA.FTZ R68, R115, UR10, R84 ;  /* 0x0000000a73447c23 */ /* 0x000fe20008010054 */
[----:B------:R-:W-:Y:S02]  /*2e70*/  F2FP.F16.F32.PACK_AB R74, R81, R74 ;  /* 0x0000004a514a723e */ /* 0x000fe400000000ff */
[----:B------:R-:W-:Y:S01]  /*2e80*/  LOP3.LUT P0, RZ, R118, 0xff0000, RZ, 0xc0, !PT ;  /* 0x00ff000076ff7812 */ /* 0x000fe2000780c0ff */
[----:B------:R-:W-:Y:S01]  /*2e90*/  FADD.FTZ R68, R113, -R68 ;  /* 0x8000004471447221 */ /* 0x000fe20000010000 */
[----:B------:R-:W-:Y:S02]  /*2ea0*/  FSEL R76, R73, RZ, P1 ;  /* 0x000000ff494c7208 */ /* 0x000fe40000800000 */
[----:B------:R-:W-:-:S02]  /*2eb0*/  FSEL R81, R80, RZ, P3 ;  /* 0x000000ff50517208 */ /* 0x000fc40001800000 */
[----:B------:R-:W-:Y:S02]  /*2ec0*/  F2FP.F16.F32.PACK_AB R78, R77, R78 ;  /* 0x0000004e4d4e723e */ /* 0x000fe400000000ff */
[----:B------:R-:W-:Y:S02]  /*2ed0*/  FSEL R77, R73, RZ, P0 ;  /* 0x000000ff494d7208 */ /* 0x000fe40000000000 */
[----:B------:R-:W-:Y:S01]  /*2ee0*/  F2FP.F16.F32.PACK_AB R73, R81, R76 ;  /* 0x0000004c5149723e */ /* 0x000fe200000000ff */
[----:B------:R-:W-:Y:S01]  /*2ef0*/  FMUL.FTZ R81, R72, UR11 ;  /* 0x0000000b48517c20 */ /* 0x000fe20008410000 */
[----:B------:R-:W-:Y:S01]  /*2f00*/  FMUL.FTZ R72, R68, UR11 ;  /* 0x0000000b44487c20 */ /* 0x000fe20008410000 */
[----:B------:R-:W-:Y:S02]  /*2f10*/  LOP3.LUT P2, RZ, R118, 0xff000000, RZ, 0xc0, !PT ;  /* 0xff00000076ff7812 */ /* 0x000fe4000784c0ff */
[----:B------:R-:W-:Y:S01]  /*2f20*/  FMUL.FTZ R76, R81, UR23 ;  /* 0x00000017514c7c20 */ /* 0x000fe20008410000 */
[----:B------:R-:W-:-:S02]  /*2f30*/  LOP3.LUT P3, RZ, R122, 0xff00, RZ, 0xc0, !PT ;  /* 0x0000ff007aff7812 */ /* 0x000fc4000786c0ff */
[----:B------:R-:W-:Y:S02]  /*2f40*/  FSEL R80, R80, RZ, P2 ;  /* 0x000000ff50507208 */ /* 0x000fe40001000000 */
[----:B------:R-:W-:Y:S01]  /*2f50*/  F2FP.F16.F32.PACK_AB R68, R81, R72 ;  /* 0x000000485144723e */ /* 0x000fe200000000ff */
[----:B------:R-:W-:Y:S01]  /*2f60*/  FMUL.FTZ R72, R72, UR23 ;  /* 0x0000001748487c20 */ /* 0x000fe20008410000 */
[----:B------:R-:W-:Y:S02]  /*2f70*/  LOP3.LUT P2, RZ, R118, 0xff00, RZ, 0xc0, !PT ;  /* 0x0000ff0076ff7812 */ /* 0x000fe4000784c0ff */
        /* <DEDUP_REMOVED lines=8> */
[----:B------:R-:W-:Y:S01]  /*3000*/  F2FP.F16.F32.PACK_AB R76, R81, R76 ;  /* 0x0000004c514c723e */ /* 0x000fe200000000ff */
[----:B------:R-:W-:Y:S06]  /*3010*/  BRA `(.L_x_1401) ;  /* 0x0000000800b87947 */ /* 0x000fec0003800000 */
.L_x_1403:
        /* <DEDUP_REMOVED lines=8> */
[--C-:B------:R-:W-:Y:S02]  /*30a0*/  HADD2.F32 R77, -RZ, R19.reuse.H0_H0 ;  /* 0x20000013ff4d7230 */ /* 0x100fe40000004100 */
[----:B------:R-:W-:Y:S01]  /*30b0*/  FFMA.FTZ R75, R104, UR10, R84 ;  /* 0x0000000a684b7c23 */ /* 0x000fe20008010054 */
[----:B------:R-:W-:Y:S02]  /*30c0*/  HADD2.F32 R79, -RZ, R19.H1_H1 ;  /* 0x30000013ff4f7230 */ /* 0x000fe40000004100 */
[----:B------:R-:W-:Y:S01]  /*30d0*/  FADD.FTZ R76, R101, -R76 ;  /* 0x8000004c654c7221 */ /* 0x000fe20000010000 */
[--C-:B------:R-:W-:Y:S02]  /*30e0*/  HADD2.F32 R73, -RZ, R18.reuse.H0_H0 ;  /* 0x20000012ff497230 */ /* 0x100fe40000004100 */
[----:B------:R-:W-:Y:S01]  /*30f0*/  FADD.FTZ R78, R99, -R78 ;  /* 0x8000004e634e7221 */ /* 0x000fe20000010000 */
[----:B------:R-:W-:-:S02]  /*3100*/  HADD2.F32 R74, -RZ, R18.H1_H1 ;  /* 0x30000012ff4a7230 */ /* 0x000fc40000004100 */
[----:B------:R-:W-:Y:S01]  /*3110*/  FADD.FTZ R72, R105, -R72 ;  /* 0x8000004869487221 */ /* 0x000fe20000010000 */
[----:B------:R-:W-:Y:S01]  /*3120*/  FADD.FTZ R75, R102, -R75 ;  /* 0x8000004b664b7221 */ /* 0x000fe20000010000 */
[----:B------:R-:W-:Y:S01]  /*3130*/  FFMA.FTZ R76, R76, UR11, R77 ;  /* 0x0000000b4c4c7c23 */ /* 0x000fe2000801004d */
[----:B------:R-:W-:Y:S01]  /*3140*/  FFMA.FTZ R80, R78, UR11, R79 ;  /* 0x0000000b4e507c23 */ /* 0x000fe2000801004f */
[----:B------:R-:W-:Y:S01]  /*3150*/  FFMA.FTZ R72, R72, UR11, R73 ;  /* 0x0000000b48487c23 */ /* 0x000fe20008010049 */
[----:B------:R-:W-:Y:S01]  /*3160*/  ISETP.GE.U32.AND P0, PT, R122, RZ, PT ;  /* 0x000000ff7a00720c */ /* 0x000fe20003f06070 */
[----:B------:R-:W-:Y:S01]  /*3170*/  FFMA.FTZ R73, R75, UR11, R74 ;  /* 0x0000000b4b497c23 */ /* 0x000fe2000801004a */
[--C-:B------:R-:W-:Y:S01]  /*3180*/  FFMA.FTZ R75, R109, UR10, R84.reuse ;  /* 0x0000000a6d4b7c23 */ /* 0x100fe20008010054 */
[----:B------:R-:W-:Y:S01]  /*3190*/  FMUL.FTZ R74, R76, UR23 ;  /* 0x000000174c4a7c20 */ /* 0x000fe20008410000 */
[----:B------:R-:W-:Y:S01]  /*31a0*/  LOP3.LUT P2, RZ, R119, 0xff0000, RZ, 0xc0, !PT ;  /* 0x00ff000077ff7812 */ /* 0x000fe2000784c0ff */
[----:B------:R-:W-:Y:S01]  /*31b0*/  FMUL.FTZ R81, R80, UR23 ;  /* 0x0000001750517c20 */ /* 0x000fe20008410000 */
[C---:B------:R-:W-:Y:S01]  /*31c0*/  LOP3.LUT P3, RZ, R123.reuse, 0xff0000, RZ, 0xc0, !PT ;  /* 0x00ff00007bff7812 */ /* 0x040fe2000786c0ff */
[----:B------:R-:W-:Y:S01]  /*31d0*/  FADD.FTZ R76, R108, -R75 ;  /* 0x8000004b6c4c7221 */ /* 0x000fe20000010000 */
[----:B------:R-:W-:Y:S01]  /*31e0*/  ISETP.GE.U32.AND.EX P0, PT, R123, 0x1000000, PT, P0 ;  /* 0x010000007b00780c */ /* 0x000fe20003f06100 */
[----:B------:R-:W-:Y:S01]  /*31f0*/  FFMA.FTZ R79, R110, UR10, R84 ;  /* 0x0000000a6e4f7c23 */ /* 0x000fe20008010054 */
[----:B------:R-:W-:Y:S01]  /*3200*/  ISETP.GE.U32.AND P1, PT, R118, RZ, PT ;  /* 0x000000ff7600720c */ /* 0x000fe20003f26070 */
[--C-:B------:R-:W-:Y:S01]  /*3210*/  HADD2.F32 R77, -RZ, R17.reuse.H0_H0 ;  /* 0x20000011ff4d7230 */ /* 0x100fe20000004100 */
[C---:B------:R-:W-:Y:S01]  /*3220*/  FSEL R80, R74.reuse, RZ, P2 ;  /* 0x000000ff4a507208 */ /* 0x040fe20001000000 */
[----:B------:R-:W-:Y:S01]  /*3230*/  HADD2.F32 R78, -RZ, R17.H1_H1 ;  /* 0x30000011ff4e7230 */ /* 0x000fe20000004100 */
[----:B------:R-:W-:Y:S01]  /*3240*/  FSEL R75, R74, RZ, P3 ;  /* 0x000000ff4a4b7208 */ /* 0x000fe20001800000 */
[----:B------:R-:W-:Y:S01]  /*3250*/  FADD.FTZ R79, R106, -R79 ;  /* 0x8000004f6a4f7221 */ /* 0x000fe20000010000 */
[----:B------:R-:W-:Y:S01]  /*3260*/  FSEL R74, R81, RZ, P0 ;  /* 0x000000ff514a7208 */ /* 0x000fe20000000000 */
[----:B------:R-:W-:Y:S01]  /*3270*/  FFMA.FTZ R76, R76, UR11, R77 ;  /* 0x0000000b4c4c7c23 */ /* 0x000fe2000801004d */
[----:B------:R-:W-:Y:S01]  /*3280*/  ISETP.GE.U32.AND.EX P1, PT, R119, 0x1000000, PT, P1 ;  /* 0x010000007700780c */ /* 0x000fe20003f26110 */
[----:B------:R-:W-:Y:S01]  /*3290*/  FFMA.FTZ R78, R79, UR11, R78 ;  /* 0x0000000b4f4e7c23 */ /* 0x000fe2000801004e */
[----:B------:R-:W-:Y:S01]  /*32a0*/  F2FP.F16.F32.PACK_AB R75, R74, R75 ;  /* 0x0000004b4a4b723e */ /* 0x000fe200000000ff */
[----:B------:R-:W-:Y:S01]  /*32b0*/  FMUL.FTZ R74, R72, UR23 ;  /* 0x00000017484a7c20 */ /* 0x000fe20008410000 */
[----:B------:R-:W-:Y:S01]  /*32c0*/  FSEL R81, R81, RZ, P1 ;  /* 0x000000ff51517208 */ /* 0x000fe20000800000 */
[----:B------:R-:W-:Y:S01]  /*32d0*/  FMUL.FTZ R73, R73, UR23 ;  /* 0x0000001749497c20 */ /* 0x000fe20008410000 */
[----:B------:R-:W-:Y:S01]  /*32e0*/  LOP3.LUT P0, RZ, R119, 0xff, RZ, 0xc0, !PT ;  /* 0x000000ff77ff7812 */ /* 0x000fe2000780c0ff */
[----:B------:R-:W-:Y:S01]  /*32f0*/  FMUL.FTZ R72, R78, UR23 ;  /* 0x000000174e487c20 */ /* 0x000fe20008410000 */
[----:B------:R-:W-:-:S02]  /*3300*/  LOP3.LUT P3, RZ, R123, 0xff, RZ, 0xc0, !PT ;  /* 0x000000ff7bff7812 */ /* 0x000fc4000786c0ff */
[----:B------:R-:W-:Y:S01]  /*3310*/  F2FP.F16.F32.PACK_AB R79, R81, R80 ;  /* 0x00000050514f723e */ /* 0x000fe200000000ff */
[----:B------:R-:W-:Y:S01]  /*3320*/  FMUL.FTZ R81, R76, UR23 ;  /* 0x000000174c517c20 */ /* 0x000fe20008410000 */
[C---:B------:R-:W-:Y:S02]  /*3330*/  FSEL R80, R74.reuse, RZ, P0 ;  /* 0x000000ff4a507208 */ /* 0x040fe40000000000 */
[----:B------:R-:W-:Y:S02]  /*3340*/  LOP3.LUT P2, RZ, R119, 0xff00, RZ, 0xc0, !PT ;  /* 0x0000ff0077ff7812 */ /* 0x000fe4000784c0ff */
[----:B------:R-:W-:Y:S02]  /*3350*/  LOP3.LUT P1, RZ, R123, 0xff00, RZ, 0xc0, !PT ;  /* 0x0000ff007bff7812 */ /* 0x000fe4000782c0ff */
[----:B------:R-:W-:Y:S02]  /*3360*/  FSEL R74, R74, RZ, P3 ;  /* 0x000000ff4a4a7208 */ /* 0x000fe40001800000 */
[----:B------:R-:W-:-:S02]  /*3370*/  LOP3.LUT P0, RZ, R122, 0xff0000, RZ, 0xc0, !PT ;  /* 0x00ff00007aff7812 */ /* 0x000fc4000780c0ff */
[----:B------:R-:W-:Y:S02]  /*3380*/  LOP3.LUT P3, RZ, R122, 0xff000000, RZ, 0xc0, !PT ;  /* 0xff0000007aff7812 */ /* 0x000fe4000786c0ff */
[C---:B------:R-:W-:Y:S02]  /*3390*/  FSEL R83, R73.reuse, RZ, P2 ;  /* 0x000000ff49537208 */ /* 0x040fe40001000000 */
[----:B------:R-:W-:Y:S02]  /*33a0*/  FSEL R77, R73, RZ, P1 ;  /* 0x000000ff494d7208 */ /* 0x000fe40000800000 */
[----:B------:R-:W-:Y:S02]  /*33b0*/  FSEL R73, R81, RZ, P0 ;  /* 0x000000ff51497208 */ /* 0x000fe40000000000 */
[----:B------:R-:W-:Y:S02]  /*33c0*/  FSEL R76, R72, RZ, P3 ;  /* 0x000000ff484c7208 */ /* 0x000fe40001800000 */
[----:B------:R-:W-:-:S02]  /*33d0*/  LOP3.LUT P0, RZ, R118, 0xff0000, RZ, 0xc0, !PT ;  /* 0x00ff000076ff7812 */ /* 0x000fc4000780c0ff */
[----:B------:R-:W-:Y:S01]  /*33e0*/  F2FP.F16.F32.PACK_AB R73, R76, R73 ;  /* 0x000000494c49723e */ /* 0x000fe200000000ff */
[--C-:B------:R-:W-:Y:S01]  /*33f0*/  FFMA.FTZ R76, R115, UR10, R84.reuse ;  /* 0x0000000a734c7c23 */ /* 0x100fe20008010054 */
[----:B------:R-:W-:Y:S01]  /*3400*/  F2FP.F16.F32.PACK_AB R78, R83, R80 ;  /* 0x00000050534e723e */ /* 0x000fe200000000ff */
[----:B------:R-:W-:Y:S01]  /*3410*/  FFMA.FTZ R80, R112, UR10, R84 ;  /* 0x0000000a70507c23 */ /* 0x000fe20008010054 */
[----:B------:R-:W-:Y:S01]  /*3420*/  F2FP.F16.F32.PACK_AB R74, R77, R74 ;  /* 0x0000004a4d4a723e */ /* 0x000fe200000000ff */
[--C-:B------:R-:W-:Y:S01]  /*3430*/  HADD2.F32 R77, -RZ, R16.reuse.H0_H0 ;  /* 0x20000010ff4d7230 */ /* 0x100fe20000004100 */
[----:B------:R-:W-:Y:S01]  /*3440*/  FSEL R82, R81, RZ, P0 ;  /* 0x000000ff51527208 */ /* 0x000fe20000000000 */
[----:B------:R-:W-:Y:S01]  /*3450*/  FADD.FTZ R76, R113, -R76 ;  /* 0x8000004c714c7221 */ /* 0x000fe20000010000 */
[----:B------:R-:W-:Y:S02]  /*3460*/  HADD2.F32 R81, -RZ, R16.H1_H1 ;  /* 0x30000010ff517230 */ /* 0x000fe40000004100 */
[----:B------:R-:W-:Y:S01]  /*3470*/  FADD.FTZ R80, R111, -R80 ;  /* 0x800000506f507221 */ /* 0x000fe20000010000 */
[----:B------:R-:W-:Y:S01]  /*3480*/  LOP3.LUT P1, RZ, R118, 0xff000000, RZ, 0xc0, !PT ;  /* 0xff00000076ff7812 */ /* 0x000fe2000782c0ff */
[----:B------:R-:W-:Y:S01]  /*3490*/  FFMA.FTZ R76, R76, UR11, R77 ;  /* 0x0000000b4c4c7c23 */ /* 0x000fe2000801004d */
[----:B------:R-:W-:Y:S01]  /*34a0*/  LOP3.LUT P2, RZ, R118, 0xff00, RZ, 0xc0, !PT ;  /* 0x0000ff0076ff7812 */ /* 0x000fe2000784c0ff */
[----:B------:R-:W-:Y:S01]  /*34b0*/  FFMA.FTZ R80, R80, UR11, R81 ;  /* 0x0000000b50507c23 */ /* 0x000fe20008010051 */
[----:B------:R-:W-:Y:S01]  /*34c0*/  FSEL R83, R72, RZ, P1 ;  /* 0x000000ff48537208 */ /* 0x000fe20000800000 */
[----:B------:R-:W-:Y:S01]  /*34d0*/  FMUL.FTZ R76, R76, UR23 ;  /* 0x000000174c4c7c20 */ /* 0x000fe20008410000 */
[----:B------:R-:W-:Y:S01]  /*34e0*/  LOP3.LUT P1, RZ, R122, 0xff, RZ, 0xc0, !PT ;  /* 0x000000ff7aff7812 */ /* 0x000fe2000782c0ff */
[----:B------:R-:W-:Y:S01]  /*34f0*/  FMUL.FTZ R80, R80, UR23 ;  /* 0x0000001750507c20 */ /* 0x000fe20008410000 */
[----:B------:R-:W-:-:S02]  /*3500*/  LOP3.LUT P3, RZ, R122, 0xff00, RZ, 0xc0, !PT ;  /* 0x0000ff007aff7812 */ /* 0x000fc4000786c0ff */
[----:B------:R-:W-:Y:S02]  /*3510*/  LOP3.LUT P0, RZ, R118, 0xff, RZ, 0xc0, !PT ;  /* 0x000000ff76ff7812 */ /* 0x000fe4000780c0ff */
[----:B------:R-:W-:Y:S02]  /*3520*/  F2FP.F16.F32.PACK_AB R77, R83, R82 ;  /* 0x00000052534d723e */ /* 0x000fe400000000ff */
[----:B------:R-:W-:Y:S02]  /*3530*/  FSEL R72, R76, RZ, P1 ;  /* 0x000000ff4c487208 */ /* 0x000fe40000800000 */
[C---:B------:R-:W-:Y:S02]  /*3540*/  FSEL R83, R80.reuse, RZ, P2 ;  /* 0x000000ff50537208 */ /* 0x040fe40001000000 */
[----:B------:R-:W-:Y:S02]  /*3550*/  FSEL R81, R80, RZ, P3 ;  /* 0x000000ff50517208 */ /* 0x000fe40001800000 */
[----:B------:R-:W-:-:S02]  /*3560*/  FSEL R76, R76, RZ, P0 ;  /* 0x000000ff4c4c7208 */ /* 0x000fc40000000000 */
[----:B------:R-:W-:Y:S02]  /*3570*/  F2FP.F16.F32.PACK_AB R72, R81, R72 ;  /* 0x000000485148723e */ /* 0x000fe400000000ff */
[----:B------:R-:W-:Y:S01]  /*3580*/  F2FP.F16.F32.PACK_AB R76, R83, R76 ;  /* 0x0000004c534c723e */ /* 0x000fe200000000ff */
[----:B------:R-:W-:Y:S06]  /*3590*/  BRA `(.L_x_1401) ;  /* 0x0000000400587947 */ /* 0x000fec0003800000 */
.L_x_1405:
[--C-:B------:R-:W-:Y:S01]  /*35a0*/  FFMA.FTZ R72, R100, UR10, R84.reuse ;  /* 0x0000000a64487c23 */ /* 0x100fe20008010054 */
[--C-:B------:R-:W-:Y:S01]  /*35b0*/  FFMA.FTZ R70, R103, UR10, R84.reuse ;  /* 0x0000000a67467c23 */ /* 0x100fe20008010054 */
[----:B------:R-:W-:Y:S01]  /*35c0*/  FFMA.FTZ R68, R107, UR10, R84 ;  /* 0x0000000a6b447c23 */ /* 0x000fe20008010054 */
[--C-:B------:R-:W-:Y:S02]  /*35d0*/  HADD2.F32 R73, -RZ, R19.reuse.H1_H1 ;  /* 0x30000013ff497230 */ /* 0x100fe40000004100 */
        /* <DEDUP_REMOVED lines=8> */
[----:B------:R-:W-:Y:S01]  /*3660*/  FFMA.FTZ R70, R68, UR11, R69 ;  /* 0x0000000b44467c23 */ /* 0x000fe20008010045 */
[--C-:B------:R-:W-:Y:S01]  /*3670*/  FFMA.FTZ R68, R115, UR10, R84.reuse ;  /* 0x0000000a73447c23 */ /* 0x100fe20008010054 */
[----:B------:R-:W-:Y:S01]  /*3680*/  FFMA.FTZ R75, R104, UR10, R84 ;  /* 0x0000000a684b7c23 */ /* 0x000fe20008010054 */
[----:B------:R-:W-:-:S02]  /*3690*/  HADD2.F32 R76, -RZ, R17.H1_H1 ;  /* 0x30000011ff4c7230 */ /* 0x000fc40000004100 */
[----:B------:R-:W-:Y:S01]  /*36a0*/  FADD.FTZ R73, R106, -R73 ;  /* 0x800000496a497221 */ /* 0x000fe20000010000 */
[----:B------:R-:W-:Y:S02]  /*36b0*/  HADD2.F32 R71, -RZ, R16.H0_H0 ;  /* 0x20000010ff477230 */ /* 0x000fe40000004100 */
[----:B------:R-:W-:Y:S01]  /*36c0*/  FADD.FTZ R72, R113, -R68 ;  /* 0x8000004471487221 */ /* 0x000fe20000010000 */
[----:B------:R-:W-:Y:S02]  /*36d0*/  HADD2.F32 R78, -RZ, R18.H1_H1 ;  /* 0x30000012ff4e7230 */ /* 0x000fe40000004100 */
[----:B------:R-:W-:Y:S01]  /*36e0*/  FADD.FTZ R75, R102, -R75 ;  /* 0x8000004b664b7221 */ /* 0x000fe20000010000 */
[----:B------:R-:W-:Y:S01]  /*36f0*/  FFMA.FTZ R68, R73, UR11, R76 ;  /* 0x0000000b49447c23 */ /* 0x000fe2000801004c */
[----:B------:R-:W-:Y:S01]  /*3700*/  ISETP.GE.U32.AND P1, PT, R118, RZ, PT ;  /* 0x000000ff7600720c */ /* 0x000fe20003f26070 */
[----:B------:R-:W-:Y:S01]  /*3710*/  FMUL.FTZ R73, R77, UR23 ;  /* 0x000000174d497c20 */ /* 0x000fe20008410000 */
[----:B------:R-:W-:Y:S01]  /*3720*/  FFMA.FTZ R72, R72, UR11, R71 ;  /* 0x0000000b48487c23 */ /* 0x000fe20008010047 */
[----:B------:R-:W-:Y:S01]  /*3730*/  LOP3.LUT P2, RZ, R119, 0xff0000, RZ, 0xc0, !PT ;  /* 0x00ff000077ff7812 */ /* 0x000fe2000784c0ff */
[----:B------:R-:W-:Y:S01]  /*3740*/  FFMA.FTZ R75, R75, UR11, R78 ;  /* 0x0000000b4b4b7c23 */ /* 0x000fe2000801004e */
[----:B------:R-:W-:Y:S01]  /*3750*/  LOP3.LUT P3, RZ, R123, 0xff0000, RZ, 0xc0, !PT ;  /* 0x00ff00007bff7812 */ /* 0x000fe2000786c0ff */
[----:B------:R-:W-:Y:S01]  /*3760*/  FFMA.FTZ R69, R109, UR10, R84 ;  /* 0x0000000a6d457c23 */ /* 0x000fe20008010054 */
[----:B------:R-:W-:Y:S01]  /*3770*/  ISETP.GE.U32.AND P0, PT, R122, RZ, PT ;  /* 0x000000ff7a00720c */ /* 0x000fe20003f06070 */
[----:B------:R-:W-:Y:S01]  /*3780*/  HADD2.F32 R74, -RZ, R17.H0_H0 ;  /* 0x20000011ff4a7230 */ /* 0x000fe20000004100 */
[C---:B------:R-:W-:Y:S01]  /*3790*/  F2FP.F16.F32.PACK_AB R71, R80.reuse, R77 ;  /* 0x0000004d5047723e */ /* 0x040fe200000000ff */
[----:B------:R-:W-:Y:S01]  /*37a0*/  FMUL.FTZ R80, R80, UR23 ;  /* 0x0000001750507c20 */ /* 0x000fe20008410000 */
[----:B------:R-:W-:Y:S01]  /*37b0*/  ISETP.GE.U32.AND.EX P1, PT, R119, 0x1000000, PT, P1 ;  /* 0x010000007700780c */ /* 0x000fe20003f26110 */
[----:B------:R-:W-:Y:S01]  /*37c0*/  FADD.FTZ R69, R108, -R69 ;  /* 0x800000456c457221 */ /* 0x000fe20000010000 */
[----:B------:R-:W-:-:S02]  /*37d0*/  FSEL R79, R73, RZ, P2 ;  /* 0x000000ff494f7208 */ /* 0x000fc40001000000 */
[----:B------:R-:W-:Y:S01]  /*37e0*/  FSEL R76, R73, RZ, P3 ;  /* 0x000000ff494c7208 */ /* 0x000fe20001800000 */
[----:B------:R-:W-:Y:S01]  /*37f0*/  FMUL.FTZ R73, R70, UR23 ;  /* 0x0000001746497c20 */ /* 0x000fe20008410000 */
[----:B------:R-:W-:Y:S01]  /*3800*/  ISETP.GE.U32.AND.EX P0, PT, R123, 0x1000000, PT, P0 ;  /* 0x010000007b00780c */ /* 0x000fe20003f06100 */
[----:B------:R-:W-:Y:S01]  /*3810*/  FFMA.FTZ R69, R69, UR11, R74 ;  /* 0x0000000b45457c23 */ /* 0x000fe2000801004a */
[C---:B------:R-:W-:Y:S01]  /*3820*/  F2FP.F16.F32.PACK_AB R70, R75.reuse, R70 ;  /* 0x000000464b46723e */ /* 0x040fe200000000ff */
[----:B------:R-:W-:Y:S01]  /*3830*/  FMUL.FTZ R75, R75, UR23 ;  /* 0x000000174b4b7c20 */ /* 0x000fe20008410000 */
[----:B------:R-:W-:Y:S02]  /*3840*/  FSEL R82, R80, RZ, P1 ;  /* 0x000000ff50527208 */ /* 0x000fe40000800000 */
[C---:B------:R-:W-:Y:S02]  /*3850*/  LOP3.LUT P3, RZ, R123.reuse, 0xff, RZ, 0xc0, !PT ;  /* 0x000000ff7bff7812 */ /* 0x040fe4000786c0ff */
[----:B------:R-:W-:-:S02]  /*3860*/  LOP3.LUT P1, RZ, R123, 0xff00, RZ, 0xc0, !PT ;  /* 0x0000ff007bff7812 */ /* 0x000fc4000782c0ff */
[C---:B------:R-:W-:Y:S02]  /*3870*/  LOP3.LUT P2, RZ, R119.reuse, 0xff, RZ, 0xc0, !PT ;  /* 0x000000ff77ff7812 */ /* 0x040fe4000784c0ff */
[----:B------:R-:W-:Y:S01]  /*3880*/  FSEL R81, R80, RZ, P0 ;  /* 0x000000ff50517208 */ /* 0x000fe20000000000 */
[----:B------:R-:W-:Y:S01]  /*3890*/  FMUL.FTZ R80, R68, UR23 ;  /* 0x0000001744507c20 */ /* 0x000fe20008410000 */
[----:B------:R-:W-:Y:S02]  /*38a0*/  LOP3.LUT P0, RZ, R119, 0xff00, RZ, 0xc0, !PT ;  /* 0x0000ff0077ff7812 */ /* 0x000fe4000780c0ff */
[----:B------:R-:W-:Y:S02]  /*38b0*/  FSEL R74, R73, RZ, P3 ;  /* 0x000000ff494a7208 */ /* 0x000fe40001800000 */
[----:B------:R-:W-:Y:S02]  /*38c0*/  FSEL R77, R75, RZ, P1 ;  /* 0x000000ff4b4d7208 */ /* 0x000fe40000800000 */
[----:B------:R-:W-:-:S02]  /*38d0*/  FSEL R78, R73, RZ, P2 ;  /* 0x000000ff494e7208 */ /* 0x000fc40001000000 */
[----:B------:R-:W-:Y:S02]  /*38e0*/  FSEL R73, R75, RZ, P0 ;  /* 0x000000ff4b497208 */ /* 0x000fe40000000000 */
[----:B------:R-:W-:Y:S01]  /*38f0*/  F2FP.F16.F32.PACK_AB R75, R81, R76 ;  /* 0x0000004c514b723e */ /* 0x000fe200000000ff */
[----:B------:R-:W-:Y:S01]  /*3900*/  FFMA.FTZ R76, R112, UR10, R84 ;  /* 0x0000000a704c7c23 */ /* 0x000fe20008010054 */
[----:B------:R-:W-:Y:S01]  /*3910*/  F2FP.F16.F32.PACK_AB R74, R77, R74 ;  /* 0x0000004a4d4a723e */ /* 0x000fe200000000ff */
[----:B------:R-:W-:Y:S01]  /*3920*/  FMUL.FTZ R77, R69, UR23 ;  /* 0x00000017454d7c20 */ /* 0x000fe20008410000 */
[----:B------:R-:W-:Y:S01]  /*3930*/  F2FP.F16.F32.PACK_AB R78, R73, R78 ;  /* 0x0000004e494e723e */ /* 0x000fe200000000ff */
[----:B------:R-:W-:Y:S01]  /*3940*/  HADD2.F32 R73, -RZ, R16.H1_H1 ;  /* 0x30000010ff497230 */ /* 0x000fe20000004100 */
[----:B------:R-:W-:Y:S01]  /*3950*/  LOP3.LUT P0, RZ, R118, 0xff0000, RZ, 0xc0, !PT ;  /* 0x00ff000076ff7812 */ /* 0x000fe2000780c0ff */
[----:B------:R-:W-:Y:S01]  /*3960*/  FADD.FTZ R76, R111, -R76 ;  /* 0x8000004c6f4c7221 */ /* 0x000fe20000010000 */
[----:B------:R-:W-:-:S02]  /*3970*/  LOP3.LUT P1, RZ, R122, 0xff0000, RZ, 0xc0, !PT ;  /* 0x00ff00007aff7812 */ /* 0x000fc4000782c0ff */
[----:B------:R-:W-:Y:S01]  /*3980*/  LOP3.LUT P3, RZ, R122, 0xff000000, RZ, 0xc0, !PT ;  /* 0xff0000007aff7812 */ /* 0x000fe2000786c0ff */
[----:B------:R-:W-:Y:S01]  /*3990*/  FFMA.FTZ R81, R76, UR11, R73 ;  /* 0x0000000b4c517c23 */ /* 0x000fe20008010049 */
[----:B------:R-:W-:Y:S02]  /*39a0*/  LOP3.LUT P2, RZ, R118, 0xff000000, RZ, 0xc0, !PT ;  /* 0xff00000076ff7812 */ /* 0x000fe4000784c0ff */
[----:B------:R-:W-:Y:S01]  /*39b0*/  F2FP.F16.F32.PACK_AB R69, R68, R69 ;  /* 0x000000454445723e */ /* 0x000fe200000000ff */
[----:B------:R-:W-:Y:S01]  /*39c0*/  FMUL.FTZ R76, R81, UR23 ;  /* 0x00000017514c7c20 */ /* 0x000fe20008410000 */
[----:B------:R-:W-:Y:S02]  /*39d0*/  F2FP.F16.F32.PACK_AB R79, R82, R79 ;  /* 0x0000004f524f723e */ /* 0x000fe400000000ff */
[C---:B------:R-:W-:Y:S02]  /*39e0*/  FSEL R68, R77.reuse, RZ, P0 ;  /* 0x000000ff4d447208 */ /* 0x040fe40000000000 */
[----:B------:R-:W-:-:S02]  /*39f0*/  FSEL R77, R77, RZ, P1 ;  /* 0x000000ff4d4d7208 */ /* 0x000fc40000800000 */
[C---:B------:R-:W-:Y:S02]  /*3a00*/  FSEL R82, R80.reuse, RZ, P3 ;  /* 0x000000ff50527208 */ /* 0x040fe40001800000 */
[----:B------:R-:W-:Y:S02]  /*3a10*/  FSEL R83, R80, RZ, P2 ;  /* 0x000000ff50537208 */ /* 0x000fe40001000000 */
[----:B------:R-:W-:Y:S02]  /*3a20*/  F2FP.F16.F32.PACK_AB R73, R82, R77 ;  /* 0x0000004d5249723e */ /* 0x000fe400000000ff */
[----:B------:R-:W-:Y:S02]  /*3a30*/  F2FP.F16.F32.PACK_AB R77, R83, R68 ;  /* 0x00000044534d723e */ /* 0x000fe400000000ff */
[----:B------:R-:W-:Y:S01]  /*3a40*/  F2FP.F16.F32.PACK_AB R68, R81, R72 ;  /* 0x000000485144723e */ /* 0x000fe200000000ff */
[----:B------:R-:W-:Y:S01]  /*3a50*/  FMUL.FTZ R72, R72, UR23 ;  /* 0x0000001748487c20 */ /* 0x000fe20008410000 */
[----:B------:R-:W-:-:S02]  /*3a60*/  LOP3.LUT P2, RZ, R118, 0xff00, RZ, 0xc0, !PT ;  /* 0x0000ff0076ff7812 */ /* 0x000fc4000784c0ff */
        /* <DEDUP_REMOVED lines=8> */
[----:B------:R-:W-:-:S07]  /*3af0*/  F2FP.F16.F32.PACK_AB R76, R81, R76 ;  /* 0x0000004c514c723e */ /* 0x000fce00000000ff */
.L_x_1401:
        /* <DEDUP_REMOVED lines=14> */
.L_x_1397:
[----:B------:R-:W-:Y:S05]  /*3be0*/  BSYNC.RECONVERGENT B0 ;  /* 0x0000000000007941 */ /* 0x000fea0003800200 */
.L_x_1396:
        /* <DEDUP_REMOVED lines=13> */
[--C-:B------:R-:W-:Y:S02]  /*3cc0*/  HADD2.F32 R70, -RZ, R15.reuse.H0_H0 ;  /* 0x2000000fff467230 */ /* 0x100fe40000004100 */
[----:B------:R-:W-:Y:S01]  /*3cd0*/  FFMA.FTZ R72, R4, UR10, R84 ;  /* 0x0000000a04487c23 */ /* 0x000fe20008010054 */
[----:B------:R-:W-:Y:S02]  /*3ce0*/  HADD2.F32 R75, -RZ, R15.H1_H1 ;  /* 0x3000000fff4b7230 */ /* 0x000fe40000004100 */
[----:B------:R-:W-:Y:S01]  /*3cf0*/  FADD.FTZ R69, R6, -R69 ;  /* 0x8000004506457221 */ /* 0x000fe20000010000 */
[--C-:B------:R-:W-:Y:S02]  /*3d00*/  HADD2.F32 R77, -RZ, R14.reuse.H1_H1 ;  /* 0x3000000eff4d7230 */ /* 0x100fe40000004100 */
[----:B------:R-:W-:Y:S01]  /*3d10*/  FADD.FTZ R72, R5, -R72 ;  /* 0x8000004805487221 */ /* 0x000fe20000010000 */
[----:B------:R-:W-:Y:S01]  /*3d20*/  FFMA.FTZ R68, R11, UR10, R84 ;  /* 0x0000000a0b447c23 */ /* 0x000fe20008010054 */
[----:B------:R-:W-:Y:S01]  /*3d30*/  FFMA.FTZ R71, R69, UR11, R70 ;  /* 0x0000000b45477c23 */ /* 0x000fe20008010046 */
[--C-:B------:R-:W-:Y:S01]  /*3d40*/  FFMA.FTZ R69, R10, UR10, R84.reuse ;  /* 0x0000000a0a457c23 */ /* 0x100fe20008010054 */
[----:B------:R-:W-:Y:S01]  /*3d50*/  FFMA.FTZ R70, R72, UR11, R75 ;  /* 0x0000000b48467c23 */ /* 0x000fe2000801004b */
[----:B------:R-:W-:Y:S01]  /*3d60*/  FFMA.FTZ R75, R94, UR10, R84 ;  /* 0x0000000a5e4b7c23 */ /* 0x000fe20008010054 */
[----:B------:R-:W-:Y:S01]  /*3d70*/  FMUL.FTZ R74, R71, UR23 ;  /* 0x00000017474a7c20 */ /* 0x000fe20008410000 */
[----:B------:R-:W-:Y:S01]  /*3d80*/  FADD.FTZ R72, R8, -R69 ;  /* 0x8000004508487221 */ /* 0x000fe20000010000 */
[----:B------:R-:W-:Y:S01]  /*3d90*/  HADD2.F32 R73, -RZ, R14.H0_H0 ;  /* 0x2000000eff497230 */ /* 0x000fe20000004100 */
[----:B------:R-:W-:Y:S01]  /*3da0*/  LOP3.LUT P2, RZ, R117, 0xff0000, RZ, 0xc0, !PT ;  /* 0x00ff000075ff7812 */ /* 0x000fe2000784c0ff */
[----:B------:R-:W-:Y:S01]  /*3db0*/  FADD.FTZ R68, R9, -R68 ;  /* 0x8000004409447221 */ /* 0x000fe20000010000 */
[----:B------:R-:W-:Y:S01]  /*3dc0*/  FFMA.FTZ R76, R72, UR11, R77 ;  /* 0x0000000b484c7c23 */ /* 0x000fe2000801004d */
[----:B------:R-:W-:-:S02]  /*3dd0*/  HADD2.F32 R77, -RZ, R13.H1_H1 ;  /* 0x3000000dff4d7230 */ /* 0x000fc40000004100 */
[----:B------:R-:W-:Y:S01]  /*3de0*/  FADD.FTZ R72, R92, -R75 ;  /* 0x8000004b5c487221 */ /* 0x000fe20000010000 */
[----:B------:R-:W-:Y:S01]  /*3df0*/  LOP3.LUT P3, RZ, R121, 0xff0000, RZ, 0xc0, !PT ;  /* 0x00ff000079ff7812 */ /* 0x000fe2000786c0ff */
[----:B------:R-:W-:Y:S01]  /*3e00*/  FFMA.FTZ R73, R68, UR11, R73 ;  /* 0x0000000b44497c23 */ /* 0x000fe20008010049 */
[----:B------:R-:W-:Y:S01]  /*3e10*/  FSEL R79, R74, RZ, P2 ;  /* 0x000000ff4a4f7208 */ /* 0x000fe20001000000 */
[----:B------:R-:W-:Y:S01]  /*3e20*/  FFMA.FTZ R72, R72, UR11, R77 ;  /* 0x0000000b48487c23 */ /* 0x000fe2000801004d */
[----:B------:R-:W-:Y:S01]  /*3e30*/  ISETP.GE.U32.AND P2, PT, R116, RZ, PT ;  /* 0x000000ff7400720c */ /* 0x000fe20003f46070 */
[----:B------:R-:W-:Y:S01]  /*3e40*/  FFMA.FTZ R68, R97, UR10, R84 ;  /* 0x0000000a61447c23 */ /* 0x000fe20008010054 */
[----:B------:R-:W-:Y:S01]  /*3e50*/  FSEL R77, R74, RZ, P3 ;  /* 0x000000ff4a4d7208 */ /* 0x000fe20001800000 */
[----:B------:R-:W-:Y:S01]  /*3e60*/  FMUL.FTZ R78, R70, UR23 ;  /* 0x00000017464e7c20 */ /* 0x000fe20008410000 */
[----:B------:R-:W-:Y:S01]  /*3e70*/  ISETP.GE.U32.AND P3, PT, R120, RZ, PT ;  /* 0x000000ff7800720c */ /* 0x000fe20003f66070 */
[----:B------:R-:W-:Y:S01]  /*3e80*/  HADD2.F32 R69, -RZ, R13.H0_H0 ;  /* 0x2000000dff457230 */ /* 0x000fe20000004100 */
[----:B------:R-:W-:Y:S01]  /*3e90*/  ISETP.GE.U32.AND.EX P2, PT, R117, 0x1000000, PT, P2 ;  /* 0x010000007500780c */ /* 0x000fe20003f46120 */
[----:B------:R-:W-:Y:S01]  /*3ea0*/  FADD.FTZ R68, R93, -R68 ;  /* 0x800000445d447221 */ /* 0x000fe20000010000 */
[----:B------:R-:W-:Y:S01]  /*3eb0*/  ISETP.GE.U32.AND.EX P3, PT, R121, 0x1000000, PT, P3 ;  /* 0x010000007900780c */ /* 0x000fe20003f66130 */
[----:B------:R-:W-:Y:S01]  /*3ec0*/  FMUL.FTZ R74, R73, UR23 ;  /* 0x00000017494a7c20 */ /* 0x000fe20008410000 */
[----:B------:R-:W-:Y:S01]  /*3ed0*/  FSEL R80, R78, RZ, P2 ;  /* 0x000000ff4e507208 */ /* 0x000fe20001000000 */
[----:B------:R-:W-:Y:S01]  /*3ee0*/  FFMA.FTZ R69, R68, UR11, R69 ;  /* 0x0000000b44457c23 */ /* 0x000fe20008010045 */
[----:B------:R-:W-:Y:S01]  /*3ef0*/  LOP3.LUT P2, RZ, R117, 0xff, RZ, 0xc0, !PT ;  /* 0x000000ff75ff7812 */ /* 0x000fe2000784c0ff */
[----:B------:R-:W-:Y:S01]  /*3f00*/  FFMA.FTZ R68, R98, UR10, R84 ;  /* 0x0000000a62447c23 */ /* 0x000fe20008010054 */
[----:B------:R-:W-:Y:S01]  /*3f10*/  FSEL R82, R78, RZ, P3 ;  /* 0x000000ff4e527208 */ /* 0x000fe20001800000 */
[----:B------:R-:W-:Y:S01]  /*3f20*/  HADD2.F32 R75, -RZ, R12.H1_H1 ;  /* 0x3000000cff4b7230 */ /* 0x000fe20000004100 */
[----:B------:R-:W-:Y:S01]  /*3f30*/  LOP3.LUT P3, RZ, R121, 0xff, RZ, 0xc0, !PT ;  /* 0x000000ff79ff7812 */ /* 0x000fe2000786c0ff */
[----:B------:R-:W-:Y:S01]  /*3f40*/  FADD.FTZ R68, R95, -R68 ;  /* 0x800000445f447221 */ /* 0x000fe20000010000 */
[----:B------:R-:W-:Y:S01]  /*3f50*/  F2FP.F16.F32.PACK_AB R71, R70, R71 ;  /* 0x000000474647723e */ /* 0x000fe200000000ff */
[----:B------:R-:W-:Y:S01]  /*3f60*/  FMUL.FTZ R81, R72, UR23 ;  /* 0x0000001748517c20 */ /* 0x000fe20008410000 */
[----:B------:R-:W-:Y:S01]  /*3f70*/  FSEL R78, R74, RZ, P2 ;  /* 0x000000ff4a4e7208 */ /* 0x000fe20001000000 */
[----:B------:R-:W-:Y:S01]  /*3f80*/  FFMA.FTZ R68, R68, UR11, R75 ;  /* 0x0000000b44447c23 */ /* 0x000fe2000801004b */
[C---:B------:R-:W-:Y:S01]  /*3f90*/  F2FP.F16.F32.PACK_AB R70, R76.reuse, R73 ;  /* 0x000000494c46723e */ /* 0x040fe200000000ff */
[----:B------:R-:W-:Y:S01]  /*3fa0*/  FMUL.FTZ R76, R76, UR23 ;  /* 0x000000174c4c7c20 */ /* 0x000fe20008410000 */
[----:B------:R-:W-:-:S02]  /*3fb0*/  FSEL R74, R74, RZ, P3 ;  /* 0x000000ff4a4a7208 */ /* 0x000fc40001800000 */
[----:B------:R-:W-:Y:S02]  /*3fc0*/  LOP3.LUT P3, RZ, R117, 0xff00, RZ, 0xc0, !PT ;  /* 0x0000ff0075ff7812 */ /* 0x000fe4000786c0ff */
[----:B------:R-:W-:Y:S02]  /*3fd0*/  LOP3.LUT P2, RZ, R121, 0xff00, RZ, 0xc0, !PT ;  /* 0x0000ff0079ff7812 */ /* 0x000fe4000784c0ff */
[----:B------:R-:W-:Y:S02]  /*3fe0*/  F2FP.F16.F32.PACK_AB R75, R82, R77 ;  /* 0x0000004d524b723e */ /* 0x000fe400000000ff */
[C---:B------:R-:W-:Y:S02]  /*3ff0*/  FSEL R73, R76.reuse, RZ, P3 ;  /* 0x000000ff4c497208 */ /* 0x040fe40001800000 */
[----:B------:R-:W-:Y:S01]  /*4000*/  FSEL R77, R76, RZ, P2 ;  /* 0x000000ff4c4d7208 */ /* 0x000fe20001000000 */
[----:B------:R-:W-:Y:S01]  /*4010*/  FMUL.FTZ R76, R69, UR23 ;  /* 0x00000017454c7c20 */ /* 0x000fe20008410000 */
[----:B------:R-:W-:-:S02]  /*4020*/  LOP3.LUT P2, RZ, R116, 0xff0000, RZ, 0xc0, !PT ;  /* 0x00ff000074ff7812 */ /* 0x000fc4000784c0ff */
[----:B------:R-:W-:Y:S02]  /*4030*/  LOP3.LUT P3, RZ, R120, 0xff0000, RZ, 0xc0, !PT ;  /* 0x00ff000078ff7812 */ /* 0x000fe4000786c0ff */
[----:B------:R-:W-:Y:S01]  /*4040*/  F2FP.F16.F32.PACK_AB R78, R73, R78 ;  /* 0x0000004e494e723e */ /* 0x000fe200000000ff */
[----:B------:R-:W-:Y:S01]  /*4050*/  FFMA.FTZ R73, R3, UR10, R84 ;  /* 0x0000000a03497c23 */ /* 0x000fe20008010054 */
[----:B------:R-:W-:Y:S02]  /*4060*/  F2FP.F16.F32.PACK_AB R79, R80, R79 ;  /* 0x0000004f504f723e */ /* 0x000fe400000000ff */
[----:B------:R-:W-:Y:S01]  /*4070*/  F2FP.F16.F32.PACK_AB R74, R77, R74 ;  /* 0x0000004a4d4a723e */ /* 0x000fe200000000ff */
[----:B------:R-:W-:Y:S01]  /*4080*/  FADD.FTZ R73, R96, -R73 ;  /* 0x8000004960497221 */ /* 0x000fe20000010000 */
[----:B------:R-:W-:Y:S02]  /*4090*/  FSEL R77, R76, RZ, P2 ;  /* 0x000000ff4c4d7208 */ /* 0x000fe40001000000 */
[----:B------:R-:W-:Y:S01]  /*40a0*/  F2FP.F16.F32.PACK_AB R69, R72, R69 ;  /* 0x000000454845723e */ /* 0x000fe200000000ff */
[----:B------:R-:W-:Y:S01]  /*40b0*/  HADD2.F32 R72, -RZ, R12.H0_H0 ;  /* 0x2000000cff487230 */ /* 0x000fe20000004100 */
[----:B------:R-:W-:Y:S01]  /*40c0*/  FSEL R80, R76, RZ, P3 ;  /* 0x000000ff4c507208 */ /* 0x000fe20001800000 */
[----:B------:R-:W-:Y:S01]  /*40d0*/  FMUL.FTZ R76, R68, UR23 ;  /* 0x00000017444c7c20 */ /* 0x000fe20008410000 */
[----:B------:R-:W-:-:S02]  /*40e0*/  LOP3.LUT P2, RZ, R116, 0xff000000, RZ, 0xc0, !PT ;  /* 0xff00000074ff7812 */ /* 0x000fc4000784c0ff */
[----:B------:R-:W-:Y:S01]  /*40f0*/  LOP3.LUT P3, RZ, R120, 0xff000000, RZ, 0xc0, !PT ;  /* 0xff00000078ff7812 */ /* 0x000fe2000786c0ff */
[----:B------:R-:W-:Y:S01]  /*4100*/  FFMA.FTZ R73, R73, UR11, R72 ;  /* 0x0000000b49497c23 */ /* 0x000fe20008010048 */
        /* <DEDUP_REMOVED lines=10> */
[----:B------:R-:W-:Y:S02]  /*41b0*/  F2FP.F16.F32.PACK_AB R73, R85, R80 ;  /* 0x000000505549723e */ /* 0x000fe400000000ff */
[----:B------:R-:W-:-:S02]  /*41c0*/  FSEL R80, R72, RZ, P2 ;  /* 0x000000ff48507208 */ /* 0x000fc40001000000 */
[----:B------:R-:W-:Y:S02]  /*41d0*/  FSEL R76, R72, RZ, P3 ;  /* 0x000000ff484c7208 */ /* 0x000fe40001800000 */
[----:B------:R-:W-:Y:S02]  /*41e0*/  F2FP.F16.F32.PACK_AB R77, R82, R77 ;  /* 0x0000004d524d723e */ /* 0x000fe400000000ff */
[----:B------:R-:W-:Y:S02]  /*41f0*/  F2FP.F16.F32.PACK_AB R72, R83, R80 ;  /* 0x000000505348723e */ /* 0x000fe400000000ff */
[----:B------:R-:W-:Y:S01]  /*4200*/  F2FP.F16.F32.PACK_AB R76, R81, R76 ;  /* 0x0000004c514c723e */ /* 0x000fe200000000ff */
[----:B------:R-:W-:Y:S06]  /*4210*/  BRA `(.L_x_1411) ;  /* 0x0000001c00ac7947 */ /* 0x000fec0003800000 */
.L_x_1410:
[--C-:B0-----:R-:W-:Y:S01]  /*4220*/  FFMA.FTZ R76, R4, UR10, R84.reuse ;  /* 0x0000000a044c7c23 */ /* 0x101fe20008010054 */
[--C-:B------:R-:W-:Y:S01]  /*4230*/  FFMA.FTZ R73, R7, UR10, R84.reuse ;  /* 0x0000000a07497c23 */ /* 0x100fe20008010054 */
[--C-:B------:R-:W-:Y:S02]  /*4240*/  HADD2.F32 R81, -RZ, R15.reuse.H1_H1 ;  /* 0x3000000fff517230 */ /* 0x100fe40000004100 */
[----:B------:R-:W-:Y:S01]  /*4250*/  FFMA.FTZ R74, R11, UR10, R84 ;  /* 0x0000000a0b4a7c23 */ /* 0x000fe20008010054 */
[----:B------:R-:W-:Y:S01]  /*4260*/  FADD.FTZ R76, R5, -R76 ;  /* 0x8000004c054c7221 */ /* 0x000fe20000010000 */
[----:B------:R-:W-:Y:S02]  /*4270*/  HADD2.F32 R72, -RZ, R15.H0_H0 ;  /* 0x2000000fff487230 */ /* 0x000fe40000004100 */
[----:B------:R-:W-:Y:S01]  /*4280*/  FADD.FTZ R73, R6, -R73 ;  /* 0x8000004906497221 */ /* 0x000fe20000010000 */
[----:B------:R-:W-:Y:S01]  /*4290*/  FFMA.FTZ R77, R10, UR10, R84 ;  /* 0x0000000a0a4d7c23 */ /* 0x000fe20008010054 */
[----:B------:R-:W-:Y:S01]  /*42a0*/  FFMA.FTZ R81, R76, UR11, R81 ;  /* 0x0000000b4c517c23 */ /* 0x000fe20008010051 */
[----:B------:R-:W-:Y:S01]  /*42b0*/  ISETP.GE.U32.AND P2, PT, R120, RZ, PT ;  /* 0x000000ff7800720c */ /* 0x000fe20003f46070 */
[----:B------:R-:W-:Y:S01]  /*42c0*/  FFMA.FTZ R79, R73, UR11, R72 ;  /* 0x0000000b494f7c23 */ /* 0x000fe20008010048 */
[----:B------:R-:W-:-:S02]  /*42d0*/  HADD2.F32 R75, -RZ, R14.H0_H0 ;  /* 0x2000000eff4b7230 */ /* 0x000fc40000004100 */
[----:B------:R-:W-:Y:S01]  /*42e0*/  FFMA.FTZ R72, R97, UR10, R84 ;  /* 0x0000000a61487c23 */ /* 0x000fe20008010054 */
[----:B------:R-:W-:Y:S02]  /*42f0*/  HADD2.F32 R78, -RZ, R14.H1_H1 ;  /* 0x3000000eff4e7230 */ /* 0x000fe40000004100 */
[----:B------:R-:W-:Y:S01]  /*4300*/  FADD.FTZ R74, R9, -R74 ;  /* 0x8000004a094a7221 */ /* 0x000fe20000010000 */
[----:B------:R-:W-:Y:S01]  /*4310*/  FADD.FTZ R77, R8, -R77 ;  /* 0x8000004d084d7221 */ /* 0x000fe20000010000 */
[----:B------:R-:W-:Y:S01]  /*4320*/  FMUL.FTZ R81, R81, UR23 ;  /* 0x0000001751517c20 */ /* 0x000fe20008410000 */
[----:B------:R-:W-:Y:S01]  /*4330*/  ISETP.GE.U32.AND.EX P2, PT, R121, 0x1000000, PT, P2 ;  /* 0x010000007900780c */ /* 0x000fe20003f46120 */
[--C-:B------:R-:W-:Y:S02]  /*4340*/  HADD2.F32 R73, -RZ, R13.reuse.H0_H0 ;  /* 0x2000000dff497230 */ /* 0x100fe40000004100 */
[----:B------:R-:W-:Y:S01]  /*4350*/  FADD.FTZ R72, R93, -R72 ;  /* 0x800000485d487221 */ /* 0x000fe20000010000 */
[----:B------:R-:W-:Y:S01]  /*4360*/  FFMA.FTZ R76, R74, UR11, R75 ;  /* 0x0000000b4a4c7c23 */ /* 0x000fe2000801004b */
[----:B------:R-:W-:Y:S01]  /*4370*/  FFMA.FTZ R74, R77, UR11, R78 ;  /* 0x0000000b4d4a7c23 */ /* 0x000fe2000801004e */
[----:B------:R-:W-:Y:S01]  /*4380*/  FFMA.FTZ R75, R94, UR10, R84 ;  /* 0x0000000a5e4b7c23 */ /* 0x000fe20008010054 */
[----:B------:R-:W-:Y:S01]  /*4390*/  FMUL.FTZ R79, R79, UR23 ;  /* 0x000000174f4f7c20 */ /* 0x000fe20008410000 */
[----:B------:R-:W-:Y:S01]  /*43a0*/  LOP3.LUT P3, RZ, R121, 0xff0000, RZ, 0xc0, !PT ;  /* 0x00ff000079ff7812 */ /* 0x000fe2000786c0ff */
[----:B------:R-:W-:Y:S01]  /*43b0*/  FFMA.FTZ R73, R72, UR11, R73 ;  /* 0x0000000b48497c23 */ /* 0x000fe20008010049 */
[----:B------:R-:W-:Y:S01]  /*43c0*/  FSEL R78, R81, RZ, P2 ;  /* 0x000000ff514e7208 */ /* 0x000fe20001000000 */
[----:B------:R-:W-:Y:S01]  /*43d0*/  FADD.FTZ R72, R92, -R75 ;  /* 0x8000004b5c487221 */ /* 0x000fe20000010000 */
[----:B------:R-:W-:Y:S01]  /*43e0*/  ISETP.GE.U32.AND P2, PT, R116, RZ, PT ;  /* 0x000000ff7400720c */ /* 0x000fe20003f46070 */
[----:B------:R-:W-:Y:S01]  /*43f0*/  HADD2.F32 R77, -RZ, R13.H1_H1 ;  /* 0x3000000dff4d7230 */ /* 0x000fe20000004100 */
[----:B------:R-:W-:Y:S01]  /*4400*/  FSEL R75, R79, RZ, P3 ;  /* 0x000000ff4f4b7208 */ /* 0x000fe20001800000 */
[----:B------:R-:W-:Y:S01]  /*4410*/  FMUL.FTZ R80, R74, UR23 ;  /* 0x000000174a507c20 */ /* 0x000fe20008410000 */
[----:B------:R-:W-:-:S02]  /*4420*/  LOP3.LUT P3, RZ, R117, 0xff0000, RZ, 0xc0, !PT ;  /* 0x00ff000075ff7812 */ /* 0x000fc4000786c0ff */
[----:B------:R-:W-:Y:S01]  /*4430*/  ISETP.GE.U32.AND.EX P2, PT, R117, 0x1000000, PT, P2 ;  /* 0x010000007500780c */ /* 0x000fe20003f46120 */
[----:B------:R-:W-:Y:S01]  /*4440*/  FFMA.FTZ R72, R72, UR11, R77 ;  /* 0x0000000b48487c23 */ /* 0x000fe2000801004d */
[----:B------:R-:W-:Y:S01]  /*4450*/  F2FP.F16.F32.PACK_AB R75, R78, R75 ;  /* 0x0000004b4e4b723e */ /* 0x000fe200000000ff */
[----:B------:R-:W-:Y:S01]  /*4460*/  FMUL.FTZ R78, R76, UR23 ;  /* 0x000000174c4e7c20 */ /* 0x000fe20008410000 */
[----:B------:R-:W-:Y:S01]  /*4470*/  FSEL R79, R79, RZ, P3 ;  /* 0x000000ff4f4f7208 */ /* 0x000fe20001800000 */
[----:B------:R-:W-:Y:S01]  /*4480*/  FFMA.FTZ R76, R98, UR10, R84 ;  /* 0x0000000a624c7c23 */ /* 0x000fe20008010054 */
[----:B------:R-:W-:Y:S01]  /*4490*/  FSEL R82, R81, RZ, P2 ;  /* 0x000000ff51527208 */ /* 0x000fe20001000000 */
[----:B------:R-:W-:Y:S01]  /*44a0*/  HADD2.F32 R77, -RZ, R12.H1_H1 ;  /* 0x3000000cff4d7230 */ /* 0x000fe20000004100 */
[----:B------:R-:W-:Y:S01]  /*44b0*/  LOP3.LUT P3, RZ, R117, 0xff, RZ, 0xc0, !PT ;  /* 0x000000ff75ff7812 */ /* 0x000fe2000786c0ff */
[----:B------:R-:W-:Y:S01]  /*44c0*/  FADD.FTZ R76, R95, -R76 ;  /* 0x8000004c5f4c7221 */ /* 0x000fe20000010000 */
[----:B------:R-:W-:-:S02]  /*44d0*/  LOP3.LUT P2, RZ, R121, 0xff, RZ, 0xc0, !PT ;  /* 0x000000ff79ff7812 */ /* 0x000fc4000784c0ff */
[----:B------:R-:W-:Y:S01]  /*44e0*/  FSEL R81, R78, RZ, P3 ;  /* 0x000000ff4e517208 */ /* 0x000fe20001800000 */
[----:B------:R-:W-:Y:S01]  /*44f0*/  FFMA.FTZ R76, R76, UR11, R77 ;  /* 0x0000000b4c4c7c23 */ /* 0x000fe2000801004d */
[----:B------:R-:W-:Y:S02]  /*4500*/  FSEL R74, R78, RZ, P2 ;  /* 0x000000ff4e4a7208 */ /* 0x000fe40001000000 */
[----:B------:R-:W-:Y:S01]  /*4510*/  LOP3.LUT P3, RZ, R121, 0xff00, RZ, 0xc0, !PT ;  /* 0x0000ff0079ff7812 */ /* 0x000fe2000786c0ff */
[----:B------:R-:W-:Y:S01]  /*4520*/  FMUL.FTZ R76, R76, UR23 ;  /* 0x000000174c4c7c20 */ /* 0x000fe20008410000 */
[----:B------:R-:W-:Y:S02]  /*4530*/  LOP3.LUT P2, RZ, R117, 0xff00, RZ, 0xc0, !PT ;  /* 0x0000ff0075ff7812 */ /* 0x000fe4000784c0ff */
[C---:B------:R-:W-:Y:S02]  /*4540*/  FSEL R77, R80.reuse, RZ, P3 ;  /* 0x000000ff504d7208 */ /* 0x040fe40001800000 */
[----:B------:R-:W-:Y:S01]  /*4550*/  FSEL R78, R80, RZ, P2 ;  /* 0x000000ff504e7208 */ /* 0x000fe20001000000 */
[----:B------:R-:W-:Y:S01]  /*4560*/  FMUL.FTZ R80, R73, UR23 ;  /* 0x0000001749507c20 */ /* 0x000fe20008410000 */
[----:B------:R-:W-:Y:S01]  /*4570*/  LOP3.LUT P2, RZ, R116, 0xff0000, RZ, 0xc0, !PT ;  /* 0x00ff000074ff7812 */ /* 0x000fe2000784c0ff */
[----:B------:R-:W-:Y:S01]  /*4580*/  FFMA.FTZ R73, R3, UR10, R84 ;  /* 0x0000000a03497c23 */ /* 0x000fe20008010054 */
[----:B------:R-:W-:-:S02]  /*4590*/  LOP3.LUT P3, RZ, R120, 0xff0000, RZ, 0xc0, !PT ;  /* 0x00ff000078ff7812 */ /* 0x000fc4000786c0ff */
[----:B------:R-:W-:Y:S01]  /*45a0*/  F2FP.F16.F32.PACK_AB R78, R78, R81 ;  /* 0x000000514e4e723e */ /* 0x000fe200000000ff */
[----:B------:R-:W-:Y:S01]  /*45b0*/  FMUL.FTZ R81, R72, UR23 ;  /* 0x0000001748517c20 */ /* 0x000fe20008410000 */
[----:B------:R-:W-:Y:S01]  /*45c0*/  F2FP.F16.F32.PACK_AB R74, R77, R74 ;  /* 0x0000004a4d4a723e */ /* 0x000fe200000000ff */
[----:B------:R-:W-:Y:S01]  /*45d0*/  HADD2.F32 R72, -RZ, R12.H0_H0 ;  /* 0x2000000cff487230 */ /* 0x000fe20000004100 */
[----:B------:R-:W-:Y:S01]  /*45e0*/  FSEL R77, R80, RZ, P2 ;  /* 0x000000ff504d7208 */ /* 0x000fe20001000000 */
[----:B------:R-:W-:Y:S01]  /*45f0*/  FADD.FTZ R73, R96, -R73 ;  /* 0x8000004960497221 */ /* 0x000fe20000010000 */
[----:B------:R-:W-:Y:S02]  /*4600*/  FSEL R80, R80, RZ, P3 ;  /* 0x000000ff50507208 */ /* 0x000fe40001800000 */
[----:B------:R-:W-:Y:S01]  /*4610*/  LOP3.LUT P2, RZ, R116, 0xff000000, RZ, 0xc0, !PT ;  /* 0xff00000074ff7812 */ /* 0x000fe2000784c0ff */
[----:B------:R-:W-:Y:S01]  /*4620*/  FFMA.FTZ R72, R73, UR11, R72 ;  /* 0x0000000b49487c23 */ /* 0x000fe20008010048 */
        /* <DEDUP_REMOVED lines=16> */
[----:B------:R-:W-:Y:S01]  /*4730*/  F2FP.F16.F32.PACK_AB R76, R81, R76 ;  /* 0x0000004c514c723e */ /* 0x000fe200000000ff */
[----:B------:R-:W-:Y:S06]  /*4740*/  BRA `(.L_x_1411) ;  /* 0x0000001800607947 */ /* 0x000fec0003800000 */
.L_x_1409:
        /* <DEDUP_REMOVED lines=15> */
[--C-:B------:R-:W-:Y:S01]  /*4840*/  FFMA.FTZ R69, R10, UR10, R84.reuse ;  /* 0x0000000a0a457c23 */ /* 0x100fe20008010054 */
[C---:B------:R-:W-:Y:S01]  /*4850*/  FMUL.FTZ R73, R68.reuse, UR23 ;  /* 0x0000001744497c20 */ /* 0x040fe20008410000 */
[----:B------:R-:W-:Y:S01]  /*4860*/  FMUL.FTZ R72, R71, UR23 ;  /* 0x0000001747487c20 */ /* 0x000fe20008410000 */
[----:B------:R-:W-:Y:S01]  /*4870*/  F2FP.F16.F32.PACK_AB R71, R68, R71 ;  /* 0x000000474447723e */ /* 0x000fe200000000ff */
[----:B------:R-:W-:Y:S01]  /*4880*/  FADD.FTZ R69, R8, -R69 ;  /* 0x8000004508457221 */ /* 0x000fe20000010000 */
[----:B------:R-:W-:Y:S01]  /*4890*/  FMUL.FTZ R70, R70, UR11 ;  /* 0x0000000b46467c20 */ /* 0x000fe20008410000 */
[----:B------:R-:W-:Y:S01]  /*48a0*/  FSEL R68, R73, RZ, P2 ;  /* 0x000000ff49447208 */ /* 0x000fe20001000000 */
[----:B------:R-:W-:Y:S01]  /*48b0*/  FFMA.FTZ R83, R3, UR10, R84 ;  /* 0x0000000a03537c23 */ /* 0x000fe20008010054 */
[----:B------:R-:W-:Y:S01]  /*48c0*/  ISETP.GE.U32.AND P2, PT, R116, RZ, PT ;  /* 0x000000ff7400720c */ /* 0x000fe20003f46070 */
[----:B------:R-:W-:Y:S01]  /*48d0*/  FMUL.FTZ R69, R69, UR11 ;  /* 0x0000000b45457c20 */ /* 0x000fe20008410000 */
[----:B------:R-:W-:-:S02]  /*48e0*/  FSEL R75, R72, RZ, P3 ;  /* 0x000000ff484b7208 */ /* 0x000fc40001800000 */
[----:B------:R-:W-:Y:S02]  /*48f0*/  ISETP.GE.U32.AND.EX P2, PT, R117, 0x1000000, PT, P2 ;  /* 0x010000007500780c */ /* 0x000fe40003f46120 */
[----:B------:R-:W-:Y:S01]  /*4900*/  F2FP.F16.F32.PACK_AB R75, R68, R75 ;  /* 0x0000004b444b723e */ /* 0x000fe200000000ff */
[----:B------:R-:W-:Y:S01]  /*4910*/  FMUL.FTZ R68, R70, UR23 ;  /* 0x0000001746447c20 */ /* 0x000fe20008410000 */
[----:B------:R-:W-:Y:S02]  /*4920*/  FSEL R76, R73, RZ, P2 ;  /* 0x000000ff494c7208 */ /* 0x000fe40001000000 */
[C---:B------:R-:W-:Y:S02]  /*4930*/  LOP3.LUT P3, RZ, R117.reuse, 0xff0000, RZ, 0xc0, !PT ;  /* 0x00ff000075ff7812 */ /* 0x040fe4000786c0ff */
[----:B------:R-:W-:Y:S02]  /*4940*/  LOP3.LUT P2, RZ, R117, 0xff, RZ, 0xc0, !PT ;  /* 0x000000ff75ff7812 */ /* 0x000fe4000784c0ff */
[C---:B------:R-:W-:Y:S01]  /*4950*/  F2FP.F16.F32.PACK_AB R70, R69.reuse, R70 ;  /* 0x000000464546723e */ /* 0x040fe200000000ff */
[----:B------:R-:W-:Y:S01]  /*4960*/  FMUL.FTZ R69, R69, UR23 ;  /* 0x0000001745457c20 */ /* 0x000fe20008410000 */
[----:B------:R-:W-:Y:S01]  /*4970*/  FSEL R79, R72, RZ, P3 ;  /* 0x000000ff484f7208 */ /* 0x000fe20001800000 */
[----:B------:R-:W-:Y:S01]  /*4980*/  FFMA.FTZ R72, R97, UR10, R84 ;  /* 0x0000000a61487c23 */ /* 0x000fe20008010054 */
[----:B------:R-:W-:-:S02]  /*4990*/  FSEL R78, R68, RZ, P2 ;  /* 0x000000ff444e7208 */ /* 0x000fc40001000000 */
[----:B------:R-:W-:Y:S01]  /*49a0*/  LOP3.LUT P3, RZ, R121, 0xff, RZ, 0xc0, !PT ;  /* 0x000000ff79ff7812 */ /* 0x000fe2000786c0ff */
[----:B------:R-:W-:Y:S01]  /*49b0*/  FADD.FTZ R72, R93, -R72 ;  /* 0x800000485d487221 */ /* 0x000fe20000010000 */
[----:B------:R-:W-:Y:S02]  /*49c0*/  LOP3.LUT P2, RZ, R121, 0xff00, RZ, 0xc0, !PT ;  /* 0x0000ff0079ff7812 */ /* 0x000fe4000784c0ff */
[----:B------:R-:W-:Y:S02]  /*49d0*/  FSEL R74, R68, RZ, P3 ;  /* 0x000000ff444a7208 */ /* 0x000fe40001800000 */
[----:B------:R-:W-:Y:S02]  /*49e0*/  FSEL R77, R69, RZ, P2 ;  /* 0x000000ff454d7208 */ /* 0x000fe40001000000 */
[----:B------:R-:W-:Y:S02]  /*49f0*/  LOP3.LUT P3, RZ, R117, 0xff00, RZ, 0xc0, !PT ;  /* 0x0000ff0075ff7812 */ /* 0x000fe4000786c0ff */
[----:B------:R-:W-:Y:S01]  /*4a00*/  F2FP.F16.F32.PACK_AB R74, R77, R74 ;  /* 0x0000004a4d4a723e */ /* 0x000fe200000000ff */
[--C-:B------:R-:W-:Y:S01]  /*4a10*/  FFMA.FTZ R77, R94, UR10, R84.reuse ;  /* 0x0000000a5e4d7c23 */ /* 0x100fe20008010054 */
[----:B------:R-:W-:Y:S01]  /*4a20*/  FSEL R73, R69, RZ, P3 ;  /* 0x000000ff45497208 */ /* 0x000fe20001800000 */
[----:B------:R-:W-:Y:S01]  /*4a30*/  FMUL.FTZ R69, R72, UR11 ;  /* 0x0000000b48457c20 */ /* 0x000fe20008410000 */
[----:B------:R-:W-:Y:S01]  /*4a40*/  FFMA.FTZ R72, R98, UR10, R84 ;  /* 0x0000000a62487c23 */ /* 0x000fe20008010054 */
[----:B------:R-:W-:Y:S01]  /*4a50*/  FADD.FTZ R77, R92, -R77 ;  /* 0x8000004d5c4d7221 */ /* 0x000fe20000010000 */
[----:B------:R-:W-:Y:S01]  /*4a60*/  F2FP.F16.F32.PACK_AB R78, R73, R78 ;  /* 0x0000004e494e723e */ /* 0x000fe200000000ff */
[----:B------:R-:W-:Y:S01]  /*4a70*/  FMUL.FTZ R68, R69, UR23 ;  /* 0x0000001745447c20 */ /* 0x000fe20008410000 */
[----:B------:R-:W-:Y:S01]  /*4a80*/  FADD.FTZ R73, R95, -R72 ;  /* 0x800000485f497221 */ /* 0x000fe20000010000 */
[----:B------:R-:W-:Y:S01]  /*4a90*/  FMUL.FTZ R72, R77, UR11 ;  /* 0x0000000b4d487c20 */ /* 0x000fe20008410000 */
[----:B------:R-:W-:-:S02]  /*4aa0*/  LOP3.LUT P2, RZ, R116, 0xff0000, RZ, 0xc0, !PT ;  /* 0x00ff000074ff7812 */ /* 0x000fc4000784c0ff */
        /* <DEDUP_REMOVED lines=8> */
[----:B------:R-:W-:Y:S02]  /*4b30*/  LOP3.LUT P2, RZ, R116, 0xff000000, RZ, 0xc0, !PT ;  /* 0xff00000074ff7812 */ /* 0x000fe4000784c0ff */
[----:B------:R-:W-:-:S02]  /*4b40*/  LOP3.LUT P3, RZ, R120, 0xff000000, RZ, 0xc0, !PT ;  /* 0xff00000078ff7812 */ /* 0x000fc4000786c0ff */
[----:B------:R-:W-:Y:S01]  /*4b50*/  F2FP.F16.F32.PACK_AB R79, R76, R79 ;  /* 0x0000004f4c4f723e */ /* 0x000fe200000000ff */
[----:B------:R-:W-:Y:S01]  /*4b60*/  FMUL.FTZ R76, R73, UR23 ;  /* 0x00000017494c7c20 */ /* 0x000fe20008410000 */
        /* <DEDUP_REMOVED lines=17> */
.L_x_1412:
[--C-:B------:R-:W-:Y:S01]  /*4c80*/  FFMA.FTZ R72, R4, UR10, R84.reuse ;  /* 0x0000000a04487c23 */ /* 0x100fe20008010054 */
[----:B------:R-:W-:Y:S01]  /*4c90*/  FFMA.FTZ R73, R7, UR10, R84 ;  /* 0x0000000a07497c23 */ /* 0x000fe20008010054 */
[----:B------:R-:W-:Y:S02]  /*4ca0*/  ISETP.GE.U32.AND P2, PT, R120, RZ, PT ;  /* 0x000000ff7800720c */ /* 0x000fe40003f46070 */
[----:B------:R-:W-:Y:S01]  /*4cb0*/  FADD.FTZ R72, R5, -R72 ;  /* 0x8000004805487221 */ /* 0x000fe20000010000 */
[----:B------:R-:W-:Y:S01]  /*4cc0*/  FADD.FTZ R73, R6, -R73 ;  /* 0x8000004906497221 */ /* 0x000fe20000010000 */
[----:B------:R-:W-:Y:S02]  /*4cd0*/  LOP3.LUT P3, RZ, R121, 0xff0000, RZ, 0xc0, !PT ;  /* 0x00ff000079ff7812 */ /* 0x000fe4000786c0ff */
[----:B------:R-:W-:Y:S01]  /*4ce0*/  FMUL.FTZ R72, R72, UR11 ;  /* 0x0000000b48487c20 */ /* 0x000fe20008410000 */
[----:B------:R-:W-:Y:S01]  /*4cf0*/  FMUL.FTZ R73, R73, UR11 ;  /* 0x0000000b49497c20 */ /* 0x000fe20008410000 */
[----:B------:R-:W-:-:S02]  /*4d00*/  ISETP.GE.U32.AND.EX P2, PT, R121, 0x1000000, PT, P2 ;  /* 0x010000007900780c */ /* 0x000fc40003f46120 */
[----:B------:R-:W-:Y:S01]  /*4d10*/  FMUL.FTZ R77, R72, UR23 ;  /* 0x00000017484d7c20 */ /* 0x000fe20008410000 */
[--C-:B------:R-:W-:Y:S01]  /*4d20*/  FFMA.FTZ R72, R11, UR10, R84.reuse ;  /* 0x0000000a0b487c23 */ /* 0x100fe20008010054 */
[----:B------:R-:W-:Y:S01]  /*4d30*/  FMUL.FTZ R76, R73, UR23 ;  /* 0x00000017494c7c20 */ /* 0x000fe20008410000 */
[----:B------:R-:W-:Y:S02]  /*4d40*/  FFMA.FTZ R73, R10, UR10, R84 ;  /* 0x0000000a0a497c23 */ /* 0x000fe40008010054 */
[----:B------:R-:W-:Y:S01]  /*4d50*/  FADD.FTZ R72, R9, -R72 ;  /* 0x8000004809487221 */ /* 0x000fe20000010000 */
[----:B------:R-:W-:Y:S01]  /*4d60*/  FSEL R74, R77, RZ, P2 ;  /* 0x000000ff4d4a7208 */ /* 0x000fe20001000000 */
[----:B------:R-:W-:Y:S01]  /*4d70*/  FADD.FTZ R73, R8, -R73 ;  /* 0x8000004908497221 */ /* 0x000fe20000010000 */
[----:B------:R-:W-:Y:S01]  /*4d80*/  FSEL R75, R76, RZ, P3 ;  /* 0x000000ff4c4b7208 */ /* 0x000fe20001800000 */
[----:B------:R-:W-:Y:S01]  /*4d90*/  FMUL.FTZ R72, R72, UR11 ;  /* 0x0000000b48487c20 */ /* 0x000fe20008410000 */
[----:B------:R-:W-:-:S02]  /*4da0*/  ISETP.GE.U32.AND P2, PT, R116, RZ, PT ;  /* 0x000000ff7400720c */ /* 0x000fc40003f46070 */
[----:B------:R-:W-:Y:S02]  /*4db0*/  LOP3.LUT P3, RZ, R117, 0xff0000, RZ, 0xc0, !PT ;  /* 0x00ff000075ff7812 */ /* 0x000fe4000786c0ff */
[----:B------:R-:W-:Y:S01]  /*4dc0*/  F2FP.F16.F32.PACK_AB R75, R74, R75 ;  /* 0x0000004b4a4b723e */ /* 0x000fe200000000ff */
[----:B------:R-:W-:Y:S01]  /*4dd0*/  FMUL.FTZ R74, R73, UR11 ;  /* 0x0000000b494a7c20 */ /* 0x000fe20008410000 */
[C---:B------:R-:W-:Y:S01]  /*4de0*/  ISETP.GE.U32.AND.EX P2, PT, R117.reuse, 0x1000000, PT, P2 ;  /* 0x010000007500780c */ /* 0x040fe20003f46120 */
[----:B------:R-:W-:Y:S01]  /*4df0*/  FMUL.FTZ R73, R72, UR23 ;  /* 0x0000001748497c20 */ /* 0x000fe20008410000 */
[----:B------:R-:W-:Y:S01]  /*4e00*/  FSEL R79, R76, RZ, P3 ;  /* 0x000000ff4c4f7208 */ /* 0x000fe20001800000 */
[----:B------:R-:W-:Y:S01]  /*4e10*/  FMUL.FTZ R76, R74, UR23 ;  /* 0x000000174a4c7c20 */ /* 0x000fe20008410000 */
[----:B------:R-:W-:Y:S01]  /*4e20*/  LOP3.LUT P3, RZ, R117, 0xff, RZ, 0xc0, !PT ;  /* 0x000000ff75ff7812 */ /* 0x000fe2000786c0ff */
[--C-:B------:R-:W-:Y:S01]  /*4e30*/  FFMA.FTZ R72, R97, UR10, R84.reuse ;  /* 0x0000000a61487c23 */ /* 0x100fe20008010054 */
[----:B------:R-:W-:Y:S01]  /*4e40*/  FSEL R80, R77, RZ, P2 ;  /* 0x000000ff4d507208 */ /* 0x000fe20001000000 */
[----:B------:R-:W-:Y:S01]  /*4e50*/  FFMA.FTZ R77, R94, UR10, R84 ;  /* 0x0000000a5e4d7c23 */ /* 0x000fe20008010054 */
[----:B------:R-:W-:Y:S01]  /*4e60*/  LOP3.LUT P2, RZ, R121, 0xff, RZ, 0xc0, !PT ;  /* 0x000000ff79ff7812 */ /* 0x000fe2000784c0ff */
[----:B------:R-:W-:Y:S01]  /*4e70*/  FADD.FTZ R72, R93, -R72 ;  /* 0x800000485d487221 */ /* 0x000fe20000010000 */
[----:B------:R-:W-:Y:S01]  /*4e80*/  FSEL R78, R73, RZ, P3 ;  /* 0x000000ff494e7208 */ /* 0x000fe20001800000 */
[----:B------:R-:W-:Y:S01]  /*4e90*/  FADD.FTZ R77, R92, -R77 ;  /* 0x8000004d5c4d7221 */ /* 0x000fe20000010000 */
[----:B------:R-:W-:-:S02]  /*4ea0*/  LOP3.LUT P3, RZ, R121, 0xff00, RZ, 0xc0, !PT ;  /* 0x0000ff0079ff7812 */ /* 0x000fc4000786c0ff */
[----:B------:R-:W-:Y:S02]  /*4eb0*/  FSEL R74, R73, RZ, P2 ;  /* 0x000000ff494a7208 */ /* 0x000fe40001000000 */
[----:B------:R-:W-:Y:S02]  /*4ec0*/  FSEL R73, R76, RZ, P3 ;  /* 0x000000ff4c497208 */ /* 0x000fe40001800000 */
[----:B------:R-:W-:Y:S02]  /*4ed0*/  LOP3.LUT P2, RZ, R117, 0xff00, RZ, 0xc0, !PT ;  /* 0x0000ff0075ff7812 */ /* 0x000fe4000784c0ff */
[----:B------:R-:W-:Y:S01]  /*4ee0*/  F2FP.F16.F32.PACK_AB R74, R73, R74 ;  /* 0x0000004a494a723e */ /* 0x000fe200000000ff */
[----:B------:R-:W-:Y:S01]  /*4ef0*/  FMUL.FTZ R73, R72, UR11 ;  /* 0x0000000b48497c20 */ /* 0x000fe20008410000 */
[----:B------:R-:W-:Y:S01]  /*4f00*/  FFMA.FTZ R72, R98, UR10, R84 ;  /* 0x0000000a62487c23 */ /* 0x000fe20008010054 */
[----:B------:R-:W-:Y:S01]  /*4f10*/  F2FP.F16.F32.PACK_AB R79, R80, R79 ;  /* 0x0000004f504f723e */ /* 0x000fe200000000ff */
[----:B------:R-:W-:Y:S01]  /*4f20*/  FMUL.FTZ R80, R77, UR11 ;  /* 0x0000000b4d507c20 */ /* 0x000fe20008410000 */
[----:B------:R-:W-:Y:S01]  /*4f30*/  FSEL R81, R76, RZ, P2 ;  /* 0x000000ff4c517208 */ /* 0x000fe20001000000 */
[----:B------:R-:W-:Y:S01]  /*4f40*/  FMUL.FTZ R76, R73, UR23 ;  /* 0x00000017494c7c20 */ /* 0x000fe20008410000 */
[----:B------:R-:W-:Y:S01]  /*4f50*/  LOP3.LUT P2, RZ, R116, 0xff0000, RZ, 0xc0, !PT ;  /* 0x00ff000074ff7812 */ /* 0x000fe2000784c0ff */
[----:B------:R-:W-:Y:S01]  /*4f60*/  FADD.FTZ R72, R95, -R72 ;  /* 0x800000485f487221 */ /* 0x000fe20000010000 */
[----:B------:R-:W-:Y:S01]  /*4f70*/  LOP3.LUT P3, RZ, R120, 0xff0000, RZ, 0xc0, !PT ;  /* 0x00ff000078ff7812 */ /* 0x000fe2000786c0ff */
[----:B------:R-:W-:Y:S01]  /*4f80*/  FFMA.FTZ R73, R3, UR10, R84 ;  /* 0x0000000a03497c23 */ /* 0x000fe20008010054 */
[----:B------:R-:W-:Y:S01]  /*4f90*/  F2FP.F16.F32.PACK_AB R78, R81, R78 ;  /* 0x0000004e514e723e */ /* 0x000fe200000000ff */
        /* <DEDUP_REMOVED lines=18> */
[----:B------:R-:W-:Y:S02]  /*50c0*/  F2FP.F16.F32.PACK_AB R73, R85, R80 ;  /* 0x000000505549723e */ /* 0x000fe400000000ff */
[C---:B------:R-:W-:Y:S02]  /*50d0*/  FSEL R80, R72.reuse, RZ, P2 ;  /* 0x000000ff48507208 */ /* 0x040fe40001000000 */
[----:B------:R-:W-:Y:S02]  /*50e0*/  FSEL R76, R72, RZ, P3 ;  /* 0x000000ff484c7208 */ /* 0x000fe40001800000 */
[----:B------:R-:W-:Y:S02]  /*50f0*/  F2FP.F16.F32.PACK_AB R77, R82, R77 ;  /* 0x0000004d524d723e */ /* 0x000fe400000000ff */
[----:B------:R-:W-:-:S02]  /*5100*/  F2FP.F16.F32.PACK_AB R72, R83, R80 ;  /* 0x000000505348723e */ /* 0x000fc400000000ff */
[----:B------:R-:W-:Y:S01]  /*5110*/  F2FP.F16.F32.PACK_AB R76, R81, R76 ;  /* 0x0000004c514c723e */ /* 0x000fe200000000ff */
[----:B------:R-:W-:Y:S06]  /*5120*/  BRA `(.L_x_1411) ;  /* 0x0000000c00e87947 */ /* 0x000fec0003800000 */
.L_x_1408:
        /* <DEDUP_REMOVED lines=8> */
[--C-:B------:R-:W-:Y:S01]  /*51b0*/  FFMA.FTZ R68, R11, UR10, R84.reuse ;  /* 0x0000000a0b447c23 */ /* 0x100fe20008010054 */
[--C-:B------:R-:W-:Y:S01]  /*51c0*/  FFMA.FTZ R71, R10, UR10, R84.reuse ;  /* 0x0000000a0a477c23 */ /* 0x100fe20008010054 */
[----:B------:R-:W-:Y:S01]  /*51d0*/  FFMA.FTZ R79, R7, UR10, R84 ;  /* 0x0000000a074f7c23 */ /* 0x000fe20008010054 */
[--C-:B------:R-:W-:Y:S02]  /*51e0*/  HADD2.F32 R69, -RZ, R14.reuse.H0_H0 ;  /* 0x2000000eff457230 */ /* 0x100fe40000004100 */
[----:B------:R-:W-:Y:S01]  /*51f0*/  FADD.FTZ R78, R5, -R76 ;  /* 0x8000004c054e7221 */ /* 0x000fe20000010000 */
[----:B------:R-:W-:Y:S02]  /*5200*/  HADD2.F32 R77, -RZ, R14.H1_H1 ;  /* 0x3000000eff4d7230 */ /* 0x000fe40000004100 */
[----:B------:R-:W-:Y:S01]  /*5210*/  FADD.FTZ R68, R9, -R68 ;  /* 0x8000004409447221 */ /* 0x000fe20000010000 */
[----:B------:R-:W-:-:S02]  /*5220*/  HADD2.F32 R70, -RZ, R15.H0_H0 ;  /* 0x2000000fff467230 */ /* 0x000fc40000004100 */
[----:B------:R-:W-:Y:S01]  /*5230*/  FADD.FTZ R76, R8, -R71 ;  /* 0x80000047084c7221 */ /* 0x000fe20000010000 */
[----:B------:R-:W-:Y:S01]  /*5240*/  FADD.FTZ R79, R6, -R79 ;  /* 0x8000004f064f7221 */ /* 0x000fe20000010000 */
[----:B------:R-:W-:Y:S02]  /*5250*/  HADD2.F32 R81, -RZ, R15.H1_H1 ;  /* 0x3000000fff517230 */ /* 0x000fe40000004100 */
[----:B------:R-:W-:Y:S01]  /*5260*/  FFMA.FTZ R69, R68, UR11, R69 ;  /* 0x0000000b44457c23 */ /* 0x000fe20008010045 */
[----:B------:R-:W-:Y:S01]  /*5270*/  FFMA.FTZ R68, R76, UR11, R77 ;  /* 0x0000000b4c447c23 */ /* 0x000fe2000801004d */
[----:B------:R-:W-:Y:S01]  /*5280*/  FFMA.FTZ R71, R79, UR11, R70 ;  /* 0x0000000b4f477c23 */ /* 0x000fe20008010046 */
[--C-:B------:R-:W-:Y:S01]  /*5290*/  FFMA.FTZ R76, R97, UR10, R84.reuse ;  /* 0x0000000a614c7c23 */ /* 0x100fe20008010054 */
[----:B------:R-:W-:Y:S01]  /*52a0*/  FFMA.FTZ R79, R94, UR10, R84 ;  /* 0x0000000a5e4f7c23 */ /* 0x000fe20008010054 */
[----:B------:R-:W-:Y:S01]  /*52b0*/  FFMA.FTZ R70, R78, UR11, R81 ;  /* 0x0000000b4e467c23 */ /* 0x000fe20008010051 */
[----:B------:R-:W-:-:S02]  /*52c0*/  HADD2.F32 R81, -RZ, R13.H0_H0 ;  /* 0x2000000dff517230 */ /* 0x000fc40000004100 */
[----:B------:R-:W-:Y:S01]  /*52d0*/  FFMA.FTZ R77, R3, UR10, R84 ;  /* 0x0000000a034d7c23 */ /* 0x000fe20008010054 */
[----:B------:R-:W-:Y:S02]  /*52e0*/  HADD2.F32 R83, -RZ, R13.H1_H1 ;  /* 0x3000000dff537230 */ /* 0x000fe40000004100 */
[----:B------:R-:W-:Y:S01]  /*52f0*/  FADD.FTZ R78, R93, -R76 ;  /* 0x8000004c5d4e7221 */ /* 0x000fe20000010000 */
[----:B------:R-:W-:Y:S01]  /*5300*/  FADD.FTZ R80, R92, -R79 ;  /* 0x8000004f5c507221 */ /* 0x000fe20000010000 */
[--C-:B------:R-:W-:Y:S02]  /*5310*/  HADD2.F32 R79, -RZ, R12.reuse.H0_H0 ;  /* 0x2000000cff4f7230 */ /* 0x100fe40000004100 */
[----:B------:R-:W-:Y:S01]  /*5320*/  FADD.FTZ R76, R96, -R77 ;  /* 0x8000004d604c7221 */ /* 0x000fe20000010000 */
[----:B------:R-:W-:Y:S01]  /*5330*/  FFMA.FTZ R84, R98, UR10, R84 ;  /* 0x0000000a62547c23 */ /* 0x000fe20008010054 */
[----:B------:R-:W-:Y:S01]  /*5340*/  FFMA.FTZ R77, R78, UR11, R81 ;  /* 0x0000000b4e4d7c23 */ /* 0x000fe20008010051 */
[----:B------:R-:W-:Y:S01]  /*5350*/  ISETP.GE.U32.AND P2, PT, R116, RZ, PT ;  /* 0x000000ff7400720c */ /* 0x000fe20003f46070 */
[----:B------:R-:W-:Y:S01]  /*5360*/  FFMA.FTZ R78, R80, UR11, R83 ;  /* 0x0000000b504e7c23 */ /* 0x000fe20008010053 */
[----:B------:R-:W-:-:S02]  /*5370*/  HADD2.F32 R80, -RZ, R12.H1_H1 ;  /* 0x3000000cff507230 */ /* 0x000fc40000004100 */
[----:B------:R-:W-:Y:S01]  /*5380*/  FFMA.FTZ R76, R76, UR11, R79 ;  /* 0x0000000b4c4c7c23 */ /* 0x000fe2000801004f */
[----:B------:R-:W-:Y:S01]  /*5390*/  FADD.FTZ R81, R95, -R84 ;  /* 0x800000545f517221 */ /* 0x000fe20000010000 */
[C---:B------:R-:W-:Y:S01]  /*53a0*/  FMUL.FTZ R82, R70.reuse, UR23 ;  /* 0x0000001746527c20 */ /* 0x040fe20008410000 */
[----:B------:R-:W-:Y:S01]  /*53b0*/  FMUL.FTZ R79, R71, UR23 ;  /* 0x00000017474f7c20 */ /* 0x000fe20008410000 */
[----:B------:R-:W-:Y:S01]  /*53c0*/  ISETP.GE.U32.AND.EX P2, PT, R117, 0x1000000, PT, P2 ;  /* 0x010000007500780c */ /* 0x000fe20003f46120 */
[----:B------:R-:W-:Y:S01]  /*53d0*/  FFMA.FTZ R81, R81, UR11, R80 ;  /* 0x0000000b51517c23 */ /* 0x000fe20008010050 */
[----:B------:R-:W-:Y:S01]  /*53e0*/  LOP3.LUT P3, RZ, R117, 0xff0000, RZ, 0xc0, !PT ;  /* 0x00ff000075ff7812 */ /* 0x000fe2000786c0ff */
[----:B------:R-:W-:Y:S01]  /*53f0*/  FMUL.FTZ R80, R69, UR23 ;  /* 0x0000001745507c20 */ /* 0x000fe20008410000 */
[----:B------:R-:W-:Y:S02]  /*5400*/  F2FP.F16.F32.PACK_AB R71, R70, R71 ;  /* 0x000000474647723e */ /* 0x000fe400000000ff */
[C---:B------:R-:W-:Y:S01]  /*5410*/  F2FP.F16.F32.PACK_AB R70, R68.reuse, R69 ;  /* 0x000000454446723e */ /* 0x040fe200000000ff */
[----:B------:R-:W-:Y:S01]  /*5420*/  FMUL.FTZ R69, R68, UR23 ;  /* 0x0000001744457c20 */ /* 0x000fe20008410000 */
[----:B------:R-:W-:Y:S01]  /*5430*/  FSEL R82, R82, RZ, P2 ;  /* 0x000000ff52527208 */ /* 0x000fe20001000000 */
[----:B------:R-:W-:Y:S01]  /*5440*/  FMUL.FTZ R68, R77, UR23 ;  /* 0x000000174d447c20 */ /* 0x000fe20008410000 */
[----:B------:R-:W-:-:S02]  /*5450*/  FSEL R79, R79, RZ, P3 ;  /* 0x000000ff4f4f7208 */ /* 0x000fc40001800000 */
[C---:B------:R-:W-:Y:S02]  /*5460*/  LOP3.LUT P3, RZ, R117.reuse, 0xff, RZ, 0xc0, !PT ;  /* 0x000000ff75ff7812 */ /* 0x040fe4000786c0ff */
[----:B------:R-:W-:Y:S02]  /*5470*/  LOP3.LUT P2, RZ, R117, 0xff00, RZ, 0xc0, !PT ;  /* 0x0000ff0075ff7812 */ /* 0x000fe4000784c0ff */
[----:B------:R-:W-:Y:S02]  /*5480*/  F2FP.F16.F32.PACK_AB R79, R82, R79 ;  /* 0x0000004f524f723e */ /* 0x000fe400000000ff */
[----:B------:R-:W-:Y:S02]  /*5490*/  FSEL R82, R80, RZ, P3 ;  /* 0x000000ff50527208 */ /* 0x000fe40001800000 */
[----:B------:R-:W-:Y:S02]  /*54a0*/  FSEL R85, R69, RZ, P2 ;  /* 0x000000ff45557208 */ /* 0x000fe40001000000 */
[----:B------:R-:W-:-:S02]  /*54b0*/  LOP3.LUT P3, RZ, R116, 0xff0000, RZ, 0xc0, !PT ;  /* 0x00ff000074ff7812 */ /* 0x000fc4000786c0ff */
[C---:B------:R-:W-:Y:S01]  /*54c0*/  F2FP.F16.F32.PACK_AB R69, R78.reuse, R77 ;  /* 0x0000004d4e45723e */ /* 0x040fe200000000ff */
[----:B------:R-:W-:Y:S01]  /*54d0*/  FMUL.FTZ R78, R78, UR23 ;  /* 0x000000174e4e7c20 */ /* 0x000fe20008410000 */
[----:B------:R-:W-:Y:S01]  /*54e0*/  LOP3.LUT P2, RZ, R116, 0xff000000, RZ, 0xc0, !PT ;  /* 0xff00000074ff7812 */ /* 0x000fe2000784c0ff */
[----:B------:R-:W-:Y:S01]  /*54f0*/  FMUL.FTZ R77, R76, UR23 ;  /* 0x000000174c4d7c20 */ /* 0x000fe20008410000 */
[----:B------:R-:W-:Y:S02]  /*5500*/  FSEL R80, R68, RZ, P3 ;  /* 0x000000ff44507208 */ /* 0x000fe40001800000 */
[C---:B------:R-:W-:Y:S01]  /*5510*/  F2FP.F16.F32.PACK_AB R68, R81.reuse, R76 ;  /* 0x0000004c5144723e */ /* 0x040fe200000000ff */
[----:B------:R-:W-:Y:S01]  /*5520*/  FMUL.FTZ R81, R81, UR23 ;  /* 0x0000001751517c20 */ /* 0x000fe20008410000 */
[----:B------:R-:W-:Y:S02]  /*5530*/  FSEL R83, R78, RZ, P2 ;  /* 0x000000ff4e537208 */ /* 0x000fe40001000000 */
[----:B------:R-:W-:-:S02]  /*5540*/  LOP3.LUT P3, RZ, R116, 0xff, RZ, 0xc0, !PT ;  /* 0x000000ff74ff7812 */ /* 0x000fc4000786c0ff */
[----:B------:R-:W-:Y:S02]  /*5550*/  LOP3.LUT P2, RZ, R116, 0xff00, RZ, 0xc0, !PT ;  /* 0x0000ff0074ff7812 */ /* 0x000fe4000784c0ff */
[----:B------:R-:W-:Y:S02]  /*5560*/  FSEL R76, R77, RZ, P3 ;  /* 0x000000ff4d4c7208 */ /* 0x000fe40001800000 */
[----:B------:R-:W-:Y:S02]  /*5570*/  FSEL R81, R81, RZ, P2 ;  /* 0x000000ff51517208 */ /* 0x000fe40001000000 */
[----:B------:R-:W-:Y:S02]  /*5580*/  F2FP.F16.F32.PACK_AB R78, R85, R82 ;  /* 0x00000052554e723e */ /* 0x000fe400000000ff */
[----:B------:R-:W-:Y:S02]  /*5590*/  F2FP.F16.F32.PACK_AB R77, R83, R80 ;  /* 0x00000050534d723e */ /* 0x000fe400000000ff */
[----:B------:R-:W-:Y:S01]  /*55a0*/  F2FP.F16.F32.PACK_AB R76, R81, R76 ;  /* 0x0000004c514c723e */ /* 0x000fe200000000ff */
[----:B------:R-:W-:Y:S06]  /*55b0*/  BRA `(.L_x_1411) ;  /* 0x0000000800c47947 */ /* 0x000fec0003800000 */
.L_x_1414:
[--C-:B------:R-:W-:Y:S01]  /*55c0*/  FFMA.FTZ R77, R7, UR10, R84.reuse ;  /* 0x0000000a074d7c23 */ /* 0x100fe20008010054 */
[----:B------:R-:W-:Y:S01]  /*55d0*/  FFMA.FTZ R78, R4, UR10, R84 ;  /* 0x0000000a044e7c23 */ /* 0x000fe20008010054 */
[--C-:B------:R-:W-:Y:S01]  /*55e0*/  HADD2.F32 R76, -RZ, R15.reuse.H0_H0 ;  /* 0x2000000fff4c7230 */ /* 0x100fe20000004100 */
[----:B------:R-:W-:Y:S01]  /*55f0*/  ISETP.GE.U32.AND P2, PT, R116, RZ, PT ;  /* 0x000000ff7400720c */ /* 0x000fe20003f46070 */
[----:B------:R-:W-:Y:S01]  /*5600*/  FADD.FTZ R77, R6, -R77 ;  /* 0x8000004d064d7221 */ /* 0x000fe20000010000 */
[----:B------:R-:W-:Y:S02]  /*5610*/  HADD2.F32 R79, -RZ, R15.H1_H1 ;  /* 0x3000000fff4f7230 */ /* 0x000fe40000004100 */
[----:B------:R-:W-:Y:S01]  /*5620*/  FADD.FTZ R78, R5, -R78 ;  /* 0x8000004e054e7221 */ /* 0x000fe20000010000 */
[----:B------:R-:W-:Y:S01]  /*5630*/  LOP3.LUT P3, RZ, R117, 0xff0000, RZ, 0xc0, !PT ;  /* 0x00ff000075ff7812 */ /* 0x000fe2000786c0ff */
[----:B------:R-:W-:Y:S01]  /*5640*/  FFMA.FTZ R76, R77, UR11, R76 ;  /* 0x0000000b4d4c7c23 */ /* 0x000fe2000801004c */
[----:B------:R-:W-:Y:S01]  /*5650*/  ISETP.GE.U32.AND.EX P2, PT, R117, 0x1000000, PT, P2 ;  /* 0x010000007500780c */ /* 0x000fe20003f46120 */
[----:B------:R-:W-:Y:S01]  /*5660*/  FFMA.FTZ R78, R78, UR11, R79 ;  /* 0x0000000b4e4e7c23 */ /* 0x000fe2000801004f */
[----:B------:R-:W-:Y:S01]  /*5670*/  FFMA.FTZ R81, R10, UR10, R84 ;  /* 0x0000000a0a517c23 */ /* 0x000fe20008010054 */
[----:B------:R-:W-:Y:S01]  /*5680*/  FMUL.FTZ R76, R76, UR23 ;  /* 0x000000174c4c7c20 */ /* 0x000fe20008410000 */
[----:B------:R-:W-:-:S02]  /*5690*/  HADD2.F32 R77, -RZ, R14.H0_H0 ;  /* 0x2000000eff4d7230 */ /* 0x000fc40000004100 */
[----:B------:R-:W-:Y:S01]  /*56a0*/  FMUL.FTZ R78, R78, UR23 ;  /* 0x000000174e4e7c20 */ /* 0x000fe20008410000 */
[----:B------:R-:W-:Y:S02]  /*56b0*/  HADD2.F32 R83, -RZ, R14.H1_H1 ;  /* 0x3000000eff537230 */ /* 0x000fe40000004100 */
[----:B------:R-:W-:Y:S01]  /*56c0*/  FADD.FTZ R80, R8, -R81 ;  /* 0x8000005108507221 */ /* 0x000fe20000010000 */
[----:B------:R-:W-:Y:S01]  /*56d0*/  FSEL R79, R76, RZ, P3 ;  /* 0x000000ff4c4f7208 */ /* 0x000fe20001800000 */
[----:B------:R-:W-:Y:S01]  /*56e0*/  FFMA.FTZ R76, R11, UR10, R84 ;  /* 0x0000000a0b4c7c23 */ /* 0x000fe20008010054 */
[----:B------:R-:W-:Y:S01]  /*56f0*/  FSEL R78, R78, RZ, P2 ;  /* 0x000000ff4e4e7208 */ /* 0x000fe20001000000 */
[--C-:B------:R-:W-:Y:S01]  /*5700*/  HADD2.F32 R81, -RZ, R13.reuse.H0_H0 ;  /* 0x2000000dff517230 */ /* 0x100fe20000004100 */
[----:B------:R-:W-:Y:S01]  /*5710*/  LOP3.LUT P3, RZ, R117, 0xff, RZ, 0xc0, !PT ;  /* 0x000000ff75ff7812 */ /* 0x000fe2000786c0ff */
[----:B------:R-:W-:Y:S01]  /*5720*/  FADD.FTZ R76, R9, -R76 ;  /* 0x8000004c094c7221 */ /* 0x000fe20000010000 */
[----:B------:R-:W-:Y:S01]  /*5730*/  F2FP.F16.F32.PACK_AB R79, R78, R79 ;  /* 0x0000004f4e4f723e */ /* 0x000fe200000000ff */
[----:B------:R-:W-:Y:S01]  /*5740*/  FFMA.FTZ R78, R97, UR10, R84 ;  /* 0x0000000a614e7c23 */ /* 0x000fe20008010054 */
[----:B------:R-:W-:Y:S01]  /*5750*/  LOP3.LUT P2, RZ, R117, 0xff00, RZ, 0xc0, !PT ;  /* 0x0000ff0075ff7812 */ /* 0x000fe2000784c0ff */
[----:B------:R-:W-:Y:S01]  /*5760*/  FFMA.FTZ R76, R76, UR11, R77 ;  /* 0x0000000b4c4c7c23 */ /* 0x000fe2000801004d */
[----:B------:R-:W-:Y:S01]  /*5770*/  FFMA.FTZ R77, R80, UR11, R83 ;  /* 0x0000000b504d7c23 */ /* 0x000fe20008010053 */
[----:B------:R-:W-:Y:S01]  /*5780*/  FADD.FTZ R78, R93, -R78 ;  /* 0x8000004e5d4e7221 */ /* 0x000fe20000010000 */
[----:B------:R-:W-:Y:S01]  /*5790*/  FFMA.FTZ R83, R94, UR10, R84 ;  /* 0x0000000a5e537c23 */ /* 0x000fe20008010054 */
[----:B------:R-:W-:-:S02]  /*57a0*/  HADD2.F32 R80, -RZ, R13.H1_H1 ;  /* 0x3000000dff507230 */ /* 0x000fc40000004100 */
[----:B------:R-:W-:Y:S01]  /*57b0*/  FMUL.FTZ R76, R76, UR23 ;  /* 0x000000174c4c7c20 */ /* 0x000fe20008410000 */
[----:B------:R-:W-:Y:S01]  /*57c0*/  FFMA.FTZ R78, R78, UR11, R81 ;  /* 0x0000000b4e4e7c23 */ /* 0x000fe20008010051 */
[----:B------:R-:W-:Y:S01]  /*57d0*/  FADD.FTZ R83, R92, -R83 ;  /* 0x800000535c537221 */ /* 0x000fe20000010000 */
[--C-:B------:R-:W-:Y:S01]  /*57e0*/  FFMA.FTZ R81, R3, UR10, R84.reuse ;  /* 0x0000000a03517c23 */ /* 0x100fe20008010054 */
[----:B------:R-:W-:Y:S01]  /*57f0*/  FFMA.FTZ R84, R98, UR10, R84 ;  /* 0x0000000a62547c23 */ /* 0x000fe20008010054 */
[----:B------:R-:W-:Y:S01]  /*5800*/  FMUL.FTZ R77, R77, UR23 ;  /* 0x000000174d4d7c20 */ /* 0x000fe20008410000 */
[----:B------:R-:W-:Y:S01]  /*5810*/  FFMA.FTZ R82, R83, UR11, R80 ;  /* 0x0000000b53527c23 */ /* 0x000fe20008010050 */
[--C-:B------:R-:W-:Y:S02]  /*5820*/  HADD2.F32 R80, -RZ, R12.reuse.H0_H0 ;  /* 0x2000000cff507230 */ /* 0x100fe40000004100 */
[----:B------:R-:W-:Y:S01]  /*5830*/  FADD.FTZ R81, R96, -R81 ;  /* 0x8000005160517221 */ /* 0x000fe20000010000 */
[----:B------:R-:W-:-:S02]  /*5840*/  HADD2.F32 R83, -RZ, R12.H1_H1 ;  /* 0x3000000cff537230 */ /* 0x000fc40000004100 */
[----:B------:R-:W-:Y:S01]  /*5850*/  FADD.FTZ R84, R95, -R84 ;  /* 0x800000545f547221 */ /* 0x000fe20000010000 */
[----:B------:R-:W-:Y:S01]  /*5860*/  FMUL.FTZ R78, R78, UR23 ;  /* 0x000000174e4e7c20 */ /* 0x000fe20008410000 */
[----:B------:R-:W-:Y:S01]  /*5870*/  FFMA.FTZ R80, R81, UR11, R80 ;  /* 0x0000000b51507c23 */ /* 0x000fe20008010050 */
[----:B------:R-:W-:Y:S01]  /*5880*/  FSEL R81, R76, RZ, P3 ;  /* 0x000000ff4c517208 */ /* 0x000fe20001800000 */
[----:B------:R-:W-:Y:S01]  /*5890*/  FFMA.FTZ R83, R84, UR11, R83 ;  /* 0x0000000b54537c23 */ /* 0x000fe20008010053 */
        /* <DEDUP_REMOVED lines=14> */
[----:B------:R-:W-:Y:S01]  /*5980*/  F2FP.F16.F32.PACK_AB R76, R83, R76 ;  /* 0x0000004c534c723e */ /* 0x000fe200000000ff */
[----:B------:R-:W-:Y:S06]  /*5990*/  BRA `(.L_x_1411) ;  /* 0x0000000400cc7947 */ /* 0x000fec0003800000 */
.L_x_1413:
        /* <DEDUP_REMOVED lines=9> */
[----:B------:R-:W-:Y:S01]  /*5a30*/  FFMA.FTZ R68, R11, UR10, R84 ;  /* 0x0000000a0b447c23 */ /* 0x000fe20008010054 */
[----:B------:R-:W-:Y:S01]  /*5a40*/  ISETP.GE.U32.AND.EX P2, PT, R117, 0x1000000, PT, P2 ;  /* 0x010000007500780c */ /* 0x000fe20003f46120 */
[----:B------:R-:W-:Y:S01]  /*5a50*/  FMUL.FTZ R70, R70, UR11 ;  /* 0x0000000b46467c20 */ /* 0x000fe20008410000 */
[----:B------:R-:W-:Y:S01]  /*5a60*/  FMUL.FTZ R69, R69, UR11 ;  /* 0x0000000b45457c20 */ /* 0x000fe20008410000 */
[----:B------:R-:W-:Y:S01]  /*5a70*/  LOP3.LUT P3, RZ, R117, 0xff0000, RZ, 0xc0, !PT ;  /* 0x00ff000075ff7812 */ /* 0x000fe2000786c0ff */
[----:B------:R-:W-:Y:S01]  /*5a80*/  FADD.FTZ R68, R9, -R68 ;  /* 0x8000004409447221 */ /* 0x000fe20000010000 */
[C---:B------:R-:W-:Y:S01]  /*5a90*/  FMUL.FTZ R77, R70.reuse, UR23 ;  /* 0x00000017464d7c20 */ /* 0x040fe20008410000 */
[----:B------:R-:W-:Y:S01]  /*5aa0*/  FMUL.FTZ R76, R69, UR23 ;  /* 0x00000017454c7c20 */ /* 0x000fe20008410000 */
[----:B------:R-:W-:Y:S01]  /*5ab0*/  F2FP.F16.F32.PACK_AB R71, R70, R69 ;  /* 0x000000454647723e */ /* 0x000fe200000000ff */
[--C-:B------:R-:W-:Y:S01]  /*5ac0*/  FFMA.FTZ R69, R10, UR10, R84.reuse ;  /* 0x0000000a0a457c23 */ /* 0x100fe20008010054 */
[----:B------:R-:W-:Y:S01]  /*5ad0*/  FMUL.FTZ R70, R68, UR11 ;  /* 0x0000000b44467c20 */ /* 0x000fe20008410000 */
[----:B------:R-:W-:Y:S01]  /*5ae0*/  FSEL R77, R77, RZ, P2 ;  /* 0x000000ff4d4d7208 */ /* 0x000fe20001000000 */
[----:B------:R-:W-:Y:S01]  /*5af0*/  FFMA.FTZ R68, R97, UR10, R84 ;  /* 0x0000000a61447c23 */ /* 0x000fe20008010054 */
[----:B------:R-:W-:Y:S01]  /*5b00*/  FSEL R76, R76, RZ, P3 ;  /* 0x000000ff4c4c7208 */ /* 0x000fe20001800000 */
[----:B------:R-:W-:Y:S01]  /*5b10*/  FADD.FTZ R69, R8, -R69 ;  /* 0x8000004508457221 */ /* 0x000fe20000010000 */
[----:B------:R-:W-:Y:S01]  /*5b20*/  FMUL.FTZ R78, R70, UR23 ;  /* 0x00000017464e7c20 */ /* 0x000fe20008410000 */
[----:B------:R-:W-:Y:S01]  /*5b30*/  FADD.FTZ R68, R93, -R68 ;  /* 0x800000445d447221 */ /* 0x000fe20000010000 */
[----:B------:R-:W-:Y:S01]  /*5b40*/  F2FP.F16.F32.PACK_AB R79, R77, R76 ;  /* 0x0000004c4d4f723e */ /* 0x000fe200000000ff */
[--C-:B------:R-:W-:Y:S01]  /*5b50*/  FFMA.FTZ R77, R94, UR10, R84.reuse ;  /* 0x0000000a5e4d7c23 */ /* 0x100fe20008010054 */
[----:B------:R-:W-:Y:S01]  /*5b60*/  FMUL.FTZ R81, R69, UR11 ;  /* 0x0000000b45517c20 */ /* 0x000fe20008410000 */
[--C-:B------:R-:W-:Y:S01]  /*5b70*/  FFMA.FTZ R69, R3, UR10, R84.reuse ;  /* 0x0000000a03457c23 */ /* 0x100fe20008010054 */
[----:B------:R-:W-:Y:S01]  /*5b80*/  FFMA.FTZ R84, R98, UR10, R84 ;  /* 0x0000000a62547c23 */ /* 0x000fe20008010054 */
[----:B------:R-:W-:Y:S01]  /*5b90*/  FADD.FTZ R77, R92, -R77 ;  /* 0x8000004d5c4d7221 */ /* 0x000fe20000010000 */
[C---:B------:R-:W-:Y:S01]  /*5ba0*/  FMUL.FTZ R80, R81.reuse, UR23 ;  /* 0x0000001751507c20 */ /* 0x040fe20008410000 */
[----:B------:R-:W-:Y:S01]  /*5bb0*/  F2FP.F16.F32.PACK_AB R70, R81, R70 ;  /* 0x000000465146723e */ /* 0x000fe200000000ff */
        /* <DEDUP_REMOVED lines=16> */
[C---:B------:R-:W-:Y:S01]  /*5cc0*/  F2FP.F16.F32.PACK_AB R68, R77.reuse, R68 ;  /* 0x000000444d44723e */ /* 0x040fe200000000ff */
[----:B------:R-:W-:Y:S01]  /*5cd0*/  FMUL.FTZ R77, R77, UR23 ;  /* 0x000000174d4d7c20 */ /* 0x000fe20008410000 */
[----:B------:R-:W-:Y:S02]  /*5ce0*/  FSEL R80, R80, RZ, P3 ;  /* 0x000000ff50507208 */ /* 0x000fe40001800000 */
[----:B------:R-:W-:Y:S02]  /*5cf0*/  FSEL R83, R81, RZ, P2 ;  /* 0x000000ff51537208 */ /* 0x000fe40001000000 */
[C---:B------:R-:W-:Y:S02]  /*5d00*/  LOP3.LUT P3, RZ, R116.reuse, 0xff, RZ, 0xc0, !PT ;  /* 0x000000ff74ff7812 */ /* 0x040fe4000786c0ff */
[----:B------:R-:W-:Y:S02]  /*5d10*/  LOP3.LUT P2, RZ, R116, 0xff00, RZ, 0xc0, !PT ;  /* 0x0000ff0074ff7812 */ /* 0x000fe4000784c0ff */
[----:B------:R-:W-:-:S02]  /*5d20*/  FSEL R76, R76, RZ, P3 ;  /* 0x000000ff4c4c7208 */ /* 0x000fc40001800000 */
[----:B------:R-:W-:Y:S02]  /*5d30*/  FSEL R81, R77, RZ, P2 ;  /* 0x000000ff4d517208 */ /* 0x000fe40001000000 */
[----:B------:R-:W-:Y:S02]  /*5d40*/  F2FP.F16.F32.PACK_AB R78, R85, R78 ;  /* 0x0000004e554e723e */ /* 0x000fe400000000ff */
[----:B------:R-:W-:Y:S02]  /*5d50*/  F2FP.F16.F32.PACK_AB R77, R83, R80 ;  /* 0x00000050534d723e */ /* 0x000fe400000000ff */
[----:B------:R-:W-:Y:S01]  /*5d60*/  F2FP.F16.F32.PACK_AB R76, R81, R76 ;  /* 0x0000004c514c723e */ /* 0x000fe200000000ff */
[----:B------:R-:W-:Y:S06]  /*5d70*/  BRA `(.L_x_1411) ;  /* 0x0000000000d47947 */ /* 0x000fec0003800000 */
.L_x_1415:
[--C-:B------:R-:W-:Y:S01]  /*5d80*/  FFMA.FTZ R77, R7, UR10, R84.reuse ;  /* 0x0000000a074d7c23 */ /* 0x100fe20008010054 */
[--C-:B------:R-:W-:Y:S01]  /*5d90*/  FFMA.FTZ R76, R4, UR10, R84.reuse ;  /* 0x0000000a044c7c23 */ /* 0x100fe20008010054 */
[----:B------:R-:W-:Y:S01]  /*5da0*/  ISETP.GE.U32.AND P2, PT, R116, RZ, PT ;  /* 0x000000ff7400720c */ /* 0x000fe20003f46070 */
[----:B------:R-:W-:Y:S01]  /*5db0*/  FFMA.FTZ R81, R94, UR10, R84 ;  /* 0x0000000a5e517c23 */ /* 0x000fe20008010054 */
[----:B------:R-:W-:Y:S01]  /*5dc0*/  FADD.FTZ R77, R6, -R77 ;  /* 0x8000004d064d7221 */ /* 0x000fe20000010000 */
[----:B------:R-:W-:Y:S01]  /*5dd0*/  FADD.FTZ R78, R5, -R76 ;  /* 0x8000004c054e7221 */ /* 0x000fe20000010000 */
[----:B------:R-:W-:Y:S01]  /*5de0*/  FFMA.FTZ R76, R11, UR10, R84 ;  /* 0x0000000a0b4c7c23 */ /* 0x000fe20008010054 */
[----:B------:R-:W-:Y:S01]  /*5df0*/  LOP3.LUT P3, RZ, R117, 0xff0000, RZ, 0xc0, !PT ;  /* 0x00ff000075ff7812 */ /* 0x000fe2000786c0ff */
        /* <DEDUP_REMOVED lines=18> */
[--C-:B------:R-:W-:Y:S01]  /*5f20*/  FFMA.FTZ R76, R98, UR10, R84.reuse ;  /* 0x0000000a624c7c23 */ /* 0x100fe20008010054 */
[----:B------:R-:W-:Y:S01]  /*5f30*/  FFMA.FTZ R77, R3, UR10, R84 ;  /* 0x0000000a034d7c23 */ /* 0x000fe20008010054 */
[C---:B------:R-:W-:Y:S01]  /*5f40*/  LOP3.LUT P3, RZ, R117.reuse, 0xff, RZ, 0xc0, !PT ;  /* 0x000000ff75ff7812 */ /* 0x040fe2000786c0ff */
        /* <DEDUP_REMOVED lines=23> */
[----:B------:R-:W-:-:S07]  /*60c0*/  F2FP.F16.F32.PACK_AB R76, R81, R76 ;  /* 0x0000004c514c723e */ /* 0x000fce00000000ff */
.L_x_1411:
        /* <DEDUP_REMOVED lines=9> */
.L_x_1407:
[----:B------:R-:W-:Y:S05]  /*6160*/  BSYNC.RECONVERGENT B0 ;  /* 0x0000000000007941 */ /* 0x000fea0003800200 */
.L_x_1406:
[----:B------:R-:W-:Y:S01]  /*6170*/  UPLOP3.LUT UP1, UPT, UPT, UPT, UP1, 0x40, 0x4 ;  /* 0x000000000004789c */ /* 0x000fe20003f2e810 */
[----:B------:R-:W-:Y:S10]  /*6180*/  BRA.U !UP2, `(.L_x_1416) ;  /* 0xffffffa10ab47547 */ /* 0x000ff4000b83ffff */
.L_x_1389:
        /* <DEDUP_REMOVED lines=23> */
.L_x_1417:
        /* <DEDUP_REMOVED lines=16> */
.L_x_2848:


//--------------------- .text._ZN10layer_norm22ln_bwd_finalize_kernelINS_22Kernel_traits_finalizeILj4096Ef6__halfS2_S2_fjLb0ELj1024ELj4ENS_18Kernel_traits_baseILj4096EfS2_S2_S2_fjLj1024EEEEELb0ELb1EEEvNS_9BwdParamsE --------------------------
	.section	.text._ZN10layer_norm22ln_bwd_finalize_kernelINS_22Kernel_traits_finalizeILj4096Ef6__halfS2_S2_fjLb0ELj1024ELj4ENS_18Kernel_traits_baseILj4096EfS2_S2_S2_fjLj1024EEEEELb0ELb1EEEvNS_9BwdParamsE,"ax",@progbits
	.align	128
        .global         _ZN10layer_norm22ln_bwd_finalize_kernelINS_22Kernel_traits_finalizeILj4096Ef6__halfS2_S2_fjLb0ELj1024ELj4ENS_18Kernel_traits_baseILj4096EfS2_S2_S2_fjLj1024EEEEELb0ELb1EEEvNS_9BwdParamsE
        .type           _ZN10layer_norm22ln_bwd_finalize_kernelINS_22Kernel_traits_finalizeILj4096Ef6__halfS2_S2_fjLb0ELj1024ELj4ENS_18Kernel_traits_baseILj4096EfS2_S2_S2_fjLj1024EEEEELb0ELb1EEEvNS_9BwdParamsE,@function
        .size           _ZN10layer_norm22ln_bwd_finalize_kernelINS_22Kernel_traits_finalizeILj4096Ef6__halfS2_S2_fjLb0ELj1024ELj4ENS_18Kernel_traits_baseILj4096EfS2_S2_S2_fjLj1024EEEEELb0ELb1EEEvNS_9BwdParamsE,(.L_x_2849 - _ZN10layer_norm22ln_bwd_finalize_kernelINS_22Kernel_traits_finalizeILj4096Ef6__halfS2_S2_fjLb0ELj1024ELj4ENS_18Kernel_traits_baseILj4096EfS2_S2_S2_fjLj1024EEEEELb0ELb1EEEvNS_9BwdParamsE)
        .other          _ZN10layer_norm22ln_bwd_finalize_kernelINS_22Kernel_traits_finalizeILj4096Ef6__halfS2_S2_fjLb0ELj1024ELj4ENS_18Kernel_traits_baseILj4096EfS2_S2_S2_fjLj1024EEEEELb0ELb1EEEvNS_9BwdParamsE,@"STO_CUDA_ENTRY STV_DEFAULT"
_ZN10layer_norm22ln_bwd_finalize_kernelINS_22Kernel_traits_finalizeILj4096Ef6__halfS2_S2_fjLb0ELj1024ELj4ENS_18Kernel_traits_baseILj4096EfS2_S2_S2_fjLj1024EEEEELb0ELb1EEEvNS_9BwdParamsE:
.text._ZN10layer_norm22ln_bwd_finalize_kernelINS_22Kernel_traits_finalizeILj4096Ef6__halfS2_S2_fjLb0ELj1024ELj4ENS_18Kernel_traits_baseILj4096EfS2_S2_S2_fjLj1024EEEEELb0ELb1EEEvNS_9BwdParamsE:
        /* <DEDUP_REMOVED lines=81> */
.L_x_1422:
        /* <DEDUP_REMOVED lines=118> */
.L_x_1421:
[----:B------:R-:W-:Y:S05]  /*0c70*/  BSYNC.RECONVERGENT B1 ;  /* 0x0000000000017941 */ /* 0x000fea0003800200 */
.L_x_1420:
        /* <DEDUP_REMOVED lines=77> */
.L_x_1424:
[----:B------:R-:W-:Y:S05]  /*1150*/  BSYNC.RECONVERGENT B1 ;  /* 0x0000000000017941 */ /* 0x000fea0003800200 */
.L_x_1423:
        /* <DEDUP_REMOVED lines=38> */
.L_x_1426:
[----:B------:R-:W-:Y:S05]  /*13c0*/  BSYNC.RECONVERGENT B1 ;  /* 0x0000000000017941 */ /* 0x000fea0003800200 */
.L_x_1425:
        /* <DEDUP_REMOVED lines=8> */
.L_x_1427:
        /* <DEDUP_REMOVED lines=10> */
.L_x_1419:
[----:B------:R-:W-:Y:S05]  /*14f0*/  BSYNC.RECONVERGENT B0 ;  /* 0x0000000000007941 */ /* 0x000fea0003800200 */
.L_x_1418:
        /* <DEDUP_REMOVED lines=55> */
.L_x_1428:
        /* <DEDUP_REMOVED lines=9> */
.L_x_2849:


//--------------------- .text._ZN10layer_norm40ln_parallel_residual_bwd_finalize_kernelINS_22Kernel_traits_finalizeILj4096Ef6__halfS2_S2_fjLb0ELj1024ELj4ENS_18Kernel_traits_baseILj4096EfS2_S2_S2_fjLj1024EEEEELb1EEEvNS_9BwdParamsE --------------------------
	.section	.text._ZN10layer_norm40ln_parallel_residual_bwd_finalize_kernelINS_22Kernel_traits_finalizeILj4096Ef6__halfS2_S2_fjLb0ELj1024ELj4ENS_18Kernel_traits_baseILj4096EfS2_S2_S2_fjLj1024EEEEELb1EEEvNS_9BwdParamsE,"ax",@progbits
	.align	128
        .global         _ZN10layer_norm40ln_parallel_residual_bwd_finalize_kernelINS_22Kernel_traits_finalizeILj4096Ef6__halfS2_S2_fjLb0ELj1024ELj4ENS_18Kernel_traits_baseILj4096EfS2_S2_S2_fjLj1024EEEEELb1EEEvNS_9BwdParamsE
        .type           _ZN10layer_norm40ln_parallel_residual_bwd_finalize_kernelINS_22Kernel_traits_finalizeILj4096Ef6__halfS2_S2_fjLb0ELj1024ELj4ENS_18Kernel_traits_baseILj4096EfS2_S2_S2_fjLj1024EEEEELb1EEEvNS_9BwdParamsE,@function
        .size           _ZN10layer_norm40ln_parallel_residual_bwd_finalize_kernelINS_22Kernel_traits_finalizeILj4096Ef6__halfS2_S2_fjLb0ELj1024ELj4ENS_18Kernel_traits_baseILj4096EfS2_S2_S2_fjLj1024EEEEELb1EEEvNS_9BwdParamsE,(.L_x_2850 - _ZN10layer_norm40ln_parallel_residual_bwd_finalize_kernelINS_22Kernel_traits_finalizeILj4096Ef6__halfS2_S2_fjLb0ELj1024ELj4ENS_18Kernel_traits_baseILj4096EfS2_S2_S2_fjLj1024EEEEELb1EEEvNS_9BwdParamsE)
        .other          _ZN10layer_norm40ln_parallel_residual_bwd_finalize_kernelINS_22Kernel_traits_finalizeILj4096Ef6__halfS2_S2_fjLb0ELj1024ELj4ENS_18Kernel_traits_baseILj4096EfS2_S2_S2_fjLj1024EEEEELb1EEEvNS_9BwdParamsE,@"STO_CUDA_ENTRY STV_DEFAULT"
_ZN10layer_norm40ln_parallel_residual_bwd_finalize_kernelINS_22Kernel_traits_finalizeILj4096Ef6__halfS2_S2_fjLb0ELj1024ELj4ENS_18Kernel_traits_baseILj4096EfS2_S2_S2_fjLj1024EEEEELb1EEEvNS_9BwdParamsE:
.text._ZN10layer_norm40ln_parallel_residual_bwd_finalize_kernelINS_22Kernel_traits_finalizeILj4096Ef6__halfS2_S2_fjLb0ELj1024ELj4ENS_18Kernel_traits_baseILj4096EfS2_S2_S2_fjLj1024EEEEELb1EEEvNS_9BwdParamsE:
        /* <DEDUP_REMOVED lines=60> */
.L_x_1433:
        /* <DEDUP_REMOVED lines=112> */
.L_x_1432:
[----:B------:R-:W-:Y:S05]  /*0ac0*/  BSYNC.RECONVERGENT B1 ;  /* 0x0000000000017941 */ /* 0x000fea0003800200 */
.L_x_1431:
        /* <DEDUP_REMOVED lines=66> */
.L_x_1435:
[----:B------:R-:W-:Y:S05]  /*0ef0*/  BSYNC.RECONVERGENT B1 ;  /* 0x0000000000017941 */ /* 0x000fea0003800200 */
.L_x_1434:
        /* <DEDUP_REMOVED lines=37> */
.L_x_1437:
[----:B------:R-:W-:Y:S05]  /*1150*/  BSYNC.RECONVERGENT B1 ;  /* 0x0000000000017941 */ /* 0x000fea0003800200 */
.L_x_1436:
        /* <DEDUP_REMOVED lines=19> */
.L_x_1430:
[----:B------:R-:W-:Y:S05]  /*1290*/  BSYNC.RECONVERGENT B0 ;  /* 0x0000000000007941 */ /* 0x000fea0003800200 */
.L_x_1429:
        /* <DEDUP_REMOVED lines=88> */
.L_x_1438:
        /* <DEDUP_REMOVED lines=14> */
.L_x_2850:


//--------------------- .text._ZN10layer_norm31ln_parallel_residual_bwd_kernelINS_13Kernel_traitsIf6__halfS2_S2_fjLj4096ELj1ELj1ELj8ELj16ENS_18Kernel_traits_baseILj4096EfS2_S2_S2_fjLj256EEEEELb1ELb1ELb1EEEvNS_9BwdParamsE --------------------------
	.section	.text._ZN10layer_norm31ln_parallel_residual_bwd_kernelINS_13Kernel_traitsIf6__halfS2_S2_fjLj4096ELj1ELj1ELj8ELj16ENS_18Kernel_traits_baseILj4096EfS2_S2_S2_fjLj256EEEEELb1ELb1ELb1EEEvNS_9BwdParamsE,"ax",@progbits
	.align	128
        .global         _ZN10layer_norm31ln_parallel_residual_bwd_kernelINS_13Kernel_traitsIf6__halfS2_S2_fjLj4096ELj1ELj1ELj8ELj16ENS_18Kernel_traits_baseILj4096EfS2_S2_S2_fjLj256EEEEELb1ELb1ELb1EEEvNS_9BwdParamsE
        .type           _ZN10layer_norm31ln_parallel_residual_bwd_kernelINS_13Kernel_traitsIf6__halfS2_S2_fjLj4096ELj1ELj1ELj8ELj16ENS_18Kernel_traits_baseILj4096EfS2_S2_S2_fjLj256EEEEELb1ELb1ELb1EEEvNS_9BwdParamsE,@function
        .size           _ZN10layer_norm31ln_parallel_residual_bwd_kernelINS_13Kernel_traitsIf6__halfS2_S2_fjLj4096ELj1ELj1ELj8ELj16ENS_18Kernel_traits_baseILj4096EfS2_S2_S2_fjLj256EEEEELb1ELb1ELb1EEEvNS_9BwdParamsE,(.L_x_2851 - _ZN10layer_norm31ln_parallel_residual_bwd_kernelINS_13Kernel_traitsIf6__halfS2_S2_fjLj4096ELj1ELj1ELj8ELj16ENS_18Kernel_traits_baseILj4096EfS2_S2_S2_fjLj256EEEEELb1ELb1ELb1EEEvNS_9BwdParamsE)
        .other          _ZN10layer_norm31ln_parallel_residual_bwd_kernelINS_13Kernel_traitsIf6__halfS2_S2_fjLj4096ELj1ELj1ELj8ELj16ENS_18Kernel_traits_baseILj4096EfS2_S2_S2_fjLj256EEEEELb1ELb1ELb1EEEvNS_9BwdParamsE,@"STO_CUDA_ENTRY STV_DEFAULT"
_ZN10layer_norm31ln_parallel_residual_bwd_kernelINS_13Kernel_traitsIf6__halfS2_S2_fjLj4096ELj1ELj1ELj8ELj16ENS_18Kernel_traits_baseILj4096EfS2_S2_S2_fjLj256EEEEELb1ELb1ELb1EEEvNS_9BwdParamsE:
.text._ZN10layer_norm31ln_parallel_residual_bwd_kernelINS_13Kernel_traitsIf6__halfS2_S2_fjLj4096ELj1ELj1ELj8ELj16ENS_18Kernel_traits_baseILj4096EfS2_S2_S2_fjLj256EEEEELb1ELb1ELb1EEEvNS_9BwdParamsE:
        /* <DEDUP_REMOVED lines=45> */
[----:B------:R-:W-:-:S02]  /*02d0*/  CS2R R4, SRZ ;  /* 0x0000000000047805 */ /* 0x000fc4000001ff00 */
[----:B------:R-:W-:Y:S01]  /*02e0*/  MOV R85, RZ ;  /* 0x000000ff00557202 */ /* 0x000fe20000000f00 */
[----:B------:R-:W0:Y:S01]  /*02f0*/  LDCU UR7, c[0x0][0x408] ;  /* 0x00008100ff0777ac */ /* 0x000e220008000800 */
[----:B--2---:R-:W5:Y:S01]  /*0300*/  LDG.E.128 R24, desc[UR10][R2.64] ;  /* 0x0000000a02187981 */ /* 0x004f62000c1e1d00 */
[----:B------:R-:W-:Y:S02]  /*0310*/  PLOP3.LUT P0, PT, PT, PT, UP0, 0x80, 0x8 ;  /* 0x000000000008781c */ /* 0x000fe40003f0f008 */
        /* <DEDUP_REMOVED lines=8> */
[----:B------:R-:W0:Y:S01]  /*03a0*/  LDCU.64 UR24, c[0x0][0x438] ;  /* 0x00008700ff1877ac */ /* 0x000e220008000a00 */
[----:B---3--:R-:W-:Y:S01]  /*03b0*/  CS2R R2, SRZ ;  /* 0x0000000000027805 */ /* 0x008fe2000001ff00 */
[----:B------:R-:W3:Y:S01]  /*03c0*/  LDCU.128 UR12, c[0x0][0x3c0] ;  /* 0x00007800ff0c77ac */ /* 0x000ee20008000c00 */
[----:B------:R-:W0:Y:S01]  /*03d0*/  LDCU.64 UR20, c[0x0][0x380] ;  /* 0x00007000ff1477ac */ /* 0x000e220008000a00 */
[----:B-1----:R-:W0:Y:S04]  /*03e0*/  LDCU.64 UR22, c[0x0][0x470] ;  /* 0x00008e00ff1677ac */ /* 0x002e280008000a00 */
.L_x_1458:
[----:B0-----:R-:W1:Y:S01]  /*03f0*/  LDC.64 R54, c[0x0][0x3a8] ;  /* 0x0000ea00ff367b82 */ /* 0x001e620000000a00 */
[----:B------:R-:W-:Y:S02]  /*0400*/  UIMAD UR5, UR4, UR18, URZ ;  /* 0x00000012040572a4 */ /* 0x000fe4000f8e02ff */
[----:B---3--:R-:W-:Y:S02]  /*0410*/  UIMAD.WIDE UR16, UR4, 0x4, UR14 ;  /* 0x00000004041078a5 */ /* 0x008fe4000f8e020e */
[----:B------:R-:W-:-:S03]  /*0420*/  USHF.R.S32.HI UR6, URZ, 0x1f, UR5 ;  /* 0x0000001fff067899 */ /* 0x000fc60008011405 */
[----:B------:R-:W3:Y:S01]  /*0430*/  LDC.64 R52, c[0x0][0x428] ;  /* 0x00010a00ff347b82 */ /* 0x000ee20000000a00 */
[----:B------:R-:W-:Y:S01]  /*0440*/  ULEA.HI UR6, UR6, UR5, URZ, 0x3 ;  /* 0x0000000506067291 */ /* 0x000fe2000f8f18ff */
[----:B------:R-:W-:Y:S02]  /*0450*/  MOV R86, UR16 ;  /* 0x0000001000567c02 */ /* 0x000fe40008000f00 */
[----:B------:R-:W-:-:S03]  /*0460*/  MOV R87, UR17 ;  /* 0x0000001100577c02 */ /* 0x000fc60008000f00 */
[----:B------:R-:W-:Y:S01]  /*0470*/  MOV R57, UR6 ;  /* 0x0000000600397c02 */ /* 0x000fe20008000f00 */
[----:B------:R-:W-:Y:S01]  /*0480*/  UIMAD.WIDE UR16, UR4, 0x4, UR12 ;  /* 0x00000004041078a5 */ /* 0x000fe2000f8e020c */
[----:B------:R2:W4:Y:S01]  /*0490*/  LDG.E R0, desc[UR10][R86.64] ;  /* 0x0000000a56007981 */ /* 0x000522000c1e1900 */
[----:B------:R-:W2:Y:S01]  /*04a0*/  LDC.64 R122, c[0x0][0x3b0] ;  /* 0x0000ec00ff7a7b82 */ /* 0x000ea20000000a00 */
[----:B------:R-:W-:-:S03]  /*04b0*/  LEA.HI.SX32 R84, R57, R60, 0x1d ;  /* 0x0000003c39547211 */ /* 0x000fc600078feaff */
[----:B------:R-:W-:Y:S02]  /*04c0*/  MOV R92, UR16 ;  /* 0x00000010005c7c02 */ /* 0x000fe40008000f00 */
[C---:B-1----:R-:W-:Y:S01]  /*04d0*/  IMAD.WIDE.U32 R56, R84.reuse, 0x10, R54 ;  /* 0x0000001054387825 */ /* 0x042fe200078e0036 */
[----:B------:R-:W-:Y:S01]  /*04e0*/  MOV R93, UR17 ;  /* 0x00000011005d7c02 */ /* 0x000fe20008000f00 */
[----:B------:R-:W1:Y:S01]  /*04f0*/  @P0 LDC.64 R90, c[0x0][0x438] ;  /* 0x00010e00ff5a0b82 */ /* 0x000e620000000a00 */
[----:B------:R-:W-:-:S03]  /*0500*/  IADD3 R83, PT, PT, R84, 0x100, RZ ;  /* 0x0000010054537810 */ /* 0x000fc60007ffe0ff */
[----:B------:R-:W4:Y:S01]  /*0510*/  LDG.E.128 R56, desc[UR10][R56.64] ;  /* 0x0000000a38387981 */ /* 0x000f22000c1e1d00 */
[----:B---3--:R-:W-:-:S03]  /*0520*/  IMAD.WIDE.U32 R60, R84, 0x10, R52 ;  /* 0x00000010543c7825 */ /* 0x008fc600078e0034 */
[----:B------:R-:W3:Y:S04]  /*0530*/  LDG.E R92, desc[UR10][R92.64] ;  /* 0x0000000a5c5c7981 */ /* 0x000ee8000c1e1900 */
[----:B------:R-:W3:Y:S01]  /*0540*/  LDG.E.128 R60, desc[UR10][R60.64] ;  /* 0x0000000a3c3c7981 */ /* 0x000ee2000c1e1d00 */
[----:B------:R-:W-:-:S06]  /*0550*/  IMAD.WIDE.U32 R64, R83, 0x10, R54 ;  /* 0x0000001053407825 */ /* 0x000fcc00078e0036 */
[----:B------:R-:W3:Y:S01]  /*0560*/  LDG.E.128 R64, desc[UR10][R64.64] ;  /* 0x0000000a40407981 */ /* 0x000ee2000c1e1d00 */
[----:B------:R-:W-:-:S06]  /*0570*/  IMAD.WIDE.U32 R52, R83, 0x10, R52 ;  /* 0x0000001053347825 */ /* 0x000fcc00078e0034 */
[----:B------:R-:W3:Y:S01]  /*0580*/  LDG.E.128 R52, desc[UR10][R52.64] ;  /* 0x0000000a34347981 */ /* 0x000ee2000c1e1d00 */
[----:B0-----:R-:W-:Y:S01]  /*0590*/  ISETP.NE.U32.AND P1, PT, RZ, UR22, PT ;  /* 0x00000016ff007c0c */ /* 0x001fe2000bf25070 */
[----:B--2---:R-:W-:-:S03]  /*05a0*/  IMAD.WIDE.U32 R124, R84, 0x8, R122 ;  /* 0x00000008547c7825 */ /* 0x004fc600078e007a */
[----:B------:R-:W-:Y:S01]  /*05b0*/  ISETP.NE.AND.EX P1, PT, RZ, UR23, PT, P1 ;  /* 0x00000017ff007c0c */ /* 0x000fe2000bf25310 */
[----:B------:R-:W-:Y:S02]  /*05c0*/  IMAD.WIDE.U32 R122, R83, 0x8, R122 ;  /* 0x00000008537a7825 */ /* 0x000fe400078e007a */
[----:B-----5:R-:W5:Y:S04]  /*05d0*/  LDG.E.64 R124, desc[UR10][R124.64] ;  /* 0x0000000a7c7c7981 */ /* 0x020f68000c1e1b00 */
[----:B------:R-:W5:Y:S06]  /*05e0*/  LDG.E.64 R122, desc[UR10][R122.64] ;  /* 0x0000000a7a7a7981 */ /* 0x000f6c000c1e1b00 */
[----:B------:R-:W0:Y:S08]  /*05f0*/  @P1 LDC.64 R88, c[0x0][0x3b8] ;  /* 0x0000ee00ff581b82 */ /* 0x000e300000000a00 */
[----:B------:R-:W2:Y:S01]  /*0600*/  @P1 LDC.64 R86, c[0x0][0x3b8] ;  /* 0x0000ee00ff561b82 */ /* 0x000ea20000000a00 */
[----:B-1----:R-:W-:-:S05]  /*0610*/  @P0 IMAD.WIDE.U32 R90, R84, 0x10, R90 ;  /* 0x00000010545a0825 */ /* 0x002fca00078e005a */
[----:B------:R-:W5:Y:S01]  /*0620*/  @P0 LDG.E.128 R20, desc[UR10][R90.64] ;  /* 0x0000000a5a140981 */ /* 0x000f62000c1e1d00 */
[----:B------:R-:W-:-:S04]  /*0630*/  ISETP.NE.U32.AND P0, PT, RZ, UR24, PT ;  /* 0x00000018ff007c0c */ /* 0x000fc8000bf05070 */
[----:B------:R-:W-:Y:S01]  /*0640*/  ISETP.NE.AND.EX P0, PT, RZ, UR25, PT, P0 ;  /* 0x00000019ff007c0c */ /* 0x000fe2000bf05300 */
[----:B0-----:R-:W-:-:S05]  /*0650*/  @P1 IMAD.WIDE.U32 R88, R84, 0x8, R88 ;  /* 0x0000000854581825 */ /* 0x001fca00078e0058 */
[----:B------:R-:W5:Y:S01]  /*0660*/  @P1 LDG.E.64 R120, desc[UR10][R88.64] ;  /* 0x0000000a58781981 */ /* 0x000f62000c1e1b00 */
[----:B--2---:R-:W-:-:S05]  /*0670*/  @P1 IMAD.WIDE.U32 R86, R83, 0x8, R86 ;  /* 0x0000000853561825 */ /* 0x004fca00078e0056 */
[----:B------:R0:W5:Y:S01]  /*0680*/  @P1 LDG.E.64 R74, desc[UR10][R86.64] ;  /* 0x0000000a564a1981 */ /* 0x000162000c1e1b00 */
[----:B----4-:R-:W-:Y:S01]  /*0690*/  R2UR UR16, R0 ;  /* 0x00000000001072ca */ /* 0x010fe200000e0000 */
[--C-:B------:R-:W-:Y:S02]  /*06a0*/  HADD2.F32 R0, -RZ, R56.reuse.H0_H0 ;  /* 0x20000038ff007230 */ /* 0x100fe40000004100 */
[----:B------:R-:W-:Y:S02]  /*06b0*/  HADD2.F32 R94, -RZ, R56.H1_H1 ;  /* 0x30000038ff5e7230 */ /* 0x000fe40000004100 */
[--C-:B------:R-:W-:Y:S02]  /*06c0*/  HADD2.F32 R95, -RZ, R57.reuse.H0_H0 ;  /* 0x20000039ff5f7230 */ /* 0x100fe40000004100 */
[----:B------:R-:W-:Y:S02]  /*06d0*/  HADD2.F32 R96, -RZ, R57.H1_H1 ;  /* 0x30000039ff607230 */ /* 0x000fe40000004100 */
[----:B---3--:R-:W-:-:S02]  /*06e0*/  HADD2.F32 R57, -RZ, R63.H0_H0 ;  /* 0x2000003fff397230 */ /* 0x008fc40000004100 */
        /* <DEDUP_REMOVED lines=153> */
.L_x_1441:
[----:B------:R-:W-:Y:S05]  /*1080*/  BSYNC.RECONVERGENT B0 ;  /* 0x0000000000007941 */ /* 0x000fea0003800200 */
.L_x_1440:
        /* <DEDUP_REMOVED lines=126> */
.L_x_1444:
        /* <DEDUP_REMOVED lines=58> */
.L_x_1443:
        /* <DEDUP_REMOVED lines=67> */
.L_x_1446:
        /* <DEDUP_REMOVED lines=66> */
.L_x_1442:
        /* <DEDUP_REMOVED lines=83> */
.L_x_1448:
        /* <DEDUP_REMOVED lines=79> */
.L_x_1447:
        /* <DEDUP_REMOVED lines=88> */
.L_x_1449:
        /* <DEDUP_REMOVED lines=86> */
.L_x_1445:
        /* <DEDUP_REMOVED lines=101> */
.L_x_1452:
        /* <DEDUP_REMOVED lines=83> */
.L_x_1451:
        /* <DEDUP_REMOVED lines=80> */
.L_x_1454:
        /* <DEDUP_REMOVED lines=75> */
.L_x_1450:
        /* <DEDUP_REMOVED lines=68> */
.L_x_1456:
        /* <DEDUP_REMOVED lines=62> */
.L_x_1455:
        /* <DEDUP_REMOVED lines=59> */
.L_x_1457:
        /* <DEDUP_REMOVED lines=53> */
.L_x_1453:
        /* <DEDUP_REMOVED lines=42> */
.L_x_1439:
        /* <DEDUP_REMOVED lines=17> */
.L_x_1459:
        /* <DEDUP_REMOVED lines=10> */
.L_x_2851:


//--------------------- .text._ZN10layer_norm31ln_parallel_residual_bwd_kernelINS_13Kernel_traitsI6__halfS2_fS2_fjLj4096ELj1ELj1ELj8ELj16ENS_18Kernel_traits_baseILj4096ES2_S2_fS2_fjLj256EEEEELb0ELb0ELb0EEEvNS_9BwdParamsE --------------------------
	.section	.text._ZN10layer_norm31ln_parallel_residual_bwd_kernelINS_13Kernel_traitsI6__halfS2_fS2_fjLj4096ELj1ELj1ELj8ELj16ENS_18Kernel_traits_baseILj4096ES2_S2_fS2_fjLj256EEEEELb0ELb0ELb0EEEvNS_9BwdParamsE,"ax",@progbits
	.align	128
        .global         _ZN10layer_norm31ln_parallel_residual_bwd_kernelINS_13Kernel_traitsI6__halfS2_fS2_fjLj4096ELj1ELj1ELj8ELj16ENS_18Kernel_traits_baseILj4096ES2_S2_fS2_fjLj256EEEEELb0ELb0ELb0EEEvNS_9BwdParamsE
        .type           _ZN10layer_norm31ln_parallel_residual_bwd_kernelINS_13Kernel_traitsI6__halfS2_fS2_fjLj4096ELj1ELj1ELj8ELj16ENS_18Kernel_traits_baseILj4096ES2_S2_fS2_fjLj256EEEEELb0ELb0ELb0EEEvNS_9BwdParamsE,@function
        .size           _ZN10layer_norm31ln_parallel_residual_bwd_kernelINS_13Kernel_traitsI6__halfS2_fS2_fjLj4096ELj1ELj1ELj8ELj16ENS_18Kernel_traits_baseILj4096ES2_S2_fS2_fjLj256EEEEELb0ELb0ELb0EEEvNS_9BwdParamsE,(.L_x_2852 - _ZN10layer_norm31ln_parallel_residual_bwd_kernelINS_13Kernel_traitsI6__halfS2_fS2_fjLj4096ELj1ELj1ELj8ELj16ENS_18Kernel_traits_baseILj4096ES2_S2_fS2_fjLj256EEEEELb0ELb0ELb0EEEvNS_9BwdParamsE)
        .other          _ZN10layer_norm31ln_parallel_residual_bwd_kernelINS_13Kernel_traitsI6__halfS2_fS2_fjLj4096ELj1ELj1ELj8ELj16ENS_18Kernel_traits_baseILj4096ES2_S2_fS2_fjLj256EEEEELb0ELb0ELb0EEEvNS_9BwdParamsE,@"STO_CUDA_ENTRY STV_DEFAULT"
_ZN10layer_norm31ln_parallel_residual_bwd_kernelINS_13Kernel_traitsI6__halfS2_fS2_fjLj4096ELj1ELj1ELj8ELj16ENS_18Kernel_traits_baseILj4096ES2_S2_fS2_fjLj256EEEEELb0ELb0ELb0EEEvNS_9BwdParamsE:
.text._ZN10layer_norm31ln_parallel_residual_bwd_kernelINS_13Kernel_traitsI6__halfS2_fS2_fjLj4096ELj1ELj1ELj8ELj16ENS_18Kernel_traits_baseILj4096ES2_S2_fS2_fjLj256EEEEELb0ELb0ELb0EEEvNS_9BwdParamsE:
        /* <DEDUP_REMOVED lines=102> */
.L_x_1487:
        /* <DEDUP_REMOVED lines=31> */
[----:B------:R-:W-:Y:S02]  /*0850*/  HADD2.F32 R152, -RZ, R92.H0_H0 ;  /* 0x2000005cff987230 */ /* 0x000fe40000004100 */
[--C-:B------:R-:W-:Y:S02]  /*0860*/  HADD2.F32 R3, -RZ, R144.reuse.H0_H0 ;  /* 0x20000090ff037230 */ /* 0x100fe40000004100 */
[----:B0-----:R-:W-:Y:S02]  /*0870*/  HADD2.F32 R123, -RZ, R144.H1_H1 ;  /* 0x30000090ff7b7230 */ /* 0x001fe40000004100 */
[----:B-1----:R-:W-:-:S05]  /*0880*/  @P0 IMAD.WIDE.U32 R124, R120, 0x20, R124 ;  /* 0x00000020787c0825 */ /* 0x002fca00078e007c */
[----:B------:R-:W5:Y:S04]  /*0890*/  @P0 LDG.E.128 R16, desc[UR12][R124.64] ;  /* 0x0000000c7c100981 */ /* 0x000f68000c1e1d00 */
[----:B------:R0:W5:Y:S02]  /*08a0*/  @P0 LDG.E.128 R12, desc[UR12][R124.64+0x10] ;  /* 0x0000100c7c0c0981 */ /* 0x000164000c1e1d00 */
[----:B0-----:R-:W-:Y:S02]  /*08b0*/  HADD2.F32 R125, -RZ, R145.H0_H0 ;  /* 0x20000091ff7d7230 */ /* 0x001fe40000004100 */
[--C-:B------:R-:W-:Y:S02]  /*08c0*/  HADD2.F32 R156, -RZ, R147.reuse.H0_H0 ;  /* 0x20000093ff9c7230 */ /* 0x100fe40000004100 */
[----:B------:R-:W-:Y:S01]  /*08d0*/  HADD2.F32 R157, -RZ, R147.H1_H1 ;  /* 0x30000093ff9d7230 */ /* 0x000fe20000004100 */
[----:B------:R-:W-:Y:S01]  /*08e0*/  IADD3 R161, PT, PT, R120, 0x100, RZ ;  /* 0x0000010078a17810 */ /* 0x000fe20007ffe0ff */
[----:B---3--:R-:W-:-:S05]  /*08f0*/  HADD2.F32 R153, -RZ, R108.H0_H0 ;  /* 0x2000006cff997230 */ /* 0x008fca0000004100 */
[----:B------:R-:W-:Y:S01]  /*0900*/  FMUL.FTZ R122, R152, R153 ;  /* 0x00000099987a7220 */ /* 0x000fe20000410000 */
[----:B------:R-:W-:Y:S02]  /*0910*/  HADD2.F32 R127, -RZ, R112.H0_H0 ;  /* 0x20000070ff7f7230 */ /* 0x000fe40000004100 */
[----:B----4-:R-:W-:-:S03]  /*0920*/  FADD.FTZ R128, -R155, R128 ;  /* 0x000000809b807221 */ /* 0x010fc60000010100 */
[----:B------:R-:W-:Y:S01]  /*0930*/  FFMA.FTZ R122, R3, R127, R122 ;  /* 0x0000007f037a7223 */ /* 0x000fe2000001007a */
[----:B-----5:R-:W-:Y:S01]  /*0940*/  FMUL.FTZ R3, R139, R128 ;  /* 0x000000808b037220 */ /* 0x020fe20000410000 */
[----:B------:R-:W-:Y:S02]  /*0950*/  HADD2.F32 R128, -RZ, R108.H1_H1 ;  /* 0x3000006cff807230 */ /* 0x000fe40000004100 */
[----:B------:R-:W-:Y:S01]  /*0960*/  FADD.FTZ R124, -R155, R129 ;  /* 0x000000819b7c7221 */ /* 0x000fe20000010100 */
[----:B------:R-:W-:Y:S02]  /*0970*/  HADD2.F32 R108, -RZ, R92.H1_H1 ;  /* 0x3000005cff6c7230 */ /* 0x000fe40000004100 */
[----:B------:R-:W-:Y:S02]  /*0980*/  HADD2.F32 R112, -RZ, R112.H1_H1 ;  /* 0x30000070ff707230 */ /* 0x000fe40000004100 */
[----:B------:R-:W-:Y:S01]  /*0990*/  FMUL.FTZ R124, R139, R124 ;  /* 0x0000007c8b7c7220 */ /* 0x000fe20000410000 */
[----:B------:R-:W-:Y:S01]  /*09a0*/  FMUL.FTZ R108, R108, R128 ;  /* 0x000000806c6c7220 */ /* 0x000fe20000410000 */
[----:B------:R-:W-:-:S02]  /*09b0*/  HADD2.F32 R129, -RZ, R109.H0_H0 ;  /* 0x2000006dff817230 */ /* 0x000fc40000004100 */
[----:B------:R-:W-:Y:S01]  /*09c0*/  FADD.FTZ R65, R65, R112 ;  /* 0x0000007041417221 */ /* 0x000fe20000010000 */
[-C--:B------:R-:W-:Y:S01]  /*09d0*/  FFMA.FTZ R81, R124, R112.reuse, R81 ;  /* 0x000000707c517223 */ /* 0x080fe20000010051 */
[----:B------:R-:W-:Y:S01]  /*09e0*/  FFMA.FTZ R123, R123, R112, R108 ;  /* 0x000000707b7b7223 */ /* 0x000fe2000001006c */
[----:B------:R-:W-:Y:S02]  /*09f0*/  HADD2.F32 R112, -RZ, R93.H0_H0 ;  /* 0x2000005dff707230 */ /* 0x000fe40000004100 */
[----:B------:R-:W-:Y:S02]  /*0a00*/  HADD2.F32 R108, -RZ, R113.H0_H0 ;  /* 0x20000071ff6c7230 */ /* 0x000fe40000004100 */
[----:B------:R-:W-:Y:S01]  /*0a10*/  FADD.FTZ R130, -R155, R130 ;  /* 0x000000829b827221 */ /* 0x000fe20000010100 */
[----:B------:R-:W-:Y:S01]  /*0a20*/  FMUL.FTZ R112, R112, R129 ;  /* 0x0000008170707220 */ /* 0x000fe20000410000 */
[----:B------:R-:W-:Y:S01]  /*0a30*/  FADD.FTZ R64, R64, R127 ;  /* 0x0000007f40407221 */ /* 0x000fe20000010000 */
[----:B------:R-:W-:-:S02]  /*0a40*/  FFMA.FTZ R80, R3, R127, R80 ;  /* 0x0000007f03507223 */ /* 0x000fc40000010050 */
[----:B------:R-:W-:Y:S01]  /*0a50*/  FFMA.FTZ R125, R125, R108, R112 ;  /* 0x0000006c7d7d7223 */ /* 0x000fe20000010070 */
[----:B------:R-:W-:Y:S02]  /*0a60*/  HADD2.F32 R112, -RZ, R109.H1_H1 ;  /* 0x3000006dff707230 */ /* 0x000fe40000004100 */
[----:B------:R-:W-:Y:S01]  /*0a70*/  FMUL.FTZ R127, R139, R130 ;  /* 0x000000828b7f7220 */ /* 0x000fe20000410000 */
[----:B------:R-:W-:Y:S02]  /*0a80*/  HADD2.F32 R109, -RZ, R93.H1_H1 ;  /* 0x3000005dff6d7230 */ /* 0x000fe40000004100 */
[----:B------:R-:W-:Y:S01]  /*0a90*/  FADD.FTZ R130, -R155, R131 ;  /* 0x000000839b827221 */ /* 0x000fe20000010100 */
[----:B------:R-:W-:Y:S01]  /*0aa0*/  FADD.FTZ R33, R33, R128 ;  /* 0x0000008021217221 */ /* 0x000fe20000010000 */
[----:B------:R-:W-:Y:S01]  /*0ab0*/  FFMA.FTZ R49, R124, R128, R49 ;  /* 0x000000807c317223 */ /* 0x000fe20000010031 */
[----:B------:R-:W-:Y:S02]  /*0ac0*/  HADD2.F32 R113, -RZ, R113.H1_H1 ;  /* 0x30000071ff717230 */ /* 0x000fe40000004100 */
[----:B------:R-:W-:Y:S01]  /*0ad0*/  FMUL.FTZ R109, R109, R112 ;  /* 0x000000706d6d7220 */ /* 0x000fe20000410000 */
[----:B------:R-:W-:-:S02]  /*0ae0*/  HADD2.F32 R128, -RZ, R145.H1_H1 ;  /* 0x30000091ff807230 */ /* 0x000fc40000004100 */
[----:B------:R-:W-:Y:S01]  /*0af0*/  FMUL.FTZ R130, R139, R130 ;  /* 0x000000828b827220 */ /* 0x000fe20000410000 */
[----:B------:R-:W-:Y:S02]  /*0b00*/  FADD.FTZ R67, R67, R113 ;  /* 0x0000007143437221 */ /* 0x000fe40000010000 */
[-C--:B------:R-:W-:Y:S01]  /*0b10*/  FFMA.FTZ R128, R128, R113.reuse, R109 ;  /* 0x0000007180807223 */ /* 0x080fe2000001006d */
[----:B------:R-:W-:Y:S01]  /*0b20*/  FFMA.FTZ R83, R130, R113, R83 ;  /* 0x0000007182537223 */ /* 0x000fe20000010053 */
[----:B------:R-:W-:Y:S02]  /*0b30*/  HADD2.F32 R109, -RZ, R94.H0_H0 ;  /* 0x2000005eff6d7230 */ /* 0x000fe40000004100 */
[----:B------:R-:W-:Y:S01]  /*0b40*/  FADD.FTZ R116, -R155, R116 ;  /* 0x000000749b747221 */ /* 0x000fe20000010100 */
[----:B------:R-:W-:Y:S02]  /*0b50*/  HADD2.F32 R113, -RZ, R110.H0_H0 ;  /* 0x2000006eff717230 */ /* 0x000fe40000004100 */
[----:B------:R-:W-:Y:S01]  /*0b60*/  FADD.FTZ R66, R66, R108 ;  /* 0x0000006c42427221 */ /* 0x000fe20000010000 */
[C---:B------:R-:W-:Y:S01]  /*0b70*/  FFMA.FTZ R82, R127.reuse, R108, R82 ;  /* 0x0000006c7f527223 */ /* 0x040fe20000010052 */
[----:B------:R-:W-:Y:S01]  /*0b80*/  FADD.FTZ R34, R34, R129 ;  /* 0x0000008122227221 */ /* 0x000fe20000010000 */
[----:B------:R-:W-:Y:S01]  /*0b90*/  FFMA.FTZ R50, R127, R129, R50 ;  /* 0x000000817f327223 */ /* 0x000fe20000010032 */
[----:B------:R-:W-:Y:S01]  /*0ba0*/  FADD.FTZ R35, R35, R112 ;  /* 0x0000007023237221 */ /* 0x000fe20000010000 */
[----:B------:R-:W-:Y:S01]  /*0bb0*/  FFMA.FTZ R51, R130, R112, R51 ;  /* 0x0000007082337223 */ /* 0x000fe20000010033 */
[----:B------:R-:W-:-:S02]  /*0bc0*/  HADD2.F32 R129, -RZ, R146.H0_H0 ;  /* 0x20000092ff817230 */ /* 0x000fc40000004100 */
[-C--:B------:R-:W-:Y:S01]  /*0bd0*/  FMUL.FTZ R112, R109, R113.reuse ;  /* 0x000000716d707220 */ /* 0x080fe20000410000 */
[----:B------:R-:W-:Y:S02]  /*0be0*/  HADD2.F32 R108, -RZ, R114.H0_H0 ;  /* 0x20000072ff6c7230 */ /* 0x000fe40000004100 */
[----:B------:R-:W-:Y:S01]  /*0bf0*/  FMUL.FTZ R131, R139, R116 ;  /* 0x000000748b837220 */ /* 0x000fe20000410000 */
[----:B------:R-:W-:Y:S02]  /*0c00*/  HADD2.F32 R110, -RZ, R110.H1_H1 ;  /* 0x3000006eff6e7230 */ /* 0x000fe40000004100 */
[----:B------:R-:W-:Y:S01]  /*0c10*/  FADD.FTZ R154, -R155, R117 ;  /* 0x000000759b9a7221 */ /* 0x000fe20000010100 */
[----:B------:R-:W-:Y:S02]  /*0c20*/  HADD2.F32 R109, -RZ, R94.H1_H1 ;  /* 0x3000005eff6d7230 */ /* 0x000fe40000004100 */
[-C--:B------:R-:W-:Y:S01]  /*0c30*/  FFMA.FTZ R129, R129, R108.reuse, R112 ;  /* 0x0000006c81817223 */ /* 0x080fe20000010070 */
[----:B------:R-:W-:Y:S01]  /*0c40*/  FADD.FTZ R60, R60, R108 ;  /* 0x0000006c3c3c7221 */ /* 0x000fe20000010000 */
[C---:B------:R-:W-:Y:S01]  /*0c50*/  FFMA.FTZ R76, R131.reuse, R108, R76 ;  /* 0x0000006c834c7223 */ /* 0x040fe2000001004c */
[----:B------:R-:W-:Y:S01]  /*0c60*/  FADD.FTZ R28, R28, R113 ;  /* 0x000000711c1c7221 */ /* 0x000fe20000010000 */
[----:B------:R-:W-:Y:S01]  /*0c70*/  FFMA.FTZ R44, R131, R113, R44 ;  /* 0x00000071832c7223 */ /* 0x000fe2000001002c */
[----:B------:R-:W-:-:S02]  /*0c80*/  HADD2.F32 R114, -RZ, R114.H1_H1 ;  /* 0x30000072ff727230 */ /* 0x000fc40000004100 */
[----:B------:R-:W-:Y:S01]  /*0c90*/  FMUL.FTZ R109, R109, R110 ;  /* 0x0000006e6d6d7220 */ /* 0x000fe20000410000 */
[----:B------:R-:W-:Y:S02]  /*0ca0*/  HADD2.F32 R152, -RZ, R146.H1_H1 ;  /* 0x30000092ff987230 */ /* 0x000fe40000004100 */
[----:B------:R-:W-:Y:S01]  /*0cb0*/  FMUL.FTZ R154, R139, R154 ;  /* 0x0000009a8b9a7220 */ /* 0x000fe20000410000 */
[----:B------:R-:W-:Y:S02]  /*0cc0*/  HADD2.F32 R108, -RZ, R95.H0_H0 ;  /* 0x2000005fff6c7230 */ /* 0x000fe40000004100 */
[----:B------:R-:W-:Y:S02]  /*0cd0*/  HADD2.F32 R113, -RZ, R111.H0_H0 ;  /* 0x2000006fff717230 */ /* 0x000fe40000004100 */
[----:B------:R-:W-:Y:S01]  /*0ce0*/  FADD.FTZ R118, -R155, R118 ;  /* 0x000000769b767221 */ /* 0x000fe20000010100 */
[-C--:B------:R-:W-:Y:S01]  /*0cf0*/  FFMA.FTZ R152, R152, R114.reuse, R109 ;  /* 0x0000007298987223 */ /* 0x080fe2000001006d */
[----:B------:R-:W-:Y:S01]  /*0d00*/  FADD.FTZ R61, R61, R114 ;  /* 0x000000723d3d7221 */ /* 0x000fe20000010000 */
[----:B------:R-:W-:Y:S01]  /*0d10*/  FFMA.FTZ R77, R154, R114, R77 ;  /* 0x000000729a4d7223 */ /* 0x000fe2000001004d */
[----:B------:R-:W-:Y:S01]  /*0d20*/  FMUL.FTZ R117, R108, R113 ;  /* 0x000000716c757220 */ /* 0x000fe20000410000 */
[----:B------:R-:W-:Y:S01]  /*0d30*/  FADD.FTZ R32, R32, R153 ;  /* 0x0000009920207221 */ /* 0x000fe20000010000 */
[----:B------:R-:W-:Y:S01]  /*0d40*/  FFMA.FTZ R48, R3, R153, R48 ;  /* 0x0000009903307223 */ /* 0x000fe20000010030 */
[----:B------:R-:W-:-:S02]  /*0d50*/  HADD2.F32 R109, -RZ, R115.H0_H0 ;  /* 0x20000073ff6d7230 */ /* 0x000fc40000004100 */
[----:B------:R-:W-:Y:S01]  /*0d60*/  FMUL.FTZ R153, R139, R118 ;  /* 0x000000768b997220 */ /* 0x000fe20000410000 */
[----:B------:R-:W-:Y:S02]  /*0d70*/  HADD2.F32 R114, -RZ, R111.H1_H1 ;  /* 0x3000006fff727230 */ /* 0x000fe40000004100 */
[----:B------:R-:W-:Y:S02]  /*0d80*/  HADD2.F32 R108, -RZ, R95.H1_H1 ;  /* 0x3000005fff6c7230 */ /* 0x000fe40000004100 */
[-C--:B------:R-:W-:Y:S01]  /*0d90*/  FFMA.FTZ R156, R156, R109.reuse, R117 ;  /* 0x0000006d9c9c7223 */ /* 0x080fe20000010075 */
[----:B------:R-:W-:Y:S01]  /*0da0*/  FADD.FTZ R62, R62, R109 ;  /* 0x0000006d3e3e7221 */ /* 0x000fe20000010000 */
[----:B------:R-:W-:Y:S01]  /*0db0*/  FFMA.FTZ R78, R153, R109, R78 ;  /* 0x0000006d994e7223 */ /* 0x000fe2000001004e */
[----:B------:R-:W-:Y:S01]  /*0dc0*/  FFMA.FTZ R109, R3, R122, RZ ;  /* 0x0000007a036d7223 */ /* 0x000fe200000100ff */
[----:B------:R-:W-:Y:S01]  /*0dd0*/  FMUL.FTZ R116, R108, R114 ;  /* 0x000000726c747220 */ /* 0x000fe20000410000 */
[----:B------:R-:W-:Y:S01]  /*0de0*/  FADD.FTZ R108, RZ, R122 ;  /* 0x0000007aff6c7221 */ /* 0x000fe20000010000 */
[----:B------:R-:W-:Y:S01]  /*0df0*/  FADD.FTZ R29, R29, R110 ;  /* 0x0000006e1d1d7221 */ /* 0x000fe20000010000 */
[----:B------:R-:W-:Y:S01]  /*0e00*/  FFMA.FTZ R45, R154, R110, R45 ;  /* 0x0000006e9a2d7223 */ /* 0x000fe2000001002d */
[----:B------:R-:W-:Y:S01]  /*0e10*/  FFMA.FTZ R110, R124, R123, R109 ;  /* 0x0000007b7c6e7223 */ /* 0x000fe2000001006d */
[----:B------:R-:W-:-:S03]  /*0e20*/  FADD.FTZ R108, R108, R123 ;  /* 0x0000007b6c6c7221 */ /* 0x000fc60000010000 */
[----:B------:R-:W-:Y:S01]  /*0e30*/  FFMA.FTZ R111, R127, R125, R110 ;  /* 0x0000007d7f6f7223 */ /* 0x000fe2000001006e */
[----:B------:R-:W-:-:S03]  /*0e40*/  FADD.FTZ R109, R108, R125 ;  /* 0x0000007d6c6d7221 */ /* 0x000fc60000010000 */
[----:B------:R-:W-:Y:S01]  /*0e50*/  FFMA.FTZ R110, R130, R128, R111 ;  /* 0x00000080826e7223 */ /* 0x000fe2000001006f */
[----:B------:R-:W-:-:S03]  /*0e60*/  FADD.FTZ R108, R109, R128 ;  /* 0x000000806d6c7221 */ /* 0x000fc60000010000 */
[----:B------:R-:W-:Y:S01]  /*0e70*/  FFMA.FTZ R111, R131, R129, R110 ;  /* 0x00000081836f7223 */ /* 0x000fe2000001006e */
[----:B------:R-:W-:Y:S01]  /*0e80*/  FADD.FTZ R109, R108, R129 ;  /* 0x000000816c6d7221 */ /* 0x000fe20000010000 */
[----:B------:R-:W-:Y:S02]  /*0e90*/  HADD2.F32 R112, -RZ, R115.H1_H1 ;  /* 0x30000073ff707230 */ /* 0x000fe40000004100 */
[----:B------:R-:W-:Y:S01]  /*0ea0*/  FADD.FTZ R158, -R155, R119 ;  /* 0x000000779b9e7221 */ /* 0x000fe20000010100 */
[----:B------:R-:W-:Y:S01]  /*0eb0*/  FFMA.FTZ R108, R154, R152, R111 ;  /* 0x000000989a6c7223 */ /* 0x000fe2000001006f */
        /* <DEDUP_REMOVED lines=13> */
.L_x_1462:
[----:B--23--:R-:W-:Y:S05]  /*0f90*/  BSYNC.RECONVERGENT B0 ;  /* 0x0000000000007941 */ /* 0x00cfea0003800200 */
.L_x_1461:
[----:B------:R-:W-:Y:S04]  /*0fa0*/  BSSY.RECONVERGENT B0, `(.L_x_1463) ;  /* 0x0000082000007945 */ /* 0x000fe80003800200 */
[----:B------:R-:W-:Y:S05]  /*0fb0*/  @!P1 BRA `(.L_x_1464) ;  /* 0x0000000800009947 */ /* 0x000fea0003800000 */
[----:B------:R-:W0:Y:S08]  /*0fc0*/  LDC.64 R140, c[0x0][0x3a8] ;  /* 0x0000ea00ff8c7b82 */ /* 0x000e300000000a00 */
[----:B------:R-:W1:Y:S08]  /*0fd0*/  LDC.64 R108, c[0x0][0x430] ;  /* 0x00010c00ff6c7b82 */ /* 0x000e700000000a00 */
[----:B------:R-:W2:Y:S01]  /*0fe0*/  LDC.64 R112, c[0x0][0x428] ;  /* 0x00010a00ff707b82 */ /* 0x000ea20000000a00 */
[----:B0-----:R-:W-:-:S05]  /*0ff0*/  IMAD.WIDE.U32 R140, R161, 0x20, R140 ;  /* 0x00000020a18c7825 */ /* 0x001fca00078e008c */
[----:B------:R-:W3:Y:S01]  /*1000*/  LDG.E.128 R116, desc[UR12][R140.64] ;  /* 0x0000000c8c747981 */ /* 0x000ee2000c1e1d00 */
[----:B-1----:R-:W-:-:S03]  /*1010*/  IMAD.WIDE.U32 R108, R161, 0x10, R108 ;  /* 0x00000010a16c7825 */ /* 0x002fc600078e006c */
[----:B------:R0:W4:Y:S04]  /*1020*/  LDG.E.128 R132, desc[UR12][R140.64+0x10] ;  /* 0x0000100c8c847981 */ /* 0x000128000c1e1d00 */
[----:B------:R-:W4:Y:S01]  /*1030*/  LDG.E.128 R108, desc[UR12][R108.64] ;  /* 0x0000000c6c6c7981 */ /* 0x000f22000c1e1d00 */
[----:B--2---:R-:W-:-:S06]  /*1040*/  IMAD.WIDE.U32 R112, R161, 0x10, R112 ;  /* 0x00000010a1707825 */ /* 0x004fcc00078e0070 */
[----:B------:R-:W2:Y:S01]  /*1050*/  LDG.E.128 R112, desc[UR12][R112.64] ;  /* 0x0000000c70707981 */ /* 0x000ea2000c1e1d00 */
[----:B------:R-:W-:-:S04]  /*1060*/  ISETP.NE.U32.AND P0, PT, RZ, UR14, PT ;  /* 0x0000000eff007c0c */ /* 0x000fc8000bf05070 */
[----:B------:R-:W-:-:S13]  /*1070*/  ISETP.NE.AND.EX P0, PT, RZ, UR15, PT, P0 ;  /* 0x0000000fff007c0c */ /* 0x000fda000bf05300 */
[----:B------:R-:W1:Y:S01]  /*1080*/  @P0 LDC.64 R136, c[0x0][0x438] ;  /* 0x00010e00ff880b82 */ /* 0x000e620000000a00 */
[----:B------:R-:W-:Y:S02]  /*1090*/  HADD2.F32 R126, -RZ, R88.H0_H0 ;  /* 0x20000058ff7e7230 */ /* 0x000fe40000004100 */
[----:B------:R-:W-:Y:S02]  /*10a0*/  HADD2.F32 R149, -RZ, R90.H1_H1 ;  /* 0x3000005aff957230 */ /* 0x000fe40000004100 */
[----:B-1----:R-:W-:-:S05]  /*10b0*/  @P0 IMAD.WIDE.U32 R136, R161, 0x20, R136 ;  /* 0x00000020a1880825 */ /* 0x002fca00078e0088 */
[----:B------:R-:W5:Y:S04]  /*10c0*/  @P0 LDG.E.128 R8, desc[UR12][R136.64] ;  /* 0x0000000c88080981 */ /* 0x000f68000c1e1d00 */
[----:B------:R1:W5:Y:S01]  /*10d0*/  @P0 LDG.E.128 R4, desc[UR12][R136.64+0x10] ;  /* 0x0000100c88040981 */ /* 0x000362000c1e1d00 */
[C---:B---3--:R-:W-:Y:S01]  /*10e0*/  FADD.FTZ R116, -R155.reuse, R116 ;  /* 0x000000749b747221 */ /* 0x048fe20000010100 */
[C---:B------:R-:W-:Y:S01]  /*10f0*/  FADD.FTZ R138, -R155.reuse, R117 ;  /* 0x000000759b8a7221 */ /* 0x040fe20000010100 */
[C---:B0-----:R-:W-:Y:S01]  /*1100*/  FADD.FTZ R140, -R155.reuse, R118 ;  /* 0x000000769b8c7221 */ /* 0x041fe20000010100 */
[----:B------:R-:W-:Y:S02]  /*1110*/  HADD2.F32 R117, -RZ, R84.H0_H0 ;  /* 0x20000054ff757230 */ /* 0x000fe40000004100 */
[----:B----4-:R-:W-:Y:S01]  /*1120*/  FADD.FTZ R150, -R155, R133 ;  /* 0x000000859b967221 */ /* 0x010fe20000010100 */
[----:B-----5:R-:W-:Y:S01]  /*1130*/  FMUL.FTZ R133, R139, R116 ;  /* 0x000000748b857220 */ /* 0x020fe20000410000 */
[----:B------:R-:W-:-:S02]  /*1140*/  HADD2.F32 R118, -RZ, R108.H0_H0 ;  /* 0x2000006cff767230 */ /* 0x000fc40000004100 */
[----:B------:R-:W-:Y:S02]  /*1150*/  HADD2.F32 R116, -RZ, R108.H1_H1 ;  /* 0x3000006cff747230 */ /* 0x000fe40000004100 */
[----:B------:R-:W-:Y:S01]  /*1160*/  FADD.FTZ R142, -R155, R119 ;  /* 0x000000779b8e7221 */ /* 0x000fe20000010100 */
[----:B------:R-:W-:Y:S02]  /*1170*/  HADD2.F32 R108, -RZ, R84.H1_H1 ;  /* 0x30000054ff6c7230 */ /* 0x000fe40000004100 */
[----:B------:R-:W-:Y:S01]  /*1180*/  FMUL.FTZ R119, R117, R118 ;  /* 0x0000007675777220 */ /* 0x000fe20000410000 */
[----:B------:R-:W-:Y:S01]  /*1190*/  FADD.FTZ R164, -R155, R135 ;  /* 0x000000879ba47221 */ /* 0x000fe20000010100 */
[----:B------:R-:W-:Y:S02]  /*11a0*/  HADD2.F32 R135, -RZ, R88.H1_H1 ;  /* 0x30000058ff877230 */ /* 0x000fe40000004100 */
[--C-:B--2---:R-:W-:Y:S02]  /*11b0*/  HADD2.F32 R117, -RZ, R112.reuse.H0_H0 ;  /* 0x20000070ff757230 */ /* 0x104fe40000004100 */
[----:B------:R-:W-:Y:S01]  /*11c0*/  FMUL.FTZ R108, R108, R116 ;  /* 0x000000746c6c7220 */ /* 0x000fe20000410000 */
[----:B------:R-:W-:-:S02]  /*11d0*/  HADD2.F32 R112, -RZ, R112.H1_H1 ;  /* 0x30000070ff707230 */ /* 0x000fc40000004100 */
[----:B------:R-:W-:Y:S01]  /*11e0*/  FADD.FTZ R148, -R155, R132 ;  /* 0x000000849b947221 */ /* 0x000fe20000010100 */
[----:B------:R-:W-:Y:S01]  /*11f0*/  FMUL.FTZ R132, R139, R138 ;  /* 0x0000008a8b847220 */ /* 0x000fe20000410000 */
[-C--:B------:R-:W-:Y:S01]  /*1200*/  FFMA.FTZ R126, R126, R117.reuse, R119 ;  /* 0x000000757e7e7223 */ /* 0x080fe20000010077 */
[----:B------:R-:W-:Y:S02]  /*1210*/  HADD2.F32 R119, -RZ, R109.H0_H0 ;  /* 0x2000006dff777230 */ /* 0x000fe40000004100 */
[-C--:B------:R-:W-:Y:S01]  /*1220*/  FFMA.FTZ R135, R135, R112.reuse, R108 ;  /* 0x0000007087877223 */ /* 0x080fe2000001006c */
        /* <DEDUP_REMOVED lines=9> */
[----:B------:R-:W-:Y:S02]  /*12c0*/  HADD2.F32 R112, -RZ, R109.H1_H1 ;  /* 0x3000006dff707230 */ /* 0x000fe40000004100 */
[----:B------:R-:W-:Y:S02]  /*12d0*/  HADD2.F32 R109, -RZ, R85.H1_H1 ;  /* 0x30000055ff6d7230 */ /* 0x000fe40000004100 */
[----:B------:R-:W-:Y:S01]  /*12e0*/  FFMA.FTZ R134, R134, R117, R141 ;  /* 0x0000007586867223 */ /* 0x000fe2000001008d */
[----:B------:R-:W-:Y:S01]  /*12f0*/  FADD.FTZ R25, R25, R116 ;  /* 0x0000007419197221 */ /* 0x000fe20000010000 */
[----:B------:R-:W-:Y:S01]  /*1300*/  FFMA.FTZ R41, R132, R116, R41 ;  /* 0x0000007484297223 */ /* 0x000fe20000010029 */
[----:B------:R-:W-:-:S02]  /*1310*/  HADD2.F32 R108, -RZ, R113.H1_H1 ;  /* 0x30000071ff6c7230 */ /* 0x000fc40000004100 */
[----:B------:R-:W-:Y:S01]  /*1320*/  FMUL.FTZ R116, R109, R112 ;  /* 0x000000706d747220 */ /* 0x000fe20000410000 */
[----:B------:R-:W-:Y:S02]  /*1330*/  HADD2.F32 R141, -RZ, R89.H1_H1 ;  /* 0x30000059ff8d7230 */ /* 0x000fe40000004100 */
[C---:B-1----:R-:W-:Y:S01]  /*1340*/  FMUL.FTZ R136, R139.reuse, R142 ;  /* 0x0000008e8b887220 */ /* 0x042fe20000410000 */
[----:B------:R-:W-:Y:S01]  /*1350*/  FMUL.FTZ R137, R139, R140 ;  /* 0x0000008c8b897220 */ /* 0x000fe20000410000 */
[----:B------:R-:W-:Y:S01]  /*1360*/  FADD.FTZ R59, R59, R108 ;  /* 0x0000006c3b3b7221 */ /* 0x000fe20000010000 */
[----:B------:R-:W-:Y:S02]  /*1370*/  HADD2.F32 R113, -RZ, R110.H0_H0 ;  /* 0x2000006eff717230 */ /* 0x000fe40000004100 */
[-C--:B------:R-:W-:Y:S01]  /*1380*/  FFMA.FTZ R141, R141, R108.reuse, R116 ;  /* 0x0000006c8d8d7223 */ /* 0x080fe20000010074 */
[----:B------:R-:W-:Y:S01]  /*1390*/  FFMA.FTZ R75, R136, R108, R75 ;  /* 0x0000006c884b7223 */ /* 0x000fe2000001004b */
[----:B------:R-:W-:-:S02]  /*13a0*/  HADD2.F32 R108, -RZ, R86.H0_H0 ;  /* 0x20000056ff6c7230 */ /* 0x000fc40000004100 */
[----:B------:R-:W-:Y:S01]  /*13b0*/  FADD.FTZ R58, R58, R117 ;  /* 0x000000753a3a7221 */ /* 0x000fe20000010000 */
[----:B------:R-:W-:Y:S01]  /*13c0*/  FFMA.FTZ R74, R137, R117, R74 ;  /* 0x00000075894a7223 */ /* 0x000fe2000001004a */
[----:B------:R-:W-:Y:S02]  /*13d0*/  HADD2.F32 R110, -RZ, R110.H1_H1 ;  /* 0x3000006eff6e7230 */ /* 0x000fe40000004100 */
[----:B------:R-:W-:Y:S01]  /*13e0*/  FMUL.FTZ R117, R108, R113 ;  /* 0x000000716c757220 */ /* 0x000fe20000410000 */
[----:B------:R-:W-:Y:S02]  /*13f0*/  HADD2.F32 R108, -RZ, R86.H1_H1 ;  /* 0x30000056ff6c7230 */ /* 0x000fe40000004100 */
[--C-:B------:R-:W-:Y:S02]  /*1400*/  HADD2.F32 R109, -RZ, R114.reuse.H0_H0 ;  /* 0x20000072ff6d7230 */ /* 0x100fe40000004100 */
[----:B------:R-:W-:Y:S01]  /*1410*/  FMUL.FTZ R143, R139, R148 ;  /* 0x000000948b8f7220 */ /* 0x000fe20000410000 */
[----:B------:R-:W-:-:S02]  /*1420*/  HADD2.F32 R114, -RZ, R114.H1_H1 ;  /* 0x30000072ff727230 */ /* 0x000fc40000004100 */
[----:B------:R-:W-:Y:S01]  /*1430*/  FMUL.FTZ R108, R108, R110 ;  /* 0x0000006e6c6c7220 */ /* 0x000fe20000410000 */
[----:B------:R-:W-:Y:S02]  /*1440*/  HADD2.F32 R138, -RZ, R90.H0_H0 ;  /* 0x2000005aff8a7230 */ /* 0x000fe40000004100 */
[----:B------:R-:W-:Y:S01]  /*1450*/  FADD.FTZ R20, R20, R113 ;  /* 0x0000007114147221 */ /* 0x000fe20000010000 */
[----:B------:R-:W-:Y:S01]  /*1460*/  FFMA.FTZ R36, R143, R113, R36 ;  /* 0x000000718f247223 */ /* 0x000fe20000010024 */
[----:B------:R-:W-:Y:S01]  /*1470*/  FFMA.FTZ R149, R149, R114, R108 ;  /* 0x0000007295957223 */ /* 0x000fe2000001006c */
[----:B------:R-:W-:Y:S02]  /*1480*/  HADD2.F32 R108, -RZ, R87.H0_H0 ;  /* 0x20000057ff6c7230 */ /* 0x000fe40000004100 */
[----:B------:R-:W-:Y:S02]  /*1490*/  HADD2.F32 R113, -RZ, R111.H0_H0 ;  /* 0x2000006fff717230 */ /* 0x000fe40000004100 */
[-C--:B------:R-:W-:Y:S01]  /*14a0*/  FFMA.FTZ R138, R138, R109.reuse, R117 ;  /* 0x0000006d8a8a7223 */ /* 0x080fe20000010075 */
[----:B------:R-:W-:Y:S01]  /*14b0*/  FADD.FTZ R52, R52, R109 ;  /* 0x0000006d34347221 */ /* 0x000fe20000010000 */
[----:B------:R-:W-:Y:S01]  /*14c0*/  FFMA.FTZ R68, R143, R109, R68 ;  /* 0x0000006d8f447223 */ /* 0x000fe20000010044 */
[----:B------:R-:W-:-:S02]  /*14d0*/  HADD2.F32 R142, -RZ, R91.H0_H0 ;  /* 0x2000005bff8e7230 */ /* 0x000fc40000004100 */
[----:B------:R-:W-:Y:S01]  /*14e0*/  FMUL.FTZ R117, R108, R113 ;  /* 0x000000716c757220 */ /* 0x000fe20000410000 */
[----:B------:R-:W-:Y:S02]  /*14f0*/  HADD2.F32 R109, -RZ, R115.H0_H0 ;  /* 0x20000073ff6d7230 */ /* 0x000fe40000004100 */
[C---:B------:R-:W-:Y:S01]  /*1500*/  FMUL.FTZ R151, R139.reuse, R162 ;  /* 0x000000a28b977220 */ /* 0x040fe20000410000 */
[----:B------:R-:W-:Y:S01]  /*1510*/  FMUL.FTZ R140, R139, R150 ;  /* 0x000000968b8c7220 */ /* 0x000fe20000410000 */
[----:B------:R-:W-:Y:S01]  /*1520*/  FADD.FTZ R108, R159, R126 ;  /* 0x0000007e9f6c7221 */ /* 0x000fe20000010000 */
[-C--:B------:R-:W-:Y:S01]  /*1530*/  FFMA.FTZ R142, R142, R109.reuse, R117 ;  /* 0x0000006d8e8e7223 */ /* 0x080fe20000010075 */
[----:B------:R-:W-:Y:S01]  /*1540*/  FADD.FTZ R54, R54, R109 ;  /* 0x0000006d36367221 */ /* 0x000fe20000010000 */
[----:B------:R-:W-:Y:S01]  /*1550*/  FFMA.FTZ R70, R151, R109, R70 ;  /* 0x0000006d97467223 */ /* 0x000fe20000010046 */
[----:B------:R-:W-:Y:S01]  /*1560*/  FFMA.FTZ R109, R133, R126, R160 ;  /* 0x0000007e856d7223 */ /* 0x000fe200000100a0 */
[----:B------:R-:W-:Y:S01]  /*1570*/  FADD.FTZ R53, R53, R114 ;  /* 0x0000007235357221 */ /* 0x000fe20000010000 */
[----:B------:R-:W-:Y:S01]  /*1580*/  FFMA.FTZ R69, R140, R114, R69 ;  /* 0x000000728c457223 */ /* 0x000fe20000010045 */
[----:B------:R-:W-:-:S02]  /*1590*/  HADD2.F32 R114, -RZ, R111.H1_H1 ;  /* 0x3000006fff727230 */ /* 0x000fc40000004100 */
[----:B------:R-:W-:Y:S01]  /*15a0*/  FADD.FTZ R111, R108, R135 ;  /* 0x000000876c6f7221 */ /* 0x000fe20000010000 */
[----:B------:R-:W-:Y:S01]  /*15b0*/  FFMA.FTZ R108, R132, R135, R109 ;  /* 0x00000087846c7223 */ /* 0x000fe2000001006d */
[----:B------:R-:W-:Y:S01]  /*15c0*/  FADD.FTZ R21, R21, R110 ;  /* 0x0000006e15157221 */ /* 0x000fe20000010000 */
[----:B------:R-:W-:Y:S01]  /*15d0*/  FFMA.FTZ R37, R140, R110, R37 ;  /* 0x0000006e8c257223 */ /* 0x000fe20000010025 */
[----:B------:R-:W-:Y:S01]  /*15e0*/  FADD.FTZ R110, R111, R134 ;  /* 0x000000866f6e7221 */ /* 0x000fe20000010000 */
[----:B------:R-:W-:Y:S01]  /*15f0*/  FFMA.FTZ R109, R137, R134, R108 ;  /* 0x00000086896d7223 */ /* 0x000fe2000001006c */
[----:B------:R-:W-:Y:S02]  /*1600*/  FADD.FTZ R27, R27, R112 ;  /* 0x000000701b1b7221 */ /* 0x000fe40000010000 */
[----:B------:R-:W-:Y:S01]  /*1610*/  FADD.FTZ R111, R110, R141 ;  /* 0x0000008d6e6f7221 */ /* 0x000fe20000010000 */
[C---:B------:R-:W-:Y:S01]  /*1620*/  FFMA.FTZ R108, R136.reuse, R141, R109 ;  /* 0x0000008d886c7223 */ /* 0x040fe2000001006d */
[----:B------:R-:W-:Y:S01]  /*1630*/  FFMA.FTZ R43, R136, R112, R43 ;  /* 0x00000070882b7223 */ /* 0x000fe2000001002b */
[----:B------:R-:W-:-:S02]  /*1640*/  HADD2.F32 R112, -RZ, R87.H1_H1 ;  /* 0x30000057ff707230 */ /* 0x000fc40000004100 */
[----:B------:R-:W-:Y:S01]  /*1650*/  FADD.FTZ R110, R111, R138 ;  /* 0x0000008a6f6e7221 */ /* 0x000fe20000010000 */
[----:B------:R-:W-:Y:S01]  /*1660*/  FFMA.FTZ R109, R143, R138, R108 ;  /* 0x0000008a8f6d7223 */ /* 0x000fe2000001006c */
[----:B------:R-:W-:Y:S01]  /*1670*/  FADD.FTZ R22, R22, R113 ;  /* 0x0000007116167221 */ /* 0x000fe20000010000 */
[----:B------:R-:W-:Y:S01]  /*1680*/  FFMA.FTZ R38, R151, R113, R38 ;  /* 0x0000007197267223 */ /* 0x000fe20000010026 */
[----:B------:R-:W-:Y:S02]  /*1690*/  HADD2.F32 R115, -RZ, R115.H1_H1 ;  /* 0x30000073ff737230 */ /* 0x000fe40000004100 */
[----:B------:R-:W-:Y:S01]  /*16a0*/  FMUL.FTZ R113, R112, R114 ;  /* 0x0000007270717220 */ /* 0x000fe20000410000 */
[----:B------:R-:W-:Y:S02]  /*16b0*/  HADD2.F32 R148, -RZ, R91.H1_H1 ;  /* 0x3000005bff947230 */ /* 0x000fe40000004100 */
        /* <DEDUP_REMOVED lines=16> */
.L_x_1464:
[----:B------:R-:W-:Y:S05]  /*17c0*/  BSYNC.RECONVERGENT B0 ;  /* 0x0000000000007941 */ /* 0x000fea0003800200 */
.L_x_1463:
        /* <DEDUP_REMOVED lines=32> */
.L_x_1466:
[----:B------:R-:W-:Y:S05]  /*19d0*/  BSYNC.RECONVERGENT B0 ;  /* 0x0000000000007941 */ /* 0x000fea0003800200 */
.L_x_1465:
        /* <DEDUP_REMOVED lines=19> */
[----:B------:R-:W-:Y:S01]  /*1b10*/  FADD.FTZ R160, R115, R112 ;  /* 0x0000007073a07221 */ /* 0x000fe20000010000 */
[----:B------:R-:W-:Y:S04]  /*1b20*/  LDS.128 R116, [UR10] ;  /* 0x0000000aff747984 */ /* 0x000fe80008000c00 */
[----:B------:R-:W1:Y:S01]  /*1b30*/  LDS.128 R112, [UR5] ;  /* 0x00000005ff707984 */ /* 0x000e620008000c00 */
[----:B0-----:R-:W-:Y:S01]  /*1b40*/  FADD.FTZ R159, R159, R108 ;  /* 0x0000006c9f9f7221 */ /* 0x001fe20000010000 */
[----:B------:R-:W-:Y:S02]  /*1b50*/  FADD.FTZ R160, R160, R109 ;  /* 0x0000006da0a07221 */ /* 0x000fe40000010000 */
[----:B------:R-:W0:Y:S01]  /*1b60*/  LDC.64 R108, c[0x0][0x380] ;  /* 0x0000e000ff6c7b82 */ /* 0x000e220000000a00 */
[----:B------:R-:W-:Y:S01]  /*1b70*/  FADD.FTZ R159, R110, R159 ;  /* 0x0000009f6e9f7221 */ /* 0x000fe20000010000 */
[----:B------:R-:W-:-:S06]  /*1b80*/  FADD.FTZ R160, R111, R160 ;  /* 0x000000a06fa07221 */ /* 0x000fcc0000010000 */
[----:B------:R-:W2:Y:S01]  /*1b90*/  LDC.U8 R110, c[0x0][0x410] ;  /* 0x00010400ff6e7b82 */ /* 0x000ea20000000000 */
[----:B0-----:R-:W-:-:S04]  /*1ba0*/  IADD3 R121, PT, PT, R121, R108, RZ ;  /* 0x0000006c79797210 */ /* 0x001fc80007ffe0ff */
[----:B------:R-:W-:Y:S02]  /*1bb0*/  ISETP.GE.AND P4, PT, R121, R109, PT ;  /* 0x0000006d7900720c */ /* 0x000fe40003f86270 */
[----:B--2---:R-:W-:Y:S01]  /*1bc0*/  ISETP.NE.AND P3, PT, R110, RZ, PT ;  /* 0x000000ff6e00720c */ /* 0x004fe20003f65270 */
[----:B-1----:R-:W-:Y:S01]  /*1bd0*/  FADD.FTZ R159, R159, R112 ;  /* 0x000000709f9f7221 */ /* 0x002fe20000010000 */
        /* <DEDUP_REMOVED lines=28> */
[--C-:B------:R-:W-:Y:S01]  /*1da0*/  FFMA.FTZ R162, R158, R112, R113.reuse ;  /* 0x000000709ea27223 */ /* 0x100fe20000010071 */
[----:B------:R-:W-:Y:S01]  /*1db0*/  FADD.FTZ R116, R129, -R116 ;  /* 0x8000007481747221 */ /* 0x000fe20000010000 */
[C---:B-----5:R-:W-:Y:S01]  /*1dc0*/  FMUL.FTZ R108, R139.reuse, R108 ;  /* 0x0000006c8b6c7220 */ /* 0x060fe20000410000 */
[----:B------:R-:W-:Y:S01]  /*1dd0*/  FMUL.FTZ R109, R139, R110 ;  /* 0x0000006e8b6d7220 */ /* 0x000fe20000410000 */
[----:B------:R-:W-:Y:S01]  /*1de0*/  FFMA.FTZ R110, R127, R112, R113 ;  /* 0x000000707f6e7223 */ /* 0x000fe20000010071 */
[----:B------:R-:W-:Y:S01]  /*1df0*/  FADD.FTZ R160, R156, -R111 ;  /* 0x8000006f9ca07221 */ /* 0x000fe20000010000 */
[----:B------:R-:W-:-:S02]  /*1e00*/  FADD.FTZ R162, R157, -R162 ;  /* 0x800000a29da27221 */ /* 0x000fc40000010000 */
[----:B------:R-:W-:Y:S01]  /*1e10*/  F2FP.F16.F32.PACK_AB R108, R109, R108 ;  /* 0x0000006c6d6c723e */ /* 0x000fe200000000ff */
[----:B------:R-:W-:Y:S01]  /*1e20*/  FFMA.FTZ R109, R130, R112, R113 ;  /* 0x00000070826d7223 */ /* 0x000fe20000010071 */
[----:B------:R-:W-:Y:S01]  /*1e30*/  FADD.FTZ R110, R125, -R110 ;  /* 0x8000006e7d6e7221 */ /* 0x000fe20000010000 */
[C---:B------:R-:W-:Y:S01]  /*1e40*/  FMUL.FTZ R160, R139.reuse, R160 ;  /* 0x000000a08ba07220 */ /* 0x040fe20000410000 */
[----:B------:R-:W-:Y:S01]  /*1e50*/  FMUL.FTZ R115, R139, R162 ;  /* 0x000000a28b737220 */ /* 0x000fe20000410000 */
[----:B------:R-:W-:Y:S01]  /*1e60*/  FADD.FTZ R114, R128, -R109 ;  /* 0x8000006d80727221 */ /* 0x000fe20000010000 */
[----:B------:R-:W-:-:S03]  /*1e70*/  FFMA.FTZ R109, R154, R112, R113 ;  /* 0x000000709a6d7223 */ /* 0x000fc60000010071 */
[C---:B------:R-:W-:Y:S01]  /*1e80*/  FMUL.FTZ R114, R139.reuse, R114 ;  /* 0x000000728b727220 */ /* 0x040fe20000410000 */
[----:B------:R-:W-:Y:S01]  /*1e90*/  FADD.FTZ R118, R152, -R109 ;  /* 0x8000006d98767221 */ /* 0x000fe20000010000 */
[C---:B------:R-:W-:Y:S01]  /*1ea0*/  FMUL.FTZ R109, R139.reuse, R110 ;  /* 0x0000006e8b6d7220 */ /* 0x040fe20000410000 */
[C---:B------:R-:W-:Y:S02]  /*1eb0*/  FMUL.FTZ R110, R139.reuse, R116 ;  /* 0x000000748b6e7220 */ /* 0x040fe40000410000 */
[----:B------:R-:W-:Y:S02]  /*1ec0*/  FMUL.FTZ R111, R139, R118 ;  /* 0x000000768b6f7220 */ /* 0x000fe40000410000 */
[----:B------:R-:W-:-:S03]  /*1ed0*/  F2FP.F16.F32.PACK_AB R109, R114, R109 ;  /* 0x0000006d726d723e */ /* 0x000fc600000000ff */
[----:B------:R-:W-:Y:S02]  /*1ee0*/  F2FP.F16.F32.PACK_AB R110, R111, R110 ;  /* 0x0000006e6f6e723e */ /* 0x000fe400000000ff */
[----:B------:R-:W-:Y:S01]  /*1ef0*/  F2FP.F16.F32.PACK_AB R111, R115, R160 ;  /* 0x000000a0736f723e */ /* 0x000fe200000000ff */
[----:B------:R-:W-:Y:S06]  /*1f00*/  BRA `(.L_x_1472) ;  /* 0x0000000c00a07947 */ /* 0x000fec0003800000 */
.L_x_1471:
        /* <DEDUP_REMOVED lines=25> */
[----:B------:R-:W-:-:S03]  /*20a0*/  F2FP.F16.F32.PACK_AB R109, R109, R108 ;  /* 0x0000006c6d6d723e */ /* 0x000fc600000000ff */
[----:B------:R-:W-:Y:S02]  /*20b0*/  F2FP.F16.F32.PACK_AB R108, R97, R96 ;  /* 0x00000060616c723e */ /* 0x000fe400000000ff */
[----:B------:R-:W-:Y:S02]  /*20c0*/  F2FP.F16.F32.PACK_AB R110, R99, R114 ;  /* 0x00000072636e723e */ /* 0x000fe400000000ff */
[----:B------:R-:W-:Y:S02]  /*20d0*/  MOV R99, R111 ;  /* 0x0000006f00637202 */ /* 0x000fe40000000f00 */
[----:B------:R-:W-:Y:S02]  /*20e0*/  MOV R98, R110 ;  /* 0x0000006e00627202 */ /* 0x000fe40000000f00 */
[----:B------:R-:W-:Y:S02]  /*20f0*/  MOV R97, R109 ;  /* 0x0000006d00617202 */ /* 0x000fe40000000f00 */
[----:B------:R-:W-:Y:S01]  /*2100*/  MOV R96, R108 ;  /* 0x0000006c00607202 */ /* 0x000fe20000000f00 */
[----:B------:R-:W-:Y:S06]  /*2110*/  BRA `(.L_x_1472) ;  /* 0x0000000c001c7947 */ /* 0x000fec0003800000 */
.L_x_1470:
        /* <DEDUP_REMOVED lines=32> */
.L_x_1473:
        /* <DEDUP_REMOVED lines=33> */
.L_x_1469:
        /* <DEDUP_REMOVED lines=16> */
[C---:B-----5:R-:W-:Y:S01]  /*2630*/  FFMA.FTZ R108, R139.reuse, R108, R16 ;  /* 0x0000006c8b6c7223 */ /* 0x060fe20000010010 */
[----:B------:R-:W-:Y:S01]  /*2640*/  FFMA.FTZ R109, R139, R110, R17 ;  /* 0x0000006e8b6d7223 */ /* 0x000fe20000010011 */
[-CC-:B------:R-:W-:Y:S01]  /*2650*/  FFMA.FTZ R110, R127, R112.reuse, R113.reuse ;  /* 0x000000707f6e7223 */ /* 0x180fe20000010071 */
[----:B------:R-:W-:-:S03]  /*2660*/  FFMA.FTZ R116, R158, R112, R113 ;  /* 0x000000709e747223 */ /* 0x000fc60000010071 */
[----:B------:R-:W-:Y:S01]  /*2670*/  F2FP.F16.F32.PACK_AB R108, R109, R108 ;  /* 0x0000006c6d6c723e */ /* 0x000fe200000000ff */
[----:B------:R-:W-:Y:S01]  /*2680*/  FADD.FTZ R109, R125, -R110 ;  /* 0x8000006e7d6d7221 */ /* 0x000fe20000010000 */
[----:B------:R-:W-:Y:S01]  /*2690*/  FADD.FTZ R110, R128, -R111 ;  /* 0x8000006f806e7221 */ /* 0x000fe20000010000 */
[----:B------:R-:W-:Y:S01]  /*26a0*/  FADD.FTZ R111, R129, -R114 ;  /* 0x80000072816f7221 */ /* 0x000fe20000010000 */
[----:B------:R-:W-:Y:S01]  /*26b0*/  FADD.FTZ R114, R152, -R115 ;  /* 0x8000007398727221 */ /* 0x000fe20000010000 */
[----:B------:R-:W-:Y:S01]  /*26c0*/  FADD.FTZ R115, R156, -R117 ;  /* 0x800000759c737221 */ /* 0x000fe20000010000 */
        /* <DEDUP_REMOVED lines=9> */
[----:B------:R-:W-:Y:S01]  /*2760*/  F2FP.F16.F32.PACK_AB R111, R116, R115 ;  /* 0x00000073746f723e */ /* 0x000fe200000000ff */
[----:B------:R-:W-:Y:S06]  /*2770*/  BRA `(.L_x_1472) ;  /* 0x0000000400847947 */ /* 0x000fec0003800000 */
.L_x_1475:
[-CC-:B------:R-:W-:Y:S01]  /*2780*/  FFMA.FTZ R97, R153, R112.reuse, R113.reuse ;  /* 0x0000007099617223 */ /* 0x180fe20000010071 */
[-CC-:B------:R-:W-:Y:S01]  /*2790*/  FFMA.FTZ R96, R158, R112.reuse, R113.reuse ;  /* 0x000000709e607223 */ /* 0x180fe20000010071 */
[-CC-:B------:R-:W-:Y:S01]  /*27a0*/  FFMA.FTZ R109, R130, R112.reuse, R113.reuse ;  /* 0x00000070826d7223 */ /* 0x180fe20000010071 */
[-C--:B------:R-:W-:Y:S01]  /*27b0*/  FFMA.FTZ R108, R131, R112.reuse, R113 ;  /* 0x00000070836c7223 */ /* 0x080fe20000010071 */
[----:B------:R-:W-:Y:S01]  /*27c0*/  FADD.FTZ R97, R156, -R97 ;  /* 0x800000619c617221 */ /* 0x000fe20000010000 */
[----:B------:R-:W-:Y:S01]  /*27d0*/  FADD.FTZ R96, R157, -R96 ;  /* 0x800000609d607221 */ /* 0x000fe20000010000 */
[----:B------:R-:W-:Y:S02]  /*27e0*/  FFMA.FTZ R115, R154, R112, R113 ;  /* 0x000000709a737223 */ /* 0x000fe40000010071 */
[C---:B-----5:R-:W-:Y:S01]  /*27f0*/  FFMA.FTZ R111, R139.reuse, R97, R14 ;  /* 0x000000618b6f7223 */ /* 0x060fe2000001000e */
[----:B------:R-:W-:Y:S01]  /*2800*/  FFMA.FTZ R98, R139, R96, R15 ;  /* 0x000000608b627223 */ /* 0x000fe2000001000f */
[-CC-:B------:R-:W-:Y:S01]  /*2810*/  FFMA.FTZ R97, R3, R112.reuse, R113.reuse ;  /* 0x0000007003617223 */ /* 0x180fe20000010071 */
[----:B------:R-:W-:-:S03]  /*2820*/  FFMA.FTZ R96, R124, R112, R113 ;  /* 0x000000707c607223 */ /* 0x000fc60000010071 */
[----:B------:R-:W-:Y:S01]  /*2830*/  F2FP.F16.F32.PACK_AB R111, R98, R111 ;  /* 0x0000006f626f723e */ /* 0x000fe200000000ff */
[----:B------:R-:W-:Y:S01]  /*2840*/  FFMA.FTZ R98, R127, R112, R113 ;  /* 0x000000707f627223 */ /* 0x000fe20000010071 */
[----:B------:R-:W-:Y:S01]  /*2850*/  FADD.FTZ R97, R122, -R97 ;  /* 0x800000617a617221 */ /* 0x000fe20000010000 */
[----:B------:R-:W-:Y:S02]  /*2860*/  FADD.FTZ R96, R123, -R96 ;  /* 0x800000607b607221 */ /* 0x000fe40000010000 */
        /* <DEDUP_REMOVED lines=9> */
[----:B------:R-:W-:-:S03]  /*2900*/  FFMA.FTZ R96, R139, R96, R17 ;  /* 0x000000608b607223 */ /* 0x000fc60000010011 */
        /* <DEDUP_REMOVED lines=8> */
.L_x_1474:
        /* <DEDUP_REMOVED lines=30> */
[----:B------:R-:W-:Y:S01]  /*2b70*/  F2FP.F16.F32.PACK_AB R108, R105, R104 ;  /* 0x00000068696c723e */ /* 0x000fe200000000ff */
[----:B------:R-:W-:Y:S06]  /*2b80*/  BRA `(.L_x_1472) ;  /* 0x0000000000807947 */ /* 0x000fec0003800000 */
.L_x_1476:
        /* <DEDUP_REMOVED lines=31> */
[----:B------:R-:W-:-:S07]  /*2d80*/  MOV R96, R108 ;  /* 0x0000006c00607202 */ /* 0x000fce0000000f00 */
.L_x_1472:
        /* <DEDUP_REMOVED lines=15> */
.L_x_1468:
[----:B------:R-:W-:Y:S05]  /*2e80*/  BSYNC.RECONVERGENT B0 ;  /* 0x0000000000007941 */ /* 0x000fea0003800200 */
.L_x_1467:
        /* <DEDUP_REMOVED lines=46> */
.L_x_1481:
        /* <DEDUP_REMOVED lines=29> */
.L_x_1480:
        /* <DEDUP_REMOVED lines=37> */
.L_x_1483:
        /* <DEDUP_REMOVED lines=29> */
.L_x_1479:
        /* <DEDUP_REMOVED lines=41> */
.L_x_1485:
        /* <DEDUP_REMOVED lines=29> */
.L_x_1484:
        /* <DEDUP_REMOVED lines=37> */
.L_x_1486:
        /* <DEDUP_REMOVED lines=28> */
.L_x_1482:
        /* <DEDUP_REMOVED lines=10> */
.L_x_1478:
[----:B------:R-:W-:Y:S05]  /*4070*/  BSYNC.RECONVERGENT B0 ;  /* 0x0000000000007941 */ /* 0x000fea0003800200 */
.L_x_1477:
[----:B------:R-:W-:Y:S01]  /*4080*/  UPLOP3.LUT UP1, UPT, UPT, UPT, UP1, 0x40, 0x4 ;  /* 0x000000000004789c */ /* 0x000fe20003f2e810 */
[----:B------:R-:W-:Y:S10]  /*4090*/  @!P4 BRA `(.L_x_1487) ;  /* 0xffffffc40070c947 */ /* 0x000ff4000383ffff */
.L_x_1460:
        /* <DEDUP_REMOVED lines=22> */
.L_x_1489:
[----:B------:R-:W-:Y:S05]  /*4200*/  BSYNC.RECONVERGENT B0 ;  /* 0x0000000000007941 */ /* 0x000fea0003800200 */
.L_x_1488:
        /* <DEDUP_REMOVED lines=18> */
.L_x_1490:
        /* <DEDUP_REMOVED lines=13> */
.L_x_2852:


//--------------------- .text._ZN10layer_norm31ln_parallel_residual_bwd_kernelINS_13Kernel_traitsI6__halfS2_fS2_fjLj4096ELj1ELj1ELj8ELj16ENS_18Kernel_traits_baseILj4096ES2_S2_fS2_fjLj256EEEEELb0ELb0ELb1EEEvNS_9BwdParamsE --------------------------
	.section	.text._ZN10layer_norm31ln_parallel_residual_bwd_kernelINS_13Kernel_traitsI6__halfS2_fS2_fjLj4096ELj1ELj1ELj8ELj16ENS_18Kernel_traits_baseILj4096ES2_S2_fS2_fjLj256EEEEELb0ELb0ELb1EEEvNS_9BwdParamsE,"ax",@progbits
	.align	128
        .global         _ZN10layer_norm31ln_parallel_residual_bwd_kernelINS_13Kernel_traitsI6__halfS2_fS2_fjLj4096ELj1ELj1ELj8ELj16ENS_18Kernel_traits_baseILj4096ES2_S2_fS2_fjLj256EEEEELb0ELb0ELb1EEEvNS_9BwdParamsE
        .type           _ZN10layer_norm31ln_parallel_residual_bwd_kernelINS_13Kernel_traitsI6__halfS2_fS2_fjLj4096ELj1ELj1ELj8ELj16ENS_18Kernel_traits_baseILj4096ES2_S2_fS2_fjLj256EEEEELb0ELb0ELb1EEEvNS_9BwdParamsE,@function
        .size           _ZN10layer_norm31ln_parallel_residual_bwd_kernelINS_13Kernel_traitsI6__halfS2_fS2_fjLj4096ELj1ELj1ELj8ELj16ENS_18Kernel_traits_baseILj4096ES2_S2_fS2_fjLj256EEEEELb0ELb0ELb1EEEvNS_9BwdParamsE,(.L_x_2853 - _ZN10layer_norm31ln_parallel_residual_bwd_kernelINS_13Kernel_traitsI6__halfS2_fS2_fjLj4096ELj1ELj1ELj8ELj16ENS_18Kernel_traits_baseILj4096ES2_S2_fS2_fjLj256EEEEELb0ELb0ELb1EEEvNS_9BwdParamsE)
        .other          _ZN10layer_norm31ln_parallel_residual_bwd_kernelINS_13Kernel_traitsI6__halfS2_fS2_fjLj4096ELj1ELj1ELj8ELj16ENS_18Kernel_traits_baseILj4096ES2_S2_fS2_fjLj256EEEEELb0ELb0ELb1EEEvNS_9BwdParamsE,@"STO_CUDA_ENTRY STV_DEFAULT"
_ZN10layer_norm31ln_parallel_residual_bwd_kernelINS_13Kernel_traitsI6__halfS2_fS2_fjLj4096ELj1ELj1ELj8ELj16ENS_18Kernel_traits_baseILj4096ES2_S2_fS2_fjLj256EEEEELb0ELb0ELb1EEEvNS_9BwdParamsE:
.text._ZN10layer_norm31ln_parallel_residual_bwd_kernelINS_13Kernel_traitsI6__halfS2_fS2_fjLj4096ELj1ELj1ELj8ELj16ENS_18Kernel_traits_baseILj4096ES2_S2_fS2_fjLj256EEEEELb0ELb0ELb1EEEvNS_9BwdParamsE:
        /* <DEDUP_REMOVED lines=120> */
.L_x_1510:
        /* <DEDUP_REMOVED lines=10> */
[C---:B------:R-:W-:Y:S01]  /*0820*/  IADD3 R133, PT, PT, R169.reuse, 0x100, RZ ;  /* 0x00000100a9857810 */ /* 0x040fe20007ffe0ff */
[--C-:B-1----:R-:W-:Y:S01]  /*0830*/  IMAD.WIDE.U32 R36, R169, 0x10, R52.reuse ;  /* 0x00000010a9247825 */ /* 0x102fe200078e0034 */
[----:B------:R-:W4:Y:S03]  /*0840*/  LDG.E R0, desc[UR12][R50.64] ;  /* 0x0000000c32007981 */ /* 0x000f26000c1e1900 */
[----:B------:R-:W-:Y:S02]  /*0850*/  IMAD.WIDE.U32 R52, R133, 0x10, R52 ;  /* 0x0000001085347825 */ /* 0x000fe400078e0034 */
[----:B------:R-:W4:Y:S02]  /*0860*/  LDG.E.128 R36, desc[UR12][R36.64] ;  /* 0x0000000c24247981 */ /* 0x000f24000c1e1d00 */
[----:B--2---:R-:W-:-:S02]  /*0870*/  IMAD.WIDE.U32 R64, R169, 0x20, R2 ;  /* 0x00000020a9407825 */ /* 0x004fc400078e0002 */
[----:B------:R-:W2:Y:S02]  /*0880*/  LDG.E.128 R52, desc[UR12][R52.64] ;  /* 0x0000000c34347981 */ /* 0x000ea4000c1e1d00 */
[----:B------:R-:W-:Y:S02]  /*0890*/  IMAD.WIDE.U32 R2, R133, 0x20, R2 ;  /* 0x0000002085027825 */ /* 0x000fe400078e0002 */
[----:B------:R-:W2:Y:S02]  /*08a0*/  LDG.E.128 R32, desc[UR12][R64.64] ;  /* 0x0000000c40207981 */ /* 0x000ea4000c1e1d00 */
[--C-:B---3--:R-:W-:Y:S02]  /*08b0*/  IMAD.WIDE.U32 R40, R169, 0x10, R56.reuse ;  /* 0x00000010a9287825 */ /* 0x108fe400078e0038 */
[----:B------:R-:W3:Y:S02]  /*08c0*/  LDG.E.128 R48, desc[UR12][R2.64] ;  /* 0x0000000c02307981 */ /* 0x000ee4000c1e1d00 */
[----:B------:R-:W-:-:S02]  /*08d0*/  IMAD.WIDE.U32 R56, R133, 0x10, R56 ;  /* 0x0000001085387825 */ /* 0x000fc400078e0038 */
[----:B------:R-:W3:Y:S02]  /*08e0*/  LDG.E.128 R40, desc[UR12][R40.64] ;  /* 0x0000000c28287981 */ /* 0x000ee4000c1e1d00 */
[----:B0-----:R-:W-:Y:S02]  /*08f0*/  IMAD.WIDE R68, R137, 0x4, R60 ;  /* 0x0000000489447825 */ /* 0x001fe400078e023c */
[----:B------:R-:W3:Y:S04]  /*0900*/  LDG.E.128 R56, desc[UR12][R56.64] ;  /* 0x0000000c38387981 */ /* 0x000ee8000c1e1d00 */
[----:B------:R-:W3:Y:S04]  /*0910*/  LDG.E R69, desc[UR12][R68.64] ;  /* 0x0000000c44457981 */ /* 0x000ee8000c1e1900 */
[----:B------:R0:W3:Y:S04]  /*0920*/  LDG.E.128 R44, desc[UR12][R64.64+0x10] ;  /* 0x0000100c402c7981 */ /* 0x0000e8000c1e1d00 */
[----:B------:R-:W3:Y:S01]  /*0930*/  LDG.E.128 R60, desc[UR12][R2.64+0x10] ;  /* 0x0000100c023c7981 */ /* 0x000ee2000c1e1d00 */
[----:B------:R-:W-:-:S04]  /*0940*/  ISETP.NE.U32.AND P1, PT, RZ, UR14, PT ;  /* 0x0000000eff007c0c */ /* 0x000fc8000bf25070 */
[----:B------:R-:W-:-:S13]  /*0950*/  ISETP.NE.AND.EX P1, PT, RZ, UR15, PT, P1 ;  /* 0x0000000fff007c0c */ /* 0x000fda000bf25310 */
[----:B0-----:R-:W0:Y:S01]  /*0960*/  @P1 LDC.64 R64, c[0x0][0x438] ;  /* 0x00010e00ff401b82 */ /* 0x001e220000000a00 */
[----:B------:R-:W-:-:S07]  /*0970*/  ISETP.NE.AND P2, PT, RZ, UR11, PT ;  /* 0x0000000bff007c0c */ /* 0x000fce000bf45270 */
[----:B------:R-:W1:Y:S01]  /*0980*/  @P1 LDC.64 R66, c[0x0][0x438] ;  /* 0x00010e00ff421b82 */ /* 0x000e620000000a00 */
[----:B0-----:R-:W-:-:S05]  /*0990*/  @P1 IMAD.WIDE.U32 R64, R133, 0x20, R64 ;  /* 0x0000002085401825 */ /* 0x001fca00078e0040 */
[----:B-----5:R-:W5:Y:S04]  /*09a0*/  @P1 LDG.E.128 R12, desc[UR12][R64.64] ;  /* 0x0000000c400c1981 */ /* 0x020f68000c1e1d00 */
[----:B------:R0:W5:Y:S01]  /*09b0*/  @P1 LDG.E.128 R16, desc[UR12][R64.64+0x10] ;  /* 0x0000100c40101981 */ /* 0x000162000c1e1d00 */
[----:B-1----:R-:W-:-:S05]  /*09c0*/  @P1 IMAD.WIDE.U32 R66, R169, 0x20, R66 ;  /* 0x00000020a9421825 */ /* 0x002fca00078e0042 */
[----:B------:R-:W5:Y:S04]  /*09d0*/  @P1 LDG.E.128 R4, desc[UR12][R66.64] ;  /* 0x0000000c42041981 */ /* 0x000f68000c1e1d00 */
[----:B------:R1:W5:Y:S01]  /*09e0*/  @P1 LDG.E.128 R8, desc[UR12][R66.64+0x10] ;  /* 0x0000100c42081981 */ /* 0x000362000c1e1d00 */
[----:B----4-:R-:W-:Y:S01]  /*09f0*/  FSEL R196, R0, RZ, !P2 ;  /* 0x000000ff00c47208 */ /* 0x010fe20005000000 */
[--C-:B0-----:R-:W-:Y:S02]  /*0a00*/  HADD2.F32 R64, -RZ, R39.reuse.H0_H0 ;  /* 0x20000027ff407230 */ /* 0x101fe40000004100 */
[----:B------:R-:W-:Y:S02]  /*0a10*/  HADD2.F32 R65, -RZ, R39.H1_H1 ;  /* 0x30000027ff417230 */ /* 0x000fe40000004100 */
[----:B--2---:R-:W-:-:S02]  /*0a20*/  HADD2.F32 R68, -RZ, R55.H1_H1 ;  /* 0x30000037ff447230 */ /* 0x004fc40000004100 */
[C---:B------:R-:W-:Y:S01]  /*0a30*/  FADD.FTZ R2, -R196.reuse, R33 ;  /* 0x00000021c4027221 */ /* 0x040fe20000010100 */
[C---:B------:R-:W-:Y:S01]  /*0a40*/  FADD.FTZ R0, -R196.reuse, R32 ;  /* 0x00000020c4007221 */ /* 0x040fe20000010100 */
[----:B---3--:R-:W-:Y:S01]  /*0a50*/  FADD.FTZ R188, -R196, R51 ;  /* 0x00000033c4bc7221 */ /* 0x008fe20000010100 */
[----:B------:R-:W-:Y:S02]  /*0a60*/  HADD2.F32 R51, -RZ, R55.H0_H0 ;  /* 0x20000037ff337230 */ /* 0x000fe40000004100 */
[----:B------:R-:W-:Y:S02]  /*0a70*/  HADD2.F32 R39, -RZ, R40.H0_H0 ;  /* 0x20000028ff277230 */ /* 0x000fe40000004100 */
[----:B------:R-:W-:Y:S02]  /*0a80*/  HADD2.F32 R32, -RZ, R36.H0_H0 ;  /* 0x20000024ff207230 */ /* 0x000fe40000004100 */
[--C-:B------:R-:W-:Y:S02]  /*0a90*/  HADD2.F32 R168, -RZ, R56.reuse.H0_H0 ;  /* 0x20000038ffa87230 */ /* 0x100fe40000004100 */
[----:B------:R-:W-:-:S02]  /*0aa0*/  HADD2.F32 R55, -RZ, R56.H1_H1 ;  /* 0x30000038ff377230 */ /* 0x000fc40000004100 */
[--C-:B------:R-:W-:Y:S02]  /*0ab0*/  HADD2.F32 R170, -RZ, R57.reuse.H0_H0 ;  /* 0x20000039ffaa7230 */ /* 0x100fe40000004100 */
[----:B------:R-:W-:Y:S02]  /*0ac0*/  HADD2.F32 R177, -RZ, R57.H1_H1 ;  /* 0x30000039ffb17230 */ /* 0x000fe40000004100 */
[--C-:B------:R-:W-:Y:S02]  /*0ad0*/  HADD2.F32 R56, -RZ, R58.reuse.H0_H0 ;  /* 0x2000003aff387230 */ /* 0x100fe40000004100 */
[----:B------:R-:W-:Y:S02]  /*0ae0*/  HADD2.F32 R57, -RZ, R58.H1_H1 ;  /* 0x3000003aff397230 */ /* 0x000fe40000004100 */
[----:B------:R-:W-:Y:S01]  /*0af0*/  FMUL.FTZ R58, R69, R2 ;  /* 0x00000002453a7220 */ /* 0x000fe20000410000 */
        /* <DEDUP_REMOVED lines=15> */
[----:B------:R-:W-:Y:S01]  /*0bf0*/  FADD.FTZ R196, -R196, R63 ;  /* 0x0000003fc4c47221 */ /* 0x000fe20000010100 */
[----:B------:R-:W-:Y:S02]  /*0c00*/  HADD2.F32 R40, -RZ, R41.H0_H0 ;  /* 0x20000029ff287230 */ /* 0x000fe40000004100 */
[----:B------:R-:W-:Y:S01]  /*0c10*/  FMUL.FTZ R181, R158, R171 ;  /* 0x000000ab9eb57220 */ /* 0x000fe20000410000 */
[----:B------:R-:W-:Y:S01]  /*0c20*/  FFMA.FTZ R63, R167, R32, R2 ;  /* 0x00000020a73f7223 */ /* 0x000fe20000010002 */
[--C-:B------:R-:W-:Y:S02]  /*0c30*/  HADD2.F32 R34, -RZ, R37.reuse.H0_H0 ;  /* 0x20000025ff227230 */ /* 0x100fe40000004100 */
[----:B------:R-:W-:Y:S01]  /*0c40*/  FMUL.FTZ R0, R69, R0 ;  /* 0x0000000045007220 */ /* 0x000fe20000410000 */
[----:B------:R-:W-:Y:S02]  /*0c50*/  HADD2.F32 R35, -RZ, R37.H1_H1 ;  /* 0x30000025ff237230 */ /* 0x000fe40000004100 */
[----:B------:R-:W-:-:S02]  /*0c60*/  HADD2.F32 R36, -RZ, R38.H0_H0 ;  /* 0x20000026ff247230 */ /* 0x000fc40000004100 */
[----:B------:R-:W-:Y:S02]  /*0c70*/  HADD2.F32 R37, -RZ, R38.H1_H1 ;  /* 0x30000026ff257230 */ /* 0x000fe40000004100 */
[----:B------:R-:W-:Y:S02]  /*0c80*/  HADD2.F32 R175, -RZ, R41.H1_H1 ;  /* 0x30000029ffaf7230 */ /* 0x000fe40000004100 */
[----:B------:R-:W-:Y:S01]  /*0c90*/  FFMA.FTZ R181, R166, R33, R181 ;  /* 0x00000021a6b57223 */ /* 0x000fe200000100b5 */
[--C-:B------:R-:W-:Y:S02]  /*0ca0*/  HADD2.F32 R38, -RZ, R42.reuse.H0_H0 ;  /* 0x2000002aff267230 */ /* 0x100fe40000004100 */
[----:B------:R-:W-:Y:S01]  /*0cb0*/  FADD.FTZ R2, RZ, R63 ;  /* 0x0000003fff027221 */ /* 0x000fe20000010000 */
[----:B------:R-:W-:Y:S02]  /*0cc0*/  HADD2.F32 R41, -RZ, R42.H1_H1 ;  /* 0x3000002aff297230 */ /* 0x000fe40000004100 */
[----:B------:R-:W-:Y:S01]  /*0cd0*/  FMUL.FTZ R42, R157, R40 ;  /* 0x000000289d2a7220 */ /* 0x000fe20000410000 */
[----:B------:R-:W-:Y:S01]  /*0ce0*/  FFMA.FTZ R3, R0, R63, RZ ;  /* 0x0000003f00037223 */ /* 0x000fe200000100ff */
[----:B------:R-:W-:Y:S01]  /*0cf0*/  FMUL.FTZ R185, R156, R175 ;  /* 0x000000af9cb97220 */ /* 0x000fe20000410000 */
[----:B------:R-:W-:Y:S01]  /*0d00*/  FADD.FTZ R2, R181, R2 ;  /* 0x00000002b5027221 */ /* 0x000fe20000010000 */
[----:B------:R-:W-:Y:S01]  /*0d10*/  FFMA.FTZ R183, R165, R34, R42 ;  /* 0x00000022a5b77223 */ /* 0x000fe2000001002a */
[----:B------:R-:W-:Y:S01]  /*0d20*/  FMUL.FTZ R60, R69, R172 ;  /* 0x000000ac453c7220 */ /* 0x000fe20000410000 */
[----:B------:R-:W-:Y:S01]  /*0d30*/  FFMA.FTZ R3, R58, R181, R3 ;  /* 0x000000b53a037223 */ /* 0x000fe20000010003 */
[----:B------:R-:W-:Y:S01]  /*0d40*/  FMUL.FTZ R46, R155, R38 ;  /* 0x000000269b2e7220 */ /* 0x000fe20000410000 */
[----:B------:R-:W-:Y:S01]  /*0d50*/  FFMA.FTZ R185, R164, R35, R185 ;  /* 0x00000023a4b97223 */ /* 0x000fe200000100b9 */
[----:B------:R-:W-:Y:S01]  /*0d60*/  FADD.FTZ R2, R183, R2 ;  /* 0x00000002b7027221 */ /* 0x000fe20000010000 */
[----:B------:R-:W-:Y:S01]  /*0d70*/  FMUL.FTZ R62, R69, R174 ;  /* 0x000000ae453e7220 */ /* 0x000fe20000410000 */
[----:B------:R-:W-:Y:S01]  /*0d80*/  FFMA.FTZ R3, R60, R183, R3 ;  /* 0x000000b73c037223 */ /* 0x000fe20000010003 */
[----:B-1----:R-:W-:-:S02]  /*0d90*/  HADD2.F32 R66, -RZ, R43.H0_H0 ;  /* 0x2000002bff427230 */ /* 0x002fc40000004100 */
[----:B------:R-:W-:Y:S01]  /*0da0*/  FMUL.FTZ R189, R154, R41 ;  /* 0x000000299abd7220 */ /* 0x000fe20000410000 */
[----:B------:R-:W-:Y:S01]  /*0db0*/  FFMA.FTZ R187, R163, R36, R46 ;  /* 0x00000024a3bb7223 */ /* 0x000fe2000001002e */
[----:B------:R-:W-:Y:S01]  /*0dc0*/  FADD.FTZ R2, R185, R2 ;  /* 0x00000002b9027221 */ /* 0x000fe20000010000 */
[----:B------:R-:W-:Y:S01]  /*0dd0*/  FMUL.FTZ R172, R69, R44 ;  /* 0x0000002c45ac7220 */ /* 0x000fe20000410000 */
[----:B------:R-:W-:Y:S01]  /*0de0*/  FFMA.FTZ R3, R62, R185, R3 ;  /* 0x000000b93e037223 */ /* 0x000fe20000010003 */
[----:B------:R-:W-:Y:S02]  /*0df0*/  HADD2.F32 R67, -RZ, R43.H1_H1 ;  /* 0x3000002bff437230 */ /* 0x000fe40000004100 */
        /* <DEDUP_REMOVED lines=10> */
[----:B------:R-:W-:-:S02]  /*0ea0*/  HADD2.F32 R45, -RZ, R52.H0_H0 ;  /* 0x20000034ff2d7230 */ /* 0x000fc40000004100 */
[----:B------:R-:W-:Y:S01]  /*0eb0*/  FMUL.FTZ R176, R69, R184 ;  /* 0x000000b845b07220 */ /* 0x000fe20000410000 */
[----:B------:R-:W-:Y:S01]  /*0ec0*/  FFMA.FTZ R193, R160, R65, R193 ;  /* 0x00000041a0c17223 */ /* 0x000fe200000100c1 */
[----:B------:R-:W-:Y:S01]  /*0ed0*/  FMUL.FTZ R184, R143, R168 ;  /* 0x000000a88fb87220 */ /* 0x000fe20000410000 */
        /* <DEDUP_REMOVED lines=9> */
[----:B------:R-:W-:-:S02]  /*0f70*/  HADD2.F32 R49, -RZ, R53.H0_H0 ;  /* 0x20000035ff317230 */ /* 0x000fc40000004100 */
[----:B------:R-:W-:Y:S01]  /*0f80*/  FMUL.FTZ R179, R69, R186 ;  /* 0x000000ba45b37220 */ /* 0x000fe20000410000 */
[----:B------:R-:W-:Y:S01]  /*0f90*/  FMUL.FTZ R186, R141, R170 ;  /* 0x000000aa8dba7220 */ /* 0x000fe20000410000 */
[----:B------:R-:W-:Y:S01]  /*0fa0*/  FFMA.FTZ R195, R150, R52, R195 ;  /* 0x0000003496c37223 */ /* 0x000fe200000100c3 */
[----:B------:R-:W-:Y:S01]  /*0fb0*/  FADD.FTZ R2, R184, R3 ;  /* 0x00000003b8027221 */ /* 0x000fe20000010000 */
[----:B------:R-:W-:Y:S01]  /*0fc0*/  FFMA.FTZ R3, R61, R184, R42 ;  /* 0x000000b83d037223 */ /* 0x000fe2000001002a */
[----:B------:R-:W-:Y:S02]  /*0fd0*/  HADD2.F32 R50, -RZ, R53.H1_H1 ;  /* 0x30000035ff327230 */ /* 0x000fe40000004100 */
[----:B------:R-:W-:Y:S01]  /*0fe0*/  FMUL.FTZ R197, R140, R177 ;  /* 0x000000b18cc57220 */ /* 0x000fe20000410000 */
[----:B------:R-:W-:Y:S01]  /*0ff0*/  FFMA.FTZ R186, R149, R49, R186 ;  /* 0x0000003195ba7223 */ /* 0x000fe200000100ba */
[----:B------:R-:W-:Y:S01]  /*1000*/  FADD.FTZ R43, R2, R195 ;  /* 0x000000c3022b7221 */ /* 0x000fe20000010000 */
        /* <DEDUP_REMOVED lines=9> */
[--C-:B------:R-:W-:Y:S02]  /*10a0*/  HADD2.F32 R173, -RZ, R59.reuse.H0_H0 ;  /* 0x2000003bffad7230 */ /* 0x100fe40000004100 */
[----:B------:R-:W-:Y:S01]  /*10b0*/  FFMA.FTZ R188, R147, R53, R188 ;  /* 0x0000003593bc7223 */ /* 0x000fe200000100bc */
[----:B------:R-:W-:Y:S01]  /*10c0*/  FADD.FTZ R43, R42, R197 ;  /* 0x000000c52a2b7221 */ /* 0x000fe20000010000 */
[----:B------:R-:W-:Y:S01]  /*10d0*/  FMUL.FTZ R199, R69, R190 ;  /* 0x000000be45c77220 */ /* 0x000fe20000410000 */
[----:B------:R-:W-:Y:S01]  /*10e0*/  FFMA.FTZ R2, R182, R197, R3 ;  /* 0x000000c5b6027223 */ /* 0x000fe20000010003 */
[----:B------:R-:W-:-:S02]  /*10f0*/  HADD2.F32 R59, -RZ, R59.H1_H1 ;  /* 0x3000003bff3b7230 */ /* 0x000fc40000004100 */
        /* <DEDUP_REMOVED lines=11> */
[----:B------:R-:W-:Y:S01]  /*11b0*/  FADD.FTZ R42, R43, R192 ;  /* 0x000000c02b2a7221 */ /* 0x000fe20000010000 */
[----:B------:R-:W-:Y:S01]  /*11c0*/  FMUL.FTZ R194, R69, R196 ;  /* 0x000000c445c27220 */ /* 0x000fe20000410000 */
[----:B------:R-:W-:-:S02]  /*11d0*/  FFMA.FTZ R3, R203, R192, R2 ;  /* 0x000000c0cb037223 */ /* 0x000fc40000010002 */
[----:B------:R-:W-:Y:S02]  /*11e0*/  FADD.FTZ R42, R42, R205 ;  /* 0x000000cd2a2a7221 */ /* 0x000fe40000010000 */
[----:B------:R-:W-:-:S03]  /*11f0*/  FFMA.FTZ R3, R194, R205, R3 ;  /* 0x000000cdc2037223 */ /* 0x000fc60000010003 */
        /* <DEDUP_REMOVED lines=32> */
.L_x_1493:
[----:B------:R-:W-:Y:S05]  /*1400*/  BSYNC.RECONVERGENT B0 ;  /* 0x0000000000007941 */ /* 0x000fea0003800200 */
.L_x_1492:
        /* <DEDUP_REMOVED lines=29> */
[----:B0-----:R-:W0:Y:S01]  /*15e0*/  LDC.64 R2, c[0x0][0x380] ;  /* 0x0000e000ff027b82 */ /* 0x001e220000000a00 */
[----:B------:R-:W-:Y:S01]  /*15f0*/  @!UP1 UIADD3 UR5, UPT, UPT, UR4, 0x4000, URZ ;  /* 0x0000400004059890 */ /* 0x000fe2000fffe0ff */
[----:B------:R-:W-:Y:S01]  /*1600*/  FADD.FTZ R126, R171, R126 ;  /* 0x0000007eab7e7221 */ /* 0x000fe20000010000 */
[----:B------:R-:W-:Y:S01]  /*1610*/  UIADD3 UR10, UPT, UPT, UR4, 0x4050, URZ ;  /* 0x00004050040a7890 */ /* 0x000fe2000fffe0ff */
[----:B------:R-:W-:Y:S01]  /*1620*/  FFMA.FTZ R127, R58, R171, R127 ;  /* 0x000000ab3a7f7223 */ /* 0x000fe2000001007f */
[----:B------:R-:W-:Y:S01]  /*1630*/  @!UP1 UIADD3 UR10, UPT, UPT, UR4, 0x4010, URZ ;  /* 0x00004010040a9890 */ /* 0x000fe2000fffe0ff */
[----:B------:R-:W-:Y:S01]  /*1640*/  FADD.FTZ R118, R175, R118 ;  /* 0x00000076af767221 */ /* 0x000fe20000010000 */
[----:B------:R-:W-:Y:S01]  /*1650*/  UISETP.NE.U32.AND UP0, UPT, UR14, URZ, UPT ;  /* 0x000000ff0e00728c */ /* 0x000fe2000bf05070 */
[----:B------:R-:W-:Y:S01]  /*1660*/  FFMA.FTZ R119, R62, R175, R119 ;  /* 0x000000af3e777223 */ /* 0x000fe20000010077 */
[----:B------:R-:W-:Y:S01]  /*1670*/  FADD.FTZ R108, R64, R108 ;  /* 0x0000006c406c7221 */ /* 0x000fe20000010000 */
        /* <DEDUP_REMOVED lines=8> */
[----:B------:R-:W-:Y:S01]  /*1700*/  FFMA.FTZ R106, R180, R65, R106 ;  /* 0x00000041b46a7223 */ /* 0x000fe2000001006a */
[----:B------:R-:W-:Y:S01]  /*1710*/  UISETP.NE.AND.EX UP0, UPT, UR15, URZ, UPT, UP0 ;  /* 0x000000ff0f00728c */ /* 0x000fe2000bf05300 */
[----:B------:R-:W-:Y:S01]  /*1720*/  FADD.FTZ R105, R66, R105 ;  /* 0x0000006942697221 */ /* 0x000fe20000010000 */
[----:B------:R-:W-:Y:S01]  /*1730*/  FFMA.FTZ R107, R178, R66, R107 ;  /* 0x00000042b26b7223 */ /* 0x000fe2000001006b */
[----:B------:R-:W3:Y:S01]  /*1740*/  LDS.128 R40, [UR5] ;  /* 0x00000005ff287984 */ /* 0x000ee20008000c00 */
[----:B------:R-:W-:Y:S01]  /*1750*/  FADD.FTZ R70, R67, R70 ;  /* 0x0000004643467221 */ /* 0x000fe20000010000 */
[----:B0-----:R-:W-:Y:S01]  /*1760*/  IADD3 R137, PT, PT, R137, R2, RZ ;  /* 0x0000000289897210 */ /* 0x001fe20007ffe0ff */
[----:B------:R-:W-:Y:S01]  /*1770*/  FFMA.FTZ R103, R180, R67, R103 ;  /* 0x00000043b4677223 */ /* 0x000fe20000010067 */
[----:B------:R-:W0:Y:S01]  /*1780*/  LDS.128 R44, [UR10] ;  /* 0x0000000aff2c7984 */ /* 0x000e220008000c00 */
        /* <DEDUP_REMOVED lines=41> */
[----:B0-----:R-:W-:Y:S01]  /*1a20*/  FADD.FTZ R49, R49, R44 ;  /* 0x0000002c31317221 */ /* 0x001fe20000010000 */
        /* <DEDUP_REMOVED lines=44> */
.L_x_1496:
        /* <DEDUP_REMOVED lines=33> */
.L_x_1495:
        /* <DEDUP_REMOVED lines=32> */
.L_x_1498:
        /* <DEDUP_REMOVED lines=33> */
.L_x_1494:
        /* <DEDUP_REMOVED lines=37> */
.L_x_1500:
        /* <DEDUP_REMOVED lines=33> */
.L_x_1499:
        /* <DEDUP_REMOVED lines=32> */
.L_x_1501:
        /* <DEDUP_REMOVED lines=32> */
.L_x_1497:
        /* <DEDUP_REMOVED lines=50> */
.L_x_1504:
        /* <DEDUP_REMOVED lines=29> */
.L_x_1503:
        /* <DEDUP_REMOVED lines=34> */
.L_x_1506:
        /* <DEDUP_REMOVED lines=29> */
.L_x_1502:
        /* <DEDUP_REMOVED lines=35> */
.L_x_1508:
        /* <DEDUP_REMOVED lines=29> */
.L_x_1507:
        /* <DEDUP_REMOVED lines=34> */
.L_x_1509:
        /* <DEDUP_REMOVED lines=28> */
.L_x_1505:
        /* <DEDUP_REMOVED lines=72> */
.L_x_1491:
        /* <DEDUP_REMOVED lines=29> */
.L_x_1511:
        /* <DEDUP_REMOVED lines=16> */
.L_x_2853:


//--------------------- .text._ZN10layer_norm31ln_parallel_residual_bwd_kernelINS_13Kernel_traitsI6__halfS2_fS2_fjLj4096ELj1ELj1ELj8ELj16ENS_18Kernel_traits_baseILj4096ES2_S2_fS2_fjLj256EEEEELb0ELb1ELb0EEEvNS_9BwdParamsE --------------------------
	.section	.text._ZN10layer_norm31ln_parallel_residual_bwd_kernelINS_13Kernel_traitsI6__halfS2_fS2_fjLj4096ELj1ELj1ELj8ELj16ENS_18Kernel_traits_baseILj4096ES2_S2_fS2_fjLj256EEEEELb0ELb1ELb0EEEvNS_9BwdParamsE,"ax",@progbits
	.align	128
        .global         _ZN10layer_norm31ln_parallel_residual_bwd_kernelINS_13Kernel_traitsI6__halfS2_fS2_fjLj4096ELj1ELj1ELj8ELj16ENS_18Kernel_traits_baseILj4096ES2_S2_fS2_fjLj256EEEEELb0ELb1ELb0EEEvNS_9BwdParamsE
        .type           _ZN10layer_norm31ln_parallel_residual_bwd_kernelINS_13Kernel_traitsI6__halfS2_fS2_fjLj4096ELj1ELj1ELj8ELj16ENS_18Kernel_traits_baseILj4096ES2_S2_fS2_fjLj256EEEEELb0ELb1ELb0EEEvNS_9BwdParamsE,@function
        .size           _ZN10layer_norm31ln_parallel_residual_bwd_kernelINS_13Kernel_traitsI6__halfS2_fS2_fjLj4096ELj1ELj1ELj8ELj16ENS_18Kernel_traits_baseILj4096ES2_S2_fS2_fjLj256EEEEELb0ELb1ELb0EEEvNS_9BwdParamsE,(.L_x_2854 - _ZN10layer_norm31ln_parallel_residual_bwd_kernelINS_13Kernel_traitsI6__halfS2_fS2_fjLj4096ELj1ELj1ELj8ELj16ENS_18Kernel_traits_baseILj4096ES2_S2_fS2_fjLj256EEEEELb0ELb1ELb0EEEvNS_9BwdParamsE)
        .other          _ZN10layer_norm31ln_parallel_residual_bwd_kernelINS_13Kernel_traitsI6__halfS2_fS2_fjLj4096ELj1ELj1ELj8ELj16ENS_18Kernel_traits_baseILj4096ES2_S2_fS2_fjLj256EEEEELb0ELb1ELb0EEEvNS_9BwdParamsE,@"STO_CUDA_ENTRY STV_DEFAULT"
_ZN10layer_norm31ln_parallel_residual_bwd_kernelINS_13Kernel_traitsI6__halfS2_fS2_fjLj4096ELj1ELj1ELj8ELj16ENS_18Kernel_traits_baseILj4096ES2_S2_fS2_fjLj256EEEEELb0ELb1ELb0EEEvNS_9BwdParamsE:
.text._ZN10layer_norm31ln_parallel_residual_bwd_kernelINS_13Kernel_traitsI6__halfS2_fS2_fjLj4096ELj1ELj1ELj8ELj16ENS_18Kernel_traits_baseILj4096ES2_S2_fS2_fjLj256EEEEELb0ELb1ELb0EEEvNS_9BwdParamsE:
        /* <DEDUP_REMOVED lines=67> */
.L_x_1539:
        /* <DEDUP_REMOVED lines=33> */
[----:B-----5:R-:W-:Y:S02]  /*0640*/  HADD2.F32 R117, -RZ, R60.H0_H0 ;  /* 0x2000003cff757230 */ /* 0x020fe40000004100 */
[--C-:B------:R-:W-:Y:S02]  /*0650*/  HADD2.F32 R113, -RZ, R61.reuse.H0_H0 ;  /* 0x2000003dff717230 */ /* 0x100fe40000004100 */
[----:B------:R-:W-:-:S02]  /*0660*/  HADD2.F32 R111, -RZ, R61.H1_H1 ;  /* 0x3000003dff6f7230 */ /* 0x000fc40000004100 */
[----:B------:R-:W-:Y:S02]  /*0670*/  HADD2.F32 R114, -RZ, R60.H1_H1 ;  /* 0x3000003cff727230 */ /* 0x000fe40000004100 */
[----:B--2---:R-:W-:Y:S02]  /*0680*/  HADD2.F32 R105, -RZ, R62.H1_H1 ;  /* 0x3000003eff697230 */ /* 0x004fe40000004100 */
[C---:B---3--:R-:W-:Y:S01]  /*0690*/  FADD.FTZ R119, -R92.reuse, R80 ;  /* 0x000000505c777221 */ /* 0x048fe20000010100 */
[C---:B------:R-:W-:Y:S01]  /*06a0*/  FADD.FTZ R115, -R92.reuse, R82 ;  /* 0x000000525c737221 */ /* 0x040fe20000010100 */
[C---:B------:R-:W-:Y:S02]  /*06b0*/  FADD.FTZ R112, -R92.reuse, R83 ;  /* 0x000000535c707221 */ /* 0x040fe40000010100 */
[----:B------:R-:W-:Y:S01]  /*06c0*/  FMUL.FTZ R119, R119, UR20 ;  /* 0x0000001477777c20 */ /* 0x000fe20008410000 */
[----:B----4-:R-:W-:Y:S01]  /*06d0*/  FADD.FTZ R88, -R92, R88 ;  /* 0x000000585c587221 */ /* 0x010fe20000010100 */
[----:B------:R-:W-:-:S02]  /*06e0*/  HADD2.F32 R82, -RZ, R84.H0_H0 ;  /* 0x20000054ff527230 */ /* 0x000fc40000004100 */
[----:B------:R-:W-:Y:S01]  /*06f0*/  FMUL.FTZ R115, R115, UR20 ;  /* 0x0000001473737c20 */ /* 0x000fe20008410000 */
[--C-:B------:R-:W-:Y:S02]  /*0700*/  HADD2.F32 R83, -RZ, R85.reuse.H0_H0 ;  /* 0x20000055ff537230 */ /* 0x100fe40000004100 */
[----:B------:R-:W-:Y:S01]  /*0710*/  FMUL.FTZ R112, R112, UR20 ;  /* 0x0000001470707c20 */ /* 0x000fe20008410000 */
[----:B------:R-:W-:Y:S02]  /*0720*/  HADD2.F32 R104, -RZ, R85.H1_H1 ;  /* 0x30000055ff687230 */ /* 0x000fe40000004100 */
[-C--:B------:R-:W-:Y:S01]  /*0730*/  FMUL.FTZ R117, R117, R82.reuse ;  /* 0x0000005275757220 */ /* 0x080fe20000410000 */
[----:B------:R-:W-:Y:S01]  /*0740*/  FADD.FTZ R40, R40, R82 ;  /* 0x0000005228287221 */ /* 0x000fe20000010000 */
[----:B------:R-:W-:Y:S01]  /*0750*/  FFMA.FTZ R56, R119, R82, R56 ;  /* 0x0000005277387223 */ /* 0x000fe20000010038 */
[----:B------:R-:W-:Y:S02]  /*0760*/  HADD2.F32 R84, -RZ, R84.H1_H1 ;  /* 0x30000054ff547230 */ /* 0x000fe40000004100 */
[----:B------:R-:W-:Y:S01]  /*0770*/  FADD.FTZ R116, -R92, R81 ;  /* 0x000000515c747221 */ /* 0x000fe20000010100 */
[----:B------:R-:W-:-:S02]  /*0780*/  HADD2.F32 R85, -RZ, R86.H0_H0 ;  /* 0x20000056ff557230 */ /* 0x000fc40000004100 */
[----:B------:R-:W-:Y:S01]  /*0790*/  FMUL.FTZ R103, R88, UR20 ;  /* 0x0000001458677c20 */ /* 0x000fe20008410000 */
[----:B------:R-:W-:Y:S02]  /*07a0*/  HADD2.F32 R82, -RZ, R62.H0_H0 ;  /* 0x2000003eff527230 */ /* 0x000fe40000004100 */
[-C--:B------:R-:W-:Y:S01]  /*07b0*/  FMUL.FTZ R113, R113, R83.reuse ;  /* 0x0000005371717220 */ /* 0x080fe20000410000 */
[----:B------:R-:W-:Y:S01]  /*07c0*/  FADD.FTZ R42, R42, R83 ;  /* 0x000000532a2a7221 */ /* 0x000fe20000010000 */
[----:B------:R-:W-:Y:S01]  /*07d0*/  FFMA.FTZ R58, R115, R83, R58 ;  /* 0x00000053733a7223 */ /* 0x000fe2000001003a */
[-C--:B------:R-:W-:Y:S01]  /*07e0*/  FMUL.FTZ R111, R111, R104.reuse ;  /* 0x000000686f6f7220 */ /* 0x080fe20000410000 */
[----:B------:R-:W-:Y:S01]  /*07f0*/  FADD.FTZ R43, R43, R104 ;  /* 0x000000682b2b7221 */ /* 0x000fe20000010000 */
[----:B------:R-:W-:Y:S01]  /*0800*/  FFMA.FTZ R59, R112, R104, R59 ;  /* 0x00000068703b7223 */ /* 0x000fe2000001003b */
[----:B------:R-:W-:Y:S01]  /*0810*/  FMUL.FTZ R116, R116, UR20 ;  /* 0x0000001474747c20 */ /* 0x000fe20008410000 */
[-C--:B------:R-:W-:Y:S01]  /*0820*/  FMUL.FTZ R114, R114, R84.reuse ;  /* 0x0000005472727220 */ /* 0x080fe20000410000 */
[-C--:B------:R-:W-:Y:S01]  /*0830*/  FMUL.FTZ R104, R82, R85.reuse ;  /* 0x0000005552687220 */ /* 0x080fe20000410000 */
[----:B------:R-:W-:Y:S01]  /*0840*/  FADD.FTZ R36, R36, R85 ;  /* 0x0000005524247221 */ /* 0x000fe20000010000 */
[----:B------:R-:W-:Y:S01]  /*0850*/  FFMA.FTZ R52, R103, R85, R52 ;  /* 0x0000005567347223 */ /* 0x000fe20000010034 */
[----:B------:R-:W-:Y:S01]  /*0860*/  FADD.FTZ R83, RZ, R117 ;  /* 0x00000075ff537221 */ /* 0x000fe20000010000 */
[----:B------:R-:W-:Y:S01]  /*0870*/  FFMA.FTZ R85, R119, R117, RZ ;  /* 0x0000007577557223 */ /* 0x000fe200000100ff */
[----:B------:R-:W-:Y:S01]  /*0880*/  FADD.FTZ R41, R41, R84 ;  /* 0x0000005429297221 */ /* 0x000fe20000010000 */
[C---:B------:R-:W-:Y:S01]  /*0890*/  FFMA.FTZ R57, R116.reuse, R84, R57 ;  /* 0x0000005474397223 */ /* 0x040fe20000010039 */
[----:B------:R-:W-:Y:S01]  /*08a0*/  FADD.FTZ R82, R83, R114 ;  /* 0x0000007253527221 */ /* 0x000fe20000010000 */
[----:B------:R-:W-:-:S03]  /*08b0*/  FFMA.FTZ R84, R116, R114, R85 ;  /* 0x0000007274547223 */ /* 0x000fc60000010055 */
[----:B------:R-:W-:Y:S01]  /*08c0*/  FADD.FTZ R82, R82, R113 ;  /* 0x0000007152527221 */ /* 0x000fe20000010000 */
[----:B------:R-:W-:Y:S01]  /*08d0*/  FFMA.FTZ R83, R115, R113, R84 ;  /* 0x0000007173537223 */ /* 0x000fe20000010054 */
[----:B------:R-:W-:Y:S02]  /*08e0*/  HADD2.F32 R86, -RZ, R86.H1_H1 ;  /* 0x30000056ff567230 */ /* 0x000fe40000004100 */
[----:B------:R-:W-:Y:S01]  /*08f0*/  FADD.FTZ R89, -R92, R89 ;  /* 0x000000595c597221 */ /* 0x000fe20000010100 */
[----:B------:R-:W-:Y:S01]  /*0900*/  FADD.FTZ R85, R82, R111 ;  /* 0x0000006f52557221 */ /* 0x000fe20000010000 */
[----:B------:R-:W-:Y:S01]  /*0910*/  FFMA.FTZ R82, R112, R111, R83 ;  /* 0x0000006f70527223 */ /* 0x000fe20000010053 */
[----:B------:R-:W-:Y:S02]  /*0920*/  HADD2.F32 R81, -RZ, R87.H0_H0 ;  /* 0x20000057ff517230 */ /* 0x000fe40000004100 */
[----:B------:R-:W-:Y:S01]  /*0930*/  FADD.FTZ R90, -R92, R90 ;  /* 0x0000005a5c5a7221 */ /* 0x000fe20000010100 */
[----:B------:R-:W-:-:S02]  /*0940*/  HADD2.F32 R88, -RZ, R63.H0_H0 ;  /* 0x2000003fff587230 */ /* 0x000fc40000004100 */
[----:B------:R-:W-:Y:S01]  /*0950*/  FMUL.FTZ R105, R105, R86 ;  /* 0x0000005669697220 */ /* 0x000fe20000410000 */
[----:B------:R-:W-:Y:S01]  /*0960*/  FMUL.FTZ R106, R89, UR20 ;  /* 0x00000014596a7c20 */ /* 0x000fe20008410000 */
[----:B------:R-:W-:Y:S01]  /*0970*/  FADD.FTZ R84, R85, R104 ;  /* 0x0000006855547221 */ /* 0x000fe20000010000 */
[----:B------:R-:W-:Y:S01]  /*0980*/  FFMA.FTZ R83, R103, R104, R82 ;  /* 0x0000006867537223 */ /* 0x000fe20000010052 */
[----:B------:R-:W-:Y:S02]  /*0990*/  HADD2.F32 R80, -RZ, R87.H1_H1 ;  /* 0x30000057ff507230 */ /* 0x000fe40000004100 */
[----:B------:R-:W-:Y:S01]  /*09a0*/  FMUL.FTZ R109, R90, UR20 ;  /* 0x000000145a6d7c20 */ /* 0x000fe20008410000 */
[----:B------:R-:W-:Y:S02]  /*09b0*/  HADD2.F32 R87, -RZ, R63.H1_H1 ;  /* 0x3000003fff577230 */ /* 0x000fe40000004100 */
[----:B------:R-:W-:Y:S01]  /*09c0*/  FADD.FTZ R91, -R92, R91 ;  /* 0x0000005b5c5b7221 */ /* 0x000fe20000010100 */
        /* <DEDUP_REMOVED lines=16> */
.L_x_1514:
[----:B-1--4-:R-:W-:Y:S05]  /*0ad0*/  BSYNC.RECONVERGENT B0 ;  /* 0x0000000000007941 */ /* 0x012fea0003800200 */
.L_x_1513:
[----:B------:R-:W-:Y:S04]  /*0ae0*/  BSSY.RECONVERGENT B0, `(.L_x_1515) ;  /* 0x0000057000007945 */ /* 0x000fe80003800200 */
[----:B------:R-:W-:Y:S05]  /*0af0*/  @!P4 BRA `(.L_x_1516) ;  /* 0x000000040054c947 */ /* 0x000fea0003800000 */
[----:B------:R-:W0:Y:S08]  /*0b00*/  LDC.64 R90, c[0x0][0x3a8] ;  /* 0x0000ea00ff5a7b82 */ /* 0x000e300000000a00 */
[----:B------:R-:W1:Y:S01]  /*0b10*/  LDC.64 R80, c[0x0][0x428] ;  /* 0x00010a00ff507b82 */ /* 0x000e620000000a00 */
[----:B0-----:R-:W-:-:S05]  /*0b20*/  IMAD.WIDE.U32 R90, R89, 0x20, R90 ;  /* 0x00000020595a7825 */ /* 0x001fca00078e005a */
[----:B------:R-:W2:Y:S01]  /*0b30*/  LDG.E.128 R4, desc[UR18][R90.64] ;  /* 0x000000125a047981 */ /* 0x000ea2000c1e1d00 */
[----:B-1----:R-:W-:-:S03]  /*0b40*/  IMAD.WIDE.U32 R80, R89, 0x10, R80 ;  /* 0x0000001059507825 */ /* 0x002fc600078e0050 */
[----:B------:R0:W3:Y:S04]  /*0b50*/  LDG.E.128 R8, desc[UR18][R90.64+0x10] ;  /* 0x000010125a087981 */ /* 0x0000e8000c1e1d00 */
[----:B------:R-:W4:Y:S01]  /*0b60*/  LDG.E.128 R80, desc[UR18][R80.64] ;  /* 0x0000001250507981 */ /* 0x000f22000c1e1d00 */
[----:B------:R-:W-:-:S04]  /*0b70*/  ISETP.NE.U32.AND P0, PT, RZ, UR24, PT ;  /* 0x00000018ff007c0c */ /* 0x000fc8000bf05070 */
[----:B------:R-:W-:-:S13]  /*0b80*/  ISETP.NE.AND.EX P0, PT, RZ, UR25, PT, P0 ;  /* 0x00000019ff007c0c */ /* 0x000fda000bf05300 */
[----:B------:R-:W1:Y:S01]  /*0b90*/  @P0 LDC.64 R84, c[0x0][0x438] ;  /* 0x00010e00ff540b82 */ /* 0x000e620000000a00 */
[--C-:B-----5:R-:W-:Y:S02]  /*0ba0*/  HADD2.F32 R96, -RZ, R66.reuse.H0_H0 ;  /* 0x20000042ff607230 */ /* 0x120fe40000004100 */
[----:B------:R-:W-:Y:S02]  /*0bb0*/  HADD2.F32 R97, -RZ, R66.H1_H1 ;  /* 0x30000042ff617230 */ /* 0x000fe40000004100 */
[----:B-1----:R-:W-:-:S05]  /*0bc0*/  @P0 IMAD.WIDE.U32 R84, R89, 0x20, R84 ;  /* 0x0000002059540825 */ /* 0x002fca00078e0054 */
[----:B------:R-:W5:Y:S04]  /*0bd0*/  @P0 LDG.E.128 R16, desc[UR18][R84.64] ;  /* 0x0000001254100981 */ /* 0x000f68000c1e1d00 */
[----:B------:R1:W5:Y:S01]  /*0be0*/  @P0 LDG.E.128 R12, desc[UR18][R84.64+0x10] ;  /* 0x00001012540c0981 */ /* 0x000362000c1e1d00 */
[--C-:B------:R-:W-:Y:S02]  /*0bf0*/  HADD2.F32 R100, -RZ, R67.reuse.H0_H0 ;  /* 0x20000043ff647230 */ /* 0x100fe40000004100 */
[----:B------:R-:W-:Y:S02]  /*0c00*/  HADD2.F32 R101, -RZ, R67.H1_H1 ;  /* 0x30000043ff657230 */ /* 0x000fe40000004100 */
[C---:B--2---:R-:W-:Y:S01]  /*0c10*/  FADD.FTZ R3, -R92.reuse, R4 ;  /* 0x000000045c037221 */ /* 0x044fe20000010100 */
[C---:B------:R-:W-:Y:S01]  /*0c20*/  FADD.FTZ R88, -R92.reuse, R5 ;  /* 0x000000055c587221 */ /* 0x040fe20000010100 */
[----:B0-----:R-:W-:Y:S01]  /*0c30*/  FADD.FTZ R90, -R92, R7 ;  /* 0x000000075c5a7221 */ /* 0x001fe20000010100 */
[----:B------:R-:W-:-:S02]  /*0c40*/  HADD2.F32 R4, -RZ, R64.H0_H0 ;  /* 0x20000040ff047230 */ /* 0x000fc40000004100 */
[C---:B---3--:R-:W-:Y:S01]  /*0c50*/  FADD.FTZ R91, -R92.reuse, R8 ;  /* 0x000000085c5b7221 */ /* 0x048fe20000010100 */
[----:B------:R-:W-:Y:S01]  /*0c60*/  FMUL.FTZ R3, R3, UR20 ;  /* 0x0000001403037c20 */ /* 0x000fe20008410000 */
[----:B------:R-:W-:Y:S02]  /*0c70*/  HADD2.F32 R7, -RZ, R64.H1_H1 ;  /* 0x30000040ff077230 */ /* 0x000fe40000004100 */
[C---:B------:R-:W-:Y:S01]  /*0c80*/  FADD.FTZ R89, -R92.reuse, R6 ;  /* 0x000000065c597221 */ /* 0x040fe20000010100 */
[C---:B------:R-:W-:Y:S01]  /*0c90*/  FADD.FTZ R98, -R92.reuse, R9 ;  /* 0x000000095c627221 */ /* 0x040fe20000010100 */
[--C-:B----4-:R-:W-:Y:S02]  /*0ca0*/  HADD2.F32 R5, -RZ, R80.reuse.H0_H0 ;  /* 0x20000050ff057230 */ /* 0x110fe40000004100 */
[----:B------:R-:W-:Y:S01]  /*0cb0*/  FADD.FTZ R99, -R92, R10 ;  /* 0x0000000a5c637221 */ /* 0x000fe20000010100 */
[----:B------:R-:W-:Y:S02]  /*0cc0*/  HADD2.F32 R8, -RZ, R80.H1_H1 ;  /* 0x30000050ff087230 */ /* 0x000fe40000004100 */
[----:B------:R-:W-:Y:S01]  /*0cd0*/  FMUL.FTZ R6, R88, UR20 ;  /* 0x0000001458067c20 */ /* 0x000fe20008410000 */
[----:B------:R-:W-:-:S02]  /*0ce0*/  HADD2.F32 R10, -RZ, R81.H0_H0 ;  /* 0x20000051ff0a7230 */ /* 0x000fc40000004100 */
[-C--:B------:R-:W-:Y:S01]  /*0cf0*/  FMUL.FTZ R4, R4, R5.reuse ;  /* 0x0000000504047220 */ /* 0x080fe20000410000 */
[----:B------:R-:W-:Y:S01]  /*0d00*/  FADD.FTZ R32, R32, R5 ;  /* 0x0000000520207221 */ /* 0x000fe20000010000 */
[----:B------:R-:W-:Y:S01]  /*0d10*/  FFMA.FTZ R48, R3, R5, R48 ;  /* 0x0000000503307223 */ /* 0x000fe20000010030 */
[----:B------:R-:W-:Y:S02]  /*0d20*/  HADD2.F32 R9, -RZ, R65.H0_H0 ;  /* 0x20000041ff097230 */ /* 0x000fe40000004100 */
[-C--:B------:R-:W-:Y:S01]  /*0d30*/  FMUL.FTZ R5, R7, R8.reuse ;  /* 0x0000000807057220 */ /* 0x080fe20000410000 */
[----:B------:R-:W-:Y:S01]  /*0d40*/  FMUL.FTZ R7, R89, UR20 ;  /* 0x0000001459077c20 */ /* 0x000fe20008410000 */
[----:B------:R-:W-:Y:S01]  /*0d50*/  FADD.FTZ R102, -R92, R11 ;  /* 0x0000000b5c667221 */ /* 0x000fe20000010100 */
[----:B-1----:R-:W-:Y:S02]  /*0d60*/  HADD2.F32 R84, -RZ, R81.H1_H1 ;  /* 0x30000051ff547230 */ /* 0x002fe40000004100 */
[----:B------:R-:W-:Y:S01]  /*0d70*/  FADD.FTZ R33, R33, R8 ;  /* 0x0000000821217221 */ /* 0x000fe20000010000 */
[----:B------:R-:W-:Y:S01]  /*0d80*/  FFMA.FTZ R49, R6, R8, R49 ;  /* 0x0000000806317223 */ /* 0x000fe20000010031 */
[----:B------:R-:W-:-:S02]  /*0d90*/  HADD2.F32 R11, -RZ, R65.H1_H1 ;  /* 0x30000041ff0b7230 */ /* 0x000fc40000004100 */
[-C--:B------:R-:W-:Y:S01]  /*0da0*/  FMUL.FTZ R8, R9, R10.reuse ;  /* 0x0000000a09087220 */ /* 0x080fe20000410000 */
[----:B------:R-:W-:Y:S01]  /*0db0*/  FADD.FTZ R34, R34, R10 ;  /* 0x0000000a22227221 */ /* 0x000fe20000010000 */
[----:B------:R-:W-:Y:S01]  /*0dc0*/  FFMA.FTZ R50, R7, R10, R50 ;  /* 0x0000000a07327223 */ /* 0x000fe20000010032 */
[----:B------:R-:W-:Y:S01]  /*0dd0*/  FMUL.FTZ R10, R90, UR20 ;  /* 0x000000145a0a7c20 */ /* 0x000fe20008410000 */
[----:B------:R-:W-:Y:S02]  /*0de0*/  HADD2.F32 R85, -RZ, R82.H0_H0 ;  /* 0x20000052ff557230 */ /* 0x000fe40000004100 */
[-C--:B------:R-:W-:Y:S01]  /*0df0*/  FMUL.FTZ R9, R11, R84.reuse ;  /* 0x000000540b097220 */ /* 0x080fe20000410000 */
[----:B------:R-:W-:Y:S01]  /*0e00*/  FADD.FTZ R35, R35, R84 ;  /* 0x0000005423237221 */ /* 0x000fe20000010000 */
[----:B------:R-:W-:Y:S01]  /*0e10*/  FFMA.FTZ R51, R10, R84, R51 ;  /* 0x000000540a337223 */ /* 0x000fe20000010033 */
[----:B------:R-:W-:Y:S01]  /*0e20*/  FMUL.FTZ R11, R91, UR20 ;  /* 0x000000145b0b7c20 */ /* 0x000fe20008410000 */
[----:B------:R-:W-:-:S02]  /*0e30*/  HADD2.F32 R81, -RZ, R83.H0_H0 ;  /* 0x20000053ff517230 */ /* 0x000fc40000004100 */
[----:B------:R-:W-:Y:S01]  /*0e40*/  FADD.FTZ R84, R87, R4 ;  /* 0x0000000457547221 */ /* 0x000fe20000010000 */
[----:B------:R-:W-:Y:S02]  /*0e50*/  HADD2.F32 R80, -RZ, R83.H1_H1 ;  /* 0x30000053ff507230 */ /* 0x000fe40000004100 */
[----:B------:R-:W-:Y:S01]  /*0e60*/  FFMA.FTZ R83, R3, R4, R86 ;  /* 0x0000000403537223 */ /* 0x000fe20000010056 */
[----:B------:R-:W-:Y:S02]  /*0e70*/  HADD2.F32 R82, -RZ, R82.H1_H1 ;  /* 0x30000052ff527230 */ /* 0x000fe40000004100 */
[-C--:B------:R-:W-:Y:S01]  /*0e80*/  FMUL.FTZ R96, R96, R85.reuse ;  /* 0x0000005560607220 */ /* 0x080fe20000410000 */
[----:B------:R-:W-:Y:S01]  /*0e90*/  FADD.FTZ R28, R28, R85 ;  /* 0x000000551c1c7221 */ /* 0x000fe20000010000 */
[----:B------:R-:W-:Y:S01]  /*0ea0*/  FFMA.FTZ R44, R11, R85, R44 ;  /* 0x000000550b2c7223 */ /* 0x000fe2000001002c */
[----:B------:R-:W-:Y:S01]  /*0eb0*/  FMUL.FTZ R98, R98, UR20 ;  /* 0x0000001462627c20 */ /* 0x000fe20008410000 */
[----:B------:R-:W-:Y:S01]  /*0ec0*/  FADD.FTZ R85, R84, R5 ;  /* 0x0000000554557221 */ /* 0x000fe20000010000 */
[----:B------:R-:W-:Y:S01]  /*0ed0*/  FFMA.FTZ R84, R6, R5, R83 ;  /* 0x0000000506547223 */ /* 0x000fe20000010053 */
[-C--:B------:R-:W-:Y:S01]  /*0ee0*/  FMUL.FTZ R97, R97, R82.reuse ;  /* 0x0000005261617220 */ /* 0x080fe20000410000 */
[----:B------:R-:W-:Y:S01]  /*0ef0*/  FADD.FTZ R29, R29, R82 ;  /* 0x000000521d1d7221 */ /* 0x000fe20000010000 */
[----:B------:R-:W-:Y:S01]  /*0f00*/  FFMA.FTZ R45, R98, R82, R45 ;  /* 0x00000052622d7223 */ /* 0x000fe2000001002d */
[----:B------:R-:W-:Y:S01]  /*0f10*/  FADD.FTZ R82, R85, R8 ;  /* 0x0000000855527221 */ /* 0x000fe20000010000 */
[----:B------:R-:W-:Y:S01]  /*0f20*/  FFMA.FTZ R83, R7, R8, R84 ;  /* 0x0000000807537223 */ /* 0x000fe20000010054 */
        /* <DEDUP_REMOVED lines=15> */
[----:B------:R-:W-:-:S03]  /*1020*/  FFMA.FTZ R82, R99, R100, R82 ;  /* 0x0000006463527223 */ /* 0x000fc60000010052 */
[----:B------:R-:W-:Y:S01]  /*1030*/  FADD.FTZ R87, R84, R101 ;  /* 0x0000006554577221 */ /* 0x000fe20000010000 */
[----:B------:R-:W-:-:S07]  /*1040*/  FFMA.FTZ R86, R102, R101, R82 ;  /* 0x0000006566567223 */ /* 0x000fce0000010052 */
.L_x_1516:
[----:B------:R-:W-:Y:S05]  /*1050*/  BSYNC.RECONVERGENT B0 ;  /* 0x0000000000007941 */ /* 0x000fea0003800200 */
.L_x_1515:
        /* <DEDUP_REMOVED lines=32> */
.L_x_1518:
[----:B------:R-:W-:Y:S05]  /*1260*/  BSYNC.RECONVERGENT B0 ;  /* 0x0000000000007941 */ /* 0x000fea0003800200 */
.L_x_1517:
        /* <DEDUP_REMOVED lines=84> */
.L_x_1523:
        /* <DEDUP_REMOVED lines=33> */
.L_x_1522:
        /* <DEDUP_REMOVED lines=32> */
[----:B------:R-:W-:Y:S01]  /*1bc0*/  F2FP.F16.F32.PACK_AB R80, R77, R76 ;  /* 0x0000004c4d50723e */ /* 0x000fe200000000ff */
[----:B------:R-:W-:Y:S06]  /*1bd0*/  BRA `(.L_x_1524) ;  /* 0x0000000800ac7947 */ /* 0x000fec0003800000 */
.L_x_1525:
        /* <DEDUP_REMOVED lines=33> */
.L_x_1521:
        /* <DEDUP_REMOVED lines=39> */
.L_x_1527:
        /* <DEDUP_REMOVED lines=33> */
.L_x_1526:
        /* <DEDUP_REMOVED lines=29> */
[----:B------:R-:W-:Y:S02]  /*2440*/  F2FP.F16.F32.PACK_AB R83, R75, R74 ;  /* 0x0000004a4b53723e */ /* 0x000fe400000000ff */
[----:B------:R-:W-:Y:S02]  /*2450*/  F2FP.F16.F32.PACK_AB R82, R73, R72 ;  /* 0x000000484952723e */ /* 0x000fe400000000ff */
[----:B------:R-:W-:Y:S02]  /*2460*/  F2FP.F16.F32.PACK_AB R81, R79, R78 ;  /* 0x0000004e4f51723e */ /* 0x000fe400000000ff */
[----:B------:R-:W-:Y:S01]  /*2470*/  F2FP.F16.F32.PACK_AB R80, R77, R76 ;  /* 0x0000004c4d50723e */ /* 0x000fe200000000ff */
[----:B------:R-:W-:Y:S06]  /*2480*/  BRA `(.L_x_1524) ;  /* 0x0000000000807947 */ /* 0x000fec0003800000 */
.L_x_1528:
        /* <DEDUP_REMOVED lines=32> */
.L_x_1524:
        /* <DEDUP_REMOVED lines=15> */
.L_x_1520:
[----:B------:R-:W-:Y:S05]  /*2780*/  BSYNC.RECONVERGENT B0 ;  /* 0x0000000000007941 */ /* 0x000fea0003800200 */
.L_x_1519:
        /* <DEDUP_REMOVED lines=46> */
.L_x_1533:
        /* <DEDUP_REMOVED lines=29> */
.L_x_1532:
        /* <DEDUP_REMOVED lines=37> */
.L_x_1535:
        /* <DEDUP_REMOVED lines=29> */
.L_x_1531:
        /* <DEDUP_REMOVED lines=41> */
.L_x_1537:
        /* <DEDUP_REMOVED lines=29> */
.L_x_1536:
        /* <DEDUP_REMOVED lines=37> */
.L_x_1538:
        /* <DEDUP_REMOVED lines=28> */
.L_x_1534:
        /* <DEDUP_REMOVED lines=10> */
.L_x_1530:
[----:B------:R-:W-:Y:S05]  /*3970*/  BSYNC.RECONVERGENT B0 ;  /* 0x0000000000007941 */ /* 0x000fea0003800200 */
.L_x_1529:
[----:B------:R-:W-:Y:S01]  /*3980*/  UPLOP3.LUT UP1, UPT, UPT, UPT, UP1, 0x40, 0x4 ;  /* 0x000000000004789c */ /* 0x000fe20003f2e810 */
[----:B------:R-:W-:Y:S10]  /*3990*/  BRA.U !UP2, `(.L_x_1539) ;  /* 0xffffffc90aa47547 */ /* 0x000ff4000b83ffff */
.L_x_1512:
        /* <DEDUP_REMOVED lines=23> */
.L_x_1540:
        /* <DEDUP_REMOVED lines=15> */
.L_x_2854:


//--------------------- .text._ZN10layer_norm31ln_parallel_residual_bwd_kernelINS_13Kernel_traitsI6__halfS2_fS2_fjLj4096ELj1ELj1ELj8ELj16ENS_18Kernel_traits_baseILj4096ES2_S2_fS2_fjLj256EEEEELb0ELb1ELb1EEEvNS_9BwdParamsE --------------------------
	.section	.text._ZN10layer_norm31ln_parallel_residual_bwd_kernelINS_13Kernel_traitsI6__halfS2_fS2_fjLj4096ELj1ELj1ELj8ELj16ENS_18Kernel_traits_baseILj4096ES2_S2_fS2_fjLj256EEEEELb0ELb1ELb1EEEvNS_9BwdParamsE,"ax",@progbits
	.align	128
        .global         _ZN10layer_norm31ln_parallel_residual_bwd_kernelINS_13Kernel_traitsI6__halfS2_fS2_fjLj4096ELj1ELj1ELj8ELj16ENS_18Kernel_traits_baseILj4096ES2_S2_fS2_fjLj256EEEEELb0ELb1ELb1EEEvNS_9BwdParamsE
        .type           _ZN10layer_norm31ln_parallel_residual_bwd_kernelINS_13Kernel_traitsI6__halfS2_fS2_fjLj4096ELj1ELj1ELj8ELj16ENS_18Kernel_traits_baseILj4096ES2_S2_fS2_fjLj256EEEEELb0ELb1ELb1EEEvNS_9BwdParamsE,@function
        .size           _ZN10layer_norm31ln_parallel_residual_bwd_kernelINS_13Kernel_traitsI6__halfS2_fS2_fjLj4096ELj1ELj1ELj8ELj16ENS_18Kernel_traits_baseILj4096ES2_S2_fS2_fjLj256EEEEELb0ELb1ELb1EEEvNS_9BwdParamsE,(.L_x_2855 - _ZN10layer_norm31ln_parallel_residual_bwd_kernelINS_13Kernel_traitsI6__halfS2_fS2_fjLj4096ELj1ELj1ELj8ELj16ENS_18Kernel_traits_baseILj4096ES2_S2_fS2_fjLj256EEEEELb0ELb1ELb1EEEvNS_9BwdParamsE)
        .other          _ZN10layer_norm31ln_parallel_residual_bwd_kernelINS_13Kernel_traitsI6__halfS2_fS2_fjLj4096ELj1ELj1ELj8ELj16ENS_18Kernel_traits_baseILj4096ES2_S2_fS2_fjLj256EEEEELb0ELb1ELb1EEEvNS_9BwdParamsE,@"STO_CUDA_ENTRY STV_DEFAULT"
_ZN10layer_norm31ln_parallel_residual_bwd_kernelINS_13Kernel_traitsI6__halfS2_fS2_fjLj4096ELj1ELj1ELj8ELj16ENS_18Kernel_traits_baseILj4096ES2_S2_fS2_fjLj256EEEEELb0ELb1ELb1EEEvNS_9BwdParamsE:
.text._ZN10layer_norm31ln_parallel_residual_bwd_kernelINS_13Kernel_traitsI6__halfS2_fS2_fjLj4096ELj1ELj1ELj8ELj16ENS_18Kernel_traits_baseILj4096ES2_S2_fS2_fjLj256EEEEELb0ELb1ELb1EEEvNS_9BwdParamsE:
        /* <DEDUP_REMOVED lines=34> */
[----:B------:R-:W-:Y:S01]  /*0220*/  UPLOP3.LUT UP1, UPT, UPT, UPT, UPT, 0x40, 0x4 ;  /* 0x000000000004789c */ /* 0x000fe20003f2e870 */
[----:B------:R-:W3:Y:S01]  /*0230*/  LDCU UR13, c[0x0][0x388] ;  /* 0x00007100ff0d77ac */ /* 0x000ee20008000800 */
[----:B------:R-:W4:Y:S01]  /*0240*/  LDCU UR14, c[0x0][0x400] ;  /* 0x00008000ff0e77ac */ /* 0x000f220008000800 */
[----:B------:R-:W0:Y:S02]  /*0250*/  LDCU.64 UR6, c[0x0][0x470] ;  /* 0x00008e00ff0677ac */ /* 0x000e240008000a00 */
[----:B0-----:R-:W-:Y:S01]  /*0260*/  IMAD.WIDE.U32 R2, R0, 0x10, R2 ;  /* 0x0000001000027825 */ /* 0x001fe200078e0002 */
[----:B------:R-:W0:Y:S04]  /*0270*/  LDCU.64 UR8, c[0x0][0x478] ;  /* 0x00008f00ff0877ac */ /* 0x000e280008000a00 */
[----:B--2---:R-:W2:Y:S04]  /*0280*/  LDG.E.128 R8, desc[UR10][R2.64] ;  /* 0x0000000a02087981 */ /* 0x004ea8000c1e1d00 */
[----:B------:R5:W3:Y:S01]  /*0290*/  LDG.E.128 R4, desc[UR10][R2.64+0x1000] ;  /* 0x0010000a02047981 */ /* 0x000ae2000c1e1d00 */
[----:B-1----:R-:W-:Y:S01]  /*02a0*/  UISETP.NE.U32.AND UP0, UPT, UR4, URZ, UPT ;  /* 0x000000ff0400728c */ /* 0x002fe2000bf05070 */
[----:B------:R-:W-:Y:S01]  /*02b0*/  CS2R R74, SRZ ;  /* 0x00000000004a7805 */ /* 0x000fe2000001ff00 */
[----:B------:R-:W1:Y:S01]  /*02c0*/  LDCU.U8 UR4, c[0x0][0x410] ;  /* 0x00008200ff0477ac */ /* 0x000e620008000000 */
[----:B------:R-:W-:-:S02]  /*02d0*/  CS2R R76, SRZ ;  /* 0x00000000004c7805 */ /* 0x000fc4000001ff00 */
[----:B------:R-:W-:Y:S01]  /*02e0*/  MOV R99, RZ ;  /* 0x000000ff00637202 */ /* 0x000fe20000000f00 */
[----:B------:R-:W-:Y:S01]  /*02f0*/  UISETP.NE.AND.EX UP0, UPT, UR5, URZ, UPT, UP0 ;  /* 0x000000ff0500728c */ /* 0x000fe2000bf05300 */
[----:B------:R-:W-:Y:S02]  /*0300*/  MOV R100, UR12 ;  /* 0x0000000c00647c02 */ /* 0x000fe40008000f00 */
[----:B-----5:R-:W-:-:S03]  /*0310*/  CS2R R2, SRZ ;  /* 0x0000000000027805 */ /* 0x020fc6000001ff00 */
[----:B------:R-:W-:Y:S01]  /*0320*/  PLOP3.LUT P0, PT, PT, PT, UP0, 0x80, 0x8 ;  /* 0x000000000008781c */ /* 0x000fe20003f0f008 */
[----:B-1----:R-:W-:-:S06]  /*0330*/  UISETP.NE.AND UP2, UPT, UR4, URZ, UPT ;  /* 0x000000ff0400728c */ /* 0x002fcc000bf45270 */
[----:B------:R-:W-:Y:S01]  /*0340*/  PLOP3.LUT P3, PT, PT, PT, UP2, 0x80, 0x8 ;  /* 0x000000000008781c */ /* 0x000fe20003f6f028 */
[--C-:B--2---:R-:W-:Y:S02]  /*0350*/  HADD2.F32 R107, -RZ, R8.reuse.H0_H0 ;  /* 0x20000008ff6b7230 */ /* 0x104fe40000004100 */
[----:B------:R-:W-:Y:S02]  /*0360*/  HADD2.F32 R106, -RZ, R8.H1_H1 ;  /* 0x30000008ff6a7230 */ /* 0x000fe40000004100 */
[--C-:B------:R-:W-:Y:S02]  /*0370*/  HADD2.F32 R105, -RZ, R9.reuse.H0_H0 ;  /* 0x20000009ff697230 */ /* 0x100fe40000004100 */
[----:B------:R-:W-:Y:S01]  /*0380*/  HADD2.F32 R104, -RZ, R9.H1_H1 ;  /* 0x30000009ff687230 */ /* 0x000fe20000004100 */
[----:B------:R-:W-:Y:S01]  /*0390*/  CS2R R8, SRZ ;  /* 0x0000000000087805 */ /* 0x000fe2000001ff00 */
[--C-:B------:R-:W-:Y:S02]  /*03a0*/  HADD2.F32 R103, -RZ, R10.reuse.H0_H0 ;  /* 0x2000000aff677230 */ /* 0x100fe40000004100 */
[----:B------:R-:W-:-:S02]  /*03b0*/  HADD2.F32 R102, -RZ, R10.H1_H1 ;  /* 0x3000000aff667230 */ /* 0x000fc40000004100 */
[--C-:B------:R-:W-:Y:S02]  /*03c0*/  HADD2.F32 R85, -RZ, R11.reuse.H0_H0 ;  /* 0x2000000bff557230 */ /* 0x100fe40000004100 */
[----:B------:R-:W-:Y:S01]  /*03d0*/  HADD2.F32 R88, -RZ, R11.H1_H1 ;  /* 0x3000000bff587230 */ /* 0x000fe20000004100 */
[----:B------:R-:W-:Y:S01]  /*03e0*/  CS2R R10, SRZ ;  /* 0x00000000000a7805 */ /* 0x000fe2000001ff00 */
[--C-:B---3--:R-:W-:Y:S02]  /*03f0*/  HADD2.F32 R89, -RZ, R4.reuse.H0_H0 ;  /* 0x20000004ff597230 */ /* 0x108fe40000004100 */
        /* <DEDUP_REMOVED lines=8> */
[----:B0---4-:R-:W-:-:S07]  /*0480*/  CS2R R6, SRZ ;  /* 0x0000000000067805 */ /* 0x011fce000001ff00 */
.L_x_1560:
        /* <DEDUP_REMOVED lines=9> */
[----:B------:R-:W4:Y:S01]  /*0520*/  LDG.E R112, desc[UR10][R70.64] ;  /* 0x0000000a46707981 */ /* 0x000f22000c1e1900 */
[C---:B-1----:R-:W-:Y:S01]  /*0530*/  IMAD.WIDE.U32 R116, R101.reuse, 0x20, R114 ;  /* 0x0000002065747825 */ /* 0x042fe200078e0072 */
[----:B------:R-:W0:Y:S04]  /*0540*/  @P0 LDC.64 R90, c[0x0][0x438] ;  /* 0x00010e00ff5a0b82 */ /* 0x000e280000000a00 */
[----:B------:R-:W4:Y:S01]  /*0550*/  LDG.E.128 R48, desc[UR10][R116.64] ;  /* 0x0000000a74307981 */ /* 0x000f22000c1e1d00 */
[C---:B--2---:R-:W-:Y:S01]  /*0560*/  IMAD.WIDE.U32 R52, R101.reuse, 0x10, R68 ;  /* 0x0000001065347825 */ /* 0x044fe200078e0044 */
[----:B------:R-:W-:Y:S02]  /*0570*/  IADD3 R113, PT, PT, R101, 0x100, RZ ;  /* 0x0000010065717810 */ /* 0x000fe40007ffe0ff */
[----:B------:R-:W2:Y:S01]  /*0580*/  LDG.E.128 R56, desc[UR10][R116.64+0x10] ;  /* 0x0000100a74387981 */ /* 0x000ea2000c1e1d00 */
[----:B------:R-:W1:Y:S03]  /*0590*/  LDC.64 R86, c[0x0][0x438] ;  /* 0x00010e00ff567b82 */ /* 0x000e660000000a00 */
[----:B------:R-:W2:Y:S01]  /*05a0*/  LDG.E.128 R52, desc[UR10][R52.64] ;  /* 0x0000000a34347981 */ /* 0x000ea2000c1e1d00 */
[----:B---3--:R-:W-:-:S06]  /*05b0*/  IMAD.WIDE R108, R100, 0x4, R108 ;  /* 0x00000004646c7825 */ /* 0x008fcc00078e026c */
[----:B------:R3:W3:Y:S01]  /*05c0*/  LDG.E R109, desc[UR10][R108.64] ;  /* 0x0000000a6c6d7981 */ /* 0x0006e2000c1e1900 */
[----:B------:R-:W-:-:S06]  /*05d0*/  IMAD.WIDE.U32 R68, R113, 0x10, R68 ;  /* 0x0000001071447825 */ /* 0x000fcc00078e0044 */
[----:B------:R-:W3:Y:S01]  /*05e0*/  LDG.E.128 R68, desc[UR10][R68.64] ;  /* 0x0000000a44447981 */ /* 0x000ee2000c1e1d00 */
[----:B------:R-:W-:-:S05]  /*05f0*/  IMAD.WIDE.U32 R114, R113, 0x20, R114 ;  /* 0x0000002071727825 */ /* 0x000fca00078e0072 */
[----:B------:R-:W3:Y:S04]  /*0600*/  LDG.E.128 R60, desc[UR10][R114.64] ;  /* 0x0000000a723c7981 */ /* 0x000ee8000c1e1d00 */
[----:B------:R3:W3:Y:S01]  /*0610*/  LDG.E.128 R64, desc[UR10][R114.64+0x10] ;  /* 0x0000100a72407981 */ /* 0x0006e2000c1e1d00 */
[----:B0-----:R-:W-:Y:S02]  /*0620*/  @P0 IMAD.WIDE.U32 R110, R101, 0x20, R90 ;  /* 0x00000020656e0825 */ /* 0x001fe400078e005a */
[----:B------:R-:W0:Y:S01]  /*0630*/  LDC.64 R90, c[0x0][0x380] ;  /* 0x0000e000ff5a7b82 */ /* 0x000e220000000a00 */
[----:B-1----:R-:W-:Y:S02]  /*0640*/  ISETP.NE.U32.AND P1, PT, R86, RZ, PT ;  /* 0x000000ff5600720c */ /* 0x002fe40003f25070 */
[----:B-----5:R-:W5:Y:S04]  /*0650*/  @P0 LDG.E.128 R20, desc[UR10][R110.64] ;  /* 0x0000000a6e140981 */ /* 0x020f68000c1e1d00 */
[----:B------:R1:W5:Y:S01]  /*0660*/  @P0 LDG.E.128 R24, desc[UR10][R110.64+0x10] ;  /* 0x0000100a6e180981 */ /* 0x000362000c1e1d00 */
[----:B------:R-:W-:-:S13]  /*0670*/  ISETP.NE.AND.EX P0, PT, R87, RZ, PT, P1 ;  /* 0x000000ff5700720c */ /* 0x000fda0003f05310 */
        /* <DEDUP_REMOVED lines=8> */
[C---:B------:R-:W-:Y:S01]  /*0700*/  FADD.FTZ R120, -R90.reuse, R49 ;  /* 0x000000315a787221 */ /* 0x040fe20000010100 */
[C---:B------:R-:W-:Y:S01]  /*0710*/  FADD.FTZ R118, -R90.reuse, R50 ;  /* 0x000000325a767221 */ /* 0x040fe20000010100 */
[--C-:B--2---:R-:W-:Y:S02]  /*0720*/  HADD2.F32 R119, -RZ, R52.reuse.H0_H0 ;  /* 0x20000034ff777230 */ /* 0x104fe40000004100 */
[----:B---3--:R-:W-:Y:S01]  /*0730*/  FADD.FTZ R108, -R90, R57 ;  /* 0x000000395a6c7221 */ /* 0x008fe20000010100 */
[----:B------:R-:W-:Y:S02]  /*0740*/  HADD2.F32 R117, -RZ, R52.H1_H1 ;  /* 0x30000034ff757230 */ /* 0x000fe40000004100 */
[C---:B------:R-:W-:Y:S01]  /*0750*/  FMUL.FTZ R122, R109.reuse, R122 ;  /* 0x0000007a6d7a7220 */ /* 0x040fe20000410000 */
[----:B------:R-:W-:Y:S01]  /*0760*/  FMUL.FTZ R120, R109, R120 ;  /* 0x000000786d787220 */ /* 0x000fe20000410000 */
[----:B------:R-:W-:-:S02]  /*0770*/  FADD.FTZ R84, R119, R84 ;  /* 0x0000005477547221 */ /* 0x000fc40000010000 */
[-C--:B------:R-:W-:Y:S01]  /*0780*/  FFMA.FTZ R99, R122, R119.reuse, R99 ;  /* 0x000000777a637223 */ /* 0x080fe20000010063 */
[----:B------:R-:W-:Y:S01]  /*0790*/  FMUL.FTZ R119, R107, R119 ;  /* 0x000000776b777220 */ /* 0x000fe20000410000 */
[----:B------:R-:W-:Y:S02]  /*07a0*/  HADD2.F32 R115, -RZ, R53.H0_H0 ;  /* 0x20000035ff737230 */ /* 0x000fe40000004100 */
[----:B------:R-:W-:Y:S01]  /*07b0*/  FMUL.FTZ R118, R109, R118 ;  /* 0x000000766d767220 */ /* 0x000fe20000410000 */
[----:B------:R-:W-:Y:S01]  /*07c0*/  FADD.FTZ R82, R117, R82 ;  /* 0x0000005275527221 */ /* 0x000fe20000010000 */
[-C--:B------:R-:W-:Y:S01]  /*07d0*/  FFMA.FTZ R83, R120, R117.reuse, R83 ;  /* 0x0000007578537223 */ /* 0x080fe20000010053 */
[----:B------:R-:W-:Y:S01]  /*07e0*/  FMUL.FTZ R91, R109, R108 ;  /* 0x0000006c6d5b7220 */ /* 0x000fe20000410000 */
[----:B------:R-:W-:Y:S01]  /*07f0*/  FMUL.FTZ R117, R106, R117 ;  /* 0x000000756a757220 */ /* 0x000fe20000410000 */
[----:B------:R-:W-:Y:S01]  /*0800*/  FADD.FTZ R108, RZ, R119 ;  /* 0x00000077ff6c7221 */ /* 0x000fe20000010000 */
[----:B------:R-:W-:-:S02]  /*0810*/  HADD2.F32 R49, -RZ, R54.H1_H1 ;  /* 0x30000036ff317230 */ /* 0x000fc40000004100 */
[C---:B------:R-:W-:Y:S01]  /*0820*/  FADD.FTZ R116, -R90.reuse, R51 ;  /* 0x000000335a747221 */ /* 0x040fe20000010100 */
[----:B------:R-:W-:Y:S02]  /*0830*/  HADD2.F32 R53, -RZ, R53.H1_H1 ;  /* 0x30000035ff357230 */ /* 0x000fe40000004100 */
[----:B------:R-:W-:Y:S01]  /*0840*/  FADD.FTZ R112, -R90, R56 ;  /* 0x000000385a707221 */ /* 0x000fe20000010100 */
[----:B------:R-:W-:Y:S01]  /*0850*/  FADD.FTZ R80, R115, R80 ;  /* 0x0000005073507221 */ /* 0x000fe20000010000 */
[-C--:B------:R-:W-:Y:S01]  /*0860*/  FFMA.FTZ R81, R118, R115.reuse, R81 ;  /* 0x0000007376517223 */ /* 0x080fe20000010051 */
[----:B------:R-:W-:Y:S01]  /*0870*/  FMUL.FTZ R115, R105, R115 ;  /* 0x0000007369737220 */ /* 0x000fe20000410000 */
[----:B------:R-:W-:Y:S01]  /*0880*/  FADD.FTZ R108, R117, R108 ;  /* 0x0000006c756c7221 */ /* 0x000fe20000010000 */
[----:B------:R-:W-:Y:S02]  /*0890*/  HADD2.F32 R110, -RZ, R54.H0_H0 ;  /* 0x20000036ff6e7230 */ /* 0x000fe40000004100 */
[----:B------:R-:W-:Y:S01]  /*08a0*/  FADD.FTZ R56, -R90, R59 ;  /* 0x0000003b5a387221 */ /* 0x000fe20000010100 */
[----:B0-----:R-:W-:-:S02]  /*08b0*/  HADD2.F32 R124, -RZ, R68.H0_H0 ;  /* 0x20000044ff7c7230 */ /* 0x001fc40000004100 */
[C---:B------:R-:W-:Y:S01]  /*08c0*/  FMUL.FTZ R116, R109.reuse, R116 ;  /* 0x000000746d747220 */ /* 0x040fe20000410000 */
[----:B------:R-:W-:Y:S02]  /*08d0*/  HADD2.F32 R51, -RZ, R68.H1_H1 ;  /* 0x30000044ff337230 */ /* 0x000fe40000004100 */
[----:B------:R-:W-:Y:S01]  /*08e0*/  FMUL.FTZ R112, R109, R112 ;  /* 0x000000706d707220 */ /* 0x000fe20000410000 */
[----:B------:R-:W-:Y:S01]  /*08f0*/  FADD.FTZ R12, R49, R12 ;  /* 0x0000000c310c7221 */ /* 0x000fe20000010000 */
[-C--:B------:R-:W-:Y:S01]  /*0900*/  FFMA.FTZ R76, R91, R49.reuse, R76 ;  /* 0x000000315b4c7223 */ /* 0x080fe2000001004c */
[----:B------:R-:W-:Y:S01]  /*0910*/  FMUL.FTZ R68, R102, R49 ;  /* 0x0000003166447220 */ /* 0x000fe20000410000 */
[----:B------:R-:W-:Y:S01]  /*0920*/  FMUL.FTZ R114, R104, R53 ;  /* 0x0000003568727220 */ /* 0x000fe20000410000 */
[----:B------:R-:W-:Y:S01]  /*0930*/  FADD.FTZ R49, R115, R108 ;  /* 0x0000006c73317221 */ /* 0x000fe20000010000 */
[--C-:B------:R-:W-:Y:S02]  /*0940*/  HADD2.F32 R52, -RZ, R55.reuse.H0_H0 ;  /* 0x20000037ff347230 */ /* 0x100fe40000004100 */
[----:B------:R-:W-:Y:S01]  /*0950*/  FADD.FTZ R78, R53, R78 ;  /* 0x0000004e354e7221 */ /* 0x000fe20000010000 */
[----:B------:R-:W-:-:S02]  /*0960*/  HADD2.F32 R55, -RZ, R55.H1_H1 ;  /* 0x30000037ff377230 */ /* 0x000fc40000004100 */
[----:B------:R-:W-:Y:S01]  /*0970*/  FFMA.FTZ R79, R116, R53, R79 ;  /* 0x00000035744f7223 */ /* 0x000fe2000001004f */
[----:B------:R-:W-:Y:S01]  /*0980*/  FADD.FTZ R13, R110, R13 ;  /* 0x0000000d6e0d7221 */ /* 0x000fe20000010000 */
[----:B------:R-:W-:Y:S01]  /*0990*/  FFMA.FTZ R77, R112, R110, R77 ;  /* 0x0000006e704d7223 */ /* 0x000fe2000001004d */
[----:B------:R-:W-:Y:S01]  /*09a0*/  FMUL.FTZ R111, R109, R56 ;  /* 0x000000386d6f7220 */ /* 0x000fe20000410000 */
[----:B------:R-:W-:Y:S01]  /*09b0*/  FMUL.FTZ R110, R103, R110 ;  /* 0x0000006e676e7220 */ /* 0x000fe20000410000 */
[----:B------:R-:W-:Y:S01]  /*09c0*/  FADD.FTZ R53, R114, R49 ;  /* 0x0000003172357221 */ /* 0x000fe20000010000 */
[----:B------:R-:W-:Y:S01]  /*09d0*/  FADD.FTZ R10, R55, R10 ;  /* 0x0000000a370a7221 */ /* 0x000fe20000010000 */
[-C--:B------:R-:W-:Y:S01]  /*09e0*/  FFMA.FTZ R74, R111, R55.reuse, R74 ;  /* 0x000000376f4a7223 */ /* 0x080fe2000001004a */
[----:B------:R-:W-:Y:S01]  /*09f0*/  FMUL.FTZ R108, R88, R55 ;  /* 0x00000037586c7220 */ /* 0x000fe20000410000 */
[----:B------:R-:W-:Y:S01]  /*0a00*/  FADD.FTZ R55, R110, R53 ;  /* 0x000000356e377221 */ /* 0x000fe20000010000 */
[----:B------:R-:W-:Y:S01]  /*0a10*/  FMUL.FTZ R113, R85, R52 ;  /* 0x0000003455717220 */ /* 0x000fe20000410000 */
[----:B------:R-:W-:-:S02]  /*0a20*/  FADD.FTZ R58, -R90, R58 ;  /* 0x0000003a5a3a7221 */ /* 0x000fc40000010100 */
[----:B------:R-:W-:Y:S01]  /*0a30*/  FADD.FTZ R56, R68, R55 ;  /* 0x0000003744387221 */ /* 0x000fe20000010000 */
[----:B------:R-:W-:Y:S01]  /*0a40*/  FFMA.FTZ R49, R122, R119, RZ ;  /* 0x000000777a317223 */ /* 0x000fe200000100ff */
        /* <DEDUP_REMOVED lines=9> */
[----:B------:R-:W-:Y:S01]  /*0ae0*/  FMUL.FTZ R90, R109, R58 ;  /* 0x0000003a6d5a7220 */ /* 0x000fe20000410000 */
[----:B------:R-:W-:Y:S01]  /*0af0*/  FFMA.FTZ R49, R120, R117, R49 ;  /* 0x0000007578317223 */ /* 0x000fe20000010031 */
[----:B------:R-:W-:Y:S01]  /*0b00*/  FMUL.FTZ R55, R89, R124 ;  /* 0x0000007c59377220 */ /* 0x000fe20000410000 */
[----:B------:R-:W-:Y:S01]  /*0b10*/  FADD.FTZ R58, R108, R57 ;  /* 0x000000396c3a7221 */ /* 0x000fe20000010000 */
[----:B------:R-:W-:Y:S01]  /*0b20*/  FADD.FTZ R11, R52, R11 ;  /* 0x0000000b340b7221 */ /* 0x000fe20000010000 */
[----:B------:R-:W-:Y:S01]  /*0b30*/  FFMA.FTZ R75, R90, R52, R75 ;  /* 0x000000345a4b7223 */ /* 0x000fe2000001004b */
[C---:B------:R-:W-:Y:S01]  /*0b40*/  FMUL.FTZ R52, R109.reuse, R60 ;  /* 0x0000003c6d347220 */ /* 0x040fe20000410000 */
[----:B------:R-:W-:Y:S01]  /*0b50*/  FMUL.FTZ R53, R109, R54 ;  /* 0x000000366d357220 */ /* 0x000fe20000410000 */
[----:B------:R-:W-:-:S02]  /*0b60*/  HADD2.F32 R60, -RZ, R69.H0_H0 ;  /* 0x20000045ff3c7230 */ /* 0x000fc40000004100 */
[----:B------:R-:W-:Y:S01]  /*0b70*/  FFMA.FTZ R49, R118, R115, R49 ;  /* 0x0000007376317223 */ /* 0x000fe20000010031 */
[-C--:B------:R-:W-:Y:S01]  /*0b80*/  FMUL.FTZ R56, R92, R51.reuse ;  /* 0x000000335c387220 */ /* 0x080fe20000410000 */
[----:B------:R-:W-:Y:S01]  /*0b90*/  FADD.FTZ R59, R55, R58 ;  /* 0x0000003a373b7221 */ /* 0x000fe20000010000 */
[----:B------:R-:W-:Y:S01]  /*0ba0*/  FADD.FTZ R8, R51, R8 ;  /* 0x0000000833087221 */ /* 0x000fe20000010000 */
[----:B------:R-:W-:Y:S01]  /*0bb0*/  FFMA.FTZ R72, R53, R51, R72 ;  /* 0x0000003335487223 */ /* 0x000fe20000010048 */
[----:B------:R-:W-:Y:S01]  /*0bc0*/  FMUL.FTZ R54, R109, R62 ;  /* 0x0000003e6d367220 */ /* 0x000fe20000410000 */
[----:B------:R-:W-:Y:S01]  /*0bd0*/  FFMA.FTZ R51, R116, R114, R49 ;  /* 0x0000007274337223 */ /* 0x000fe20000010031 */
[-C--:B------:R-:W-:Y:S01]  /*0be0*/  FMUL.FTZ R57, R93, R60.reuse ;  /* 0x0000003c5d397220 */ /* 0x080fe20000410000 */
[----:B------:R-:W-:Y:S01]  /*0bf0*/  FADD.FTZ R58, R59, R56 ;  /* 0x000000383b3a7221 */ /* 0x000fe20000010000 */
[----:B------:R-:W-:Y:S02]  /*0c00*/  HADD2.F32 R49, -RZ, R69.H1_H1 ;  /* 0x30000045ff317230 */ /* 0x000fe40000004100 */
[----:B------:R-:W-:Y:S01]  /*0c10*/  FADD.FTZ R7, R60, R7 ;  /* 0x000000073c077221 */ /* 0x000fe20000010000 */
[----:B------:R-:W-:Y:S01]  /*0c20*/  FFMA.FTZ R19, R54, R60, R19 ;  /* 0x0000003c36137223 */ /* 0x000fe20000010013 */
[----:B------:R-:W-:Y:S01]  /*0c30*/  FADD.FTZ R9, R124, R9 ;  /* 0x000000097c097221 */ /* 0x000fe20000010000 */
[----:B------:R-:W-:Y:S01]  /*0c40*/  FFMA.FTZ R73, R52, R124, R73 ;  /* 0x0000007c34497223 */ /* 0x000fe20000010049 */
[----:B------:R-:W-:Y:S01]  /*0c50*/  FFMA.FTZ R60, R112, R110, R51 ;  /* 0x0000006e703c7223 */ /* 0x000fe20000010033 */
[----:B------:R-:W-:Y:S01]  /*0c60*/  FADD.FTZ R59, R58, R57 ;  /* 0x000000393a3b7221 */ /* 0x000fe20000010000 */
[----:B------:R-:W-:-:S02]  /*0c70*/  HADD2.F32 R124, -RZ, R70.H0_H0 ;  /* 0x20000046ff7c7230 */ /* 0x000fc40000004100 */
[----:B------:R-:W-:Y:S01]  /*0c80*/  FMUL.FTZ R58, R94, R49 ;  /* 0x000000315e3a7220 */ /* 0x000fe20000410000 */
[----:B------:R-:W-:Y:S01]  /*0c90*/  FFMA.FTZ R51, R91, R68, R60 ;  /* 0x000000445b337223 */ /* 0x000fe2000001003c */
[----:B------:R-:W-:Y:S02]  /*0ca0*/  HADD2.F32 R69, -RZ, R70.H1_H1 ;  /* 0x30000046ff457230 */ /* 0x000fe40000004100 */
[----:B------:R-:W-:Y:S01]  /*0cb0*/  FADD.FTZ R60, R59, R58 ;  /* 0x0000003a3b3c7221 */ /* 0x000fe20000010000 */
[----:B------:R-:W-:Y:S01]  /*0cc0*/  FMUL.FTZ R59, R95, R124 ;  /* 0x0000007c5f3b7220 */ /* 0x000fe20000410000 */
[----:B------:R-:W-:Y:S01]  /*0cd0*/  FFMA.FTZ R62, R90, R113, R51 ;  /* 0x000000715a3e7223 */ /* 0x000fe20000010033 */
[--C-:B------:R-:W-:Y:S02]  /*0ce0*/  HADD2.F32 R70, -RZ, R71.reuse.H0_H0 ;  /* 0x20000047ff467230 */ /* 0x100fe40000004100 */
[----:B------:R-:W-:Y:S01]  /*0cf0*/  FADD.FTZ R51, R60, R59 ;  /* 0x0000003b3c337221 */ /* 0x000fe20000010000 */
[----:B------:R-:W-:Y:S01]  /*0d00*/  FMUL.FTZ R60, R96, R69 ;  /* 0x00000045603c7220 */ /* 0x000fe20000410000 */
[----:B------:R-:W-:Y:S01]  /*0d10*/  FFMA.FTZ R65, R111, R108, R62 ;  /* 0x0000006c6f417223 */ /* 0x000fe2000001003e */
[----:B------:R-:W-:-:S02]  /*0d20*/  HADD2.F32 R71, -RZ, R71.H1_H1 ;  /* 0x30000047ff477230 */ /* 0x000fc40000004100 */
[----:B------:R-:W-:Y:S01]  /*0d30*/  FMUL.FTZ R61, R97, R70 ;  /* 0x00000046613d7220 */ /* 0x000fe20000410000 */
[----:B------:R-:W-:Y:S01]  /*0d40*/  FADD.FTZ R62, R51, R60 ;  /* 0x0000003c333e7221 */ /* 0x000fe20000010000 */
[----:B------:R-:W-:-:S03]  /*0d50*/  FFMA.FTZ R51, R52, R55, R65 ;  /* 0x0000003734337223 */ /* 0x000fc60000010041 */
[----:B------:R-:W-:Y:S01]  /*0d60*/  FADD.FTZ R67, R62, R61 ;  /* 0x0000003d3e437221 */ /* 0x000fe20000010000 */
[----:B------:R-:W-:Y:S01]  /*0d70*/  FMUL.FTZ R62, R98, R71 ;  /* 0x00000047623e7220 */ /* 0x000fe20000410000 */
[----:B------:R-:W-:Y:S01]  /*0d80*/  FFMA.FTZ R65, R53, R56, R51 ;  /* 0x0000003835417223 */ /* 0x000fe20000010033 */
[----:B------:R-:W-:Y:S02]  /*0d90*/  FMUL.FTZ R63, R109, R63 ;  /* 0x0000003f6d3f7220 */ /* 0x000fe40000410000 */
[----:B------:R-:W-:Y:S01]  /*0da0*/  FADD.FTZ R51, R67, R62 ;  /* 0x0000003e43337221 */ /* 0x000fe20000010000 */
[----:B------:R-:W-:Y:S01]  /*0db0*/  FADD.FTZ R6, R49, R6 ;  /* 0x0000000631067221 */ /* 0x000fe20000010000 */
[----:B------:R-:W-:Y:S01]  /*0dc0*/  FFMA.FTZ R18, R63, R49, R18 ;  /* 0x000000313f127223 */ /* 0x000fe20000010012 */
[----:B------:R-:W-:Y:S02]  /*0dd0*/  FFMA.FTZ R65, R54, R57, R65 ;  /* 0x0000003936417223 */ /* 0x000fe40000010041 */
        /* <DEDUP_REMOVED lines=23> */
[----:B------:R-:W0:Y:S01]  /*0f50*/  SHFL.DOWN PT, R48, R123, 0x2, 0x1f ;  /* 0x08401f007b307f89 */ /* 0x000e2200000e0000 */
[----:B------:R-:W-:Y:S01]  /*0f60*/  LOP3.LUT P1, RZ, R0, 0x1f, RZ, 0xc0, !PT ;  /* 0x0000001f00ff7812 */ /* 0x000fe2000782c0ff */
[----:B0-----:R-:W-:Y:S02]  /*0f70*/  FADD.FTZ R50, R123, R48 ;  /* 0x000000307b327221 */ /* 0x001fe40000010000 */
[----:B------:R-:W0:Y:S04]  /*0f80*/  SHFL.DOWN PT, R48, R125, 0x1, 0x1f ;  /* 0x08201f007d307f89 */ /* 0x000e2800000e0000 */
[----:B------:R-:W1:Y:S01]  /*0f90*/  SHFL.DOWN PT, R49, R50, 0x1, 0x1f ;  /* 0x08201f0032317f89 */ /* 0x000e6200000e0000 */
[----:B------:R-:W-:Y:S01]  /*0fa0*/  BSSY.RECONVERGENT B0, `(.L_x_1542) ;  /* 0x000000d000007945 */ /* 0x000fe20003800200 */
[----:B0-----:R-:W-:Y:S01]  /*0fb0*/  FADD.FTZ R48, R125, R48 ;  /* 0x000000307d307221 */ /* 0x001fe20000010000 */
[----:B-1----:R-:W-:-:S03]  /*0fc0*/  FADD.FTZ R49, R50, R49 ;  /* 0x0000003132317221 */ /* 0x002fc60000010000 */
        /* <DEDUP_REMOVED lines=10> */
.L_x_1543:
[----:B------:R-:W-:Y:S05]  /*1070*/  BSYNC.RECONVERGENT B0 ;  /* 0x0000000000007941 */ /* 0x000fea0003800200 */
.L_x_1542:
        /* <DEDUP_REMOVED lines=85> */
.L_x_1546:
        /* <DEDUP_REMOVED lines=33> */
.L_x_1545:
        /* <DEDUP_REMOVED lines=32> */
.L_x_1548:
        /* <DEDUP_REMOVED lines=33> */
.L_x_1544:
        /* <DEDUP_REMOVED lines=37> */
.L_x_1550:
        /* <DEDUP_REMOVED lines=33> */
.L_x_1549:
        /* <DEDUP_REMOVED lines=32> */
.L_x_1551:
        /* <DEDUP_REMOVED lines=32> */
.L_x_1547:
        /* <DEDUP_REMOVED lines=50> */
.L_x_1554:
        /* <DEDUP_REMOVED lines=29> */
.L_x_1553:
        /* <DEDUP_REMOVED lines=34> */
.L_x_1556:
        /* <DEDUP_REMOVED lines=29> */
.L_x_1552:
        /* <DEDUP_REMOVED lines=35> */
.L_x_1558:
        /* <DEDUP_REMOVED lines=29> */
.L_x_1557:
        /* <DEDUP_REMOVED lines=34> */
.L_x_1559:
        /* <DEDUP_REMOVED lines=28> */
.L_x_1555:
        /* <DEDUP_REMOVED lines=44> */
.L_x_1541:
        /* <DEDUP_REMOVED lines=16> */
.L_x_1561:
        /* <DEDUP_REMOVED lines=11> */
.L_x_2855:


//--------------------- .text._ZN10layer_norm31ln_parallel_residual_bwd_kernelINS_13Kernel_traitsI6__halfS2_fS2_fjLj4096ELj1ELj1ELj8ELj16ENS_18Kernel_traits_baseILj4096ES2_S2_fS2_fjLj256EEEEELb1ELb0ELb0EEEvNS_9BwdParamsE --------------------------
	.section	.text._ZN10layer_norm31ln_parallel_residual_bwd_kernelINS_13Kernel_traitsI6__halfS2_fS2_fjLj4096ELj1ELj1ELj8ELj16ENS_18Kernel_traits_baseILj4096ES2_S2_fS2_fjLj256EEEEELb1ELb0ELb0EEEvNS_9BwdParamsE,"ax",@progbits
	.align	128
        .global         _ZN10layer_norm31ln_parallel_residual_bwd_kernelINS_13Kernel_traitsI6__halfS2_fS2_fjLj4096ELj1ELj1ELj8ELj16ENS_18Kernel_traits_baseILj4096ES2_S2_fS2_fjLj256EEEEELb1ELb0ELb0EEEvNS_9BwdParamsE
        .type           _ZN10layer_norm31ln_parallel_residual_bwd_kernelINS_13Kernel_traitsI6__halfS2_fS2_fjLj4096ELj1ELj1ELj8ELj16ENS_18Kernel_traits_baseILj4096ES2_S2_fS2_fjLj256EEEEELb1ELb0ELb0EEEvNS_9BwdParamsE,@function
        .size           _ZN10layer_norm31ln_parallel_residual_bwd_kernelINS_13Kernel_traitsI6__halfS2_fS2_fjLj4096ELj1ELj1ELj8ELj16ENS_18Kernel_traits_baseILj4096ES2_S2_fS2_fjLj256EEEEELb1ELb0ELb0EEEvNS_9BwdParamsE,(.L_x_2856 - _ZN10layer_norm31ln_parallel_residual_bwd_kernelINS_13Kernel_traitsI6__halfS2_fS2_fjLj4096ELj1ELj1ELj8ELj16ENS_18Kernel_traits_baseILj4096ES2_S2_fS2_fjLj256EEEEELb1ELb0ELb0EEEvNS_9BwdParamsE)
        .other          _ZN10layer_norm31ln_parallel_residual_bwd_kernelINS_13Kernel_traitsI6__halfS2_fS2_fjLj4096ELj1ELj1ELj8ELj16ENS_18Kernel_traits_baseILj4096ES2_S2_fS2_fjLj256EEEEELb1ELb0ELb0EEEvNS_9BwdParamsE,@"STO_CUDA_ENTRY STV_DEFAULT"
_ZN10layer_norm31ln_parallel_residual_bwd_kernelINS_13Kernel_traitsI6__halfS2_fS2_fjLj4096ELj1ELj1ELj8ELj16ENS_18Kernel_traits_baseILj4096ES2_S2_fS2_fjLj256EEEEELb1ELb0ELb0EEEvNS_9BwdParamsE:
.text._ZN10layer_norm31ln_parallel_residual_bwd_kernelINS_13Kernel_traitsI6__halfS2_fS2_fjLj4096ELj1ELj1ELj8ELj16ENS_18Kernel_traits_baseILj4096ES2_S2_fS2_fjLj256EEEEELb1ELb0ELb0EEEvNS_9BwdParamsE:
        /* <DEDUP_REMOVED lines=103> */
.L_x_1589:
[----:B0--3--:R-:W0:Y:S08]  /*0670*/  LDC.64 R108, c[0x0][0x3c0] ;  /* 0x0000f000ff6c7b82 */ /* 0x009e300000000a00 */
[----:B------:R-:W1:Y:S08]  /*0680*/  LDC.64 R110, c[0x0][0x3c8] ;  /* 0x0000f200ff6e7b82 */ /* 0x000e700000000a00 */
[----:B------:R-:W2:Y:S01]  /*0690*/  LDC R2, c[0x0][0x388] ;  /* 0x0000e200ff027b82 */ /* 0x000ea20000000800 */
[----:B0-----:R-:W-:-:S07]  /*06a0*/  IMAD.WIDE R108, R131, 0x4, R108 ;  /* 0x00000004836c7825 */ /* 0x001fce00078e026c */
[----:B------:R-:W0:Y:S01]  /*06b0*/  LDC.64 R114, c[0x0][0x380] ;  /* 0x0000e000ff727b82 */ /* 0x000e220000000a00 */
[----:B------:R-:W3:Y:S01]  /*06c0*/  LDG.E R108, desc[UR8][R108.64] ;  /* 0x000000086c6c7981 */ /* 0x000ee2000c1e1900 */
[----:B------:R-:W-:Y:S01]  /*06d0*/  ISETP.GE.U32.AND P3, PT, R0, 0x200, PT ;  /* 0x000002000000780c */ /* 0x000fe20003f66070 */
[----:B-1----:R-:W-:-:S05]  /*06e0*/  IMAD.WIDE R110, R131, 0x4, R110 ;  /* 0x00000004836e7825 */ /* 0x002fca00078e026e */
[----:B-----5:R1:W5:Y:S01]  /*06f0*/  LDG.E R137, desc[UR8][R110.64] ;  /* 0x000000086e897981 */ /* 0x020362000c1e1900 */
[C---:B--2---:R-:W-:Y:S01]  /*0700*/  IMAD R113, R131.reuse, R2, RZ ;  /* 0x0000000283717224 */ /* 0x044fe200078e02ff */
[----:B0-----:R-:W-:-:S04]  /*0710*/  IADD3 R131, PT, PT, R131, R114, RZ ;  /* 0x0000007283837210 */ /* 0x001fc80007ffe0ff */
[----:B------:R-:W-:Y:S01]  /*0720*/  SHF.R.S32.HI R114, RZ, 0x1f, R113 ;  /* 0x0000001fff727819 */ /* 0x000fe20000011471 */
[----:B------:R-:W-:Y:S01]  /*0730*/  BSSY.RECONVERGENT B0, `(.L_x_1563) ;  /* 0x0000091000007945 */ /* 0x000fe20003800200 */
[----:B------:R-:W-:Y:S02]  /*0740*/  ISETP.GE.AND P1, PT, R131, R115, PT ;  /* 0x000000738300720c */ /* 0x000fe40003f26270 */
[----:B------:R-:W-:-:S04]  /*0750*/  LEA.HI R113, R114, R113, RZ, 0x3 ;  /* 0x0000007172717211 */ /* 0x000fc800078f18ff */
[----:B------:R-:W-:Y:S02]  /*0760*/  LEA.HI.SX32 R134, R113, R112, 0x1d ;  /* 0x0000007071867211 */ /* 0x000fe400078feaff */
[----:B------:R-:W-:Y:S02]  /*0770*/  CS2R R166, SRZ ;  /* 0x0000000000a67805 */ /* 0x000fe4000001ff00 */
        /* <DEDUP_REMOVED lines=11> */
[----:B--2---:R-:W-:-:S05]  /*0830*/  IMAD.WIDE.U32 R124, R134, 0x20, R124 ;  /* 0x00000020867c7825 */ /* 0x004fca00078e007c */
[----:B------:R-:W2:Y:S04]  /*0840*/  LDG.E.128 R120, desc[UR8][R124.64] ;  /* 0x000000087c787981 */ /* 0x000ea8000c1e1d00 */
[----:B------:R0:W2:Y:S02]  /*0850*/  LDG.E.128 R116, desc[UR8][R124.64+0x10] ;  /* 0x000010087c747981 */ /* 0x0000a4000c1e1d00 */
        /* <DEDUP_REMOVED lines=8> */
[----:B------:R-:W-:Y:S02]  /*08e0*/  HADD2.F32 R3, -RZ, R84.H0_H0 ;  /* 0x20000054ff037230 */ /* 0x000fe40000004100 */
[----:B------:R-:W-:-:S02]  /*08f0*/  HADD2.F32 R146, -RZ, R148.H0_H0 ;  /* 0x20000094ff927230 */ /* 0x000fc40000004100 */
[----:B0-----:R-:W-:-:S05]  /*0900*/  @P0 IMAD.WIDE.U32 R152, R134, 0x20, R152 ;  /* 0x0000002086980825 */ /* 0x001fca00078e0098 */
[----:B------:R-:W5:Y:S04]  /*0910*/  @P0 LDG.E.128 R8, desc[UR8][R152.64] ;  /* 0x0000000898080981 */ /* 0x000f68000c1e1d00 */
[----:B------:R0:W5:Y:S01]  /*0920*/  @P0 LDG.E.128 R4, desc[UR8][R152.64+0x10] ;  /* 0x0000100898040981 */ /* 0x000162000c1e1d00 */
[----:B-1----:R-:W-:-:S05]  /*0930*/  @P2 IMAD.WIDE.U32 R156, R134, 0x8, R156 ;  /* 0x00000008869c2825 */ /* 0x002fca00078e009c */
[----:B------:R1:W5:Y:S01]  /*0940*/  @P2 LDG.E.64 R126, desc[UR8][R156.64] ;  /* 0x000000089c7e2981 */ /* 0x000362000c1e1b00 */
[----:B------:R-:W-:Y:S01]  /*0950*/  IADD3 R169, PT, PT, R134, 0x100, RZ ;  /* 0x0000010086a97810 */ /* 0x000fe20007ffe0ff */
[--C-:B---3--:R-:W-:Y:S02]  /*0960*/  HADD2.F32 R161, -RZ, R108.reuse.H0_H0 ;  /* 0x2000006cffa17230 */ /* 0x108fe40000004100 */
[----:B0-----:R-:W-:-:S03]  /*0970*/  HADD2.F32 R152, -RZ, R108.H1_H1 ;  /* 0x3000006cff987230 */ /* 0x001fc60000004100 */
[----:B------:R-:W-:Y:S01]  /*0980*/  FMUL.FTZ R163, R3, R161 ;  /* 0x000000a103a37220 */ /* 0x000fe20000410000 */
[----:B------:R-:W-:Y:S02]  /*0990*/  HADD2.F32 R155, -RZ, R112.H0_H0 ;  /* 0x20000070ff9b7230 */ /* 0x000fe40000004100 */
[----:B------:R-:W-:Y:S02]  /*09a0*/  HADD2.F32 R108, -RZ, R84.H1_H1 ;  /* 0x30000054ff6c7230 */ /* 0x000fe40000004100 */
[----:B--2---:R-:W-:Y:S01]  /*09b0*/  FADD.FTZ R120, -R159, R120 ;  /* 0x000000789f787221 */ /* 0x004fe20000010100 */
[----:B------:R-:W-:-:S03]  /*09c0*/  HADD2.F32 R112, -RZ, R112.H1_H1 ;  /* 0x30000070ff707230 */ /* 0x000fc60000004100 */
[----:B-----5:R-:W-:Y:S01]  /*09d0*/  FMUL.FTZ R3, R137, R120 ;  /* 0x0000007889037220 */ /* 0x020fe20000410000 */
[----:B------:R-:W-:Y:S01]  /*09e0*/  FFMA.FTZ R120, R146, R155, R163 ;  /* 0x0000009b92787223 */ /* 0x000fe200000100a3 */
[----:B------:R-:W-:Y:S01]  /*09f0*/  FADD.FTZ R146, -R159, R121 ;  /* 0x000000799f927221 */ /* 0x000fe20000010100 */
[----:B------:R-:W-:Y:S02]  /*0a00*/  HADD2.F32 R121, -RZ, R148.H1_H1 ;  /* 0x30000094ff797230 */ /* 0x000fe40000004100 */
[----:B------:R-:W-:Y:S01]  /*0a10*/  FMUL.FTZ R108, R108, R152 ;  /* 0x000000986c6c7220 */ /* 0x000fe20000410000 */
[----:B-1----:R-:W-:-:S03]  /*0a20*/  HADD2.F32 R157, -RZ, R109.H0_H0 ;  /* 0x2000006dff9d7230 */ /* 0x002fc60000004100 */
[----:B------:R-:W-:Y:S01]  /*0a30*/  FFMA.FTZ R121, R121, R112, R108 ;  /* 0x0000007079797223 */ /* 0x000fe2000001006c */
[----:B------:R-:W-:Y:S02]  /*0a40*/  HADD2.F32 R108, -RZ, R85.H0_H0 ;  /* 0x20000055ff6c7230 */ /* 0x000fe40000004100 */
        /* <DEDUP_REMOVED lines=8> */
[----:B------:R-:W-:Y:S01]  /*0ad0*/  FADD.FTZ R122, -R159, R122 ;  /* 0x0000007a9f7a7221 */ /* 0x000fe20000010100 */
[----:B------:R-:W-:-:S02]  /*0ae0*/  HADD2.F32 R108, -RZ, R149.H0_H0 ;  /* 0x20000095ff6c7230 */ /* 0x000fc40000004100 */
[----:B------:R-:W-:Y:S02]  /*0af0*/  HADD2.F32 R155, -RZ, R113.H0_H0 ;  /* 0x20000071ff9b7230 */ /* 0x000fe40000004100 */
[----:B------:R-:W-:Y:S01]  /*0b00*/  FADD.FTZ R25, R25, R152 ;  /* 0x0000009819197221 */ /* 0x000fe20000010000 */
[----:B------:R-:W-:Y:S02]  /*0b10*/  HADD2.F32 R112, -RZ, R109.H1_H1 ;  /* 0x3000006dff707230 */ /* 0x000fe40000004100 */
[----:B------:R-:W-:Y:S01]  /*0b20*/  FFMA.FTZ R41, R146, R152, R41 ;  /* 0x0000009892297223 */ /* 0x000fe20000010029 */
[----:B------:R-:W-:Y:S02]  /*0b30*/  HADD2.F32 R109, -RZ, R85.H1_H1 ;  /* 0x30000055ff6d7230 */ /* 0x000fe40000004100 */
[----:B------:R-:W-:Y:S01]  /*0b40*/  FADD.FTZ R152, -R159, R123 ;  /* 0x0000007b9f987221 */ /* 0x000fe20000010100 */
[----:B------:R-:W-:Y:S01]  /*0b50*/  FMUL.FTZ R153, R137, R122 ;  /* 0x0000007a89997220 */ /* 0x000fe20000410000 */
[----:B------:R-:W-:Y:S01]  /*0b60*/  FFMA.FTZ R122, R108, R155, R161 ;  /* 0x0000009b6c7a7223 */ /* 0x000fe200000100a1 */
[----:B------:R-:W-:-:S02]  /*0b70*/  HADD2.F32 R108, -RZ, R113.H1_H1 ;  /* 0x30000071ff6c7230 */ /* 0x000fc40000004100 */
[----:B------:R-:W-:Y:S01]  /*0b80*/  FMUL.FTZ R156, R109, R112 ;  /* 0x000000706d9c7220 */ /* 0x000fe20000410000 */
[----:B------:R-:W-:Y:S02]  /*0b90*/  HADD2.F32 R123, -RZ, R149.H1_H1 ;  /* 0x30000095ff7b7230 */ /* 0x000fe40000004100 */
[----:B------:R-:W-:Y:S01]  /*0ba0*/  FMUL.FTZ R152, R137, R152 ;  /* 0x0000009889987220 */ /* 0x000fe20000410000 */
[----:B------:R-:W-:Y:S02]  /*0bb0*/  HADD2.F32 R113, -RZ, R110.H0_H0 ;  /* 0x2000006eff717230 */ /* 0x000fe40000004100 */
[----:B------:R-:W-:Y:S01]  /*0bc0*/  FADD.FTZ R59, R59, R108 ;  /* 0x0000006c3b3b7221 */ /* 0x000fe20000010000 */
[-C--:B------:R-:W-:Y:S01]  /*0bd0*/  FFMA.FTZ R123, R123, R108.reuse, R156 ;  /* 0x0000006c7b7b7223 */ /* 0x080fe2000001009c */
[----:B------:R-:W-:Y:S01]  /*0be0*/  FFMA.FTZ R75, R152, R108, R75 ;  /* 0x0000006c984b7223 */ /* 0x000fe2000001004b */
[----:B------:R-:W-:Y:S02]  /*0bf0*/  HADD2.F32 R108, -RZ, R86.H0_H0 ;  /* 0x20000056ff6c7230 */ /* 0x000fe40000004100 */
[----:B------:R-:W-:Y:S01]  /*0c00*/  FADD.FTZ R26, R26, R157 ;  /* 0x0000009d1a1a7221 */ /* 0x000fe20000010000 */
[----:B------:R-:W-:Y:S01]  /*0c10*/  FFMA.FTZ R42, R153, R157, R42 ;  /* 0x0000009d992a7223 */ /* 0x000fe2000001002a */
[----:B------:R-:W-:Y:S01]  /*0c20*/  FADD.FTZ R116, -R159, R116 ;  /* 0x000000749f747221 */ /* 0x000fe20000010100 */
[----:B------:R-:W-:-:S02]  /*0c30*/  HADD2.F32 R109, -RZ, R114.H0_H0 ;  /* 0x20000072ff6d7230 */ /* 0x000fc40000004100 */
[----:B------:R-:W-:Y:S01]  /*0c40*/  FMUL.FTZ R157, R108, R113 ;  /* 0x000000716c9d7220 */ /* 0x000fe20000410000 */
[----:B------:R-:W-:Y:S02]  /*0c50*/  HADD2.F32 R108, -RZ, R150.H0_H0 ;  /* 0x20000096ff6c7230 */ /* 0x000fe40000004100 */
[----:B------:R-:W-:Y:S01]  /*0c60*/  FADD.FTZ R58, R58, R155 ;  /* 0x0000009b3a3a7221 */ /* 0x000fe20000010000 */
[----:B------:R-:W-:Y:S01]  /*0c70*/  FFMA.FTZ R74, R153, R155, R74 ;  /* 0x0000009b994a7223 */ /* 0x000fe2000001004a */
[----:B------:R-:W-:Y:S01]  /*0c80*/  FMUL.FTZ R155, R137, R116 ;  /* 0x00000074899b7220 */ /* 0x000fe20000410000 */
[----:B------:R-:W-:Y:S02]  /*0c90*/  HADD2.F32 R110, -RZ, R110.H1_H1 ;  /* 0x3000006eff6e7230 */ /* 0x000fe40000004100 */
[----:B------:R-:W-:Y:S01]  /*0ca0*/  FFMA.FTZ R116, R108, R109, R157 ;  /* 0x0000006d6c747223 */ /* 0x000fe2000001009d */
[----:B------:R-:W-:Y:S02]  /*0cb0*/  HADD2.F32 R108, -RZ, R86.H1_H1 ;  /* 0x30000056ff6c7230 */ /* 0x000fe40000004100 */
[----:B------:R-:W-:Y:S01]  /*0cc0*/  FADD.FTZ R156, -R159, R117 ;  /* 0x000000759f9c7221 */ /* 0x000fe20000010100 */
[----:B------:R-:W-:-:S02]  /*0cd0*/  HADD2.F32 R114, -RZ, R114.H1_H1 ;  /* 0x30000072ff727230 */ /* 0x000fc40000004100 */
[----:B------:R-:W-:Y:S02]  /*0ce0*/  HADD2.F32 R117, -RZ, R150.H1_H1 ;  /* 0x30000096ff757230 */ /* 0x000fe40000004100 */
[----:B------:R-:W-:Y:S01]  /*0cf0*/  FMUL.FTZ R108, R108, R110 ;  /* 0x0000006e6c6c7220 */ /* 0x000fe20000410000 */
[----:B------:R-:W-:Y:S01]  /*0d00*/  FADD.FTZ R20, R20, R113 ;  /* 0x0000007114147221 */ /* 0x000fe20000010000 */
[----:B------:R-:W-:Y:S01]  /*0d10*/  FFMA.FTZ R36, R155, R113, R36 ;  /* 0x000000719b247223 */ /* 0x000fe20000010024 */
[----:B------:R-:W-:Y:S02]  /*0d20*/  HADD2.F32 R113, -RZ, R111.H0_H0 ;  /* 0x2000006fff717230 */ /* 0x000fe40000004100 */
[----:B------:R-:W-:Y:S01]  /*0d30*/  FFMA.FTZ R117, R117, R114, R108 ;  /* 0x0000007275757223 */ /* 0x000fe2000001006c */
[----:B------:R-:W-:Y:S02]  /*0d40*/  HADD2.F32 R108, -RZ, R87.H0_H0 ;  /* 0x20000057ff6c7230 */ /* 0x000fe40000004100 */
[----:B------:R-:W-:Y:S01]  /*0d50*/  FADD.FTZ R118, -R159, R118 ;  /* 0x000000769f767221 */ /* 0x000fe20000010100 */
        /* <DEDUP_REMOVED lines=8> */
[----:B------:R-:W-:Y:S01]  /*0de0*/  FADD.FTZ R54, R54, R109 ;  /* 0x0000006d36367221 */ /* 0x000fe20000010000 */
[----:B------:R-:W-:Y:S01]  /*0df0*/  FFMA.FTZ R37, R156, R110, R37 ;  /* 0x0000006e9c257223 */ /* 0x000fe20000010025 */
[-C--:B------:R-:W-:Y:S01]  /*0e00*/  FFMA.FTZ R118, R108, R109.reuse, R161 ;  /* 0x0000006d6c767223 */ /* 0x080fe200000100a1 */
[----:B------:R-:W-:Y:S01]  /*0e10*/  FFMA.FTZ R70, R157, R109, R70 ;  /* 0x0000006d9d467223 */ /* 0x000fe20000010046 */
[----:B------:R-:W-:-:S02]  /*0e20*/  HADD2.F32 R110, -RZ, R111.H1_H1 ;  /* 0x3000006fff6e7230 */ /* 0x000fc40000004100 */
[----:B------:R-:W-:Y:S01]  /*0e30*/  FADD.FTZ R158, -R159, R119 ;  /* 0x000000779f9e7221 */ /* 0x000fe20000010100 */
[----:B------:R-:W-:Y:S02]  /*0e40*/  HADD2.F32 R109, -RZ, R87.H1_H1 ;  /* 0x30000057ff6d7230 */ /* 0x000fe40000004100 */
[----:B------:R-:W-:Y:S01]  /*0e50*/  FADD.FTZ R27, R27, R112 ;  /* 0x000000701b1b7221 */ /* 0x000fe20000010000 */
[----:B------:R-:W-:Y:S01]  /*0e60*/  FFMA.FTZ R43, R152, R112, R43 ;  /* 0x00000070982b7223 */ /* 0x000fe2000001002b */
[----:B------:R-:W-:Y:S02]  /*0e70*/  HADD2.F32 R108, -RZ, R115.H1_H1 ;  /* 0x30000073ff6c7230 */ /* 0x000fe40000004100 */
[----:B------:R-:W-:Y:S01]  /*0e80*/  FMUL.FTZ R158, R137, R158 ;  /* 0x0000009e899e7220 */ /* 0x000fe20000410000 */
[----:B------:R-:W-:Y:S02]  /*0e90*/  HADD2.F32 R119, -RZ, R151.H1_H1 ;  /* 0x30000097ff777230 */ /* 0x000fe40000004100 */
[----:B------:R-:W-:Y:S01]  /*0ea0*/  FMUL.FTZ R112, R109, R110 ;  /* 0x0000006e6d707220 */ /* 0x000fe20000410000 */
[----:B------:R-:W-:Y:S01]  /*0eb0*/  FADD.FTZ R55, R55, R108 ;  /* 0x0000006c37377221 */ /* 0x000fe20000010000 */
[----:B------:R-:W-:-:S02]  /*0ec0*/  FFMA.FTZ R71, R158, R108, R71 ;  /* 0x0000006c9e477223 */ /* 0x000fc40000010047 */
[----:B------:R-:W-:Y:S01]  /*0ed0*/  FFMA.FTZ R119, R119, R108, R112 ;  /* 0x0000006c77777223 */ /* 0x000fe20000010070 */
[----:B------:R-:W-:Y:S01]  /*0ee0*/  FADD.FTZ R108, RZ, R120 ;  /* 0x00000078ff6c7221 */ /* 0x000fe20000010000 */
[----:B------:R-:W-:-:S03]  /*0ef0*/  FFMA.FTZ R109, R3, R120, RZ ;  /* 0x00000078036d7223 */ /* 0x000fc600000100ff */
        /* <DEDUP_REMOVED lines=20> */
.L_x_1564:
[----:B----4-:R-:W-:Y:S05]  /*1040*/  BSYNC.RECONVERGENT B0 ;  /* 0x0000000000007941 */ /* 0x010fea0003800200 */
.L_x_1563:
        /* <DEDUP_REMOVED lines=9> */
[----:B------:R-:W-:Y:S02]  /*10e0*/  HADD2.F32 R130, -RZ, R76.H0_H0 ;  /* 0x2000004cff827230 */ /* 0x000fe40000004100 */
[----:B--2---:R-:W-:-:S04]  /*10f0*/  IMAD.WIDE.U32 R128, R169, 0x20, R128 ;  /* 0x00000020a9807825 */ /* 0x004fc800078e0080 */
[----:B------:R-:W-:Y:S01]  /*1100*/  HADD2.F32 R132, -RZ, R77.H0_H0 ;  /* 0x2000004dff847230 */ /* 0x000fe20000004100 */
[----:B------:R-:W2:Y:S04]  /*1110*/  LDG.E.128 R140, desc[UR8][R128.64] ;  /* 0x00000008808c7981 */ /* 0x000ea8000c1e1d00 */
[----:B------:R0:W2:Y:S01]  /*1120*/  LDG.E.128 R160, desc[UR8][R128.64+0x10] ;  /* 0x0000100880a07981 */ /* 0x0000a2000c1e1d00 */
[----:B------:R-:W-:-:S04]  /*1130*/  ISETP.NE.U32.AND P0, PT, RZ, UR14, PT ;  /* 0x0000000eff007c0c */ /* 0x000fc8000bf05070 */
[----:B------:R-:W-:-:S13]  /*1140*/  ISETP.NE.AND.EX P0, PT, RZ, UR15, PT, P0 ;  /* 0x0000000fff007c0c */ /* 0x000fda000bf05300 */
[----:B0-----:R-:W0:Y:S02]  /*1150*/  @P0 LDC.64 R128, c[0x0][0x438] ;  /* 0x00010e00ff800b82 */ /* 0x001e240000000a00 */
[----:B0-----:R-:W-:-:S05]  /*1160*/  @P0 IMAD.WIDE.U32 R128, R169, 0x20, R128 ;  /* 0x00000020a9800825 */ /* 0x001fca00078e0080 */
[----:B------:R-:W5:Y:S04]  /*1170*/  @P0 LDG.E.128 R88, desc[UR8][R128.64] ;  /* 0x0000000880580981 */ /* 0x000f68000c1e1d00 */
[----:B------:R0:W5:Y:S01]  /*1180*/  @P0 LDG.E.128 R92, desc[UR8][R128.64+0x10] ;  /* 0x00001008805c0981 */ /* 0x000162000c1e1d00 */
[--C-:B---3--:R-:W-:Y:S02]  /*1190*/  HADD2.F32 R145, -RZ, R108.reuse.H0_H0 ;  /* 0x2000006cff917230 */ /* 0x108fe40000004100 */
[----:B------:R-:W-:Y:S02]  /*11a0*/  HADD2.F32 R138, -RZ, R108.H1_H1 ;  /* 0x3000006cff8a7230 */ /* 0x000fe40000004100 */
[----:B------:R-:W-:Y:S02]  /*11b0*/  HADD2.F32 R171, -RZ, R109.H0_H0 ;  /* 0x2000006dffab7230 */ /* 0x000fe40000004100 */
[----:B------:R-:W-:Y:S01]  /*11c0*/  FMUL.FTZ R133, R130, R145 ;  /* 0x0000009182857220 */ /* 0x000fe20000410000 */
[----:B------:R-:W-:-:S02]  /*11d0*/  HADD2.F32 R130, -RZ, R80.H0_H0 ;  /* 0x20000050ff827230 */ /* 0x000fc40000004100 */
[----:B----4-:R-:W-:Y:S02]  /*11e0*/  HADD2.F32 R139, -RZ, R112.H0_H0 ;  /* 0x20000070ff8b7230 */ /* 0x010fe40000004100 */
[----:B------:R-:W-:Y:S01]  /*11f0*/  FMUL.FTZ R135, R132, R171 ;  /* 0x000000ab84877220 */ /* 0x000fe20000410000 */
[----:B------:R-:W-:Y:S02]  /*1200*/  HADD2.F32 R108, -RZ, R76.H1_H1 ;  /* 0x3000004cff6c7230 */ /* 0x000fe40000004100 */
[----:B------:R-:W-:Y:S02]  /*1210*/  HADD2.F32 R112, -RZ, R112.H1_H1 ;  /* 0x30000070ff707230 */ /* 0x000fe40000004100 */
[----:B------:R-:W-:Y:S01]  /*1220*/  FFMA.FTZ R130, R130, R139, R133 ;  /* 0x0000008b82827223 */ /* 0x000fe20000010085 */
[----:B------:R-:W-:Y:S02]  /*1230*/  HADD2.F32 R132, -RZ, R80.H1_H1 ;  /* 0x30000050ff847230 */ /* 0x000fe40000004100 */
[----:B------:R-:W-:Y:S01]  /*1240*/  FMUL.FTZ R133, R108, R138 ;  /* 0x0000008a6c857220 */ /* 0x000fe20000410000 */
[----:B------:R-:W-:-:S02]  /*1250*/  HADD2.F32 R108, -RZ, R81.H0_H0 ;  /* 0x20000051ff6c7230 */ /* 0x000fc40000004100 */
[----:B--2---:R-:W-:Y:S01]  /*1260*/  FADD.FTZ R136, -R159, R141 ;  /* 0x0000008d9f887221 */ /* 0x004fe20000010100 */
[--C-:B------:R-:W-:Y:S02]  /*1270*/  HADD2.F32 R147, -RZ, R113.reuse.H0_H0 ;  /* 0x20000071ff937230 */ /* 0x100fe40000004100 */
[----:B------:R-:W-:Y:S01]  /*1280*/  FFMA.FTZ R132, R132, R112, R133 ;  /* 0x0000007084847223 */ /* 0x000fe20000010085 */
[----:B-----5:R-:W-:Y:S02]  /*1290*/  FMUL.FTZ R136, R137, R136 ;  /* 0x0000008889887220 */ /* 0x020fe40000410000 */
[----:B------:R-:W-:Y:S01]  /*12a0*/  FFMA.FTZ R133, R108, R147, R135 ;  /* 0x000000936c857223 */ /* 0x000fe20000010087 */
[C---:B------:R-:W-:Y:S01]  /*12b0*/  FADD.FTZ R108, -R159.reuse, R143 ;  /* 0x0000008f9f6c7221 */ /* 0x040fe20000010100 */
[----:B------:R-:W-:Y:S01]  /*12c0*/  FADD.FTZ R140, -R159, R140 ;  /* 0x0000008c9f8c7221 */ /* 0x000fe20000010100 */
[----:B------:R-:W-:Y:S01]  /*12d0*/  FADD.FTZ R49, R49, R112 ;  /* 0x0000007031317221 */ /* 0x000fe20000010000 */
[C---:B------:R-:W-:Y:S01]  /*12e0*/  FFMA.FTZ R65, R136.reuse, R112, R65 ;  /* 0x0000007088417223 */ /* 0x040fe20000010041 */
[----:B------:R-:W-:Y:S01]  /*12f0*/  FADD.FTZ R17, R17, R138 ;  /* 0x0000008a11117221 */ /* 0x000fe20000010000 */
[----:B------:R-:W-:Y:S01]  /*1300*/  FFMA.FTZ R33, R136, R138, R33 ;  /* 0x0000008a88217223 */ /* 0x000fe20000010021 */
[----:B------:R-:W-:-:S02]  /*1310*/  HADD2.F32 R112, -RZ, R113.H1_H1 ;  /* 0x30000071ff707230 */ /* 0x000fc40000004100 */
[C---:B------:R-:W-:Y:S01]  /*1320*/  FMUL.FTZ R138, R137.reuse, R108 ;  /* 0x0000006c898a7220 */ /* 0x040fe20000410000 */
[----:B------:R-:W-:Y:S02]  /*1330*/  HADD2.F32 R108, -RZ, R78.H0_H0 ;  /* 0x2000004eff6c7230 */ /* 0x000fe40000004100 */
[----:B------:R-:W-:Y:S01]  /*1340*/  FMUL.FTZ R135, R137, R140 ;  /* 0x0000008c89877220 */ /* 0x000fe20000410000 */
[--C-:B------:R-:W-:Y:S02]  /*1350*/  HADD2.F32 R113, -RZ, R110.reuse.H0_H0 ;  /* 0x2000006eff717230 */ /* 0x100fe40000004100 */
[----:B------:R-:W-:Y:S02]  /*1360*/  HADD2.F32 R140, -RZ, R109.H1_H1 ;  /* 0x3000006dff8c7230 */ /* 0x000fe40000004100 */
[----:B------:R-:W-:Y:S02]  /*1370*/  HADD2.F32 R109, -RZ, R77.H1_H1 ;  /* 0x3000004dff6d7230 */ /* 0x000fe40000004100 */
[----:B0-----:R-:W-:Y:S01]  /*1380*/  FMUL.FTZ R129, R108, R113 ;  /* 0x000000716c817220 */ /* 0x001fe20000410000 */
[----:B------:R-:W-:-:S02]  /*1390*/  HADD2.F32 R110, -RZ, R110.H1_H1 ;  /* 0x3000006eff6e7230 */ /* 0x000fc40000004100 */
[----:B------:R-:W-:Y:S01]  /*13a0*/  FADD.FTZ R160, -R159, R160 ;  /* 0x000000a09fa07221 */ /* 0x000fe20000010100 */
[----:B------:R-:W-:Y:S02]  /*13b0*/  HADD2.F32 R108, -RZ, R78.H1_H1 ;  /* 0x3000004eff6c7230 */ /* 0x000fe40000004100 */
[----:B------:R-:W-:Y:S01]  /*13c0*/  FMUL.FTZ R128, R109, R140 ;  /* 0x0000008c6d807220 */ /* 0x000fe20000410000 */
[----:B------:R-:W-:Y:S01]  /*13d0*/  FADD.FTZ R16, R16, R145 ;  /* 0x0000009110107221 */ /* 0x000fe20000010000 */
[----:B------:R-:W-:Y:S01]  /*13e0*/  FFMA.FTZ R32, R135, R145, R32 ;  /* 0x0000009187207223 */ /* 0x000fe20000010020 */
[--C-:B------:R-:W-:Y:S02]  /*13f0*/  HADD2.F32 R109, -RZ, R114.reuse.H0_H0 ;  /* 0x20000072ff6d7230 */ /* 0x100fe40000004100 */
[----:B------:R-:W-:Y:S01]  /*1400*/  FMUL.FTZ R143, R137, R160 ;  /* 0x000000a0898f7220 */ /* 0x000fe20000410000 */
[----:B------:R-:W-:Y:S02]  /*1410*/  HADD2.F32 R114, -RZ, R114.H1_H1 ;  /* 0x30000072ff727230 */ /* 0x000fe40000004100 */
[----:B------:R-:W-:Y:S01]  /*1420*/  FMUL.FTZ R108, R108, R110 ;  /* 0x0000006e6c6c7220 */ /* 0x000fe20000410000 */
[----:B------:R-:W-:-:S02]  /*1430*/  HADD2.F32 R145, -RZ, R82.H1_H1 ;  /* 0x30000052ff917230 */ /* 0x000fc40000004100 */
[----:B------:R-:W-:Y:S01]  /*1440*/  FADD.FTZ R19, R19, R140 ;  /* 0x0000008c13137221 */ /* 0x000fe20000010000 */
[----:B------:R-:W-:Y:S01]  /*1450*/  FFMA.FTZ R35, R138, R140, R35 ;  /* 0x0000008c8a237223 */ /* 0x000fe20000010023 */
[----:B------:R-:W-:Y:S01]  /*1460*/  FADD.FTZ R142, -R159, R142 ;  /* 0x0000008e9f8e7221 */ /* 0x000fe20000010100 */
[----:B------:R-:W-:Y:S02]  /*1470*/  HADD2.F32 R140, -RZ, R82.H0_H0 ;  /* 0x20000052ff8c7230 */ /* 0x000fe40000004100 */
[----:B------:R-:W-:Y:S01]  /*1480*/  FADD.FTZ R12, R12, R113 ;  /* 0x000000710c0c7221 */ /* 0x000fe20000010000 */
[----:B------:R-:W-:Y:S01]  /*1490*/  FFMA.FTZ R28, R143, R113, R28 ;  /* 0x000000718f1c7223 */ /* 0x000fe2000001001c */
[----:B------:R-:W-:Y:S01]  /*14a0*/  FFMA.FTZ R145, R145, R114, R108 ;  /* 0x0000007291917223 */ /* 0x000fe2000001006c */
[----:B------:R-:W-:Y:S01]  /*14b0*/  FADD.FTZ R144, -R159, R161 ;  /* 0x000000a19f907221 */ /* 0x000fe20000010100 */
[----:B------:R-:W-:Y:S02]  /*14c0*/  HADD2.F32 R108, -RZ, R79.H0_H0 ;  /* 0x2000004fff6c7230 */ /* 0x000fe40000004100 */
[----:B------:R-:W-:-:S02]  /*14d0*/  HADD2.F32 R113, -RZ, R111.H0_H0 ;  /* 0x2000006fff717230 */ /* 0x000fc40000004100 */
[----:B------:R-:W-:Y:S01]  /*14e0*/  FADD.FTZ R48, R48, R139 ;  /* 0x0000008b30307221 */ /* 0x000fe20000010000 */
[----:B------:R-:W-:Y:S01]  /*14f0*/  FFMA.FTZ R64, R135, R139, R64 ;  /* 0x0000008b87407223 */ /* 0x000fe20000010040 */
[----:B------:R-:W-:Y:S01]  /*1500*/  FMUL.FTZ R139, R137, R142 ;  /* 0x0000008e898b7220 */ /* 0x000fe20000410000 */
[-C--:B------:R-:W-:Y:S01]  /*1510*/  FFMA.FTZ R140, R140, R109.reuse, R129 ;  /* 0x0000006d8c8c7223 */ /* 0x080fe20000010081 */
[----:B------:R-:W-:Y:S01]  /*1520*/  FADD.FTZ R44, R44, R109 ;  /* 0x0000006d2c2c7221 */ /* 0x000fe20000010000 */
[----:B------:R-:W-:Y:S01]  /*1530*/  FFMA.FTZ R60, R143, R109, R60 ;  /* 0x0000006d8f3c7223 */ /* 0x000fe2000001003c */
[----:B------:R-:W-:Y:S01]  /*1540*/  FMUL.FTZ R142, R137, R144 ;  /* 0x00000090898e7220 */ /* 0x000fe20000410000 */
[----:B------:R-:W-:Y:S02]  /*1550*/  HADD2.F32 R141, -RZ, R81.H1_H1 ;  /* 0x30000051ff8d7230 */ /* 0x000fe40000004100 */
[----:B------:R-:W-:Y:S01]  /*1560*/  FMUL.FTZ R129, R108, R113 ;  /* 0x000000716c817220 */ /* 0x000fe20000410000 */
[----:B------:R-:W-:-:S02]  /*1570*/  HADD2.F32 R144, -RZ, R83.H0_H0 ;  /* 0x20000053ff907230 */ /* 0x000fc40000004100 */
[----:B------:R-:W-:Y:S02]  /*1580*/  HADD2.F32 R109, -RZ, R115.H0_H0 ;  /* 0x20000073ff6d7230 */ /* 0x000fe40000004100 */
[----:B------:R-:W-:-:S03]  /*1590*/  FFMA.FTZ R141, R141, R112, R128 ;  /* 0x000000708d8d7223 */ /* 0x000fc60000010080 */
[----:B------:R-:W-:Y:S02]  /*15a0*/  FFMA.FTZ R144, R144, R109, R129 ;  /* 0x0000006d90907223 */ /* 0x000fe40000010081 */
[----:B------:R-:W0:Y:S02]  /*15b0*/  LDC.64 R128, c[0x0][0x3b0] ;  /* 0x0000ec00ff807b82 */ /* 0x000e240000000a00 */
[----:B0-----:R-:W-:-:S06]  /*15c0*/  IMAD.WIDE.U32 R128, R169, 0x8, R128 ;  /* 0x00000008a9807825 */ /* 0x001fcc00078e0080 */
[----:B------:R-:W5:Y:S01]  /*15d0*/  LDG.E.64 R128, desc[UR8][R128.64] ;  /* 0x0000000880807981 */ /* 0x000f62000c1e1b00 */
[----:B------:R-:W-:Y:S01]  /*15e0*/  ISETP.NE.U32.AND P0, PT, RZ, UR10, PT ;  /* 0x0000000aff007c0c */ /* 0x000fe2000bf05070 */
[----:B------:R-:W-:Y:S01]  /*15f0*/  FADD.FTZ R162, -R159, R162 ;  /* 0x000000a29fa27221 */ /* 0x000fe20000010100 */
[----:B------:R-:W-:Y:S01]  /*1600*/  FADD.FTZ R50, R50, R147 ;  /* 0x0000009332327221 */ /* 0x000fe20000010000 */
[----:B------:R-:W-:Y:S01]  /*1610*/  FFMA.FTZ R66, R139, R147, R66 ;  /* 0x000000938b427223 */ /* 0x000fe20000010042 */
[----:B------:R-:W-:Y:S01]  /*1620*/  ISETP.NE.AND.EX P0, PT, RZ, UR11, PT, P0 ;  /* 0x0000000bff007c0c */ /* 0x000fe2000bf05300 */
[----:B------:R-:W-:Y:S01]  /*1630*/  FADD.FTZ R13, R13, R110 ;  /* 0x0000006e0d0d7221 */ /* 0x000fe20000010000 */
[----:B------:R-:W-:Y:S01]  /*1640*/  FFMA.FTZ R29, R142, R110, R29 ;  /* 0x0000006e8e1d7223 */ /* 0x000fe2000001001d */
[----:B------:R-:W-:Y:S01]  /*1650*/  FMUL.FTZ R147, R137, R162 ;  /* 0x000000a289937220 */ /* 0x000fe20000410000 */
[----:B------:R-:W-:Y:S02]  /*1660*/  HADD2.F32 R110, -RZ, R111.H1_H1 ;  /* 0x3000006fff6e7230 */ /* 0x000fe40000004100 */
[----:B------:R-:W-:-:S02]  /*1670*/  HADD2.F32 R108, -RZ, R79.H1_H1 ;  /* 0x3000004fff6c7230 */ /* 0x000fc40000004100 */
[----:B------:R-:W-:Y:S01]  /*1680*/  FADD.FTZ R46, R46, R109 ;  /* 0x0000006d2e2e7221 */ /* 0x000fe20000010000 */
[----:B------:R-:W-:Y:S01]  /*1690*/  FFMA.FTZ R62, R147, R109, R62 ;  /* 0x0000006d933e7223 */ /* 0x000fe2000001003e */
[----:B------:R-:W-:Y:S02]  /*16a0*/  HADD2.F32 R115, -RZ, R115.H1_H1 ;  /* 0x30000073ff737230 */ /* 0x000fe40000004100 */
[----:B------:R-:W-:Y:S01]  /*16b0*/  FMUL.FTZ R109, R108, R110 ;  /* 0x0000006e6c6d7220 */ /* 0x000fe20000410000 */
[----:B------:R-:W-:-:S05]  /*16c0*/  HADD2.F32 R154, -RZ, R83.H1_H1 ;  /* 0x30000053ff9a7230 */ /* 0x000fca0000004100 */
[----:B------:R-:W-:Y:S02]  /*16d0*/  FFMA.FTZ R154, R154, R115, R109 ;  /* 0x000000739a9a7223 */ /* 0x000fe4000001006d */
[----:B------:R-:W0:Y:S01]  /*16e0*/  @P0 LDC.64 R108, c[0x0][0x3b8] ;  /* 0x0000ee00ff6c0b82 */ /* 0x000e220000000a00 */
[----:B------:R-:W-:Y:S01]  /*16f0*/  FADD.FTZ R168, -R159, R163 ;  /* 0x000000a39fa87221 */ /* 0x000fe20000010100 */
[----:B------:R-:W-:Y:S01]  /*1700*/  FADD.FTZ R167, R167, R130 ;  /* 0x00000082a7a77221 */ /* 0x000fe20000010000 */
[----:B------:R-:W-:Y:S02]  /*1710*/  FFMA.FTZ R111, R135, R130, R166 ;  /* 0x00000082876f7223 */ /* 0x000fe400000100a6 */
[----:B------:R-:W-:Y:S01]  /*1720*/  FMUL.FTZ R160, R137, R168 ;  /* 0x000000a889a07220 */ /* 0x000fe20000410000 */
[----:B------:R-:W-:Y:S01]  /*1730*/  FADD.FTZ R51, R51, R112 ;  /* 0x0000007033337221 */ /* 0x000fe20000010000 */
[----:B------:R-:W-:Y:S01]  /*1740*/  FFMA.FTZ R67, R138, R112, R67 ;  /* 0x000000708a437223 */ /* 0x000fe20000010043 */
[----:B------:R-:W-:Y:S01]  /*1750*/  FADD.FTZ R15, R15, R110 ;  /* 0x0000006e0f0f7221 */ /* 0x000fe20000010000 */
[----:B------:R-:W-:Y:S01]  /*1760*/  FFMA.FTZ R31, R160, R110, R31 ;  /* 0x0000006ea01f7223 */ /* 0x000fe2000001001f */
[----:B------:R-:W-:Y:S01]  /*1770*/  FADD.FTZ R110, R167, R132 ;  /* 0x00000084a76e7221 */ /* 0x000fe20000010000 */
[----:B------:R-:W-:-:S03]  /*1780*/  FFMA.FTZ R112, R136, R132, R111 ;  /* 0x0000008488707223 */ /* 0x000fc6000001006f */
[----:B------:R-:W-:Y:S01]  /*1790*/  FADD.FTZ R110, R110, R133 ;  /* 0x000000856e6e7221 */ /* 0x000fe20000010000 */
[----:B0-----:R-:W-:-:S05]  /*17a0*/  @P0 IMAD.WIDE.U32 R108, R169, 0x8, R108 ;  /* 0x00000008a96c0825 */ /* 0x001fca00078e006c */
[----:B------:R0:W5:Y:S01]  /*17b0*/  @P0 LDG.E.64 R164, desc[UR8][R108.64] ;  /* 0x000000086ca40981 */ /* 0x000162000c1e1b00 */
[----:B------:R-:W-:Y:S01]  /*17c0*/  FADD.FTZ R111, R110, R141 ;  /* 0x0000008d6e6f7221 */ /* 0x000fe20000010000 */
[----:B0-----:R-:W-:-:S04]  /*17d0*/  FFMA.FTZ R109, R139, R133, R112 ;  /* 0x000000858b6d7223 */ /* 0x001fc80000010070 */
        /* <DEDUP_REMOVED lines=17> */
.L_x_1566:
[----:B------:R-:W-:Y:S05]  /*18f0*/  BSYNC.RECONVERGENT B0 ;  /* 0x0000000000007941 */ /* 0x000fea0003800200 */
.L_x_1565:
[----:B------:R-:W0:Y:S01]  /*1900*/  SHFL.DOWN PT, R108, R167, 0x10, 0x1f ;  /* 0x0a001f00a76c7f89 */ /* 0x000e2200000e0000 */
[----:B------:R-:W-:Y:S03]  /*1910*/  BSSY.RECONVERGENT B0, `(.L_x_1567) ;  /* 0x000001f000007945 */ /* 0x000fe60003800200 */
        /* <DEDUP_REMOVED lines=9> */
[----:B0-----:R-:W-:Y:S02]  /*19b0*/  FADD.FTZ R114, R111, R112 ;  /* 0x000000706f727221 */ /* 0x001fe40000010000 */
[----:B------:R-:W0:Y:S01]  /*19c0*/  S2R R112, SR_TID.X ;  /* 0x0000000000707919 */ /* 0x000e220000002100 */
[----:B-1----:R-:W-:Y:S02]  /*19d0*/  FADD.FTZ R113, R110, R113 ;  /* 0x000000716e717221 */ /* 0x002fe40000010000 */
[----:B------:R-:W1:Y:S04]  /*19e0*/  SHFL.DOWN PT, R115, R114, 0x2, 0x1f ;  /* 0x08401f0072737f89 */ /* 0x000e6800000e0000 */
[----:B------:R-:W2:Y:S01]  /*19f0*/  SHFL.DOWN PT, R162, R113, 0x2, 0x1f ;  /* 0x08401f0071a27f89 */ /* 0x000ea200000e0000 */
[----:B-1----:R-:W-:Y:S01]  /*1a00*/  FADD.FTZ R115, R114, R115 ;  /* 0x0000007372737221 */ /* 0x002fe20000010000 */
[----:B--2---:R-:W-:-:S04]  /*1a10*/  FADD.FTZ R162, R113, R162 ;  /* 0x000000a271a27221 */ /* 0x004fc80000010000 */
[----:B------:R-:W1:Y:S01]  /*1a20*/  SHFL.DOWN PT, R108, R115, 0x1, 0x1f ;  /* 0x08201f00736c7f89 */ /* 0x000e6200000e0000 */
[----:B0-----:R-:W-:-:S03]  /*1a30*/  LOP3.LUT P0, RZ, R112, 0x1f, RZ, 0xc0, !PT ;  /* 0x0000001f70ff7812 */ /* 0x001fc6000780c0ff */
[----:B------:R-:W0:Y:S01]  /*1a40*/  SHFL.DOWN PT, R109, R162, 0x1, 0x1f ;  /* 0x08201f00a26d7f89 */ /* 0x000e2200000e0000 */
        /* <DEDUP_REMOVED lines=11> */
.L_x_1568:
[----:B------:R-:W-:Y:S05]  /*1b00*/  BSYNC.RECONVERGENT B0 ;  /* 0x0000000000007941 */ /* 0x000fea0003800200 */
.L_x_1567:
[----:B------:R-:W1:Y:S08]  /*1b10*/  S2UR UR5, SR_CgaCtaId ;  /* 0x00000000000579c3 */ /* 0x000e700000008800 */
[----:B------:R-:W-:Y:S01]  /*1b20*/  BAR.SYNC.DEFER_BLOCKING 0x0 ;  /* 0x0000000000007b1d */ /* 0x000fe20000010000 */
[----:B------:R-:W-:-:S05]  /*1b30*/  ISETP.GE.U32.AND P4, PT, R0, 0x100, PT ;  /* 0x000001000000780c */ /* 0x000fca0003f86070 */
[----:B------:R-:W-:Y:S01]  /*1b40*/  UMOV UR4, 0x400 ;  /* 0x0000040000047882 */ /* 0x000fe20000000000 */
[----:B------:R-:W-:Y:S01]  /*1b50*/  BSSY.RECONVERGENT B0, `(.L_x_1569) ;  /* 0x0000253000007945 */ /* 0x000fe20003800200 */
        /* <DEDUP_REMOVED lines=34> */
[----:B------:R-:W-:Y:S08]  /*1d80*/  @!P4 BRA `(.L_x_1570) ;  /* 0x0000002000bcc947 */ /* 0x000ff00003800000 */
        /* <DEDUP_REMOVED lines=14> */
[----:B------:R-:W-:Y:S01]  /*1e70*/  LOP3.LUT P5, RZ, R125, 0xff0000, RZ, 0xc0, !PT ;  /* 0x00ff00007dff7812 */ /* 0x000fe200078ac0ff */
[----:B------:R-:W-:Y:S01]  /*1e80*/  FADD.FTZ R162, R118, -R109 ;  /* 0x8000006d76a27221 */ /* 0x000fe20000010000 */
[-C--:B------:R-:W-:Y:S01]  /*1e90*/  FFMA.FTZ R109, R155, R113.reuse, R114 ;  /* 0x000000719b6d7223 */ /* 0x080fe20000010072 */
[----:B------:R-:W-:Y:S01]  /*1ea0*/  FADD.FTZ R166, R119, -R108 ;  /* 0x8000006c77a67221 */ /* 0x000fe20000010000 */
[----:B------:R-:W-:Y:S01]  /*1eb0*/  FADD.FTZ R110, R117, -R110 ;  /* 0x8000006e756e7221 */ /* 0x000fe20000010000 */
[----:B-----5:R-:W-:Y:S01]  /*1ec0*/  FMUL.FTZ R162, R137, R162 ;  /* 0x000000a289a27220 */ /* 0x020fe20000410000 */
[----:B------:R-:W-:Y:S01]  /*1ed0*/  FADD.FTZ R108, R116, -R109 ;  /* 0x8000006d746c7221 */ /* 0x000fe20000010000 */
[----:B------:R-:W-:Y:S01]  /*1ee0*/  LOP3.LUT P6, RZ, R125, 0xff, RZ, 0xc0, !PT ;  /* 0x000000ff7dff7812 */ /* 0x000fe200078cc0ff */
[C---:B------:R-:W-:Y:S01]  /*1ef0*/  FMUL.FTZ R110, R137.reuse, R110 ;  /* 0x0000006e896e7220 */ /* 0x040fe20000410000 */
[----:B------:R-:W-:Y:S01]  /*1f00*/  FMUL.FTZ R162, R162, UR13 ;  /* 0x0000000da2a27c20 */ /* 0x000fe20008410000 */
[C---:B------:R-:W-:Y:S01]  /*1f10*/  FMUL.FTZ R108, R137.reuse, R108 ;  /* 0x0000006c896c7220 */ /* 0x040fe20000410000 */
[----:B------:R-:W-:Y:S01]  /*1f20*/  FMUL.FTZ R166, R137, R166 ;  /* 0x000000a689a67220 */ /* 0x000fe20000410000 */
[----:B------:R-:W-:Y:S01]  /*1f30*/  FMUL.FTZ R110, R110, UR13 ;  /* 0x0000000d6e6e7c20 */ /* 0x000fe20008410000 */
[----:B------:R-:W-:Y:S01]  /*1f40*/  ISETP.GE.U32.AND P0, PT, R124, RZ, PT ;  /* 0x000000ff7c00720c */ /* 0x000fe20003f06070 */
[----:B------:R-:W-:Y:S01]  /*1f50*/  FMUL.FTZ R108, R108, UR13 ;  /* 0x0000000d6c6c7c20 */ /* 0x000fe20008410000 */
[----:B------:R-:W-:Y:S01]  /*1f60*/  FSEL R111, R162, RZ, P5 ;  /* 0x000000ffa26f7208 */ /* 0x000fe20002800000 */
[-C--:B------:R-:W-:Y:S01]  /*1f70*/  FFMA.FTZ R162, R152, R113.reuse, R114 ;  /* 0x0000007198a27223 */ /* 0x080fe20000010072 */
[----:B------:R-:W-:Y:S01]  /*1f80*/  LOP3.LUT P5, RZ, R125, 0xff00, RZ, 0xc0, !PT ;  /* 0x0000ff007dff7812 */ /* 0x000fe200078ac0ff */
[----:B------:R-:W-:Y:S01]  /*1f90*/  FMUL.FTZ R166, R166, UR13 ;  /* 0x0000000da6a67c20 */ /* 0x000fe20008410000 */
[----:B------:R-:W-:Y:S01]  /*1fa0*/  FSEL R108, R108, RZ, P6 ;  /* 0x000000ff6c6c7208 */ /* 0x000fe20003000000 */
[----:B------:R-:W-:Y:S01]  /*1fb0*/  FADD.FTZ R162, R123, -R162 ;  /* 0x800000a27ba27221 */ /* 0x000fe20000010000 */
[----:B------:R-:W-:Y:S01]  /*1fc0*/  FSEL R109, R110, RZ, P5 ;  /* 0x000000ff6e6d7208 */ /* 0x000fe20002800000 */
[-CC-:B------:R-:W-:Y:S01]  /*1fd0*/  FFMA.FTZ R115, R3, R113.reuse, R114.reuse ;  /* 0x0000007103737223 */ /* 0x180fe20000010072 */
[----:B------:R-:W-:Y:S01]  /*1fe0*/  ISETP.GE.U32.AND.EX P0, PT, R125, 0x1000000, PT, P0 ;  /* 0x010000007d00780c */ /* 0x000fe20003f06100 */
[----:B------:R-:W-:Y:S01]  /*1ff0*/  FMUL.FTZ R162, R137, R162 ;  /* 0x000000a289a27220 */ /* 0x000fe20000410000 */
[----:B------:R-:W-:Y:S01]  /*2000*/  F2FP.F16.F32.PACK_AB R110, R109, R108 ;  /* 0x0000006c6d6e723e */ /* 0x000fe200000000ff */
[----:B------:R-:W-:Y:S01]  /*2010*/  FFMA.FTZ R109, R153, R113, R114 ;  /* 0x00000071996d7223 */ /* 0x000fe20000010072 */
[----:B------:R-:W-:Y:S01]  /*2020*/  FSEL R166, R166, RZ, P0 ;  /* 0x000000ffa6a67208 */ /* 0x000fe20000000000 */
[----:B------:R-:W-:Y:S01]  /*2030*/  FMUL.FTZ R162, R162, UR13 ;  /* 0x0000000da2a27c20 */ /* 0x000fe20008410000 */
[----:B------:R-:W-:Y:S01]  /*2040*/  LOP3.LUT P0, RZ, R124, 0xff0000, RZ, 0xc0, !PT ;  /* 0x00ff00007cff7812 */ /* 0x000fe2000780c0ff */
[----:B------:R-:W-:Y:S01]  /*2050*/  FADD.FTZ R108, R122, -R109 ;  /* 0x8000006d7a6c7221 */ /* 0x000fe20000010000 */
[----:B------:R-:W-:-:S02]  /*2060*/  LOP3.LUT P5, RZ, R124, 0xff000000, RZ, 0xc0, !PT ;  /* 0xff0000007cff7812 */ /* 0x000fc400078ac0ff */
[----:B------:R-:W-:Y:S01]  /*2070*/  F2FP.F16.F32.PACK_AB R111, R166, R111 ;  /* 0x0000006fa66f723e */ /* 0x000fe200000000ff */
[----:B------:R-:W-:Y:S01]  /*2080*/  FMUL.FTZ R108, R137, R108 ;  /* 0x0000006c896c7220 */ /* 0x000fe20000410000 */
[----:B------:R-:W-:Y:S02]  /*2090*/  FSEL R109, R162, RZ, P5 ;  /* 0x000000ffa26d7208 */ /* 0x000fe40002800000 */
[----:B------:R-:W-:Y:S01]  /*20a0*/  LOP3.LUT P5, RZ, R124, 0xff00, RZ, 0xc0, !PT ;  /* 0x0000ff007cff7812 */ /* 0x000fe200078ac0ff */
[----:B------:R-:W-:-:S05]  /*20b0*/  FMUL.FTZ R108, R108, UR13 ;  /* 0x0000000d6c6c7c20 */ /* 0x000fca0008410000 */
[----:B------:R-:W-:Y:S02]  /*20c0*/  FSEL R108, R108, RZ, P0 ;  /* 0x000000ff6c6c7208 */ /* 0x000fe40000000000 */
[----:B------:R-:W-:Y:S02]  /*20d0*/  LOP3.LUT P0, RZ, R124, 0xff, RZ, 0xc0, !PT ;  /* 0x000000ff7cff7812 */ /* 0x000fe4000780c0ff */
[----:B------:R-:W-:Y:S01]  /*20e0*/  F2FP.F16.F32.PACK_AB R109, R109, R108 ;  /* 0x0000006c6d6d723e */ /* 0x000fe200000000ff */
[----:B------:R-:W-:-:S04]  /*20f0*/  FFMA.FTZ R108, R146, R113, R114 ;  /* 0x00000071926c7223 */ /* 0x000fc80000010072 */
[----:B------:R-:W-:Y:S01]  /*2100*/  FADD.FTZ R162, R121, -R108 ;  /* 0x8000006c79a27221 */ /* 0x000fe20000010000 */
[----:B------:R-:W-:-:S03]  /*2110*/  FADD.FTZ R108, R120, -R115 ;  /* 0x80000073786c7221 */ /* 0x000fc60000010000 */
[C---:B------:R-:W-:Y:S01]  /*2120*/  FMUL.FTZ R162, R137.reuse, R162 ;  /* 0x000000a289a27220 */ /* 0x040fe20000410000 */
[----:B------:R-:W-:-:S03]  /*2130*/  FMUL.FTZ R108, R137, R108 ;  /* 0x0000006c896c7220 */ /* 0x000fc60000410000 */
[----:B------:R-:W-:Y:S01]  /*2140*/  FMUL.FTZ R162, R162, UR13 ;  /* 0x0000000da2a27c20 */ /* 0x000fe20008410000 */
[----:B------:R-:W-:-:S04]  /*2150*/  FMUL.FTZ R108, R108, UR13 ;  /* 0x0000000d6c6c7c20 */ /* 0x000fc80008410000 */
[----:B------:R-:W-:Y:S02]  /*2160*/  FSEL R115, R162, RZ, P5 ;  /* 0x000000ffa2737208 */ /* 0x000fe40002800000 */
[----:B------:R-:W-:-:S04]  /*2170*/  FSEL R108, R108, RZ, P0 ;  /* 0x000000ff6c6c7208 */ /* 0x000fc80000000000 */
[----:B------:R-:W-:Y:S01]  /*2180*/  F2FP.F16.F32.PACK_AB R108, R115, R108 ;  /* 0x0000006c736c723e */ /* 0x000fe200000000ff */
[----:B------:R-:W-:Y:S06]  /*2190*/  BRA `(.L_x_1574) ;  /* 0x0000001c007c7947 */ /* 0x000fec0003800000 */
.L_x_1573:
        /* <DEDUP_REMOVED lines=8> */
[C---:B-----5:R-:W-:Y:S01]  /*2220*/  FMUL.FTZ R98, R137.reuse, R98 ;  /* 0x0000006289627220 */ /* 0x060fe20000410000 */
[----:B------:R-:W-:Y:S01]  /*2230*/  FADD.FTZ R96, R116, -R97 ;  /* 0x8000006174607221 */ /* 0x000fe20000010000 */
[----:B------:R-:W-:Y:S01]  /*2240*/  ISETP.GE.U32.AND P0, PT, R124, RZ, PT ;  /* 0x000000ff7c00720c */ /* 0x000fe20003f06070 */
[C---:B------:R-:W-:Y:S01]  /*2250*/  FMUL.FTZ R97, R137.reuse, R100 ;  /* 0x0000006489617220 */ /* 0x040fe20000410000 */
[----:B------:R-:W-:Y:S01]  /*2260*/  FMUL.FTZ R99, R98, UR13 ;  /* 0x0000000d62637c20 */ /* 0x000fe20008410000 */
[----:B------:R-:W-:Y:S01]  /*2270*/  FMUL.FTZ R96, R137, R96 ;  /* 0x0000006089607220 */ /* 0x000fe20000410000 */
[----:B------:R-:W-:Y:S01]  /*2280*/  LOP3.LUT P6, RZ, R125, 0xff, RZ, 0xc0, !PT ;  /* 0x000000ff7dff7812 */ /* 0x000fe200078cc0ff */
[----:B------:R-:W-:Y:S01]  /*2290*/  FMUL.FTZ R101, R97, UR13 ;  /* 0x0000000d61657c20 */ /* 0x000fe20008410000 */
[----:B------:R-:W-:Y:S01]  /*22a0*/  ISETP.GE.U32.AND.EX P0, PT, R125, 0x1000000, PT, P0 ;  /* 0x010000007d00780c */ /* 0x000fe20003f06100 */
[----:B------:R-:W-:Y:S01]  /*22b0*/  FMUL.FTZ R100, R96, UR13 ;  /* 0x0000000d60647c20 */ /* 0x000fe20008410000 */
[----:B------:R-:W-:Y:S01]  /*22c0*/  FSEL R111, R99, RZ, P5 ;  /* 0x000000ff636f7208 */ /* 0x000fe20002800000 */
[----:B------:R-:W-:Y:S01]  /*22d0*/  FMUL.FTZ R99, R137, R102 ;  /* 0x0000006689637220 */ /* 0x000fe20000410000 */
[----:B------:R-:W-:Y:S01]  /*22e0*/  LOP3.LUT P5, RZ, R125, 0xff00, RZ, 0xc0, !PT ;  /* 0x0000ff007dff7812 */ /* 0x000fe200078ac0ff */
[----:B------:R-:W-:Y:S01]  /*22f0*/  FFMA.FTZ R108, R152, R113, R114 ;  /* 0x00000071986c7223 */ /* 0x000fe20000010072 */
[----:B------:R-:W-:Y:S01]  /*2300*/  FSEL R100, R100, RZ, P6 ;  /* 0x000000ff64647208 */ /* 0x000fe20003000000 */
[----:B------:R-:W-:Y:S01]  /*2310*/  FMUL.FTZ R102, R99, UR13 ;  /* 0x0000000d63667c20 */ /* 0x000fe20008410000 */
[----:B------:R-:W-:Y:S01]  /*2320*/  FSEL R101, R101, RZ, P5 ;  /* 0x000000ff65657208 */ /* 0x000fe20002800000 */
[----:B------:R-:W-:Y:S01]  /*2330*/  FADD.FTZ R166, R123, -R108 ;  /* 0x8000006c7ba67221 */ /* 0x000fe20000010000 */
[----:B------:R-:W-:-:S02]  /*2340*/  LOP3.LUT P6, RZ, R124, 0xff, RZ, 0xc0, !PT ;  /* 0x000000ff7cff7812 */ /* 0x000fc400078cc0ff */
[----:B------:R-:W-:Y:S01]  /*2350*/  FSEL R102, R102, RZ, P0 ;  /* 0x000000ff66667208 */ /* 0x000fe20000000000 */
[----:B------:R-:W-:Y:S01]  /*2360*/  FMUL.FTZ R103, R137, R166 ;  /* 0x000000a689677220 */ /* 0x000fe20000410000 */
[----:B------:R-:W-:Y:S01]  /*2370*/  F2FP.F16.F32.PACK_AB R110, R101, R100 ;  /* 0x00000064656e723e */ /* 0x000fe200000000ff */
[--C-:B------:R-:W-:Y:S01]  /*2380*/  FFMA.FTZ R101, R3, R113, R114.reuse ;  /* 0x0000007103657223 */ /* 0x100fe20000010072 */
[----:B------:R-:W-:Y:S01]  /*2390*/  F2FP.F16.F32.PACK_AB R111, R102, R111 ;  /* 0x0000006f666f723e */ /* 0x000fe200000000ff */
[-CC-:B------:R-:W-:Y:S01]  /*23a0*/  FFMA.FTZ R102, R146, R113.reuse, R114.reuse ;  /* 0x0000007192667223 */ /* 0x180fe20000010072 */
[----:B------:R-:W-:Y:S01]  /*23b0*/  LOP3.LUT P5, RZ, R124, 0xff0000, RZ, 0xc0, !PT ;  /* 0x00ff00007cff7812 */ /* 0x000fe200078ac0ff */
[----:B------:R-:W-:Y:S01]  /*23c0*/  FADD.FTZ R100, R120, -R101 ;  /* 0x8000006578647221 */ /* 0x000fe20000010000 */
[----:B------:R-:W-:Y:S01]  /*23d0*/  FFMA.FTZ R101, R153, R113, R114 ;  /* 0x0000007199657223 */ /* 0x000fe20000010072 */
[----:B------:R-:W-:Y:S01]  /*23e0*/  FADD.FTZ R102, R121, -R102 ;  /* 0x8000006679667221 */ /* 0x000fe20000010000 */
[----:B------:R-:W-:Y:S01]  /*23f0*/  FMUL.FTZ R161, R103, UR13 ;  /* 0x0000000d67a17c20 */ /* 0x000fe20008410000 */
[C---:B------:R-:W-:Y:S01]  /*2400*/  FMUL.FTZ R100, R137.reuse, R100 ;  /* 0x0000006489647220 */ /* 0x040fe20000410000 */
[----:B------:R-:W-:Y:S01]  /*2410*/  FADD.FTZ R162, R122, -R101 ;  /* 0x800000657aa27221 */ /* 0x000fe20000010000 */
[C---:B------:R-:W-:Y:S01]  /*2420*/  FMUL.FTZ R101, R137.reuse, R102 ;  /* 0x0000006689657220 */ /* 0x040fe20000410000 */
[----:B------:R-:W-:Y:S01]  /*2430*/  LOP3.LUT P0, RZ, R124, 0xff00, RZ, 0xc0, !PT ;  /* 0x0000ff007cff7812 */ /* 0x000fe2000780c0ff */
[----:B------:R-:W-:Y:S01]  /*2440*/  FMUL.FTZ R108, R100, UR13 ;  /* 0x0000000d646c7c20 */ /* 0x000fe20008410000 */
[----:B------:R-:W-:Y:S01]  /*2450*/  FMUL.FTZ R102, R137, R162 ;  /* 0x000000a289667220 */ /* 0x000fe20000410000 */
[----:B------:R-:W-:-:S03]  /*2460*/  FMUL.FTZ R109, R101, UR13 ;  /* 0x0000000d656d7c20 */ /* 0x000fc60008410000 */
[----:B------:R-:W-:Y:S01]  /*2470*/  FMUL.FTZ R115, R102, UR13 ;  /* 0x0000000d66737c20 */ /* 0x000fe20008410000 */
[----:B------:R-:W-:Y:S02]  /*2480*/  FSEL R108, R108, RZ, P6 ;  /* 0x000000ff6c6c7208 */ /* 0x000fe40003000000 */
[----:B------:R-:W-:Y:S02]  /*2490*/  LOP3.LUT P6, RZ, R124, 0xff000000, RZ, 0xc0, !PT ;  /* 0xff0000007cff7812 */ /* 0x000fe400078cc0ff */
[----:B------:R-:W-:Y:S02]  /*24a0*/  FSEL R159, R115, RZ, P5 ;  /* 0x000000ff739f7208 */ /* 0x000fe40002800000 */
[----:B------:R-:W-:Y:S02]  /*24b0*/  FSEL R162, R161, RZ, P6 ;  /* 0x000000ffa1a27208 */ /* 0x000fe40003000000 */
[----:B------:R-:W-:Y:S02]  /*24c0*/  FSEL R115, R109, RZ, P0 ;  /* 0x000000ff6d737208 */ /* 0x000fe40000000000 */
[----:B------:R-:W-:-:S02]  /*24d0*/  F2FP.F16.F32.PACK_AB R109, R162, R159 ;  /* 0x0000009fa26d723e */ /* 0x000fc400000000ff */
[----:B------:R-:W-:Y:S01]  /*24e0*/  F2FP.F16.F32.PACK_AB R108, R115, R108 ;  /* 0x0000006c736c723e */ /* 0x000fe200000000ff */
[----:B------:R-:W-:Y:S06]  /*24f0*/  BRA `(.L_x_1574) ;  /* 0x0000001800a47947 */ /* 0x000fec0003800000 */
.L_x_1572:
        /* <DEDUP_REMOVED lines=10> */
[----:B------:R-:W-:Y:S01]  /*25a0*/  FFMA.FTZ R109, R155, R113, R114 ;  /* 0x000000719b6d7223 */ /* 0x000fe20000010072 */
[----:B------:R-:W-:Y:S01]  /*25b0*/  FADD.FTZ R166, R119, -R162 ;  /* 0x800000a277a67221 */ /* 0x000fe20000010000 */
[----:B------:R-:W-:Y:S01]  /*25c0*/  FADD.FTZ R162, R117, -R108 ;  /* 0x8000006c75a27221 */ /* 0x000fe20000010000 */
[C---:B-----5:R-:W-:Y:S01]  /*25d0*/  FFMA.FTZ R110, R137.reuse, R110, R6 ;  /* 0x0000006e896e7223 */ /* 0x060fe20000010006 */
[----:B------:R-:W-:Y:S01]  /*25e0*/  FADD.FTZ R109, R116, -R109 ;  /* 0x8000006d746d7221 */ /* 0x000fe20000010000 */
[C---:B------:R-:W-:Y:S01]  /*25f0*/  FFMA.FTZ R111, R137.reuse, R166, R7 ;  /* 0x000000a6896f7223 */ /* 0x040fe20000010007 */
[----:B------:R-:W-:Y:S01]  /*2600*/  ISETP.GE.U32.AND P0, PT, R124, RZ, PT ;  /* 0x000000ff7c00720c */ /* 0x000fe20003f06070 */
[----:B------:R-:W-:Y:S01]  /*2610*/  FMUL.FTZ R110, R110, UR13 ;  /* 0x0000000d6e6e7c20 */ /* 0x000fe20008410000 */
[C---:B------:R-:W-:Y:S01]  /*2620*/  FFMA.FTZ R108, R137.reuse, R109, R4 ;  /* 0x0000006d896c7223 */ /* 0x040fe20000010004 */
[----:B------:R-:W-:Y:S01]  /*2630*/  FFMA.FTZ R109, R137, R162, R5 ;  /* 0x000000a2896d7223 */ /* 0x000fe20000010005 */
[----:B------:R-:W-:Y:S01]  /*2640*/  FMUL.FTZ R111, R111, UR13 ;  /* 0x0000000d6f6f7c20 */ /* 0x000fe20008410000 */
[----:B------:R-:W-:Y:S01]  /*2650*/  ISETP.GE.U32.AND.EX P0, PT, R125, 0x1000000, PT, P0 ;  /* 0x010000007d00780c */ /* 0x000fe20003f06100 */
[----:B------:R-:W-:Y:S01]  /*2660*/  FMUL.FTZ R108, R108, UR13 ;  /* 0x0000000d6c6c7c20 */ /* 0x000fe20008410000 */
[----:B------:R-:W-:Y:S01]  /*2670*/  FMUL.FTZ R109, R109, UR13 ;  /* 0x0000000d6d6d7c20 */ /* 0x000fe20008410000 */
[----:B------:R-:W-:Y:S01]  /*2680*/  FSEL R110, R110, RZ, P5 ;  /* 0x000000ff6e6e7208 */ /* 0x000fe20002800000 */
[-CC-:B------:R-:W-:Y:S01]  /*2690*/  FFMA.FTZ R162, R152, R113.reuse, R114.reuse ;  /* 0x0000007198a27223 */ /* 0x180fe20000010072 */
[----:B------:R-:W-:Y:S01]  /*26a0*/  LOP3.LUT P6, RZ, R125, 0xff, RZ, 0xc0, !PT ;  /* 0x000000ff7dff7812 */ /* 0x000fe200078cc0ff */
[----:B------:R-:W-:Y:S01]  /*26b0*/  FFMA.FTZ R115, R3, R113, R114 ;  /* 0x0000007103737223 */ /* 0x000fe20000010072 */
[----:B------:R-:W-:Y:S01]  /*26c0*/  LOP3.LUT P5, RZ, R125, 0xff00, RZ, 0xc0, !PT ;  /* 0x0000ff007dff7812 */ /* 0x000fe200078ac0ff */
[----:B------:R-:W-:Y:S01]  /*26d0*/  FADD.FTZ R162, R123, -R162 ;  /* 0x800000a27ba27221 */ /* 0x000fe20000010000 */
[----:B------:R-:W-:Y:S01]  /*26e0*/  FSEL R111, R111, RZ, P0 ;  /* 0x000000ff6f6f7208 */ /* 0x000fe20000000000 */
[----:B------:R-:W-:Y:S01]  /*26f0*/  FADD.FTZ R159, R120, -R115 ;  /* 0x80000073789f7221 */ /* 0x000fe20000010000 */
[----:B------:R-:W-:-:S02]  /*2700*/  FSEL R108, R108, RZ, P6 ;  /* 0x000000ff6c6c7208 */ /* 0x000fc40003000000 */
[----:B------:R-:W-:Y:S02]  /*2710*/  FSEL R109, R109, RZ, P5 ;  /* 0x000000ff6d6d7208 */ /* 0x000fe40002800000 */
[----:B------:R-:W-:Y:S02]  /*2720*/  F2FP.F16.F32.PACK_AB R111, R111, R110 ;  /* 0x0000006e6f6f723e */ /* 0x000fe400000000ff */
[----:B------:R-:W-:Y:S01]  /*2730*/  F2FP.F16.F32.PACK_AB R110, R109, R108 ;  /* 0x0000006c6d6e723e */ /* 0x000fe200000000ff */
[----:B------:R-:W-:Y:S01]  /*2740*/  FFMA.FTZ R109, R153, R113, R114 ;  /* 0x00000071996d7223 */ /* 0x000fe20000010072 */
[C---:B------:R-:W-:Y:S02]  /*2750*/  LOP3.LUT P0, RZ, R124.reuse, 0xff0000, RZ, 0xc0, !PT ;  /* 0x00ff00007cff7812 */ /* 0x040fe4000780c0ff */
[----:B------:R-:W-:Y:S01]  /*2760*/  LOP3.LUT P5, RZ, R124, 0xff000000, RZ, 0xc0, !PT ;  /* 0xff0000007cff7812 */ /* 0x000fe200078ac0ff */
[----:B------:R-:W-:Y:S01]  /*2770*/  FADD.FTZ R108, R122, -R109 ;  /* 0x8000006d7a6c7221 */ /* 0x000fe20000010000 */
[----:B------:R-:W-:-:S03]  /*2780*/  FFMA.FTZ R109, R137, R162, R11 ;  /* 0x000000a2896d7223 */ /* 0x000fc6000001000b */
[----:B------:R-:W-:Y:S01]  /*2790*/  FFMA.FTZ R108, R137, R108, R10 ;  /* 0x0000006c896c7223 */ /* 0x000fe2000001000a */
[----:B------:R-:W-:-:S03]  /*27a0*/  FMUL.FTZ R109, R109, UR13 ;  /* 0x0000000d6d6d7c20 */ /* 0x000fc60008410000 */
[----:B------:R-:W-:Y:S02]  /*27b0*/  FMUL.FTZ R108, R108, UR13 ;  /* 0x0000000d6c6c7c20 */ /* 0x000fe40008410000 */
[----:B------:R-:W-:Y:S02]  /*27c0*/  FSEL R109, R109, RZ, P5 ;  /* 0x000000ff6d6d7208 */ /* 0x000fe40002800000 */
[----:B------:R-:W-:Y:S02]  /*27d0*/  LOP3.LUT P5, RZ, R124, 0xff00, RZ, 0xc0, !PT ;  /* 0x0000ff007cff7812 */ /* 0x000fe400078ac0ff */
[----:B------:R-:W-:Y:S02]  /*27e0*/  FSEL R108, R108, RZ, P0 ;  /* 0x000000ff6c6c7208 */ /* 0x000fe40000000000 */
[----:B------:R-:W-:Y:S02]  /*27f0*/  LOP3.LUT P0, RZ, R124, 0xff, RZ, 0xc0, !PT ;  /* 0x000000ff7cff7812 */ /* 0x000fe4000780c0ff */
[----:B------:R-:W-:Y:S01]  /*2800*/  F2FP.F16.F32.PACK_AB R109, R109, R108 ;  /* 0x0000006c6d6d723e */ /* 0x000fe200000000ff */
[----:B------:R-:W-:-:S04]  /*2810*/  FFMA.FTZ R108, R146, R113, R114 ;  /* 0x00000071926c7223 */ /* 0x000fc80000010072 */
[----:B------:R-:W-:-:S04]  /*2820*/  FADD.FTZ R108, R121, -R108 ;  /* 0x8000006c796c7221 */ /* 0x000fc80000010000 */
[C---:B------:R-:W-:Y:S01]  /*2830*/  FFMA.FTZ R115, R137.reuse, R108, R9 ;  /* 0x0000006c89737223 */ /* 0x040fe20000010009 */
[----:B------:R-:W-:-:S03]  /*2840*/  FFMA.FTZ R108, R137, R159, R8 ;  /* 0x0000009f896c7223 */ /* 0x000fc60000010008 */
[----:B------:R-:W-:Y:S01]  /*2850*/  FMUL.FTZ R115, R115, UR13 ;  /* 0x0000000d73737c20 */ /* 0x000fe20008410000 */
[----:B------:R-:W-:-:S04]  /*2860*/  FMUL.FTZ R108, R108, UR13 ;  /* 0x0000000d6c6c7c20 */ /* 0x000fc80008410000 */
[----:B------:R-:W-:Y:S02]  /*2870*/  FSEL R115, R115, RZ, P5 ;  /* 0x000000ff73737208 */ /* 0x000fe40002800000 */
[----:B------:R-:W-:-:S04]  /*2880*/  FSEL R108, R108, RZ, P0 ;  /* 0x000000ff6c6c7208 */ /* 0x000fc80000000000 */
[----:B------:R-:W-:Y:S01]  /*2890*/  F2FP.F16.F32.PACK_AB R108, R115, R108 ;  /* 0x0000006c736c723e */ /* 0x000fe200000000ff */
[----:B------:R-:W-:Y:S06]  /*28a0*/  BRA `(.L_x_1574) ;  /* 0x0000001400b87947 */ /* 0x000fec0003800000 */
.L_x_1575:
        /* <DEDUP_REMOVED lines=8> */
[----:B-----5:R-:W-:Y:S01]  /*2930*/  FFMA.FTZ R98, R137, R97, R6 ;  /* 0x0000006189627223 */ /* 0x020fe20000010006 */
[-CC-:B------:R-:W-:Y:S01]  /*2940*/  FFMA.FTZ R97, R155, R113.reuse, R114.reuse ;  /* 0x000000719b617223 */ /* 0x180fe20000010072 */
[----:B------:R-:W-:Y:S01]  /*2950*/  ISETP.GE.U32.AND P0, PT, R124, RZ, PT ;  /* 0x000000ff7c00720c */ /* 0x000fe20003f06070 */
[----:B------:R-:W-:Y:S01]  /*2960*/  FFMA.FTZ R108, R152, R113, R114 ;  /* 0x00000071986c7223 */ /* 0x000fe20000010072 */
[----:B------:R-:W-:Y:S01]  /*2970*/  FMUL.FTZ R99, R98, UR13 ;  /* 0x0000000d62637c20 */ /* 0x000fe20008410000 */
[----:B------:R-:W-:Y:S01]  /*2980*/  FADD.FTZ R97, R116, -R97 ;  /* 0x8000006174617221 */ /* 0x000fe20000010000 */
[----:B------:R-:W-:Y:S01]  /*2990*/  ISETP.GE.U32.AND.EX P0, PT, R125, 0x1000000, PT, P0 ;  /* 0x010000007d00780c */ /* 0x000fe20003f06100 */
[----:B------:R-:W-:-:S02]  /*29a0*/  FADD.FTZ R162, R123, -R108 ;  /* 0x8000006c7ba27221 */ /* 0x000fc40000010000 */
[C---:B------:R-:W-:Y:S01]  /*29b0*/  FFMA.FTZ R96, R137.reuse, R97, R4 ;  /* 0x0000006189607223 */ /* 0x040fe20000010004 */
[----:B------:R-:W-:Y:S01]  /*29c0*/  FFMA.FTZ R97, R137, R100, R5 ;  /* 0x0000006489617223 */ /* 0x000fe20000010005 */
[----:B------:R-:W-:Y:S01]  /*29d0*/  FSEL R111, R99, RZ, P5 ;  /* 0x000000ff636f7208 */ /* 0x000fe20002800000 */
[----:B------:R-:W-:Y:S01]  /*29e0*/  FFMA.FTZ R99, R137, R102, R7 ;  /* 0x0000006689637223 */ /* 0x000fe20000010007 */
[----:B------:R-:W-:Y:S01]  /*29f0*/  FMUL.FTZ R100, R96, UR13 ;  /* 0x0000000d60647c20 */ /* 0x000fe20008410000 */
[----:B------:R-:W-:Y:S01]  /*2a00*/  FMUL.FTZ R101, R97, UR13 ;  /* 0x0000000d61657c20 */ /* 0x000fe20008410000 */
[----:B------:R-:W-:Y:S01]  /*2a10*/  LOP3.LUT P5, RZ, R125, 0xff00, RZ, 0xc0, !PT ;  /* 0x0000ff007dff7812 */ /* 0x000fe200078ac0ff */
[----:B------:R-:W-:Y:S02]  /*2a20*/  FMUL.FTZ R102, R99, UR13 ;  /* 0x0000000d63667c20 */ /* 0x000fe40008410000 */
[----:B------:R-:W-:Y:S02]  /*2a30*/  FSEL R100, R100, RZ, P6 ;  /* 0x000000ff64647208 */ /* 0x000fe40003000000 */
[----:B------:R-:W-:-:S02]  /*2a40*/  FSEL R101, R101, RZ, P5 ;  /* 0x000000ff65657208 */ /* 0x000fc40002800000 */
[----:B------:R-:W-:Y:S02]  /*2a50*/  FSEL R102, R102, RZ, P0 ;  /* 0x000000ff66667208 */ /* 0x000fe40000000000 */
[----:B------:R-:W-:Y:S01]  /*2a60*/  F2FP.F16.F32.PACK_AB R110, R101, R100 ;  /* 0x00000064656e723e */ /* 0x000fe200000000ff */
[--C-:B------:R-:W-:Y:S01]  /*2a70*/  FFMA.FTZ R101, R3, R113, R114.reuse ;  /* 0x0000007103657223 */ /* 0x100fe20000010072 */
[----:B------:R-:W-:Y:S01]  /*2a80*/  F2FP.F16.F32.PACK_AB R111, R102, R111 ;  /* 0x0000006f666f723e */ /* 0x000fe200000000ff */
[----:B------:R-:W-:Y:S01]  /*2a90*/  FFMA.FTZ R102, R146, R113, R114 ;  /* 0x0000007192667223 */ /* 0x000fe20000010072 */
[----:B------:R-:W-:Y:S01]  /*2aa0*/  LOP3.LUT P6, RZ, R124, 0xff, RZ, 0xc0, !PT ;  /* 0x000000ff7cff7812 */ /* 0x000fe200078cc0ff */
[----:B------:R-:W-:Y:S01]  /*2ab0*/  FADD.FTZ R101, R120, -R101 ;  /* 0x8000006578657221 */ /* 0x000fe20000010000 */
[C---:B------:R-:W-:Y:S01]  /*2ac0*/  LOP3.LUT P5, RZ, R124.reuse, 0xff0000, RZ, 0xc0, !PT ;  /* 0x00ff00007cff7812 */ /* 0x040fe200078ac0ff */
[----:B------:R-:W-:Y:S01]  /*2ad0*/  FADD.FTZ R102, R121, -R102 ;  /* 0x8000006679667221 */ /* 0x000fe20000010000 */
[----:B------:R-:W-:Y:S01]  /*2ae0*/  LOP3.LUT P0, RZ, R124, 0xff00, RZ, 0xc0, !PT ;  /* 0x0000ff007cff7812 */ /* 0x000fe2000780c0ff */
[----:B------:R-:W-:Y:S01]  /*2af0*/  FFMA.FTZ R100, R137, R101, R8 ;  /* 0x0000006589647223 */ /* 0x000fe20000010008 */
[----:B------:R-:W-:-:S03]  /*2b00*/  FFMA.FTZ R101, R153, R113, R114 ;  /* 0x0000007199657223 */ /* 0x000fc60000010072 */
[----:B------:R-:W-:Y:S01]  /*2b10*/  FMUL.FTZ R108, R100, UR13 ;  /* 0x0000000d646c7c20 */ /* 0x000fe20008410000 */
[----:B------:R-:W-:Y:S01]  /*2b20*/  FADD.FTZ R103, R122, -R101 ;  /* 0x800000657a677221 */ /* 0x000fe20000010000 */
[----:B------:R-:W-:-:S03]  /*2b30*/  FFMA.FTZ R101, R137, R102, R9 ;  /* 0x0000006689657223 */ /* 0x000fc60000010009 */
[C---:B------:R-:W-:Y:S01]  /*2b40*/  FFMA.FTZ R102, R137.reuse, R103, R10 ;  /* 0x0000006789667223 */ /* 0x040fe2000001000a */
[----:B------:R-:W-:Y:S01]  /*2b50*/  FFMA.FTZ R103, R137, R162, R11 ;  /* 0x000000a289677223 */ /* 0x000fe2000001000b */
[----:B------:R-:W-:Y:S01]  /*2b60*/  FSEL R108, R108, RZ, P6 ;  /* 0x000000ff6c6c7208 */ /* 0x000fe20003000000 */
[----:B------:R-:W-:Y:S01]  /*2b70*/  FMUL.FTZ R109, R101, UR13 ;  /* 0x0000000d656d7c20 */ /* 0x000fe20008410000 */
[----:B------:R-:W-:Y:S01]  /*2b80*/  FMUL.FTZ R115, R102, UR13 ;  /* 0x0000000d66737c20 */ /* 0x000fe20008410000 */
[----:B------:R-:W-:Y:S01]  /*2b90*/  FMUL.FTZ R161, R103, UR13 ;  /* 0x0000000d67a17c20 */ /* 0x000fe20008410000 */
[----:B------:R-:W-:-:S03]  /*2ba0*/  LOP3.LUT P6, RZ, R124, 0xff000000, RZ, 0xc0, !PT ;  /* 0xff0000007cff7812 */ /* 0x000fc600078cc0ff */
[----:B------:R-:W-:Y:S02]  /*2bb0*/  FSEL R159, R115, RZ, P5 ;  /* 0x000000ff739f7208 */ /* 0x000fe40002800000 */
[----:B------:R-:W-:Y:S02]  /*2bc0*/  FSEL R162, R161, RZ, P6 ;  /* 0x000000ffa1a27208 */ /* 0x000fe40003000000 */
[----:B------:R-:W-:Y:S02]  /*2bd0*/  FSEL R115, R109, RZ, P0 ;  /* 0x000000ff6d737208 */ /* 0x000fe40000000000 */
[----:B------:R-:W-:Y:S02]  /*2be0*/  F2FP.F16.F32.PACK_AB R109, R162, R159 ;  /* 0x0000009fa26d723e */ /* 0x000fe400000000ff */
[----:B------:R-:W-:Y:S01]  /*2bf0*/  F2FP.F16.F32.PACK_AB R108, R115, R108 ;  /* 0x0000006c736c723e */ /* 0x000fe200000000ff */
[----:B------:R-:W-:Y:S06]  /*2c00*/  BRA `(.L_x_1574) ;  /* 0x0000001000e07947 */ /* 0x000fec0003800000 */
.L_x_1571:
        /* <DEDUP_REMOVED lines=14> */
[----:B------:R-:W-:Y:S01]  /*2cf0*/  ISETP.GE.U32.AND P5, PT, R126, RZ, PT ;  /* 0x000000ff7e00720c */ /* 0x000fe20003fa6070 */
[----:B------:R-:W-:Y:S01]  /*2d00*/  FFMA.FTZ R105, R155, R113, R114 ;  /* 0x000000719b697223 */ /* 0x000fe20000010072 */
[C---:B-----5:R-:W-:Y:S01]  /*2d10*/  FMUL.FTZ R104, R137.reuse, R104 ;  /* 0x0000006889687220 */ /* 0x060fe20000410000 */
[----:B------:R-:W-:Y:S01]  /*2d20*/  FMUL.FTZ R106, R137, R106 ;  /* 0x0000006a896a7220 */ /* 0x000fe20000410000 */
[----:B------:R-:W-:-:S02]  /*2d30*/  ISETP.GE.U32.AND P0, PT, R124, RZ, PT ;  /* 0x000000ff7c00720c */ /* 0x000fc40003f06070 */
[----:B------:R-:W-:Y:S01]  /*2d40*/  FMUL.FTZ R104, R104, UR13 ;  /* 0x0000000d68687c20 */ /* 0x000fe20008410000 */
[----:B------:R-:W-:Y:S01]  /*2d50*/  FMUL.FTZ R106, R106, UR13 ;  /* 0x0000000d6a6a7c20 */ /* 0x000fe20008410000 */
[----:B------:R-:W-:Y:S02]  /*2d60*/  ISETP.GE.U32.AND.EX P5, PT, R127, 0x1000000, PT, P5 ;  /* 0x010000007f00780c */ /* 0x000fe40003fa6150 */
[----:B------:R-:W-:Y:S02]  /*2d70*/  ISETP.GE.U32.AND.EX P0, PT, R125, 0x1000000, PT, P0 ;  /* 0x010000007d00780c */ /* 0x000fe40003f06100 */
[----:B------:R-:W-:Y:S02]  /*2d80*/  FSEL R111, R104, RZ, P6 ;  /* 0x000000ff686f7208 */ /* 0x000fe40003000000 */
[----:B------:R-:W-:-:S04]  /*2d90*/  LOP3.LUT P6, RZ, R127, 0xff0000, RZ, 0xc0, !PT ;  /* 0x00ff00007fff7812 */ /* 0x000fc800078cc0ff */
[----:B------:R-:W-:Y:S02]  /*2da0*/  FSEL R107, R104, RZ, P6 ;  /* 0x000000ff686b7208 */ /* 0x000fe40003000000 */
[C---:B------:R-:W-:Y:S02]  /*2db0*/  FSEL R104, R106.reuse, RZ, P5 ;  /* 0x000000ff6a687208 */ /* 0x040fe40002800000 */
[----:B------:R-:W-:Y:S02]  /*2dc0*/  FSEL R106, R106, RZ, P0 ;  /* 0x000000ff6a6a7208 */ /* 0x000fe40000000000 */
[----:B------:R-:W-:Y:S01]  /*2dd0*/  F2FP.F16.F32.PACK_AB R107, R104, R107 ;  /* 0x0000006b686b723e */ /* 0x000fe200000000ff */
[----:B------:R-:W-:Y:S01]  /*2de0*/  FADD.FTZ R104, R116, -R105 ;  /* 0x8000006974687221 */ /* 0x000fe20000010000 */
[----:B------:R-:W-:Y:S01]  /*2df0*/  F2FP.F16.F32.PACK_AB R111, R106, R111 ;  /* 0x0000006f6a6f723e */ /* 0x000fe200000000ff */
[----:B------:R-:W-:Y:S01]  /*2e00*/  FFMA.FTZ R106, R156, R113, R114 ;  /* 0x000000719c6a7223 */ /* 0x000fe20000010072 */
[----:B------:R-:W-:Y:S01]  /*2e10*/  LOP3.LUT P6, RZ, R125, 0xff, RZ, 0xc0, !PT ;  /* 0x000000ff7dff7812 */ /* 0x000fe200078cc0ff */
[----:B------:R-:W-:Y:S01]  /*2e20*/  FMUL.FTZ R104, R137, R104 ;  /* 0x0000006889687220 */ /* 0x000fe20000410000 */
[----:B------:R-:W-:Y:S01]  /*2e30*/  LOP3.LUT P5, RZ, R127, 0xff, RZ, 0xc0, !PT ;  /* 0x000000ff7fff7812 */ /* 0x000fe200078ac0ff */
[----:B------:R-:W-:Y:S01]  /*2e40*/  FADD.FTZ R106, R117, -R106 ;  /* 0x8000006a756a7221 */ /* 0x000fe20000010000 */
[----:B------:R-:W-:Y:S01]  /*2e50*/  LOP3.LUT P0, RZ, R127, 0xff00, RZ, 0xc0, !PT ;  /* 0x0000ff007fff7812 */ /* 0x000fe2000780c0ff */
[----:B------:R-:W-:-:S02]  /*2e60*/  FMUL.FTZ R104, R104, UR13 ;  /* 0x0000000d68687c20 */ /* 0x000fc40008410000 */
[----:B------:R-:W-:-:S03]  /*2e70*/  FMUL.FTZ R106, R137, R106 ;  /* 0x0000006a896a7220 */ /* 0x000fc60000410000 */
[----:B------:R-:W-:Y:S01]  /*2e80*/  FSEL R110, R104, RZ, P6 ;  /* 0x000000ff686e7208 */ /* 0x000fe20003000000 */
[----:B------:R-:W-:Y:S01]  /*2e90*/  FMUL.FTZ R108, R106, UR13 ;  /* 0x0000000d6a6c7c20 */ /* 0x000fe20008410000 */
[----:B------:R-:W-:Y:S02]  /*2ea0*/  FSEL R106, R104, RZ, P5 ;  /* 0x000000ff686a7208 */ /* 0x000fe40002800000 */
[----:B------:R-:W-:Y:S02]  /*2eb0*/  LOP3.LUT P6, RZ, R125, 0xff00, RZ, 0xc0, !PT ;  /* 0x0000ff007dff7812 */ /* 0x000fe400078cc0ff */
[C---:B------:R-:W-:Y:S02]  /*2ec0*/  FSEL R105, R108.reuse, RZ, P0 ;  /* 0x000000ff6c697208 */ /* 0x040fe40000000000 */
[----:B------:R-:W-:Y:S01]  /*2ed0*/  FSEL R109, R108, RZ, P6 ;  /* 0x000000ff6c6d7208 */ /* 0x000fe20003000000 */
[-CC-:B------:R-:W-:Y:S01]  /*2ee0*/  FFMA.FTZ R108, R152, R113.reuse, R114.reuse ;  /* 0x00000071986c7223 */ /* 0x180fe20000010072 */
[----:B------:R-:W-:Y:S01]  /*2ef0*/  F2FP.F16.F32.PACK_AB R106, R105, R106 ;  /* 0x0000006a696a723e */ /* 0x000fe200000000ff */
[----:B------:R-:W-:Y:S01]  /*2f00*/  FFMA.FTZ R105, R153, R113, R114 ;  /* 0x0000007199697223 */ /* 0x000fe20000010072 */
[----:B------:R-:W-:Y:S01]  /*2f10*/  LOP3.LUT P6, RZ, R124, 0xff0000, RZ, 0xc0, !PT ;  /* 0x00ff00007cff7812 */ /* 0x000fe200078cc0ff */
[----:B------:R-:W-:Y:S01]  /*2f20*/  FADD.FTZ R108, R123, -R108 ;  /* 0x8000006c7b6c7221 */ /* 0x000fe20000010000 */
[----:B------:R-:W-:Y:S01]  /*2f30*/  LOP3.LUT P5, RZ, R126, 0xff0000, RZ, 0xc0, !PT ;  /* 0x00ff00007eff7812 */ /* 0x000fe200078ac0ff */
[----:B------:R-:W-:Y:S01]  /*2f40*/  FADD.FTZ R104, R122, -R105 ;  /* 0x800000697a687221 */ /* 0x000fe20000010000 */
[----:B------:R-:W-:Y:S01]  /*2f50*/  LOP3.LUT P0, RZ, R126, 0xff000000, RZ, 0xc0, !PT ;  /* 0xff0000007eff7812 */ /* 0x000fe2000780c0ff */
[----:B------:R-:W-:Y:S01]  /*2f60*/  FMUL.FTZ R108, R137, R108 ;  /* 0x0000006c896c7220 */ /* 0x000fe20000410000 */
[----:B------:R-:W-:Y:S01]  /*2f70*/  F2FP.F16.F32.PACK_AB R110, R109, R110 ;  /* 0x0000006e6d6e723e */ /* 0x000fe200000000ff */
[----:B------:R-:W-:-:S02]  /*2f80*/  FMUL.FTZ R104, R137, R104 ;  /* 0x0000006889687220 */ /* 0x000fc40000410000 */
[----:B------:R-:W-:Y:S02]  /*2f90*/  FMUL.FTZ R108, R108, UR13 ;  /* 0x0000000d6c6c7c20 */ /* 0x000fe40008410000 */
[----:B------:R-:W-:-:S05]  /*2fa0*/  FMUL.FTZ R104, R104, UR13 ;  /* 0x0000000d68687c20 */ /* 0x000fca0008410000 */
[C---:B------:R-:W-:Y:S02]  /*2fb0*/  FSEL R109, R104.reuse, RZ, P6 ;  /* 0x000000ff686d7208 */ /* 0x040fe40003000000 */
[----:B------:R-:W-:Y:S02]  /*2fc0*/  FSEL R105, R104, RZ, P5 ;  /* 0x000000ff68697208 */ /* 0x000fe40002800000 */
[----:B------:R-:W-:Y:S02]  /*2fd0*/  LOP3.LUT P6, RZ, R124, 0xff000000, RZ, 0xc0, !PT ;  /* 0xff0000007cff7812 */ /* 0x000fe400078cc0ff */
[C---:B------:R-:W-:Y:S02]  /*2fe0*/  FSEL R104, R108.reuse, RZ, P0 ;  /* 0x000000ff6c687208 */ /* 0x040fe40000000000 */
[----:B------:R-:W-:Y:S02]  /*2ff0*/  FSEL R108, R108, RZ, P6 ;  /* 0x000000ff6c6c7208 */ /* 0x000fe40003000000 */
[----:B------:R-:W-:Y:S01]  /*3000*/  F2FP.F16.F32.PACK_AB R105, R104, R105 ;  /* 0x000000696869723e */ /* 0x000fe200000000ff */
[----:B------:R-:W-:Y:S01]  /*3010*/  FFMA.FTZ R104, R146, R113, R114 ;  /* 0x0000007192687223 */ /* 0x000fe20000010072 */
[----:B------:R-:W-:-:S02]  /*3020*/  F2FP.F16.F32.PACK_AB R109, R108, R109 ;  /* 0x0000006d6c6d723e */ /* 0x000fc400000000ff */
[----:B------:R-:W-:Y:S01]  /*3030*/  LOP3.LUT P6, RZ, R124, 0xff00, RZ, 0xc0, !PT ;  /* 0x0000ff007cff7812 */ /* 0x000fe200078cc0ff */
[----:B------:R-:W-:Y:S01]  /*3040*/  FADD.FTZ R108, R121, -R104 ;  /* 0x80000068796c7221 */ /* 0x000fe20000010000 */
[----:B------:R-:W-:Y:S01]  /*3050*/  FADD.FTZ R104, R120, -R115 ;  /* 0x8000007378687221 */ /* 0x000fe20000010000 */
[C---:B------:R-:W-:Y:S02]  /*3060*/  LOP3.LUT P5, RZ, R126.reuse, 0xff, RZ, 0xc0, !PT ;  /* 0x000000ff7eff7812 */ /* 0x040fe400078ac0ff */
[C---:B------:R-:W-:Y:S01]  /*3070*/  FMUL.FTZ R108, R137.reuse, R108 ;  /* 0x0000006c896c7220 */ /* 0x040fe20000410000 */
[----:B------:R-:W-:Y:S01]  /*3080*/  FMUL.FTZ R104, R137, R104 ;  /* 0x0000006889687220 */ /* 0x000fe20000410000 */
[----:B------:R-:W-:Y:S02]  /*3090*/  LOP3.LUT P0, RZ, R126, 0xff00, RZ, 0xc0, !PT ;  /* 0x0000ff007eff7812 */ /* 0x000fe4000780c0ff */
[----:B------:R-:W-:Y:S01]  /*30a0*/  FMUL.FTZ R115, R108, UR13 ;  /* 0x0000000d6c737c20 */ /* 0x000fe20008410000 */
[----:B------:R-:W-:-:S04]  /*30b0*/  FMUL.FTZ R108, R104, UR13 ;  /* 0x0000000d686c7c20 */ /* 0x000fc80008410000 */
[C---:B------:R-:W-:Y:S02]  /*30c0*/  FSEL R159, R115.reuse, RZ, P6 ;  /* 0x000000ff739f7208 */ /* 0x040fe40003000000 */
[----:B------:R-:W-:Y:S02]  /*30d0*/  LOP3.LUT P6, RZ, R124, 0xff, RZ, 0xc0, !PT ;  /* 0x000000ff7cff7812 */ /* 0x000fe400078cc0ff */
[C---:B------:R-:W-:Y:S02]  /*30e0*/  FSEL R104, R108.reuse, RZ, P5 ;  /* 0x000000ff6c687208 */ /* 0x040fe40002800000 */
[----:B------:R-:W-:Y:S02]  /*30f0*/  FSEL R115, R115, RZ, P0 ;  /* 0x000000ff73737208 */ /* 0x000fe40000000000 */
[----:B------:R-:W-:Y:S02]  /*3100*/  FSEL R108, R108, RZ, P6 ;  /* 0x000000ff6c6c7208 */ /* 0x000fe40003000000 */
[----:B------:R-:W-:-:S02]  /*3110*/  F2FP.F16.F32.PACK_AB R104, R115, R104 ;  /* 0x000000687368723e */ /* 0x000fc400000000ff */
[----:B------:R-:W-:Y:S01]  /*3120*/  F2FP.F16.F32.PACK_AB R108, R159, R108 ;  /* 0x0000006c9f6c723e */ /* 0x000fe200000000ff */
[----:B------:R-:W-:Y:S06]  /*3130*/  BRA `(.L_x_1574) ;  /* 0x0000000c00947947 */ /* 0x000fec0003800000 */
.L_x_1577:
[-CC-:B------:R-:W-:Y:S01]  /*3140*/  FFMA.FTZ R97, R157, R113.reuse, R114.reuse ;  /* 0x000000719d617223 */ /* 0x180fe20000010072 */
[----:B------:R-:W-:Y:S01]  /*3150*/  FFMA.FTZ R96, R158, R113, R114 ;  /* 0x000000719e607223 */ /* 0x000fe20000010072 */
[----:B------:R-:W-:Y:S02]  /*3160*/  ISETP.GE.U32.AND P0, PT, R126, RZ, PT ;  /* 0x000000ff7e00720c */ /* 0x000fe40003f06070 */
[----:B------:R-:W-:Y:S01]  /*3170*/  FADD.FTZ R98, R118, -R97 ;  /* 0x8000006176627221 */ /* 0x000fe20000010000 */
[----:B------:R-:W-:Y:S01]  /*3180*/  FADD.FTZ R96, R119, -R96 ;  /* 0x8000006077607221 */ /* 0x000fe20000010000 */
[----:B------:R-:W-:Y:S02]  /*3190*/  LOP3.LUT P5, RZ, R127, 0xff0000, RZ, 0xc0, !PT ;  /* 0x00ff00007fff7812 */ /* 0x000fe400078ac0ff */
[C---:B-----5:R-:W-:Y:S01]  /*31a0*/  FMUL.FTZ R98, R137.reuse, R98 ;  /* 0x0000006289627220 */ /* 0x060fe20000410000 */
[----:B------:R-:W-:Y:S01]  /*31b0*/  FMUL.FTZ R99, R137, R96 ;  /* 0x0000006089637220 */ /* 0x000fe20000410000 */
[----:B------:R-:W-:-:S02]  /*31c0*/  ISETP.GE.U32.AND.EX P6, PT, R127, 0x1000000, PT, P0 ;  /* 0x010000007f00780c */ /* 0x000fc40003fc6100 */
[----:B------:R-:W-:Y:S01]  /*31d0*/  FMUL.FTZ R96, R98, UR13 ;  /* 0x0000000d62607c20 */ /* 0x000fe20008410000 */
[----:B------:R-:W-:Y:S01]  /*31e0*/  ISETP.GE.U32.AND P0, PT, R124, RZ, PT ;  /* 0x000000ff7c00720c */ /* 0x000fe20003f06070 */
[----:B------:R-:W-:-:S03]  /*31f0*/  FMUL.FTZ R97, R99, UR13 ;  /* 0x0000000d63617c20 */ /* 0x000fc60008410000 */
[C---:B------:R-:W-:Y:S02]  /*3200*/  FSEL R107, R96.reuse, RZ, P5 ;  /* 0x000000ff606b7208 */ /* 0x040fe40002800000 */
[C---:B------:R-:W-:Y:S02]  /*3210*/  LOP3.LUT P5, RZ, R125.reuse, 0xff0000, RZ, 0xc0, !PT ;  /* 0x00ff00007dff7812 */ /* 0x040fe400078ac0ff */
[----:B------:R-:W-:Y:S02]  /*3220*/  ISETP.GE.U32.AND.EX P0, PT, R125, 0x1000000, PT, P0 ;  /* 0x010000007d00780c */ /* 0x000fe40003f06100 */
[C---:B------:R-:W-:Y:S02]  /*3230*/  FSEL R100, R97.reuse, RZ, P6 ;  /* 0x000000ff61647208 */ /* 0x040fe40003000000 */
[----:B------:R-:W-:Y:S02]  /*3240*/  FSEL R111, R96, RZ, P5 ;  /* 0x000000ff606f7208 */ /* 0x000fe40002800000 */
[----:B------:R-:W-:Y:S01]  /*3250*/  FSEL R96, R97, RZ, P0 ;  /* 0x000000ff61607208 */ /* 0x000fe20000000000 */
[--C-:B------:R-:W-:Y:S01]  /*3260*/  FFMA.FTZ R97, R155, R113, R114.reuse ;  /* 0x000000719b617223 */ /* 0x100fe20000010072 */
[----:B------:R-:W-:Y:S01]  /*3270*/  F2FP.F16.F32.PACK_AB R107, R100, R107 ;  /* 0x0000006b646b723e */ /* 0x000fe200000000ff */
[----:B------:R-:W-:Y:S01]  /*3280*/  FFMA.FTZ R100, R156, R113, R114 ;  /* 0x000000719c647223 */ /* 0x000fe20000010072 */
[----:B------:R-:W-:Y:S01]  /*3290*/  F2FP.F16.F32.PACK_AB R111, R96, R111 ;  /* 0x0000006f606f723e */ /* 0x000fe200000000ff */
[----:B------:R-:W-:Y:S01]  /*32a0*/  FADD.FTZ R96, R116, -R97 ;  /* 0x8000006174607221 */ /* 0x000fe20000010000 */
[----:B------:R-:W-:Y:S01]  /*32b0*/  LOP3.LUT P6, RZ, R125, 0xff, RZ, 0xc0, !PT ;  /* 0x000000ff7dff7812 */ /* 0x000fe200078cc0ff */
[----:B------:R-:W-:Y:S01]  /*32c0*/  FADD.FTZ R100, R117, -R100 ;  /* 0x8000006475647221 */ /* 0x000fe20000010000 */
[----:B------:R-:W-:Y:S01]  /*32d0*/  LOP3.LUT P0, RZ, R127, 0xff00, RZ, 0xc0, !PT ;  /* 0x0000ff007fff7812 */ /* 0x000fe2000780c0ff */
[----:B------:R-:W-:Y:S01]  /*32e0*/  FMUL.FTZ R96, R137, R96 ;  /* 0x0000006089607220 */ /* 0x000fe20000410000 */
[----:B------:R-:W-:Y:S01]  /*32f0*/  LOP3.LUT P5, RZ, R127, 0xff, RZ, 0xc0, !PT ;  /* 0x000000ff7fff7812 */ /* 0x000fe200078ac0ff */
[----:B------:R-:W-:-:S02]  /*3300*/  FMUL.FTZ R97, R137, R100 ;  /* 0x0000006489617220 */ /* 0x000fc40000410000 */
[----:B------:R-:W-:Y:S02]  /*3310*/  FMUL.FTZ R100, R96, UR13 ;  /* 0x0000000d60647c20 */ /* 0x000fe40008410000 */
[----:B------:R-:W-:-:S03]  /*3320*/  FMUL.FTZ R101, R97, UR13 ;  /* 0x0000000d61657c20 */ /* 0x000fc60008410000 */
[C---:B------:R-:W-:Y:S02]  /*3330*/  FSEL R110, R100.reuse, RZ, P6 ;  /* 0x000000ff646e7208 */ /* 0x040fe40003000000 */
[----:B------:R-:W-:Y:S02]  /*3340*/  LOP3.LUT P6, RZ, R125, 0xff00, RZ, 0xc0, !PT ;  /* 0x0000ff007dff7812 */ /* 0x000fe400078cc0ff */
[C---:B------:R-:W-:Y:S02]  /*3350*/  FSEL R103, R101.reuse, RZ, P0 ;  /* 0x000000ff65677208 */ /* 0x040fe40000000000 */
[----:B------:R-:W-:Y:S02]  /*3360*/  FSEL R101, R101, RZ, P6 ;  /* 0x000000ff65657208 */ /* 0x000fe40003000000 */
[----:B------:R-:W-:Y:S01]  /*3370*/  FSEL R106, R100, RZ, P5 ;  /* 0x000000ff646a7208 */ /* 0x000fe20002800000 */
[-CC-:B------:R-:W-:Y:S01]  /*3380*/  FFMA.FTZ R100, R152, R113.reuse, R114.reuse ;  /* 0x0000007198647223 */ /* 0x180fe20000010072 */
[----:B------:R-:W-:Y:S01]  /*3390*/  F2FP.F16.F32.PACK_AB R110, R101, R110 ;  /* 0x0000006e656e723e */ /* 0x000fe200000000ff */
[----:B------:R-:W-:Y:S01]  /*33a0*/  FFMA.FTZ R101, R153, R113, R114 ;  /* 0x0000007199657223 */ /* 0x000fe20000010072 */
[----:B------:R-:W-:Y:S01]  /*33b0*/  F2FP.F16.F32.PACK_AB R106, R103, R106 ;  /* 0x0000006a676a723e */ /* 0x000fe200000000ff */
[----:B------:R-:W-:Y:S01]  /*33c0*/  FADD.FTZ R100, R123, -R100 ;  /* 0x800000647b647221 */ /* 0x000fe20000010000 */
[----:B------:R-:W-:Y:S01]  /*33d0*/  LOP3.LUT P6, RZ, R124, 0xff0000, RZ, 0xc0, !PT ;  /* 0x00ff00007cff7812 */ /* 0x000fe200078cc0ff */
[----:B------:R-:W-:Y:S01]  /*33e0*/  FADD.FTZ R102, R122, -R101 ;  /* 0x800000657a667221 */ /* 0x000fe20000010000 */
[C---:B------:R-:W-:Y:S01]  /*33f0*/  LOP3.LUT P5, RZ, R126.reuse, 0xff0000, RZ, 0xc0, !PT ;  /* 0x00ff00007eff7812 */ /* 0x040fe200078ac0ff */
[C---:B------:R-:W-:Y:S01]  /*3400*/  FMUL.FTZ R103, R137.reuse, R100 ;  /* 0x0000006489677220 */ /* 0x040fe20000410000 */
[----:B------:R-:W-:Y:S01]  /*3410*/  LOP3.LUT P0, RZ, R126, 0xff000000, RZ, 0xc0, !PT ;  /* 0xff0000007eff7812 */ /* 0x000fe2000780c0ff */
[----:B------:R-:W-:-:S02]  /*3420*/  FMUL.FTZ R102, R137, R102 ;  /* 0x0000006689667220 */ /* 0x000fc40000410000 */
[----:B------:R-:W-:Y:S02]  /*3430*/  FMUL.FTZ R101, R103, UR13 ;  /* 0x0000000d67657c20 */ /* 0x000fe40008410000 */
[----:B------:R-:W-:-:S03]  /*3440*/  FMUL.FTZ R100, R102, UR13 ;  /* 0x0000000d66647c20 */ /* 0x000fc60008410000 */
[C---:B------:R-:W-:Y:S02]  /*3450*/  FSEL R104, R101.reuse, RZ, P0 ;  /* 0x000000ff65687208 */ /* 0x040fe40000000000 */
[----:B------:R-:W-:Y:S02]  /*3460*/  FSEL R109, R100, RZ, P6 ;  /* 0x000000ff646d7208 */ /* 0x000fe40003000000 */
[----:B------:R-:W-:Y:S02]  /*3470*/  LOP3.LUT P6, RZ, R124, 0xff000000, RZ, 0xc0, !PT ;  /* 0xff0000007cff7812 */ /* 0x000fe400078cc0ff */
[----:B------:R-:W-:Y:S02]  /*3480*/  FSEL R105, R100, RZ, P5 ;  /* 0x000000ff64697208 */ /* 0x000fe40002800000 */
[----:B------:R-:W-:Y:S01]  /*3490*/  FSEL R100, R101, RZ, P6 ;  /* 0x000000ff65647208 */ /* 0x000fe20003000000 */
[----:B------:R-:W-:Y:S01]  /*34a0*/  FFMA.FTZ R101, R3, R113, R114 ;  /* 0x0000007103657223 */ /* 0x000fe20000010072 */
[----:B------:R-:W-:-:S02]  /*34b0*/  F2FP.F16.F32.PACK_AB R105, R104, R105 ;  /* 0x000000696869723e */ /* 0x000fc400000000ff */
[----:B------:R-:W-:Y:S01]  /*34c0*/  F2FP.F16.F32.PACK_AB R109, R100, R109 ;  /* 0x0000006d646d723e */ /* 0x000fe200000000ff */
[----:B------:R-:W-:Y:S01]  /*34d0*/  FFMA.FTZ R100, R146, R113, R114 ;  /* 0x0000007192647223 */ /* 0x000fe20000010072 */
[----:B------:R-:W-:Y:S02]  /*34e0*/  LOP3.LUT P6, RZ, R124, 0xff00, RZ, 0xc0, !PT ;  /* 0x0000ff007cff7812 */ /* 0x000fe400078cc0ff */
[----:B------:R-:W-:Y:S01]  /*34f0*/  LOP3.LUT P0, RZ, R126, 0xff00, RZ, 0xc0, !PT ;  /* 0x0000ff007eff7812 */ /* 0x000fe2000780c0ff */
[----:B------:R-:W-:Y:S01]  /*3500*/  FADD.FTZ R104, R121, -R100 ;  /* 0x8000006479687221 */ /* 0x000fe20000010000 */
[----:B------:R-:W-:Y:S01]  /*3510*/  FADD.FTZ R100, R120, -R101 ;  /* 0x8000006578647221 */ /* 0x000fe20000010000 */
[----:B------:R-:W-:Y:S02]  /*3520*/  LOP3.LUT P5, RZ, R126, 0xff, RZ, 0xc0, !PT ;  /* 0x000000ff7eff7812 */ /* 0x000fe400078ac0ff */
[C---:B------:R-:W-:Y:S01]  /*3530*/  FMUL.FTZ R101, R137.reuse, R104 ;  /* 0x0000006889657220 */ /* 0x040fe20000410000 */
[----:B------:R-:W-:-:S03]  /*3540*/  FMUL.FTZ R100, R137, R100 ;  /* 0x0000006489647220 */ /* 0x000fc60000410000 */
[----:B------:R-:W-:Y:S01]  /*3550*/  FMUL.FTZ R108, R101, UR13 ;  /* 0x0000000d656c7c20 */ /* 0x000fe20008410000 */
[----:B------:R-:W-:-:S04]  /*3560*/  FMUL.FTZ R104, R100, UR13 ;  /* 0x0000000d64687c20 */ /* 0x000fc80008410000 */
[----:B------:R-:W-:Y:S02]  /*3570*/  FSEL R159, R108, RZ, P6 ;  /* 0x000000ff6c9f7208 */ /* 0x000fe40003000000 */
[----:B------:R-:W-:Y:S02]  /*3580*/  LOP3.LUT P6, RZ, R124, 0xff, RZ, 0xc0, !PT ;  /* 0x000000ff7cff7812 */ /* 0x000fe400078cc0ff */
[----:B------:R-:W-:Y:S02]  /*3590*/  FSEL R162, R108, RZ, P0 ;  /* 0x000000ff6ca27208 */ /* 0x000fe40000000000 */
[C---:B------:R-:W-:Y:S02]  /*35a0*/  FSEL R115, R104.reuse, RZ, P5 ;  /* 0x000000ff68737208 */ /* 0x040fe40002800000 */
[----:B------:R-:W-:Y:S02]  /*35b0*/  FSEL R108, R104, RZ, P6 ;  /* 0x000000ff686c7208 */ /* 0x000fe40003000000 */
[----:B------:R-:W-:-:S02]  /*35c0*/  F2FP.F16.F32.PACK_AB R104, R162, R115 ;  /* 0x00000073a268723e */ /* 0x000fc400000000ff */
[----:B------:R-:W-:Y:S01]  /*35d0*/  F2FP.F16.F32.PACK_AB R108, R159, R108 ;  /* 0x0000006c9f6c723e */ /* 0x000fe200000000ff */
[----:B------:R-:W-:Y:S06]  /*35e0*/  BRA `(.L_x_1574) ;  /* 0x0000000800687947 */ /* 0x000fec0003800000 */
.L_x_1576:
        /* <DEDUP_REMOVED lines=15> */
[----:B------:R-:W-:Y:S01]  /*36e0*/  ISETP.GE.U32.AND.EX P5, PT, R127, 0x1000000, PT, P5 ;  /* 0x010000007f00780c */ /* 0x000fe20003fa6150 */
[----:B------:R-:W-:Y:S01]  /*36f0*/  FFMA.FTZ R115, R137, R115, R8 ;  /* 0x0000007389737223 */ /* 0x000fe20000010008 */
[----:B------:R-:W-:Y:S01]  /*3700*/  FMUL.FTZ R105, R105, UR13 ;  /* 0x0000000d69697c20 */ /* 0x000fe20008410000 */
[----:B------:R-:W-:Y:S01]  /*3710*/  FMUL.FTZ R106, R104, UR13 ;  /* 0x0000000d686a7c20 */ /* 0x000fe20008410000 */
[----:B------:R-:W-:-:S03]  /*3720*/  ISETP.GE.U32.AND P0, PT, R124, RZ, PT ;  /* 0x000000ff7c00720c */ /* 0x000fc60003f06070 */
[----:B------:R-:W-:Y:S02]  /*3730*/  FSEL R111, R105, RZ, P6 ;  /* 0x000000ff696f7208 */ /* 0x000fe40003000000 */
[----:B------:R-:W-:Y:S02]  /*3740*/  LOP3.LUT P6, RZ, R127, 0xff0000, RZ, 0xc0, !PT ;  /* 0x00ff00007fff7812 */ /* 0x000fe400078cc0ff */
[----:B------:R-:W-:Y:S02]  /*3750*/  FSEL R104, R106, RZ, P5 ;  /* 0x000000ff6a687208 */ /* 0x000fe40002800000 */
[----:B------:R-:W-:Y:S01]  /*3760*/  FSEL R107, R105, RZ, P6 ;  /* 0x000000ff696b7208 */ /* 0x000fe20003000000 */
[--C-:B------:R-:W-:Y:S01]  /*3770*/  FFMA.FTZ R105, R155, R113, R114.reuse ;  /* 0x000000719b697223 */ /* 0x100fe20000010072 */
[----:B------:R-:W-:Y:S02]  /*3780*/  ISETP.GE.U32.AND.EX P0, PT, R125, 0x1000000, PT, P0 ;  /* 0x010000007d00780c */ /* 0x000fe40003f06100 */
[----:B------:R-:W-:Y:S01]  /*3790*/  F2FP.F16.F32.PACK_AB R107, R104, R107 ;  /* 0x0000006b686b723e */ /* 0x000fe200000000ff */
[----:B------:R-:W-:Y:S01]  /*37a0*/  FFMA.FTZ R104, R156, R113, R114 ;  /* 0x000000719c687223 */ /* 0x000fe20000010072 */
[----:B------:R-:W-:Y:S01]  /*37b0*/  FADD.FTZ R105, R116, -R105 ;  /* 0x8000006974697221 */ /* 0x000fe20000010000 */
[----:B------:R-:W-:-:S02]  /*37c0*/  FSEL R106, R106, RZ, P0 ;  /* 0x000000ff6a6a7208 */ /* 0x000fc40000000000 */
[----:B------:R-:W-:Y:S01]  /*37d0*/  FADD.FTZ R104, R117, -R104 ;  /* 0x8000006875687221 */ /* 0x000fe20000010000 */
[----:B------:R-:W-:Y:S01]  /*37e0*/  FFMA.FTZ R105, R137, R105, R4 ;  /* 0x0000006989697223 */ /* 0x000fe20000010004 */
[----:B------:R-:W-:Y:S02]  /*37f0*/  LOP3.LUT P6, RZ, R125, 0xff, RZ, 0xc0, !PT ;  /* 0x000000ff7dff7812 */ /* 0x000fe400078cc0ff */
[----:B------:R-:W-:Y:S01]  /*3800*/  FFMA.FTZ R104, R137, R104, R5 ;  /* 0x0000006889687223 */ /* 0x000fe20000010005 */
[----:B------:R-:W-:Y:S01]  /*3810*/  FMUL.FTZ R105, R105, UR13 ;  /* 0x0000000d69697c20 */ /* 0x000fe20008410000 */
[C---:B------:R-:W-:Y:S02]  /*3820*/  LOP3.LUT P5, RZ, R127.reuse, 0xff, RZ, 0xc0, !PT ;  /* 0x000000ff7fff7812 */ /* 0x040fe400078ac0ff */
[----:B------:R-:W-:Y:S01]  /*3830*/  FMUL.FTZ R104, R104, UR13 ;  /* 0x0000000d68687c20 */ /* 0x000fe20008410000 */
[----:B------:R-:W-:Y:S02]  /*3840*/  LOP3.LUT P0, RZ, R127, 0xff00, RZ, 0xc0, !PT ;  /* 0x0000ff007fff7812 */ /* 0x000fe4000780c0ff */
[----:B------:R-:W-:-:S02]  /*3850*/  F2FP.F16.F32.PACK_AB R111, R106, R111 ;  /* 0x0000006f6a6f723e */ /* 0x000fc400000000ff */
[C---:B------:R-:W-:Y:S02]  /*3860*/  FSEL R110, R105.reuse, RZ, P6 ;  /* 0x000000ff696e7208 */ /* 0x040fe40003000000 */
[----:B------:R-:W-:Y:S02]  /*3870*/  FSEL R106, R105, RZ, P5 ;  /* 0x000000ff696a7208 */ /* 0x000fe40002800000 */
[C---:B------:R-:W-:Y:S02]  /*3880*/  FSEL R105, R104.reuse, RZ, P0 ;  /* 0x000000ff68697208 */ /* 0x040fe40000000000 */
[----:B------:R-:W-:Y:S02]  /*3890*/  LOP3.LUT P6, RZ, R125, 0xff00, RZ, 0xc0, !PT ;  /* 0x0000ff007dff7812 */ /* 0x000fe400078cc0ff */
[----:B------:R-:W-:Y:S01]  /*38a0*/  F2FP.F16.F32.PACK_AB R106, R105, R106 ;  /* 0x0000006a696a723e */ /* 0x000fe200000000ff */
[-CC-:B------:R-:W-:Y:S01]  /*38b0*/  FFMA.FTZ R105, R153, R113.reuse, R114.reuse ;  /* 0x0000007199697223 */ /* 0x180fe20000010072 */
[----:B------:R-:W-:Y:S01]  /*38c0*/  FSEL R109, R104, RZ, P6 ;  /* 0x000000ff686d7208 */ /* 0x000fe20003000000 */
[----:B------:R-:W-:Y:S01]  /*38d0*/  FFMA.FTZ R104, R152, R113, R114 ;  /* 0x0000007198687223 */ /* 0x000fe20000010072 */
[----:B------:R-:W-:Y:S01]  /*38e0*/  LOP3.LUT P6, RZ, R124, 0xff0000, RZ, 0xc0, !PT ;  /* 0x00ff00007cff7812 */ /* 0x000fe200078cc0ff */
[----:B------:R-:W-:Y:S01]  /*38f0*/  FADD.FTZ R105, R122, -R105 ;  /* 0x800000697a697221 */ /* 0x000fe20000010000 */
[C---:B------:R-:W-:Y:S01]  /*3900*/  LOP3.LUT P5, RZ, R126.reuse, 0xff0000, RZ, 0xc0, !PT ;  /* 0x00ff00007eff7812 */ /* 0x040fe200078ac0ff */
[----:B------:R-:W-:Y:S01]  /*3910*/  FADD.FTZ R104, R123, -R104 ;  /* 0x800000687b687221 */ /* 0x000fe20000010000 */
[----:B------:R-:W-:Y:S01]  /*3920*/  LOP3.LUT P0, RZ, R126, 0xff000000, RZ, 0xc0, !PT ;  /* 0xff0000007eff7812 */ /* 0x000fe2000780c0ff */
[----:B------:R-:W-:Y:S01]  /*3930*/  FFMA.FTZ R105, R137, R105, R10 ;  /* 0x0000006989697223 */ /* 0x000fe2000001000a */
[----:B------:R-:W-:Y:S01]  /*3940*/  F2FP.F16.F32.PACK_AB R110, R109, R110 ;  /* 0x0000006e6d6e723e */ /* 0x000fe200000000ff */
[----:B------:R-:W-:-:S02]  /*3950*/  FFMA.FTZ R104, R137, R104, R11 ;  /* 0x0000006889687223 */ /* 0x000fc4000001000b */
[----:B------:R-:W-:Y:S02]  /*3960*/  FMUL.FTZ R105, R105, UR13 ;  /* 0x0000000d69697c20 */ /* 0x000fe40008410000 */
[----:B------:R-:W-:-:S03]  /*3970*/  FMUL.FTZ R108, R104, UR13 ;  /* 0x0000000d686c7c20 */ /* 0x000fc60008410000 */
[C---:B------:R-:W-:Y:S02]  /*3980*/  FSEL R109, R105.reuse, RZ, P6 ;  /* 0x000000ff696d7208 */ /* 0x040fe40003000000 */
[----:B------:R-:W-:Y:S02]  /*3990*/  FSEL R105, R105, RZ, P5 ;  /* 0x000000ff69697208 */ /* 0x000fe40002800000 */
[----:B------:R-:W-:Y:S02]  /*39a0*/  FSEL R104, R108, RZ, P0 ;  /* 0x000000ff6c687208 */ /* 0x000fe40000000000 */
[----:B------:R-:W-:Y:S02]  /*39b0*/  LOP3.LUT P6, RZ, R124, 0xff000000, RZ, 0xc0, !PT ;  /* 0xff0000007cff7812 */ /* 0x000fe400078cc0ff */
[----:B------:R-:W-:Y:S01]  /*39c0*/  F2FP.F16.F32.PACK_AB R105, R104, R105 ;  /* 0x000000696869723e */ /* 0x000fe200000000ff */
[----:B------:R-:W-:Y:S01]  /*39d0*/  FFMA.FTZ R104, R146, R113, R114 ;  /* 0x0000007192687223 */ /* 0x000fe20000010072 */
[----:B------:R-:W-:-:S02]  /*39e0*/  FSEL R108, R108, RZ, P6 ;  /* 0x000000ff6c6c7208 */ /* 0x000fc40003000000 */
[----:B------:R-:W-:Y:S01]  /*39f0*/  LOP3.LUT P6, RZ, R124, 0xff00, RZ, 0xc0, !PT ;  /* 0x0000ff007cff7812 */ /* 0x000fe200078cc0ff */
[----:B------:R-:W-:Y:S01]  /*3a00*/  FADD.FTZ R104, R121, -R104 ;  /* 0x8000006879687221 */ /* 0x000fe20000010000 */
[----:B------:R-:W-:Y:S01]  /*3a10*/  F2FP.F16.F32.PACK_AB R109, R108, R109 ;  /* 0x0000006d6c6d723e */ /* 0x000fe200000000ff */
[----:B------:R-:W-:Y:S01]  /*3a20*/  FMUL.FTZ R108, R115, UR13 ;  /* 0x0000000d736c7c20 */ /* 0x000fe20008410000 */
[C---:B------:R-:W-:Y:S01]  /*3a30*/  LOP3.LUT P0, RZ, R126.reuse, 0xff00, RZ, 0xc0, !PT ;  /* 0x0000ff007eff7812 */ /* 0x040fe2000780c0ff */
[----:B------:R-:W-:Y:S01]  /*3a40*/  FFMA.FTZ R104, R137, R104, R9 ;  /* 0x0000006889687223 */ /* 0x000fe20000010009 */
[----:B------:R-:W-:-:S03]  /*3a50*/  LOP3.LUT P5, RZ, R126, 0xff, RZ, 0xc0, !PT ;  /* 0x000000ff7eff7812 */ /* 0x000fc600078ac0ff */
[----:B------:R-:W-:-:S05]  /*3a60*/  FMUL.FTZ R104, R104, UR13 ;  /* 0x0000000d68687c20 */ /* 0x000fca0008410000 */
        /* <DEDUP_REMOVED lines=8> */
.L_x_1578:
[-CC-:B------:R-:W-:Y:S01]  /*3af0*/  FFMA.FTZ R97, R157, R113.reuse, R114.reuse ;  /* 0x000000719d617223 */ /* 0x180fe20000010072 */
[----:B------:R-:W-:Y:S01]  /*3b00*/  FFMA.FTZ R96, R158, R113, R114 ;  /* 0x000000719e607223 */ /* 0x000fe20000010072 */
[----:B------:R-:W-:Y:S02]  /*3b10*/  ISETP.GE.U32.AND P0, PT, R126, RZ, PT ;  /* 0x000000ff7e00720c */ /* 0x000fe40003f06070 */
[----:B------:R-:W-:Y:S01]  /*3b20*/  FADD.FTZ R97, R118, -R97 ;  /* 0x8000006176617221 */ /* 0x000fe20000010000 */
[----:B------:R-:W-:Y:S01]  /*3b30*/  FADD.FTZ R96, R119, -R96 ;  /* 0x8000006077607221 */ /* 0x000fe20000010000 */
[----:B------:R-:W-:Y:S02]  /*3b40*/  LOP3.LUT P5, RZ, R127, 0xff0000, RZ, 0xc0, !PT ;  /* 0x00ff00007fff7812 */ /* 0x000fe400078ac0ff */
[C---:B-----5:R-:W-:Y:S01]  /*3b50*/  FFMA.FTZ R98, R137.reuse, R97, R6 ;  /* 0x0000006189627223 */ /* 0x060fe20000010006 */
[----:B------:R-:W-:Y:S01]  /*3b60*/  FFMA.FTZ R99, R137, R96, R7 ;  /* 0x0000006089637223 */ /* 0x000fe20000010007 */
[----:B------:R-:W-:-:S02]  /*3b70*/  ISETP.GE.U32.AND.EX P6, PT, R127, 0x1000000, PT, P0 ;  /* 0x010000007f00780c */ /* 0x000fc40003fc6100 */
[----:B------:R-:W-:Y:S01]  /*3b80*/  FMUL.FTZ R96, R98, UR13 ;  /* 0x0000000d62607c20 */ /* 0x000fe20008410000 */
[----:B------:R-:W-:Y:S01]  /*3b90*/  ISETP.GE.U32.AND P0, PT, R124, RZ, PT ;  /* 0x000000ff7c00720c */ /* 0x000fe20003f06070 */
[----:B------:R-:W-:-:S03]  /*3ba0*/  FMUL.FTZ R97, R99, UR13 ;  /* 0x0000000d63617c20 */ /* 0x000fc60008410000 */
[C---:B------:R-:W-:Y:S02]  /*3bb0*/  FSEL R107, R96.reuse, RZ, P5 ;  /* 0x000000ff606b7208 */ /* 0x040fe40002800000 */
[C---:B------:R-:W-:Y:S02]  /*3bc0*/  LOP3.LUT P5, RZ, R125.reuse, 0xff0000, RZ, 0xc0, !PT ;  /* 0x00ff00007dff7812 */ /* 0x040fe400078ac0ff */
[----:B------:R-:W-:Y:S02]  /*3bd0*/  ISETP.GE.U32.AND.EX P0, PT, R125, 0x1000000, PT, P0 ;  /* 0x010000007d00780c */ /* 0x000fe40003f06100 */
[----:B------:R-:W-:Y:S02]  /*3be0*/  FSEL R111, R96, RZ, P5 ;  /* 0x000000ff606f7208 */ /* 0x000fe40002800000 */
[C---:B------:R-:W-:Y:S02]  /*3bf0*/  FSEL R96, R97.reuse, RZ, P0 ;  /* 0x000000ff61607208 */ /* 0x040fe40000000000 */
        /* <DEDUP_REMOVED lines=9> */
[----:B------:R-:W-:Y:S01]  /*3c90*/  FFMA.FTZ R96, R137, R97, R4 ;  /* 0x0000006189607223 */ /* 0x000fe20000010004 */
[----:B------:R-:W-:Y:S01]  /*3ca0*/  LOP3.LUT P5, RZ, R127, 0xff, RZ, 0xc0, !PT ;  /* 0x000000ff7fff7812 */ /* 0x000fe200078ac0ff */
[----:B------:R-:W-:-:S02]  /*3cb0*/  FFMA.FTZ R97, R137, R100, R5 ;  /* 0x0000006489617223 */ /* 0x000fc40000010005 */
        /* <DEDUP_REMOVED lines=15> */
[C---:B------:R-:W-:Y:S01]  /*3db0*/  FFMA.FTZ R103, R137.reuse, R100, R11 ;  /* 0x0000006489677223 */ /* 0x040fe2000001000b */
[----:B------:R-:W-:Y:S01]  /*3dc0*/  LOP3.LUT P0, RZ, R126, 0xff000000, RZ, 0xc0, !PT ;  /* 0xff0000007eff7812 */ /* 0x000fe2000780c0ff */
[----:B------:R-:W-:-:S02]  /*3dd0*/  FFMA.FTZ R102, R137, R101, R10 ;  /* 0x0000006589667223 */ /* 0x000fc4000001000a */
        /* <DEDUP_REMOVED lines=8> */
[----:B------:R-:W-:-:S02]  /*3e60*/  LOP3.LUT P6, RZ, R124, 0xff00, RZ, 0xc0, !PT ;  /* 0x0000ff007cff7812 */ /* 0x000fc400078cc0ff */
[----:B------:R-:W-:Y:S01]  /*3e70*/  F2FP.F16.F32.PACK_AB R109, R100, R109 ;  /* 0x0000006d646d723e */ /* 0x000fe200000000ff */
[----:B------:R-:W-:Y:S01]  /*3e80*/  FFMA.FTZ R100, R146, R113, R114 ;  /* 0x0000007192647223 */ /* 0x000fe20000010072 */
[----:B------:R-:W-:Y:S01]  /*3e90*/  FADD.FTZ R115, R120, -R101 ;  /* 0x8000006578737221 */ /* 0x000fe20000010000 */
[----:B------:R-:W-:Y:S02]  /*3ea0*/  F2FP.F16.F32.PACK_AB R105, R104, R105 ;  /* 0x000000696869723e */ /* 0x000fe400000000ff */
[----:B------:R-:W-:Y:S01]  /*3eb0*/  FADD.FTZ R100, R121, -R100 ;  /* 0x8000006479647221 */ /* 0x000fe20000010000 */
[C---:B------:R-:W-:Y:S02]  /*3ec0*/  LOP3.LUT P0, RZ, R126.reuse, 0xff00, RZ, 0xc0, !PT ;  /* 0x0000ff007eff7812 */ /* 0x040fe4000780c0ff */
[----:B------:R-:W-:Y:S01]  /*3ed0*/  LOP3.LUT P5, RZ, R126, 0xff, RZ, 0xc0, !PT ;  /* 0x000000ff7eff7812 */ /* 0x000fe200078ac0ff */
[C---:B------:R-:W-:Y:S01]  /*3ee0*/  FFMA.FTZ R101, R137.reuse, R100, R9 ;  /* 0x0000006489657223 */ /* 0x040fe20000010009 */
[----:B------:R-:W-:-:S03]  /*3ef0*/  FFMA.FTZ R100, R137, R115, R8 ;  /* 0x0000007389647223 */ /* 0x000fc60000010008 */
        /* <DEDUP_REMOVED lines=8> */
[----:B------:R-:W-:-:S07]  /*3f80*/  F2FP.F16.F32.PACK_AB R108, R159, R108 ;  /* 0x0000006c9f6c723e */ /* 0x000fce00000000ff */
.L_x_1574:
[----:B------:R-:W-:Y:S01]  /*3f90*/  ISETP.NE.U32.AND P0, PT, RZ, UR4, PT ;  /* 0x00000004ff007c0c */ /* 0x000fe2000bf05070 */
[----:B------:R-:W0:Y:S03]  /*3fa0*/  LDC.64 R166, c[0x0][0x468] ;  /* 0x00011a00ffa67b82 */ /* 0x000e260000000a00 */
[----:B------:R-:W-:-:S13]  /*3fb0*/  ISETP.NE.AND.EX P0, PT, RZ, UR5, PT, P0 ;  /* 0x00000005ff007c0c */ /* 0x000fda000bf05300 */
[----:B------:R-:W1:Y:S01]  /*3fc0*/  @P0 LDC.64 R162, c[0x0][0x478] ;  /* 0x00011e00ffa20b82 */ /* 0x000e620000000a00 */
[----:B0-----:R-:W-:-:S04]  /*3fd0*/  IMAD.WIDE.U32 R166, R134, 0x10, R166 ;  /* 0x0000001086a67825 */ /* 0x001fc800078e00a6 */
[----:B-1----:R-:W-:-:S05]  /*3fe0*/  @P0 IMAD.WIDE.U32 R162, R134, 0x20, R162 ;  /* 0x0000002086a20825 */ /* 0x002fca00078e00a2 */
[----:B------:R0:W-:Y:S04]  /*3ff0*/  @P0 STG.E.128 desc[UR8][R162.64], R100 ;  /* 0x00000064a2000986 */ /* 0x0001e8000c101d08 */
[----:B------:R0:W-:Y:S01]  /*4000*/  @P0 STG.E.128 desc[UR8][R162.64+0x10], R96 ;  /* 0x00001060a2000986 */ /* 0x0001e2000c101d08 */
[----:B------:R-:W-:-:S03]  /*4010*/  ISETP.NE.U32.AND P0, PT, RZ, UR10, PT ;  /* 0x0000000aff007c0c */ /* 0x000fc6000bf05070 */
[----:B------:R0:W-:Y:S01]  /*4020*/  STG.E.128 desc[UR8][R166.64], R108 ;  /* 0x0000006ca6007986 */ /* 0x0001e2000c101d08 */
[----:B------:R-:W-:-:S13]  /*4030*/  ISETP.NE.AND.EX P0, PT, RZ, UR11, PT, P0 ;  /* 0x0000000bff007c0c */ /* 0x000fda000bf05300 */
[----:B------:R-:W1:Y:S02]  /*4040*/  @P0 LDC.64 R168, c[0x0][0x470] ;  /* 0x00011c00ffa80b82 */ /* 0x000e640000000a00 */
[C---:B-1----:R-:W-:Y:S01]  /*4050*/  @P0 IMAD.WIDE.U32 R168, R134.reuse, 0x10, R168 ;  /* 0x0000001086a80825 */ /* 0x042fe200078e00a8 */
[----:B------:R-:W-:-:S04]  /*4060*/  IADD3 R134, PT, PT, R134, 0x100, RZ ;  /* 0x0000010086867810 */ /* 0x000fc80007ffe0ff */
[----:B------:R0:W-:Y:S03]  /*4070*/  @P0 STG.E.128 desc[UR8][R168.64], R104 ;  /* 0x00000068a8000986 */ /* 0x0001e6000c101d08 */
.L_x_1570:
[----:B------:R-:W-:Y:S05]  /*4080*/  BSYNC.RECONVERGENT B0 ;  /* 0x0000000000007941 */ /* 0x000fea0003800200 */
.L_x_1569:
        /* <DEDUP_REMOVED lines=13> */
[----:B-----5:R-:W-:Y:S01]  /*4160*/  ISETP.GE.U32.AND P6, PT, R128, RZ, PT ;  /* 0x000000ff8000720c */ /* 0x020fe20003fc6070 */
[-CC-:B------:R-:W-:Y:S01]  /*4170*/  FFMA.FTZ R103, R147, R113.reuse, R114.reuse ;  /* 0x0000007193677223 */ /* 0x180fe20000010072 */
[-CC-:B------:R-:W-:Y:S01]  /*4180*/  FFMA.FTZ R101, R143, R113.reuse, R114.reuse ;  /* 0x000000718f657223 */ /* 0x180fe20000010072 */
[----:B------:R-:W-:Y:S01]  /*4190*/  FADD.FTZ R98, R154, -R99 ;  /* 0x800000639a627221 */ /* 0x000fe20000010000 */
[----:B------:R-:W-:Y:S01]  /*41a0*/  ISETP.GE.U32.AND.EX P6, PT, R129, 0x1000000, PT, P6 ;  /* 0x010000008100780c */ /* 0x000fe20003fc6160 */
[----:B------:R-:W-:Y:S01]  /*41b0*/  FADD.FTZ R103, R144, -R103 ;  /* 0x8000006790677221 */ /* 0x000fe20000010000 */
[-CC-:B------:R-:W-:Y:S01]  /*41c0*/  FFMA.FTZ R104, R142, R113.reuse, R114.reuse ;  /* 0x000000718e687223 */ /* 0x180fe20000010072 */
[----:B------:R-:W-:Y:S01]  /*41d0*/  FFMA.FTZ R99, R137, R98, R95 ;  /* 0x0000006289637223 */ /* 0x000fe2000001005f */
[----:B------:R-:W-:Y:S01]  /*41e0*/  FFMA.FTZ R96, R139, R113, R114 ;  /* 0x000000718b607223 */ /* 0x000fe20000010072 */
[----:B------:R-:W-:Y:S01]  /*41f0*/  FFMA.FTZ R98, R137, R103, R94 ;  /* 0x0000006789627223 */ /* 0x000fe2000001005e */
[-CC-:B------:R-:W-:Y:S01]  /*4200*/  FFMA.FTZ R100, R138, R113.reuse, R114.reuse ;  /* 0x000000718a647223 */ /* 0x180fe20000010072 */
[----:B------:R-:W-:Y:S01]  /*4210*/  FMUL.FTZ R102, R99, UR13 ;  /* 0x0000000d63667c20 */ /* 0x000fe20008410000 */
[-CC-:B------:R-:W-:Y:S01]  /*4220*/  FFMA.FTZ R97, R136, R113.reuse, R114.reuse ;  /* 0x0000007188617223 */ /* 0x180fe20000010072 */
[----:B------:R-:W-:Y:S01]  /*4230*/  FFMA.FTZ R113, R135, R113, R114 ;  /* 0x0000007187717223 */ /* 0x000fe20000010072 */
[----:B------:R-:W-:Y:S01]  /*4240*/  FMUL.FTZ R105, R98, UR13 ;  /* 0x0000000d62697c20 */ /* 0x000fe20008410000 */
[----:B------:R-:W-:Y:S01]  /*4250*/  FADD.FTZ R106, R145, -R104 ;  /* 0x80000068916a7221 */ /* 0x000fe20000010000 */
[----:B------:R-:W-:Y:S01]  /*4260*/  FSEL R108, R102, RZ, P6 ;  /* 0x000000ff666c7208 */ /* 0x000fe20003000000 */
[----:B------:R-:W-:Y:S01]  /*4270*/  FADD.FTZ R104, R141, -R100 ;  /* 0x800000648d687221 */ /* 0x000fe20000010000 */
[----:B------:R-:W-:Y:S01]  /*4280*/  ISETP.GE.U32.AND P6, PT, R164, RZ, PT ;  /* 0x000000ffa400720c */ /* 0x000fe20003fc6070 */
[----:B------:R-:W-:Y:S01]  /*4290*/  FADD.FTZ R100, R132, -R97 ;  /* 0x8000006184647221 */ /* 0x000fe20000010000 */
[C---:B------:R-:W-:Y:S01]  /*42a0*/  FFMA.FTZ R97, R137.reuse, R106, R93 ;  /* 0x0000006a89617223 */ /* 0x040fe2000001005d */
[----:B------:R-:W-:Y:S01]  /*42b0*/  FFMA.FTZ R103, R137, R104, R91 ;  /* 0x0000006889677223 */ /* 0x000fe2000001005b */
[----:B------:R-:W-:Y:S01]  /*42c0*/  ISETP.GE.U32.AND.EX P6, PT, R165, 0x1000000, PT, P6 ;  /* 0x01000000a500780c */ /* 0x000fe20003fc6160 */
[----:B------:R-:W-:-:S03]  /*42d0*/  FADD.FTZ R113, R130, -R113 ;  /* 0x8000007182717221 */ /* 0x000fc60000010000 */
[----:B------:R-:W-:Y:S01]  /*42e0*/  FSEL R114, R102, RZ, P6 ;  /* 0x000000ff66727208 */ /* 0x000fe20003000000 */
[----:B------:R-:W-:Y:S01]  /*42f0*/  FADD.FTZ R102, R140, -R101 ;  /* 0x800000658c667221 */ /* 0x000fe20000010000 */
[----:B------:R-:W-:Y:S01]  /*4300*/  LOP3.LUT P6, RZ, R129, 0xff0000, RZ, 0xc0, !PT ;  /* 0x00ff000081ff7812 */ /* 0x000fe200078cc0ff */
[----:B------:R-:W-:Y:S02]  /*4310*/  FADD.FTZ R101, R133, -R96 ;  /* 0x8000006085657221 */ /* 0x000fe40000010000 */
[----:B------:R-:W-:Y:S01]  /*4320*/  FFMA.FTZ R96, R137, R102, R92 ;  /* 0x0000006689607223 */ /* 0x000fe2000001005c */
[----:B------:R-:W-:Y:S01]  /*4330*/  FSEL R111, R105, RZ, P6 ;  /* 0x000000ff696f7208 */ /* 0x000fe20003000000 */
[----:B------:R-:W-:Y:S01]  /*4340*/  FFMA.FTZ R102, R137, R101, R90 ;  /* 0x0000006589667223 */ /* 0x000fe2000001005a */
[----:B------:R-:W-:Y:S01]  /*4350*/  LOP3.LUT P6, RZ, R165, 0xff0000, RZ, 0xc0, !PT ;  /* 0x00ff0000a5ff7812 */ /* 0x000fe200078cc0ff */
[----:B------:R-:W-:Y:S01]  /*4360*/  FMUL.FTZ R104, R96, UR13 ;  /* 0x0000000d60687c20 */ /* 0x000fe20008410000 */
[C---:B------:R-:W-:Y:S01]  /*4370*/  FFMA.FTZ R101, R137.reuse, R100, R89 ;  /* 0x0000006489657223 */ /* 0x040fe20000010059 */
[----:B------:R-:W-:Y:S01]  /*4380*/  FFMA.FTZ R100, R137, R113, R88 ;  /* 0x0000007189647223 */ /* 0x000fe20000010058 */
[----:B------:R-:W-:-:S02]  /*4390*/  FSEL R107, R105, RZ, P6 ;  /* 0x000000ff696b7208 */ /* 0x000fc40003000000 */
[----:B------:R-:W-:Y:S02]  /*43a0*/  LOP3.LUT P6, RZ, R129, 0xff, RZ, 0xc0, !PT ;  /* 0x000000ff81ff7812 */ /* 0x000fe400078cc0ff */
[----:B------:R-:W-:Y:S02]  /*43b0*/  F2FP.F16.F32.PACK_AB R107, R114, R107 ;  /* 0x0000006b726b723e */ /* 0x000fe400000000ff */
[----:B------:R-:W-:Y:S02]  /*43c0*/  FSEL R110, R104, RZ, P6 ;  /* 0x000000ff686e7208 */ /* 0x000fe40003000000 */
[----:B------:R-:W-:Y:S02]  /*43d0*/  LOP3.LUT P6, RZ, R165, 0xff, RZ, 0xc0, !PT ;  /* 0x000000ffa5ff7812 */ /* 0x000fe400078cc0ff */
[----:B------:R-:W-:Y:S02]  /*43e0*/  F2FP.F16.F32.PACK_AB R111, R108, R111 ;  /* 0x0000006f6c6f723e */ /* 0x000fe400000000ff */
[----:B------:R-:W-:Y:S01]  /*43f0*/  FSEL R106, R104, RZ, P6 ;  /* 0x000000ff686a7208 */ /* 0x000fe20003000000 */
[----:B------:R-:W-:Y:S01]  /*4400*/  FMUL.FTZ R104, R97, UR13 ;  /* 0x0000000d61687c20 */ /* 0x000fe20008410000 */
[----:B------:R-:W-:-:S04]  /*4410*/  LOP3.LUT P6, RZ, R129, 0xff00, RZ, 0xc0, !PT ;  /* 0x0000ff0081ff7812 */ /* 0x000fc800078cc0ff */
[C---:B------:R-:W-:Y:S02]  /*4420*/  FSEL R113, R104.reuse, RZ, P6 ;  /* 0x000000ff68717208 */ /* 0x040fe40003000000 */
[----:B------:R-:W-:Y:S02]  /*4430*/  LOP3.LUT P6, RZ, R165, 0xff00, RZ, 0xc0, !PT ;  /* 0x0000ff00a5ff7812 */ /* 0x000fe400078cc0ff */
[----:B------:R-:W-:Y:S02]  /*4440*/  F2FP.F16.F32.PACK_AB R110, R113, R110 ;  /* 0x0000006e716e723e */ /* 0x000fe400000000ff */
[----:B------:R-:W-:Y:S01]  /*4450*/  FSEL R105, R104, RZ, P6 ;  /* 0x000000ff68697208 */ /* 0x000fe20003000000 */
[----:B------:R-:W-:Y:S01]  /*4460*/  FMUL.FTZ R104, R102, UR13 ;  /* 0x0000000d66687c20 */ /* 0x000fe20008410000 */
[----:B------:R-:W-:Y:S02]  /*4470*/  LOP3.LUT P6, RZ, R128, 0xff0000, RZ, 0xc0, !PT ;  /* 0x00ff000080ff7812 */ /* 0x000fe400078cc0ff */
[----:B------:R-:W-:-:S02]  /*4480*/  F2FP.F16.F32.PACK_AB R106, R105, R106 ;  /* 0x0000006a696a723e */ /* 0x000fc400000000ff */
[----:B------:R-:W-:Y:S02]  /*4490*/  FSEL R109, R104, RZ, P6 ;  /* 0x000000ff686d7208 */ /* 0x000fe40003000000 */
[----:B------:R-:W-:-:S04]  /*44a0*/  LOP3.LUT P6, RZ, R164, 0xff0000, RZ, 0xc0, !PT ;  /* 0x00ff0000a4ff7812 */ /* 0x000fc800078cc0ff */
[----:B------:R-:W-:Y:S01]  /*44b0*/  FSEL R105, R104, RZ, P6 ;  /* 0x000000ff68697208 */ /* 0x000fe20003000000 */
[----:B------:R-:W-:Y:S01]  /*44c0*/  FMUL.FTZ R104, R103, UR13 ;  /* 0x0000000d67687c20 */ /* 0x000fe20008410000 */
[----:B------:R-:W-:-:S04]  /*44d0*/  LOP3.LUT P6, RZ, R128, 0xff000000, RZ, 0xc0, !PT ;  /* 0xff00000080ff7812 */ /* 0x000fc800078cc0ff */
[----:B------:R-:W-:Y:S02]  /*44e0*/  FSEL R114, R104, RZ, P6 ;  /* 0x000000ff68727208 */ /* 0x000fe40003000000 */
        /* <DEDUP_REMOVED lines=14> */
[----:B------:R-:W-:-:S04]  /*45d0*/  FSEL R104, R104, RZ, P6 ;  /* 0x000000ff68687208 */ /* 0x000fc80003000000 */
[----:B------:R-:W-:Y:S01]  /*45e0*/  F2FP.F16.F32.PACK_AB R104, R115, R104 ;  /* 0x000000687368723e */ /* 0x000fe200000000ff */
[----:B------:R-:W-:Y:S06]  /*45f0*/  BRA `(.L_x_1584) ;  /* 0x0000001c001c7947 */ /* 0x000fec0003800000 */
.L_x_1583:
[-CC-:B0-----:R-:W-:Y:S01]  /*4600*/  FFMA.FTZ R105, R147, R113.reuse, R114.reuse ;  /* 0x0000007193697223 */ /* 0x181fe20000010072 */
[----:B-----5:R-:W-:Y:S01]  /*4610*/  LOP3.LUT P6, RZ, R129, 0xff0000, RZ, 0xc0, !PT ;  /* 0x00ff000081ff7812 */ /* 0x020fe200078cc0ff */
[-CC-:B------:R-:W-:Y:S01]  /*4620*/  FFMA.FTZ R107, R160, R113.reuse, R114.reuse ;  /* 0x00000071a06b7223 */ /* 0x180fe20000010072 */
[-CC-:B------:R-:W-:Y:S01]  /*4630*/  FFMA.FTZ R110, R142, R113.reuse, R114.reuse ;  /* 0x000000718e6e7223 */ /* 0x180fe20000010072 */
[----:B------:R-:W-:Y:S01]  /*4640*/  FADD.FTZ R105, R144, -R105 ;  /* 0x8000006990697221 */ /* 0x000fe20000010000 */
[-CC-:B------:R-:W-:Y:S01]  /*4650*/  FFMA.FTZ R106, R138, R113.reuse, R114.reuse ;  /* 0x000000718a6a7223 */ /* 0x180fe20000010072 */
[----:B------:R-:W-:Y:S01]  /*4660*/  FADD.FTZ R104, R154, -R107 ;  /* 0x8000006b9a687221 */ /* 0x000fe20000010000 */
[----:B------:R-:W-:Y:S01]  /*4670*/  FFMA.FTZ R107, R143, R113, R114 ;  /* 0x000000718f6b7223 */ /* 0x000fe20000010072 */
[----:B------:R-:W-:Y:S01]  /*4680*/  FFMA.FTZ R105, R137, R105, R94 ;  /* 0x0000006989697223 */ /* 0x000fe2000001005e */
[----:B------:R-:W-:Y:S01]  /*4690*/  FADD.FTZ R110, R145, -R110 ;  /* 0x8000006e916e7221 */ /* 0x000fe20000010000 */
[----:B------:R-:W-:Y:S01]  /*46a0*/  FFMA.FTZ R104, R137, R104, R95 ;  /* 0x0000006889687223 */ /* 0x000fe2000001005f */
[----:B------:R-:W-:Y:S01]  /*46b0*/  FADD.FTZ R106, R141, -R106 ;  /* 0x8000006a8d6a7221 */ /* 0x000fe20000010000 */
[----:B------:R-:W-:Y:S01]  /*46c0*/  FMUL.FTZ R105, R105, UR13 ;  /* 0x0000000d69697c20 */ /* 0x000fe20008410000 */
[----:B------:R-:W-:Y:S01]  /*46d0*/  FFMA.FTZ R109, R137, R110, R93 ;  /* 0x0000006e896d7223 */ /* 0x000fe2000001005d */
[----:B------:R-:W-:Y:S01]  /*46e0*/  FMUL.FTZ R108, R104, UR13 ;  /* 0x0000000d686c7c20 */ /* 0x000fe20008410000 */
[----:B------:R-:W-:Y:S01]  /*46f0*/  FFMA.FTZ R104, R139, R113, R114 ;  /* 0x000000718b687223 */ /* 0x000fe20000010072 */
[----:B------:R-:W-:Y:S01]  /*4700*/  FFMA.FTZ R106, R137, R106, R91 ;  /* 0x0000006a896a7223 */ /* 0x000fe2000001005b */
[----:B------:R-:W-:Y:S01]  /*4710*/  FSEL R111, R105, RZ, P6 ;  /* 0x000000ff696f7208 */ /* 0x000fe20003000000 */
[----:B------:R-:W-:Y:S01]  /*4720*/  FMUL.FTZ R109, R109, UR13 ;  /* 0x0000000d6d6d7c20 */ /* 0x000fe20008410000 */
[----:B------:R-:W-:-:S04]  /*4730*/  LOP3.LUT P6, RZ, R165, 0xff0000, RZ, 0xc0, !PT ;  /* 0x00ff0000a5ff7812 */ /* 0x000fc800078cc0ff */
[----:B------:R-:W-:Y:S01]  /*4740*/  FSEL R115, R105, RZ, P6 ;  /* 0x000000ff69737208 */ /* 0x000fe20003000000 */
[-CC-:B------:R-:W-:Y:S01]  /*4750*/  FFMA.FTZ R105, R136, R113.reuse, R114.reuse ;  /* 0x0000007188697223 */ /* 0x180fe20000010072 */
[----:B------:R-:W-:Y:S01]  /*4760*/  ISETP.GE.U32.AND P6, PT, R128, RZ, PT ;  /* 0x000000ff8000720c */ /* 0x000fe20003fc6070 */
[----:B------:R-:W-:-:S03]  /*4770*/  FFMA.FTZ R113, R135, R113, R114 ;  /* 0x0000007187717223 */ /* 0x000fc60000010072 */
[----:B------:R-:W-:Y:S01]  /*4780*/  ISETP.GE.U32.AND.EX P6, PT, R129, 0x1000000, PT, P6 ;  /* 0x010000008100780c */ /* 0x000fe20003fc6160 */
[----:B------:R-:W-:-:S03]  /*4790*/  FADD.FTZ R113, R130, -R113 ;  /* 0x8000007182717221 */ /* 0x000fc60000010000 */
[----:B------:R-:W-:Y:S01]  /*47a0*/  FSEL R162, R108, RZ, P6 ;  /* 0x000000ff6ca27208 */ /* 0x000fe20003000000 */
[----:B------:R-:W-:Y:S01]  /*47b0*/  FFMA.FTZ R113, R137, R113, R88 ;  /* 0x0000007189717223 */ /* 0x000fe20000010058 */
[----:B------:R-:W-:Y:S02]  /*47c0*/  ISETP.GE.U32.AND P6, PT, R164, RZ, PT ;  /* 0x000000ffa400720c */ /* 0x000fe40003fc6070 */
[----:B------:R-:W-:Y:S01]  /*47d0*/  F2FP.F16.F32.PACK_AB R111, R162, R111 ;  /* 0x0000006fa26f723e */ /* 0x000fe200000000ff */
[----:B------:R-:W-:Y:S01]  /*47e0*/  FMUL.FTZ R113, R113, UR13 ;  /* 0x0000000d71717c20 */ /* 0x000fe20008410000 */
[----:B------:R-:W-:-:S04]  /*47f0*/  ISETP.GE.U32.AND.EX P6, PT, R165, 0x1000000, PT, P6 ;  /* 0x01000000a500780c */ /* 0x000fc80003fc6160 */
[----:B------:R-:W-:Y:S01]  /*4800*/  FSEL R166, R108, RZ, P6 ;  /* 0x000000ff6ca67208 */ /* 0x000fe20003000000 */
[----:B------:R-:W-:Y:S01]  /*4810*/  FADD.FTZ R108, R140, -R107 ;  /* 0x8000006b8c6c7221 */ /* 0x000fe20000010000 */
[----:B------:R-:W-:Y:S01]  /*4820*/  LOP3.LUT P6, RZ, R129, 0xff, RZ, 0xc0, !PT ;  /* 0x000000ff81ff7812 */ /* 0x000fe200078cc0ff */
[----:B------:R-:W-:Y:S01]  /*4830*/  FADD.FTZ R107, R133, -R104 ;  /* 0x80000068856b7221 */ /* 0x000fe20000010000 */
[----:B------:R-:W-:Y:S01]  /*4840*/  FADD.FTZ R104, R132, -R105 ;  /* 0x8000006984687221 */ /* 0x000fe20000010000 */
[C---:B------:R-:W-:Y:S02]  /*4850*/  FFMA.FTZ R108, R137.reuse, R108, R92 ;  /* 0x0000006c896c7223 */ /* 0x040fe4000001005c */
[C---:B------:R-:W-:Y:S01]  /*4860*/  FFMA.FTZ R105, R137.reuse, R107, R90 ;  /* 0x0000006b89697223 */ /* 0x040fe2000001005a */
[----:B------:R-:W-:Y:S01]  /*4870*/  F2FP.F16.F32.PACK_AB R107, R166, R115 ;  /* 0x00000073a66b723e */ /* 0x000fe200000000ff */
[----:B------:R-:W-:Y:S01]  /*4880*/  FMUL.FTZ R108, R108, UR13 ;  /* 0x0000000d6c6c7c20 */ /* 0x000fe20008410000 */
[----:B------:R-:W-:Y:S01]  /*4890*/  FFMA.FTZ R104, R137, R104, R89 ;  /* 0x0000006889687223 */ /* 0x000fe20000010059 */
[----:B------:R-:W-:-:S03]  /*48a0*/  FMUL.FTZ R105, R105, UR13 ;  /* 0x0000000d69697c20 */ /* 0x000fc60008410000 */
[----:B------:R-:W-:Y:S01]  /*48b0*/  FSEL R110, R108, RZ, P6 ;  /* 0x000000ff6c6e7208 */ /* 0x000fe20003000000 */
[----:B------:R-:W-:Y:S01]  /*48c0*/  FMUL.FTZ R104, R104, UR13 ;  /* 0x0000000d68687c20 */ /* 0x000fe20008410000 */
[----:B------:R-:W-:-:S04]  /*48d0*/  LOP3.LUT P6, RZ, R165, 0xff, RZ, 0xc0, !PT ;  /* 0x000000ffa5ff7812 */ /* 0x000fc800078cc0ff */
[----:B------:R-:W-:Y:S01]  /*48e0*/  FSEL R114, R108, RZ, P6 ;  /* 0x000000ff6c727208 */ /* 0x000fe20003000000 */
[----:B------:R-:W-:Y:S01]  /*48f0*/  FMUL.FTZ R108, R106, UR13 ;  /* 0x0000000d6a6c7c20 */ /* 0x000fe20008410000 */
[----:B------:R-:W-:-:S04]  /*4900*/  LOP3.LUT P6, RZ, R129, 0xff00, RZ, 0xc0, !PT ;  /* 0x0000ff0081ff7812 */ /* 0x000fc800078cc0ff */
[----:B------:R-:W-:Y:S02]  /*4910*/  FSEL R115, R109, RZ, P6 ;  /* 0x000000ff6d737208 */ /* 0x000fe40003000000 */
[----:B------:R-:W-:Y:S02]  /*4920*/  LOP3.LUT P6, RZ, R165, 0xff00, RZ, 0xc0, !PT ;  /* 0x0000ff00a5ff7812 */ /* 0x000fe400078cc0ff */
[----:B------:R-:W-:Y:S02]  /*4930*/  F2FP.F16.F32.PACK_AB R110, R115, R110 ;  /* 0x0000006e736e723e */ /* 0x000fe400000000ff */
[----:B------:R-:W-:Y:S02]  /*4940*/  FSEL R137, R109, RZ, P6 ;  /* 0x000000ff6d897208 */ /* 0x000fe40003000000 */
[----:B------:R-:W-:Y:S02]  /*4950*/  LOP3.LUT P6, RZ, R128, 0xff0000, RZ, 0xc0, !PT ;  /* 0x00ff000080ff7812 */ /* 0x000fe400078cc0ff */
[----:B------:R-:W-:-:S02]  /*4960*/  F2FP.F16.F32.PACK_AB R106, R137, R114 ;  /* 0x00000072896a723e */ /* 0x000fc400000000ff */
[----:B------:R-:W-:Y:S02]  /*4970*/  FSEL R109, R105, RZ, P6 ;  /* 0x000000ff696d7208 */ /* 0x000fe40003000000 */
[----:B------:R-:W-:-:S04]  /*4980*/  LOP3.LUT P6, RZ, R164, 0xff0000, RZ, 0xc0, !PT ;  /* 0x00ff0000a4ff7812 */ /* 0x000fc800078cc0ff */
        /* <DEDUP_REMOVED lines=15> */
[----:B------:R-:W-:-:S04]  /*4a80*/  FSEL R104, R113, RZ, P6 ;  /* 0x000000ff71687208 */ /* 0x000fc80003000000 */
[----:B------:R-:W-:Y:S01]  /*4a90*/  F2FP.F16.F32.PACK_AB R104, R137, R104 ;  /* 0x000000688968723e */ /* 0x000fe200000000ff */
[----:B------:R-:W-:Y:S06]  /*4aa0*/  BRA `(.L_x_1584) ;  /* 0x0000001400f07947 */ /* 0x000fec0003800000 */
.L_x_1582:
[----:B0-----:R-:W0:Y:S02]  /*4ab0*/  LDC.64 R104, c[0x0][0x478] ;  /* 0x00011e00ff687b82 */ /* 0x001e240000000a00 */
[----:B0-----:R-:W-:-:S04]  /*4ac0*/  ISETP.NE.U32.AND P5, PT, R104, RZ, PT ;  /* 0x000000ff6800720c */ /* 0x001fc80003fa5070 */
[----:B------:R-:W-:-:S13]  /*4ad0*/  ISETP.NE.AND.EX P5, PT, R105, RZ, PT, P5 ;  /* 0x000000ff6900720c */ /* 0x000fda0003fa5350 */
[----:B------:R-:W-:Y:S05]  /*4ae0*/  @!P5 BRA `(.L_x_1585) ;  /* 0x00000004002cd947 */ /* 0x000fea0003800000 */
[-CC-:B------:R-:W-:Y:S01]  /*4af0*/  FFMA.FTZ R99, R160, R113.reuse, R114.reuse ;  /* 0x00000071a0637223 */ /* 0x180fe20000010072 */
[----:B-----5:R-:W-:Y:S01]  /*4b00*/  ISETP.GE.U32.AND P6, PT, R128, RZ, PT ;  /* 0x000000ff8000720c */ /* 0x020fe20003fc6070 */
[-CC-:B------:R-:W-:Y:S01]  /*4b10*/  FFMA.FTZ R103, R147, R113.reuse, R114.reuse ;  /* 0x0000007193677223 */ /* 0x180fe20000010072 */
[-CC-:B------:R-:W-:Y:S01]  /*4b20*/  FFMA.FTZ R101, R143, R113.reuse, R114.reuse ;  /* 0x000000718f657223 */ /* 0x180fe20000010072 */
[----:B------:R-:W-:Y:S01]  /*4b30*/  FADD.FTZ R96, R154, -R99 ;  /* 0x800000639a607221 */ /* 0x000fe20000010000 */
[----:B------:R-:W-:Y:S01]  /*4b40*/  ISETP.GE.U32.AND.EX P6, PT, R129, 0x1000000, PT, P6 ;  /* 0x010000008100780c */ /* 0x000fe20003fc6160 */
[----:B------:R-:W-:Y:S01]  /*4b50*/  FADD.FTZ R98, R144, -R103 ;  /* 0x8000006790627221 */ /* 0x000fe20000010000 */
[-CC-:B------:R-:W-:Y:S01]  /*4b60*/  FFMA.FTZ R110, R138, R113.reuse, R114.reuse ;  /* 0x000000718a6e7223 */ /* 0x180fe20000010072 */
[C---:B------:R-:W-:Y:S01]  /*4b70*/  FMUL.FTZ R99, R137.reuse, R96 ;  /* 0x0000006089637220 */ /* 0x040fe20000410000 */
[-CC-:B------:R-:W-:Y:S01]  /*4b80*/  FFMA.FTZ R97, R136, R113.reuse, R114.reuse ;  /* 0x0000007188617223 */ /* 0x180fe20000010072 */
[----:B------:R-:W-:Y:S01]  /*4b90*/  FMUL.FTZ R98, R137, R98 ;  /* 0x0000006289627220 */ /* 0x000fe20000410000 */
[-CC-:B------:R-:W-:Y:S01]  /*4ba0*/  FFMA.FTZ R102, R142, R113.reuse, R114.reuse ;  /* 0x000000718e667223 */ /* 0x180fe20000010072 */
[----:B------:R-:W-:Y:S01]  /*4bb0*/  FMUL.FTZ R96, R99, UR13 ;  /* 0x0000000d63607c20 */ /* 0x000fe20008410000 */
[-CC-:B------:R-:W-:Y:S01]  /*4bc0*/  FFMA.FTZ R100, R139, R113.reuse, R114.reuse ;  /* 0x000000718b647223 */ /* 0x180fe20000010072 */
[----:B------:R-:W-:Y:S01]  /*4bd0*/  FMUL.FTZ R104, R98, UR13 ;  /* 0x0000000d62687c20 */ /* 0x000fe20008410000 */
[----:B------:R-:W-:Y:S01]  /*4be0*/  FFMA.FTZ R113, R135, R113, R114 ;  /* 0x0000007187717223 */ /* 0x000fe20000010072 */
[----:B------:R-:W-:Y:S01]  /*4bf0*/  FADD.FTZ R114, R141, -R110 ;  /* 0x8000006e8d727221 */ /* 0x000fe20000010000 */
[----:B------:R-:W-:Y:S01]  /*4c00*/  FSEL R108, R96, RZ, P6 ;  /* 0x000000ff606c7208 */ /* 0x000fe20003000000 */
[----:B------:R-:W-:Y:S01]  /*4c10*/  FADD.FTZ R110, R132, -R97 ;  /* 0x80000061846e7221 */ /* 0x000fe20000010000 */
[----:B------:R-:W-:Y:S01]  /*4c20*/  ISETP.GE.U32.AND P6, PT, R164, RZ, PT ;  /* 0x000000ffa400720c */ /* 0x000fe20003fc6070 */
[----:B------:R-:W-:Y:S01]  /*4c30*/  FADD.FTZ R162, R145, -R102 ;  /* 0x8000006691a27221 */ /* 0x000fe20000010000 */
[----:B------:R-:W-:Y:S01]  /*4c40*/  FADD.FTZ R102, R133, -R100 ;  /* 0x8000006485667221 */ /* 0x000fe20000010000 */
[----:B------:R-:W-:Y:S01]  /*4c50*/  FADD.FTZ R100, R130, -R113 ;  /* 0x8000007182647221 */ /* 0x000fe20000010000 */
[----:B------:R-:W-:Y:S01]  /*4c60*/  ISETP.GE.U32.AND.EX P6, PT, R165, 0x1000000, PT, P6 ;  /* 0x01000000a500780c */ /* 0x000fe20003fc6160 */
[C---:B------:R-:W-:Y:S01]  /*4c70*/  FMUL.FTZ R97, R137.reuse, R162 ;  /* 0x000000a289617220 */ /* 0x040fe20000410000 */
[C---:B------:R-:W-:Y:S01]  /*4c80*/  FMUL.FTZ R102, R137.reuse, R102 ;  /* 0x0000006689667220 */ /* 0x040fe20000410000 */
[----:B------:R-:W-:Y:S01]  /*4c90*/  FMUL.FTZ R103, R137, R114 ;  /* 0x0000007289677220 */ /* 0x000fe20000410000 */
[----:B------:R-:W-:Y:S01]  /*4ca0*/  FSEL R106, R96, RZ, P6 ;  /* 0x000000ff606a7208 */ /* 0x000fe20003000000 */
[----:B------:R-:W-:Y:S01]  /*4cb0*/  FADD.FTZ R96, R140, -R101 ;  /* 0x800000658c607221 */ /* 0x000fe20000010000 */
[----:B------:R-:W-:Y:S01]  /*4cc0*/  LOP3.LUT P6, RZ, R129, 0xff0000, RZ, 0xc0, !PT ;  /* 0x00ff000081ff7812 */ /* 0x000fe200078cc0ff */
[C---:B------:R-:W-:Y:S01]  /*4cd0*/  FMUL.FTZ R101, R137.reuse, R110 ;  /* 0x0000006e89657220 */ /* 0x040fe20000410000 */
[C---:B------:R-:W-:Y:S01]  /*4ce0*/  FMUL.FTZ R100, R137.reuse, R100 ;  /* 0x0000006489647220 */ /* 0x040fe20000410000 */
[----:B------:R-:W-:Y:S01]  /*4cf0*/  FMUL.FTZ R96, R137, R96 ;  /* 0x0000006089607220 */ /* 0x000fe20000410000 */
[----:B------:R-:W-:-:S02]  /*4d00*/  FSEL R111, R104, RZ, P6 ;  /* 0x000000ff686f7208 */ /* 0x000fc40003000000 */
[----:B------:R-:W-:Y:S02]  /*4d10*/  LOP3.LUT P6, RZ, R165, 0xff0000, RZ, 0xc0, !PT ;  /* 0x00ff0000a5ff7812 */ /* 0x000fe400078cc0ff */
[----:B------:R-:W-:Y:S02]  /*4d20*/  F2FP.F16.F32.PACK_AB R111, R108, R111 ;  /* 0x0000006f6c6f723e */ /* 0x000fe400000000ff */
[----:B------:R-:W-:Y:S01]  /*4d30*/  FSEL R107, R104, RZ, P6 ;  /* 0x000000ff686b7208 */ /* 0x000fe20003000000 */
[----:B------:R-:W-:Y:S01]  /*4d40*/  FMUL.FTZ R104, R96, UR13 ;  /* 0x0000000d60687c20 */ /* 0x000fe20008410000 */
[----:B------:R-:W-:Y:S02]  /*4d50*/  LOP3.LUT P6, RZ, R129, 0xff, RZ, 0xc0, !PT ;  /* 0x000000ff81ff7812 */ /* 0x000fe400078cc0ff */
[----:B------:R-:W-:Y:S02]  /*4d60*/  F2FP.F16.F32.PACK_AB R107, R106, R107 ;  /* 0x0000006b6a6b723e */ /* 0x000fe400000000ff */
[----:B------:R-:W-:-:S02]  /*4d70*/  FSEL R110, R104, RZ, P6 ;  /* 0x000000ff686e7208 */ /* 0x000fc40003000000 */
[----:B------:R-:W-:-:S04]  /*4d80*/  LOP3.LUT P6, RZ, R165, 0xff, RZ, 0xc0, !PT ;  /* 0x000000ffa5ff7812 */ /* 0x000fc800078cc0ff */
        /* <DEDUP_REMOVED lines=33> */
.L_x_1585:
[-CC-:B------:R-:W-:Y:S01]  /*4fa0*/  FFMA.FTZ R105, R147, R113.reuse, R114.reuse ;  /* 0x0000007193697223 */ /* 0x180fe20000010072 */
[----:B-----5:R-:W-:Y:S01]  /*4fb0*/  LOP3.LUT P6, RZ, R129, 0xff0000, RZ, 0xc0, !PT ;  /* 0x00ff000081ff7812 */ /* 0x020fe200078cc0ff */
[-CC-:B------:R-:W-:Y:S01]  /*4fc0*/  FFMA.FTZ R107, R143, R113.reuse, R114.reuse ;  /* 0x000000718f6b7223 */ /* 0x180fe20000010072 */
[-CC-:B------:R-:W-:Y:S01]  /*4fd0*/  FFMA.FTZ R108, R142, R113.reuse, R114.reuse ;  /* 0x000000718e6c7223 */ /* 0x180fe20000010072 */
[----:B------:R-:W-:Y:S01]  /*4fe0*/  FADD.FTZ R104, R144, -R105 ;  /* 0x8000006990687221 */ /* 0x000fe20000010000 */
[-C--:B------:R-:W-:Y:S02]  /*4ff0*/  FFMA.FTZ R105, R160, R113.reuse, R114 ;  /* 0x00000071a0697223 */ /* 0x080fe40000010072 */
[----:B------:R-:W-:Y:S01]  /*5000*/  FADD.FTZ R162, R145, -R108 ;  /* 0x8000006c91a27221 */ /* 0x000fe20000010000 */
[C---:B------:R-:W-:Y:S01]  /*5010*/  FMUL.FTZ R104, R137.reuse, R104 ;  /* 0x0000006889687220 */ /* 0x040fe20000410000 */
[----:B------:R-:W-:Y:S01]  /*5020*/  FADD.FTZ R106, R154, -R105 ;  /* 0x800000699a6a7221 */ /* 0x000fe20000010000 */
[----:B------:R-:W-:Y:S01]  /*5030*/  FFMA.FTZ R105, R136, R113, R114 ;  /* 0x0000007188697223 */ /* 0x000fe20000010072 */
[C---:B------:R-:W-:Y:S01]  /*5040*/  FMUL.FTZ R162, R137.reuse, R162 ;  /* 0x000000a289a27220 */ /* 0x040fe20000410000 */
[----:B------:R-:W-:Y:S01]  /*5050*/  FMUL.FTZ R104, R104, UR13 ;  /* 0x0000000d68687c20 */ /* 0x000fe20008410000 */
[----:B------:R-:W-:-:S02]  /*5060*/  FMUL.FTZ R106, R137, R106 ;  /* 0x0000006a896a7220 */ /* 0x000fc40000410000 */
[----:B------:R-:W-:Y:S02]  /*5070*/  FMUL.FTZ R162, R162, UR13 ;  /* 0x0000000da2a27c20 */ /* 0x000fe40008410000 */
[----:B------:R-:W-:Y:S01]  /*5080*/  FSEL R111, R104, RZ, P6 ;  /* 0x000000ff686f7208 */ /* 0x000fe20003000000 */
[----:B------:R-:W-:Y:S01]  /*5090*/  FMUL.FTZ R110, R106, UR13 ;  /* 0x0000000d6a6e7c20 */ /* 0x000fe20008410000 */
[----:B------:R-:W-:Y:S01]  /*50a0*/  LOP3.LUT P6, RZ, R165, 0xff0000, RZ, 0xc0, !PT ;  /* 0x00ff0000a5ff7812 */ /* 0x000fe200078cc0ff */
[----:B------:R-:W-:-:S03]  /*50b0*/  FFMA.FTZ R106, R138, R113, R114 ;  /* 0x000000718a6a7223 */ /* 0x000fc60000010072 */
[----:B------:R-:W-:Y:S01]  /*50c0*/  FSEL R109, R104, RZ, P6 ;  /* 0x000000ff686d7208 */ /* 0x000fe20003000000 */
[-CC-:B------:R-:W-:Y:S01]  /*50d0*/  FFMA.FTZ R104, R139, R113.reuse, R114.reuse ;  /* 0x000000718b687223 */ /* 0x180fe20000010072 */
[----:B------:R-:W-:Y:S01]  /*50e0*/  ISETP.GE.U32.AND P6, PT, R128, RZ, PT ;  /* 0x000000ff8000720c */ /* 0x000fe20003fc6070 */
[----:B------:R-:W-:Y:S01]  /*50f0*/  FFMA.FTZ R113, R135, R113, R114 ;  /* 0x0000007187717223 */ /* 0x000fe20000010072 */
[----:B------:R-:W-:Y:S01]  /*5100*/  FADD.FTZ R114, R140, -R107 ;  /* 0x8000006b8c727221 */ /* 0x000fe20000010000 */
[----:B------:R-:W-:Y:S01]  /*5110*/  FADD.FTZ R108, R133, -R104 ;  /* 0x80000068856c7221 */ /* 0x000fe20000010000 */
[----:B------:R-:W-:Y:S01]  /*5120*/  ISETP.GE.U32.AND.EX P6, PT, R129, 0x1000000, PT, P6 ;  /* 0x010000008100780c */ /* 0x000fe20003fc6160 */
[----:B------:R-:W-:Y:S01]  /*5130*/  FADD.FTZ R104, R130, -R113 ;  /* 0x8000007182687221 */ /* 0x000fe20000010000 */
[C---:B------:R-:W-:Y:S01]  /*5140*/  FMUL.FTZ R114, R137.reuse, R114 ;  /* 0x0000007289727220 */ /* 0x040fe20000410000 */
[C---:B------:R-:W-:Y:S01]  /*5150*/  FMUL.FTZ R108, R137.reuse, R108 ;  /* 0x0000006c896c7220 */ /* 0x040fe20000410000 */
[----:B------:R-:W-:Y:S01]  /*5160*/  FSEL R168, R110, RZ, P6 ;  /* 0x000000ff6ea87208 */ /* 0x000fe20003000000 */
[----:B------:R-:W-:Y:S01]  /*5170*/  FMUL.FTZ R104, R137, R104 ;  /* 0x0000006889687220 */ /* 0x000fe20000410000 */
[----:B------:R-:W-:Y:S01]  /*5180*/  ISETP.GE.U32.AND P6, PT, R164, RZ, PT ;  /* 0x000000ffa400720c */ /* 0x000fe20003fc6070 */
[----:B------:R-:W-:Y:S01]  /*5190*/  FMUL.FTZ R114, R114, UR13 ;  /* 0x0000000d72727c20 */ /* 0x000fe20008410000 */
[----:B------:R-:W-:Y:S01]  /*51a0*/  FMUL.FTZ R108, R108, UR13 ;  /* 0x0000000d6c6c7c20 */ /* 0x000fe20008410000 */
[----:B------:R-:W-:Y:S01]  /*51b0*/  FMUL.FTZ R104, R104, UR13 ;  /* 0x0000000d68687c20 */ /* 0x000fe20008410000 */
[----:B------:R-:W-:-:S02]  /*51c0*/  ISETP.GE.U32.AND.EX P6, PT, R165, 0x1000000, PT, P6 ;  /* 0x01000000a500780c */ /* 0x000fc40003fc6160 */
[----:B------:R-:W-:Y:S02]  /*51d0*/  F2FP.F16.F32.PACK_AB R111, R168, R111 ;  /* 0x0000006fa86f723e */ /* 0x000fe400000000ff */
[----:B------:R-:W-:Y:S01]  /*51e0*/  FSEL R166, R110, RZ, P6 ;  /* 0x000000ff6ea67208 */ /* 0x000fe20003000000 */
[----:B------:R-:W-:Y:S01]  /*51f0*/  FADD.FTZ R110, R141, -R106 ;  /* 0x8000006a8d6e7221 */ /* 0x000fe20000010000 */
[----:B------:R-:W-:Y:S01]  /*5200*/  LOP3.LUT P6, RZ, R129, 0xff, RZ, 0xc0, !PT ;  /* 0x000000ff81ff7812 */ /* 0x000fe200078cc0ff */
[----:B------:R-:W-:Y:S01]  /*5210*/  FADD.FTZ R106, R132, -R105 ;  /* 0x80000069846a7221 */ /* 0x000fe20000010000 */
[----:B------:R-:W-:Y:S01]  /*5220*/  F2FP.F16.F32.PACK_AB R107, R166, R109 ;  /* 0x0000006da66b723e */ /* 0x000fe200000000ff */
[C---:B------:R-:W-:Y:S01]  /*5230*/  FMUL.FTZ R110, R137.reuse, R110 ;  /* 0x0000006e896e7220 */ /* 0x040fe20000410000 */
[----:B------:R-:W-:Y:S01]  /*5240*/  FSEL R113, R114, RZ, P6 ;  /* 0x000000ff72717208 */ /* 0x000fe20003000000 */
[----:B------:R-:W-:Y:S01]  /*5250*/  FMUL.FTZ R105, R137, R106 ;  /* 0x0000006a89697220 */ /* 0x000fe20000410000 */
        /* <DEDUP_REMOVED lines=31> */
.L_x_1581:
        /* <DEDUP_REMOVED lines=9> */
[-CC-:B------:R-:W-:Y:S01]  /*54e0*/  FFMA.FTZ R98, R139, R113.reuse, R114.reuse ;  /* 0x000000718b627223 */ /* 0x180fe20000010072 */
[----:B-----5:R-:W-:Y:S01]  /*54f0*/  ISETP.GE.U32.AND P6, PT, R128, RZ, PT ;  /* 0x000000ff8000720c */ /* 0x020fe20003fc6070 */
[----:B------:R-:W-:Y:S01]  /*5500*/  FADD.FTZ R96, R154, -R99 ;  /* 0x800000639a607221 */ /* 0x000fe20000010000 */
[----:B------:R-:W-:Y:S01]  /*5510*/  FADD.FTZ R102, R144, -R103 ;  /* 0x8000006790667221 */ /* 0x000fe20000010000 */
[-C--:B------:R-:W-:Y:S01]  /*5520*/  FFMA.FTZ R97, R135, R113.reuse, R114 ;  /* 0x0000007187617223 */ /* 0x080fe20000010072 */
[----:B------:R-:W-:Y:S01]  /*5530*/  FADD.FTZ R103, R133, -R98 ;  /* 0x8000006285677221 */ /* 0x000fe20000010000 */
[----:B------:R-:W-:Y:S01]  /*5540*/  FFMA.FTZ R99, R137, R96, R95 ;  /* 0x0000006089637223 */ /* 0x000fe2000001005f */
[-C--:B------:R-:W-:Y:S01]  /*5550*/  FFMA.FTZ R100, R138, R113.reuse, R114 ;  /* 0x000000718a647223 */ /* 0x080fe20000010072 */
[----:B------:R-:W-:Y:S01]  /*5560*/  ISETP.GE.U32.AND.EX P6, PT, R129, 0x1000000, PT, P6 ;  /* 0x010000008100780c */ /* 0x000fe20003fc6160 */
[----:B------:R-:W-:Y:S01]  /*5570*/  FFMA.FTZ R98, R137, R102, R94 ;  /* 0x0000006689627223 */ /* 0x000fe2000001005e */
[----:B------:R-:W-:Y:S01]  /*5580*/  FMUL.FTZ R96, R99, UR13 ;  /* 0x0000000d63607c20 */ /* 0x000fe20008410000 */
[----:B------:R-:W-:Y:S01]  /*5590*/  FADD.FTZ R97, R130, -R97 ;  /* 0x8000006182617221 */ /* 0x000fe20000010000 */
[-C--:B------:R-:W-:Y:S01]  /*55a0*/  FFMA.FTZ R101, R136, R113.reuse, R114 ;  /* 0x0000007188657223 */ /* 0x080fe20000010072 */
[----:B------:R-:W-:Y:S01]  /*55b0*/  FADD.FTZ R108, R141, -R100 ;  /* 0x800000648d6c7221 */ /* 0x000fe20000010000 */
[----:B------:R-:W-:Y:S01]  /*55c0*/  FMUL.FTZ R110, R98, UR13 ;  /* 0x0000000d626e7c20 */ /* 0x000fe20008410000 */
[----:B------:R-:W-:Y:S01]  /*55d0*/  FSEL R111, R96, RZ, P6 ;  /* 0x000000ff606f7208 */ /* 0x000fe20003000000 */
[----:B------:R-:W-:Y:S01]  /*55e0*/  FFMA.FTZ R109, R143, R113, R114 ;  /* 0x000000718f6d7223 */ /* 0x000fe20000010072 */
[----:B------:R-:W-:Y:S01]  /*55f0*/  LOP3.LUT P6, RZ, R129, 0xff0000, RZ, 0xc0, !PT ;  /* 0x00ff000081ff7812 */ /* 0x000fe200078cc0ff */
[C---:B------:R-:W-:Y:S01]  /*5600*/  FFMA.FTZ R100, R137.reuse, R97, R88 ;  /* 0x0000006189647223 */ /* 0x040fe20000010058 */
[----:B------:R-:W-:Y:S01]  /*5610*/  FADD.FTZ R96, R132, -R101 ;  /* 0x8000006584607221 */ /* 0x000fe20000010000 */
[C---:B------:R-:W-:Y:S01]  /*5620*/  FFMA.FTZ R102, R137.reuse, R103, R90 ;  /* 0x0000006789667223 */ /* 0x040fe2000001005a */
[C---:B------:R-:W-:Y:S01]  /*5630*/  FFMA.FTZ R103, R137.reuse, R108, R91 ;  /* 0x0000006c89677223 */ /* 0x040fe2000001005b */
[----:B------:R-:W-:Y:S01]  /*5640*/  FADD.FTZ R109, R140, -R109 ;  /* 0x8000006d8c6d7221 */ /* 0x000fe20000010000 */
[----:B------:R-:W-:Y:S01]  /*5650*/  FSEL R110, R110, RZ, P6 ;  /* 0x000000ff6e6e7208 */ /* 0x000fe20003000000 */
[----:B------:R-:W-:Y:S01]  /*5660*/  FMUL.FTZ R108, R100, UR13 ;  /* 0x0000000d646c7c20 */ /* 0x000fe20008410000 */
[C---:B------:R-:W-:Y:S01]  /*5670*/  FFMA.FTZ R101, R137.reuse, R96, R89 ;  /* 0x0000006089657223 */ /* 0x040fe20000010059 */
[----:B------:R-:W-:Y:S01]  /*5680*/  LOP3.LUT P6, RZ, R128, 0xff, RZ, 0xc0, !PT ;  /* 0x000000ff80ff7812 */ /* 0x000fe200078cc0ff */
[----:B------:R-:W-:Y:S01]  /*5690*/  FFMA.FTZ R96, R137, R109, R92 ;  /* 0x0000006d89607223 */ /* 0x000fe2000001005c */
[----:B------:R-:W-:Y:S01]  /*56a0*/  FFMA.FTZ R114, R142, R113, R114 ;  /* 0x000000718e727223 */ /* 0x000fe20000010072 */
[----:B------:R-:W-:Y:S01]  /*56b0*/  FMUL.FTZ R109, R101, UR13 ;  /* 0x0000000d656d7c20 */ /* 0x000fe20008410000 */
[----:B------:R-:W-:-:S02]  /*56c0*/  FSEL R108, R108, RZ, P6 ;  /* 0x000000ff6c6c7208 */ /* 0x000fc40003000000 */
[----:B------:R-:W-:Y:S01]  /*56d0*/  LOP3.LUT P6, RZ, R128, 0xff00, RZ, 0xc0, !PT ;  /* 0x0000ff0080ff7812 */ /* 0x000fe200078cc0ff */
[----:B------:R-:W-:Y:S01]  /*56e0*/  FADD.FTZ R114, R145, -R114 ;  /* 0x8000007291727221 */ /* 0x000fe20000010000 */
[----:B------:R-:W-:Y:S01]  /*56f0*/  F2FP.F16.F32.PACK_AB R111, R111, R110 ;  /* 0x0000006e6f6f723e */ /* 0x000fe200000000ff */
[----:B------:R-:W-:Y:S01]  /*5700*/  FMUL.FTZ R110, R103, UR13 ;  /* 0x0000000d676e7c20 */ /* 0x000fe20008410000 */
[----:B------:R-:W-:Y:S01]  /*5710*/  FSEL R113, R109, RZ, P6 ;  /* 0x000000ff6d717208 */ /* 0x000fe20003000000 */
[----:B------:R-:W-:Y:S01]  /*5720*/  FMUL.FTZ R109, R102, UR13 ;  /* 0x0000000d666d7c20 */ /* 0x000fe20008410000 */
[C---:B------:R-:W-:Y:S01]  /*5730*/  LOP3.LUT P6, RZ, R128.reuse, 0xff0000, RZ, 0xc0, !PT ;  /* 0x00ff000080ff7812 */ /* 0x040fe200078cc0ff */
[----:B------:R-:W-:Y:S01]  /*5740*/  FFMA.FTZ R97, R137, R114, R93 ;  /* 0x0000007289617223 */ /* 0x000fe2000001005d */
[----:B------:R-:W-:Y:S02]  /*5750*/  F2FP.F16.F32.PACK_AB R108, R113, R108 ;  /* 0x0000006c716c723e */ /* 0x000fe400000000ff */
[----:B------:R-:W-:Y:S01]  /*5760*/  FSEL R109, R109, RZ, P6 ;  /* 0x000000ff6d6d7208 */ /* 0x000fe20003000000 */
[----:B------:R-:W-:Y:S01]  /*5770*/  FMUL.FTZ R115, R97, UR13 ;  /* 0x0000000d61737c20 */ /* 0x000fe20008410000 */
[----:B------:R-:W-:-:S04]  /*5780*/  LOP3.LUT P6, RZ, R128, 0xff000000, RZ, 0xc0, !PT ;  /* 0xff00000080ff7812 */ /* 0x000fc800078cc0ff */
[----:B------:R-:W-:Y:S01]  /*5790*/  FSEL R114, R110, RZ, P6 ;  /* 0x000000ff6e727208 */ /* 0x000fe20003000000 */
[----:B------:R-:W-:Y:S01]  /*57a0*/  FMUL.FTZ R110, R96, UR13 ;  /* 0x0000000d606e7c20 */ /* 0x000fe20008410000 */
[C---:B------:R-:W-:Y:S02]  /*57b0*/  LOP3.LUT P6, RZ, R129.reuse, 0xff, RZ, 0xc0, !PT ;  /* 0x000000ff81ff7812 */ /* 0x040fe400078cc0ff */
[----:B------:R-:W-:Y:S02]  /*57c0*/  F2FP.F16.F32.PACK_AB R109, R114, R109 ;  /* 0x0000006d726d723e */ /* 0x000fe400000000ff */
[----:B------:R-:W-:Y:S02]  /*57d0*/  FSEL R110, R110, RZ, P6 ;  /* 0x000000ff6e6e7208 */ /* 0x000fe40003000000 */
[----:B------:R-:W-:-:S04]  /*57e0*/  LOP3.LUT P6, RZ, R129, 0xff00, RZ, 0xc0, !PT ;  /* 0x0000ff0081ff7812 */ /* 0x000fc800078cc0ff */
[----:B------:R-:W-:-:S04]  /*57f0*/  FSEL R115, R115, RZ, P6 ;  /* 0x000000ff73737208 */ /* 0x000fc80003000000 */
[----:B------:R-:W-:Y:S01]  /*5800*/  F2FP.F16.F32.PACK_AB R110, R115, R110 ;  /* 0x0000006e736e723e */ /* 0x000fe200000000ff */
[----:B------:R-:W-:Y:S06]  /*5810*/  BRA `(.L_x_1584) ;  /* 0x0000000800947947 */ /* 0x000fec0003800000 */
.L_x_1587:
[-CC-:B------:R-:W-:Y:S01]  /*5820*/  FFMA.FTZ R109, R147, R113.reuse, R114.reuse ;  /* 0x00000071936d7223 */ /* 0x180fe20000010072 */
[-CC-:B------:R-:W-:Y:S01]  /*5830*/  FFMA.FTZ R111, R160, R113.reuse, R114.reuse ;  /* 0x00000071a06f7223 */ /* 0x180fe20000010072 */
[----:B-----5:R-:W-:Y:S01]  /*5840*/  LOP3.LUT P6, RZ, R129, 0xff0000, RZ, 0xc0, !PT ;  /* 0x00ff000081ff7812 */ /* 0x020fe200078cc0ff */
[-CC-:B------:R-:W-:Y:S01]  /*5850*/  FFMA.FTZ R115, R143, R113.reuse, R114.reuse ;  /* 0x000000718f737223 */ /* 0x180fe20000010072 */
[----:B------:R-:W-:Y:S01]  /*5860*/  FADD.FTZ R109, R144, -R109 ;  /* 0x8000006d906d7221 */ /* 0x000fe20000010000 */
[----:B------:R-:W-:Y:S01]  /*5870*/  FADD.FTZ R108, R154, -R111 ;  /* 0x8000006f9a6c7221 */ /* 0x000fe20000010000 */
[-CC-:B------:R-:W-:Y:S01]  /*5880*/  FFMA.FTZ R162, R142, R113.reuse, R114.reuse ;  /* 0x000000718ea27223 */ /* 0x180fe20000010072 */
[----:B------:R-:W-:Y:S01]  /*5890*/  FFMA.FTZ R110, R138, R113, R114 ;  /* 0x000000718a6e7223 */ /* 0x000fe20000010072 */
[C---:B------:R-:W-:Y:S01]  /*58a0*/  FFMA.FTZ R109, R137.reuse, R109, R94 ;  /* 0x0000006d896d7223 */ /* 0x040fe2000001005e */
[----:B------:R-:W-:Y:S01]  /*58b0*/  FFMA.FTZ R108, R137, R108, R95 ;  /* 0x0000006c896c7223 */ /* 0x000fe2000001005f */
[----:B------:R-:W-:Y:S01]  /*58c0*/  FADD.FTZ R162, R145, -R162 ;  /* 0x800000a291a27221 */ /* 0x000fe20000010000 */
[----:B------:R-:W-:Y:S01]  /*58d0*/  FADD.FTZ R110, R141, -R110 ;  /* 0x8000006e8d6e7221 */ /* 0x000fe20000010000 */
[----:B------:R-:W-:Y:S01]  /*58e0*/  FMUL.FTZ R109, R109, UR13 ;  /* 0x0000000d6d6d7c20 */ /* 0x000fe20008410000 */
[----:B------:R-:W-:Y:S01]  /*58f0*/  FMUL.FTZ R108, R108, UR13 ;  /* 0x0000000d6c6c7c20 */ /* 0x000fe20008410000 */
[C---:B------:R-:W-:Y:S01]  /*5900*/  FFMA.FTZ R162, R137.reuse, R162, R93 ;  /* 0x000000a289a27223 */ /* 0x040fe2000001005d */
[----:B------:R-:W-:-:S02]  /*5910*/  FFMA.FTZ R110, R137, R110, R91 ;  /* 0x0000006e896e7223 */ /* 0x000fc4000001005b */
[----:B------:R-:W-:Y:S01]  /*5920*/  FSEL R109, R109, RZ, P6 ;  /* 0x000000ff6d6d7208 */ /* 0x000fe20003000000 */
[----:B------:R-:W-:Y:S01]  /*5930*/  FMUL.FTZ R162, R162, UR13 ;  /* 0x0000000da2a27c20 */ /* 0x000fe20008410000 */
[----:B------:R-:W-:Y:S01]  /*5940*/  ISETP.GE.U32.AND P6, PT, R128, RZ, PT ;  /* 0x000000ff8000720c */ /* 0x000fe20003fc6070 */
[----:B------:R-:W-:-:S03]  /*5950*/  FMUL.FTZ R110, R110, UR13 ;  /* 0x0000000d6e6e7c20 */ /* 0x000fc60008410000 */
[----:B------:R-:W-:-:S04]  /*5960*/  ISETP.GE.U32.AND.EX P6, PT, R129, 0x1000000, PT, P6 ;  /* 0x010000008100780c */ /* 0x000fc80003fc6160 */
[----:B------:R-:W-:Y:S02]  /*5970*/  FSEL R108, R108, RZ, P6 ;  /* 0x000000ff6c6c7208 */ /* 0x000fe40003000000 */
[----:B------:R-:W-:Y:S02]  /*5980*/  LOP3.LUT P6, RZ, R129, 0xff, RZ, 0xc0, !PT ;  /* 0x000000ff81ff7812 */ /* 0x000fe400078cc0ff */
[----:B------:R-:W-:Y:S01]  /*5990*/  F2FP.F16.F32.PACK_AB R111, R108, R109 ;  /* 0x0000006d6c6f723e */ /* 0x000fe200000000ff */
[-CC-:B------:R-:W-:Y:S01]  /*59a0*/  FFMA.FTZ R108, R139, R113.reuse, R114.reuse ;  /* 0x000000718b6c7223 */ /* 0x180fe20000010072 */
[-CC-:B------:R-:W-:Y:S01]  /*59b0*/  FFMA.FTZ R109, R136, R113.reuse, R114.reuse ;  /* 0x00000071886d7223 */ /* 0x180fe20000010072 */
[----:B------:R-:W-:Y:S01]  /*59c0*/  FFMA.FTZ R113, R135, R113, R114 ;  /* 0x0000007187717223 */ /* 0x000fe20000010072 */
[----:B------:R-:W-:Y:S01]  /*59d0*/  FADD.FTZ R114, R140, -R115 ;  /* 0x800000738c727221 */ /* 0x000fe20000010000 */
[----:B------:R-:W-:Y:S01]  /*59e0*/  FADD.FTZ R115, R133, -R108 ;  /* 0x8000006c85737221 */ /* 0x000fe20000010000 */
[----:B------:R-:W-:Y:S01]  /*59f0*/  FADD.FTZ R108, R132, -R109 ;  /* 0x8000006d846c7221 */ /* 0x000fe20000010000 */
[----:B------:R-:W-:Y:S01]  /*5a00*/  FADD.FTZ R113, R130, -R113 ;  /* 0x8000007182717221 */ /* 0x000fe20000010000 */
[C---:B------:R-:W-:Y:S01]  /*5a10*/  FFMA.FTZ R114, R137.reuse, R114, R92 ;  /* 0x0000007289727223 */ /* 0x040fe2000001005c */
[C---:B------:R-:W-:Y:S01]  /*5a20*/  FFMA.FTZ R115, R137.reuse, R115, R90 ;  /* 0x0000007389737223 */ /* 0x040fe2000001005a */
[C---:B------:R-:W-:Y:S01]  /*5a30*/  FFMA.FTZ R108, R137.reuse, R108, R89 ;  /* 0x0000006c896c7223 */ /* 0x040fe20000010059 */
[----:B------:R-:W-:Y:S01]  /*5a40*/  FFMA.FTZ R113, R137, R113, R88 ;  /* 0x0000007189717223 */ /* 0x000fe20000010058 */
[----:B------:R-:W-:Y:S01]  /*5a50*/  FMUL.FTZ R114, R114, UR13 ;  /* 0x0000000d72727c20 */ /* 0x000fe20008410000 */
[----:B------:R-:W-:Y:S01]  /*5a60*/  FMUL.FTZ R115, R115, UR13 ;  /* 0x0000000d73737c20 */ /* 0x000fe20008410000 */
[----:B------:R-:W-:Y:S01]  /*5a70*/  FMUL.FTZ R108, R108, UR13 ;  /* 0x0000000d6c6c7c20 */ /* 0x000fe20008410000 */
[----:B------:R-:W-:-:S02]  /*5a80*/  FMUL.FTZ R113, R113, UR13 ;  /* 0x0000000d71717c20 */ /* 0x000fc40008410000 */
[----:B------:R-:W-:Y:S02]  /*5a90*/  FSEL R137, R114, RZ, P6 ;  /* 0x000000ff72897208 */ /* 0x000fe40003000000 */
[----:B------:R-:W-:-:S04]  /*5aa0*/  LOP3.LUT P6, RZ, R129, 0xff00, RZ, 0xc0, !PT ;  /* 0x0000ff0081ff7812 */ /* 0x000fc800078cc0ff */
        /* <DEDUP_REMOVED lines=13> */
.L_x_1586:
        /* <DEDUP_REMOVED lines=12> */
[----:B------:R-:W-:Y:S01]  /*5c40*/  FMUL.FTZ R99, R137, R96 ;  /* 0x0000006089637220 */ /* 0x000fe20000410000 */
[-CC-:B------:R-:W-:Y:S01]  /*5c50*/  FFMA.FTZ R108, R138, R113.reuse, R114.reuse ;  /* 0x000000718a6c7223 */ /* 0x180fe20000010072 */
[----:B------:R-:W-:Y:S01]  /*5c60*/  ISETP.GE.U32.AND.EX P6, PT, R129, 0x1000000, PT, P6 ;  /* 0x010000008100780c */ /* 0x000fe20003fc6160 */
[----:B------:R-:W-:Y:S01]  /*5c70*/  FMUL.FTZ R98, R137, R110 ;  /* 0x0000006e89627220 */ /* 0x000fe20000410000 */
[----:B------:R-:W-:Y:S01]  /*5c80*/  FMUL.FTZ R96, R99, UR13 ;  /* 0x0000000d63607c20 */ /* 0x000fe20008410000 */
[----:B------:R-:W-:Y:S01]  /*5c90*/  FADD.FTZ R100, R130, -R97 ;  /* 0x8000006182647221 */ /* 0x000fe20000010000 */
[-CC-:B------:R-:W-:Y:S01]  /*5ca0*/  FFMA.FTZ R101, R136, R113.reuse, R114.reuse ;  /* 0x0000007188657223 */ /* 0x180fe20000010072 */
[-C--:B------:R-:W-:Y:S01]  /*5cb0*/  FFMA.FTZ R103, R143, R113.reuse, R114 ;  /* 0x000000718f677223 */ /* 0x080fe20000010072 */
[----:B------:R-:W-:Y:S01]  /*5cc0*/  FADD.FTZ R108, R141, -R108 ;  /* 0x8000006c8d6c7221 */ /* 0x000fe20000010000 */
[----:B------:R-:W-:Y:S01]  /*5cd0*/  FSEL R162, R96, RZ, P6 ;  /* 0x000000ff60a27208 */ /* 0x000fe20003000000 */
[----:B------:R-:W-:Y:S01]  /*5ce0*/  FMUL.FTZ R97, R98, UR13 ;  /* 0x0000000d62617c20 */ /* 0x000fe20008410000 */
[----:B------:R-:W-:Y:S01]  /*5cf0*/  LOP3.LUT P6, RZ, R129, 0xff0000, RZ, 0xc0, !PT ;  /* 0x00ff000081ff7812 */ /* 0x000fe200078cc0ff */
[C---:B------:R-:W-:Y:S01]  /*5d00*/  FMUL.FTZ R100, R137.reuse, R100 ;  /* 0x0000006489647220 */ /* 0x040fe20000410000 */
[----:B------:R-:W-:Y:S01]  /*5d10*/  FADD.FTZ R96, R132, -R101 ;  /* 0x8000006584607221 */ /* 0x000fe20000010000 */
[----:B------:R-:W-:Y:S01]  /*5d20*/  FADD.FTZ R110, R140, -R103 ;  /* 0x800000678c6e7221 */ /* 0x000fe20000010000 */
[----:B------:R-:W-:Y:S01]  /*5d30*/  FMUL.FTZ R103, R137, R108 ;  /* 0x0000006c89677220 */ /* 0x000fe20000410000 */
[----:B------:R-:W-:Y:S01]  /*5d40*/  FSEL R111, R97, RZ, P6 ;  /* 0x000000ff616f7208 */ /* 0x000fe20003000000 */
[----:B------:R-:W-:Y:S01]  /*5d50*/  FMUL.FTZ R108, R100, UR13 ;  /* 0x0000000d646c7c20 */ /* 0x000fe20008410000 */
[C---:B------:R-:W-:Y:S01]  /*5d60*/  FMUL.FTZ R101, R137.reuse, R96 ;  /* 0x0000006089657220 */ /* 0x040fe20000410000 */
[----:B------:R-:W-:Y:S01]  /*5d70*/  LOP3.LUT P6, RZ, R128, 0xff, RZ, 0xc0, !PT ;  /* 0x000000ff80ff7812 */ /* 0x000fe200078cc0ff */
[----:B------:R-:W-:Y:S01]  /*5d80*/  FMUL.FTZ R102, R137, R102 ;  /* 0x0000006689667220 */ /* 0x000fe20000410000 */
[----:B------:R-:W-:Y:S01]  /*5d90*/  FFMA.FTZ R114, R142, R113, R114 ;  /* 0x000000718e727223 */ /* 0x000fe20000010072 */
[----:B------:R-:W-:Y:S01]  /*5da0*/  FMUL.FTZ R109, R101, UR13 ;  /* 0x0000000d656d7c20 */ /* 0x000fe20008410000 */
[----:B------:R-:W-:Y:S01]  /*5db0*/  FSEL R108, R108, RZ, P6 ;  /* 0x000000ff6c6c7208 */ /* 0x000fe20003000000 */
[----:B------:R-:W-:Y:S01]  /*5dc0*/  FMUL.FTZ R96, R137, R110 ;  /* 0x0000006e89607220 */ /* 0x000fe20000410000 */
[----:B------:R-:W-:Y:S01]  /*5dd0*/  LOP3.LUT P6, RZ, R128, 0xff00, RZ, 0xc0, !PT ;  /* 0x0000ff0080ff7812 */ /* 0x000fe200078cc0ff */
[----:B------:R-:W-:Y:S01]  /*5de0*/  FADD.FTZ R114, R145, -R114 ;  /* 0x8000007291727221 */ /* 0x000fe20000010000 */
[----:B------:R-:W-:Y:S01]  /*5df0*/  FMUL.FTZ R110, R103, UR13 ;  /* 0x0000000d676e7c20 */ /* 0x000fe20008410000 */
[----:B------:R-:W-:-:S02]  /*5e00*/  F2FP.F16.F32.PACK_AB R111, R162, R111 ;  /* 0x0000006fa26f723e */ /* 0x000fc400000000ff */
[----:B------:R-:W-:Y:S01]  /*5e10*/  FSEL R113, R109, RZ, P6 ;  /* 0x000000ff6d717208 */ /* 0x000fe20003000000 */
[----:B------:R-:W-:Y:S01]  /*5e20*/  FMUL.FTZ R109, R102, UR13 ;  /* 0x0000000d666d7c20 */ /* 0x000fe20008410000 */
[C---:B------:R-:W-:Y:S01]  /*5e30*/  LOP3.LUT P6, RZ, R128.reuse, 0xff0000, RZ, 0xc0, !PT ;  /* 0x00ff000080ff7812 */ /* 0x040fe200078cc0ff */
[----:B------:R-:W-:Y:S01]  /*5e40*/  FMUL.FTZ R97, R137, R114 ;  /* 0x0000007289617220 */ /* 0x000fe20000410000 */
        /* <DEDUP_REMOVED lines=13> */
.L_x_1588:
[-CC-:B------:R-:W-:Y:S01]  /*5f20*/  FFMA.FTZ R109, R147, R113.reuse, R114.reuse ;  /* 0x00000071936d7223 */ /* 0x180fe20000010072 */
[----:B-----5:R-:W-:Y:S01]  /*5f30*/  LOP3.LUT P6, RZ, R129, 0xff0000, RZ, 0xc0, !PT ;  /* 0x00ff000081ff7812 */ /* 0x020fe200078cc0ff */
[-CC-:B------:R-:W-:Y:S01]  /*5f40*/  FFMA.FTZ R115, R143, R113.reuse, R114.reuse ;  /* 0x000000718f737223 */ /* 0x180fe20000010072 */
[-CC-:B------:R-:W-:Y:S01]  /*5f50*/  FFMA.FTZ R162, R142, R113.reuse, R114.reuse ;  /* 0x000000718ea27223 */ /* 0x180fe20000010072 */
[----:B------:R-:W-:Y:S01]  /*5f60*/  FADD.FTZ R108, R144, -R109 ;  /* 0x8000006d906c7221 */ /* 0x000fe20000010000 */
[-C--:B------:R-:W-:Y:S01]  /*5f70*/  FFMA.FTZ R109, R160, R113.reuse, R114 ;  /* 0x00000071a06d7223 */ /* 0x080fe20000010072 */
[----:B------:R-:W-:Y:S01]  /*5f80*/  FADD.FTZ R166, R140, -R115 ;  /* 0x800000738ca67221 */ /* 0x000fe20000010000 */
[----:B------:R-:W-:Y:S01]  /*5f90*/  FADD.FTZ R168, R145, -R162 ;  /* 0x800000a291a87221 */ /* 0x000fe20000010000 */
[C---:B------:R-:W-:Y:S01]  /*5fa0*/  FMUL.FTZ R108, R137.reuse, R108 ;  /* 0x0000006c896c7220 */ /* 0x040fe20000410000 */
[----:B------:R-:W-:Y:S01]  /*5fb0*/  FADD.FTZ R110, R154, -R109 ;  /* 0x8000006d9a6e7221 */ /* 0x000fe20000010000 */
[C---:B------:R-:W-:Y:S01]  /*5fc0*/  FMUL.FTZ R166, R137.reuse, R166 ;  /* 0x000000a689a67220 */ /* 0x040fe20000410000 */
[----:B------:R-:W-:Y:S01]  /*5fd0*/  FFMA.FTZ R109, R136, R113, R114 ;  /* 0x00000071886d7223 */ /* 0x000fe20000010072 */
[----:B------:R-:W-:Y:S01]  /*5fe0*/  FMUL.FTZ R108, R108, UR13 ;  /* 0x0000000d6c6c7c20 */ /* 0x000fe20008410000 */
[C---:B------:R-:W-:Y:S01]  /*5ff0*/  FMUL.FTZ R110, R137.reuse, R110 ;  /* 0x0000006e896e7220 */ /* 0x040fe20000410000 */
[----:B------:R-:W-:Y:S01]  /*6000*/  FMUL.FTZ R166, R166, UR13 ;  /* 0x0000000da6a67c20 */ /* 0x000fe20008410000 */
[----:B------:R-:W-:-:S02]  /*6010*/  FMUL.FTZ R168, R137, R168 ;  /* 0x000000a889a87220 */ /* 0x000fc40000410000 */
[----:B------:R-:W-:Y:S01]  /*6020*/  FSEL R108, R108, RZ, P6 ;  /* 0x000000ff6c6c7208 */ /* 0x000fe20003000000 */
[----:B------:R-:W-:Y:S01]  /*6030*/  FMUL.FTZ R110, R110, UR13 ;  /* 0x0000000d6e6e7c20 */ /* 0x000fe20008410000 */
[----:B------:R-:W-:Y:S01]  /*6040*/  ISETP.GE.U32.AND P6, PT, R128, RZ, PT ;  /* 0x000000ff8000720c */ /* 0x000fe20003fc6070 */
[----:B------:R-:W-:-:S03]  /*6050*/  FMUL.FTZ R168, R168, UR13 ;  /* 0x0000000da8a87c20 */ /* 0x000fc60008410000 */
[----:B------:R-:W-:-:S04]  /*6060*/  ISETP.GE.U32.AND.EX P6, PT, R129, 0x1000000, PT, P6 ;  /* 0x010000008100780c */ /* 0x000fc80003fc6160 */
[----:B------:R-:W-:Y:S01]  /*6070*/  FSEL R111, R110, RZ, P6 ;  /* 0x000000ff6e6f7208 */ /* 0x000fe20003000000 */
[-CC-:B------:R-:W-:Y:S01]  /*6080*/  FFMA.FTZ R110, R138, R113.reuse, R114.reuse ;  /* 0x000000718a6e7223 */ /* 0x180fe20000010072 */
[----:B------:R-:W-:Y:S02]  /*6090*/  LOP3.LUT P6, RZ, R129, 0xff, RZ, 0xc0, !PT ;  /* 0x000000ff81ff7812 */ /* 0x000fe400078cc0ff */
[----:B------:R-:W-:Y:S01]  /*60a0*/  F2FP.F16.F32.PACK_AB R111, R111, R108 ;  /* 0x0000006c6f6f723e */ /* 0x000fe200000000ff */
[-CC-:B------:R-:W-:Y:S01]  /*60b0*/  FFMA.FTZ R108, R139, R113.reuse, R114.reuse ;  /* 0x000000718b6c7223 */ /* 0x180fe20000010072 */
[----:B------:R-:W-:Y:S01]  /*60c0*/  FFMA.FTZ R113, R135, R113, R114 ;  /* 0x0000007187717223 */ /* 0x000fe20000010072 */
[----:B------:R-:W-:Y:S01]  /*60d0*/  FSEL R166, R166, RZ, P6 ;  /* 0x000000ffa6a67208 */ /* 0x000fe20003000000 */
[----:B------:R-:W-:Y:S01]  /*60e0*/  FADD.FTZ R162, R141, -R110 ;  /* 0x8000006e8da27221 */ /* 0x000fe20000010000 */
[----:B------:R-:W-:Y:S01]  /*60f0*/  FADD.FTZ R114, R133, -R108 ;  /* 0x8000006c85727221 */ /* 0x000fe20000010000 */
[----:B------:R-:W-:Y:S01]  /*6100*/  LOP3.LUT P6, RZ, R129, 0xff00, RZ, 0xc0, !PT ;  /* 0x0000ff0081ff7812 */ /* 0x000fe200078cc0ff */
[----:B------:R-:W-:Y:S01]  /*6110*/  FADD.FTZ R110, R132, -R109 ;  /* 0x8000006d846e7221 */ /* 0x000fe20000010000 */
[C---:B------:R-:W-:Y:S01]  /*6120*/  FMUL.FTZ R162, R137.reuse, R162 ;  /* 0x000000a289a27220 */ /* 0x040fe20000410000 */
[C---:B------:R-:W-:Y:S01]  /*6130*/  FMUL.FTZ R114, R137.reuse, R114 ;  /* 0x0000007289727220 */ /* 0x040fe20000410000 */
[----:B------:R-:W-:Y:S01]  /*6140*/  FSEL R115, R168, RZ, P6 ;  /* 0x000000ffa8737208 */ /* 0x000fe20003000000 */
[----:B------:R-:W-:Y:S01]  /*6150*/  FMUL.FTZ R110, R137, R110 ;  /* 0x0000006e896e7220 */ /* 0x000fe20000410000 */
[----:B------:R-:W-:Y:S01]  /*6160*/  LOP3.LUT P6, RZ, R128, 0xff0000, RZ, 0xc0, !PT ;  /* 0x00ff000080ff7812 */ /* 0x000fe200078cc0ff */
[----:B------:R-:W-:Y:S01]  /*6170*/  FMUL.FTZ R114, R114, UR13 ;  /* 0x0000000d72727c20 */ /* 0x000fe20008410000 */
[----:B------:R-:W-:Y:S01]  /*6180*/  FMUL.FTZ R162, R162, UR13 ;  /* 0x0000000da2a27c20 */ /* 0x000fe20008410000 */
[----:B------:R-:W-:Y:S01]  /*6190*/  FADD.FTZ R108, R130, -R113 ;  /* 0x80000071826c7221 */ /* 0x000fe20000010000 */
[----:B------:R-:W-:-:S02]  /*61a0*/  FMUL.FTZ R110, R110, UR13 ;  /* 0x0000000d6e6e7c20 */ /* 0x000fc40008410000 */
[----:B------:R-:W-:Y:S01]  /*61b0*/  FSEL R109, R114, RZ, P6 ;  /* 0x000000ff726d7208 */ /* 0x000fe20003000000 */
[----:B------:R-:W-:Y:S01]  /*61c0*/  FMUL.FTZ R108, R137, R108 ;  /* 0x0000006c896c7220 */ /* 0x000fe20000410000 */
[----:B------:R-:W-:-:S03]  /*61d0*/  LOP3.LUT P6, RZ, R128, 0xff000000, RZ, 0xc0, !PT ;  /* 0xff00000080ff7812 */ /* 0x000fc600078cc0ff */
[----:B------:R-:W-:Y:S01]  /*61e0*/  FMUL.FTZ R108, R108, UR13 ;  /* 0x0000000d6c6c7c20 */ /* 0x000fe20008410000 */
[----:B------:R-:W-:Y:S02]  /*61f0*/  FSEL R162, R162, RZ, P6 ;  /* 0x000000ffa2a27208 */ /* 0x000fe40003000000 */
[----:B------:R-:W-:Y:S02]  /*6200*/  LOP3.LUT P6, RZ, R128, 0xff00, RZ, 0xc0, !PT ;  /* 0x0000ff0080ff7812 */ /* 0x000fe400078cc0ff */
[----:B------:R-:W-:Y:S02]  /*6210*/  F2FP.F16.F32.PACK_AB R109, R162, R109 ;  /* 0x0000006da26d723e */ /* 0x000fe400000000ff */
[----:B------:R-:W-:Y:S02]  /*6220*/  FSEL R113, R110, RZ, P6 ;  /* 0x000000ff6e717208 */ /* 0x000fe40003000000 */
[----:B------:R-:W-:Y:S02]  /*6230*/  LOP3.LUT P6, RZ, R128, 0xff, RZ, 0xc0, !PT ;  /* 0x000000ff80ff7812 */ /* 0x000fe400078cc0ff */
[----:B------:R-:W-:-:S02]  /*6240*/  F2FP.F16.F32.PACK_AB R110, R115, R166 ;  /* 0x000000a6736e723e */ /* 0x000fc400000000ff */
[----:B------:R-:W-:-:S04]  /*6250*/  FSEL R108, R108, RZ, P6 ;  /* 0x000000ff6c6c7208 */ /* 0x000fc80003000000 */
[----:B------:R-:W-:-:S07]  /*6260*/  F2FP.F16.F32.PACK_AB R108, R113, R108 ;  /* 0x0000006c716c723e */ /* 0x000fce00000000ff */
.L_x_1584:
        /* <DEDUP_REMOVED lines=10> */
.L_x_1580:
[----:B------:R-:W-:Y:S05]  /*6310*/  BSYNC.RECONVERGENT B0 ;  /* 0x0000000000007941 */ /* 0x000fea0003800200 */
.L_x_1579:
[----:B------:R-:W-:Y:S01]  /*6320*/  UPLOP3.LUT UP1, UPT, UPT, UPT, UP1, 0x40, 0x4 ;  /* 0x000000000004789c */ /* 0x000fe20003f2e810 */
[----:B------:R-:W-:Y:S10]  /*6330*/  @!P1 BRA `(.L_x_1589) ;  /* 0xffffffa000cc9947 */ /* 0x000ff4000383ffff */
.L_x_1562:
        /* <DEDUP_REMOVED lines=22> */
.L_x_1591:
[----:B------:R-:W-:Y:S05]  /*64a0*/  BSYNC.RECONVERGENT B0 ;  /* 0x0000000000007941 */ /* 0x000fea0003800200 */
.L_x_1590:
        /* <DEDUP_REMOVED lines=18> */
.L_x_1592:
        /* <DEDUP_REMOVED lines=11> */
.L_x_2856:


//--------------------- .text._ZN10layer_norm31ln_parallel_residual_bwd_kernelINS_13Kernel_traitsI6__halfS2_fS2_fjLj4096ELj1ELj1ELj8ELj16ENS_18Kernel_traits_baseILj4096ES2_S2_fS2_fjLj256EEEEELb1ELb0ELb1EEEvNS_9BwdParamsE --------------------------
	.section	.text._ZN10layer_norm31ln_parallel_residual_bwd_kernelINS_13Kernel_traitsI6__halfS2_fS2_fjLj4096ELj1ELj1ELj8ELj16ENS_18Kernel_traits_baseILj4096ES2_S2_fS2_fjLj256EEEEELb1ELb0ELb1EEEvNS_9BwdParamsE,"ax",@progbits
	.align	128
        .global         _ZN10layer_norm31ln_parallel_residual_bwd_kernelINS_13Kernel_traitsI6__halfS2_fS2_fjLj4096ELj1ELj1ELj8ELj16ENS_18Kernel_traits_baseILj4096ES2_S2_fS2_fjLj256EEEEELb1ELb0ELb1EEEvNS_9BwdParamsE
        .type           _ZN10layer_norm31ln_parallel_residual_bwd_kernelINS_13Kernel_traitsI6__halfS2_fS2_fjLj4096ELj1ELj1ELj8ELj16ENS_18Kernel_traits_baseILj4096ES2_S2_fS2_fjLj256EEEEELb1ELb0ELb1EEEvNS_9BwdParamsE,@function
        .size           _ZN10layer_norm31ln_parallel_residual_bwd_kernelINS_13Kernel_traitsI6__halfS2_fS2_fjLj4096ELj1ELj1ELj8ELj16ENS_18Kernel_traits_baseILj4096ES2_S2_fS2_fjLj256EEEEELb1ELb0ELb1EEEvNS_9BwdParamsE,(.L_x_2857 - _ZN10layer_norm31ln_parallel_residual_bwd_kernelINS_13Kernel_traitsI6__halfS2_fS2_fjLj4096ELj1ELj1ELj8ELj16ENS_18Kernel_traits_baseILj4096ES2_S2_fS2_fjLj256EEEEELb1ELb0ELb1EEEvNS_9BwdParamsE)
        .other          _ZN10layer_norm31ln_parallel_residual_bwd_kernelINS_13Kernel_traitsI6__halfS2_fS2_fjLj4096ELj1ELj1ELj8ELj16ENS_18Kernel_traits_baseILj4096ES2_S2_fS2_fjLj256EEEEELb1ELb0ELb1EEEvNS_9BwdParamsE,@"STO_CUDA_ENTRY STV_DEFAULT"
_ZN10layer_norm31ln_parallel_residual_bwd_kernelINS_13Kernel_traitsI6__halfS2_fS2_fjLj4096ELj1ELj1ELj8ELj16ENS_18Kernel_traits_baseILj4096ES2_S2_fS2_fjLj256EEEEELb1ELb0ELb1EEEvNS_9BwdParamsE:
.text._ZN10layer_norm31ln_parallel_residual_bwd_kernelINS_13Kernel_traitsI6__halfS2_fS2_fjLj4096ELj1ELj1ELj8ELj16ENS_18Kernel_traits_baseILj4096ES2_S2_fS2_fjLj256EEEEELb1ELb0ELb1EEEvNS_9BwdParamsE:
        /* <DEDUP_REMOVED lines=121> */
.L_x_1612:
        /* <DEDUP_REMOVED lines=15> */
[----:B------:R-:W-:Y:S01]  /*0880*/  IMAD.WIDE.U32 R70, R143, 0x20, R70 ;  /* 0x000000208f467825 */ /* 0x000fe200078e0046 */
[----:B------:R-:W2:Y:S03]  /*0890*/  LDG.E.128 R32, desc[UR10][R64.64] ;  /* 0x0000000a40207981 */ /* 0x000ea6000c1e1d00 */
[--C-:B---3--:R-:W-:Y:S01]  /*08a0*/  IMAD.WIDE.U32 R36, R179, 0x10, R48.reuse ;  /* 0x00000010b3247825 */ /* 0x108fe200078e0030 */
[----:B------:R3:W2:Y:S03]  /*08b0*/  LDG.E.128 R44, desc[UR10][R64.64+0x10] ;  /* 0x0000100a402c7981 */ /* 0x0006a6000c1e1d00 */
[----:B-1----:R-:W-:Y:S02]  /*08c0*/  IMAD.WIDE.U32 R52, R143, 0x10, R48 ;  /* 0x000000108f347825 */ /* 0x002fe400078e0030 */
[----:B------:R-:W2:Y:S02]  /*08d0*/  LDG.E.128 R36, desc[UR10][R36.64] ;  /* 0x0000000a24247981 */ /* 0x000ea4000c1e1d00 */
[----:B0-----:R-:W-:-:S02]  /*08e0*/  IMAD.WIDE R76, R147, 0x4, R60 ;  /* 0x00000004934c7825 */ /* 0x001fc400078e023c */
[----:B------:R-:W2:Y:S01]  /*08f0*/  LDG.E.128 R60, desc[UR10][R70.64+0x10] ;  /* 0x0000100a463c7981 */ /* 0x000ea2000c1e1d00 */
[----:B------:R-:W-:Y:S01]  /*0900*/  ISETP.NE.U32.AND P0, PT, RZ, UR16, PT ;  /* 0x00000010ff007c0c */ /* 0x000fe2000bf05070 */
[----:B------:R-:W-:Y:S01]  /*0910*/  IMAD.WIDE.U32 R56, R143, 0x10, R56 ;  /* 0x000000108f387825 */ /* 0x000fe200078e0038 */
[----:B------:R-:W-:Y:S01]  /*0920*/  ISETP.NE.U32.AND P1, PT, RZ, UR14, PT ;  /* 0x0000000eff007c0c */ /* 0x000fe2000bf25070 */
[----:B------:R-:W2:Y:S01]  /*0930*/  LDG.E R76, desc[UR10][R76.64] ;  /* 0x0000000a4c4c7981 */ /* 0x000ea2000c1e1900 */
[----:B---3--:R-:W0:Y:S03]  /*0940*/  LDC.64 R64, c[0x0][0x3b0] ;  /* 0x0000ec00ff407b82 */ /* 0x008e260000000a00 */
[----:B------:R1:W3:Y:S04]  /*0950*/  LDG.E.128 R48, desc[UR10][R70.64] ;  /* 0x0000000a46307981 */ /* 0x0002e8000c1e1d00 */
[----:B------:R-:W3:Y:S04]  /*0960*/  LDG.E.128 R52, desc[UR10][R52.64] ;  /* 0x0000000a34347981 */ /* 0x000ee8000c1e1d00 */
        /* <DEDUP_REMOVED lines=13> */
[----:B------:R-:W-:Y:S01]  /*0a40*/  IMAD.WIDE.U32 R64, R143, 0x8, R64 ;  /* 0x000000088f407825 */ /* 0x000fe200078e0040 */
[----:B------:R0:W5:Y:S04]  /*0a50*/  @P1 LDG.E.128 R16, desc[UR10][R74.64+0x10] ;  /* 0x0000100a4a101981 */ /* 0x000168000c1e1d00 */
[----:B------:R-:W5:Y:S04]  /*0a60*/  LDG.E.64 R66, desc[UR10][R66.64] ;  /* 0x0000000a42427981 */ /* 0x000f68000c1e1b00 */
[----:B------:R-:W5:Y:S01]  /*0a70*/  LDG.E.64 R64, desc[UR10][R64.64] ;  /* 0x0000000a40407981 */ /* 0x000f62000c1e1b00 */
[----:B------:R-:W-:-:S04]  /*0a80*/  @P1 IMAD.WIDE.U32 R68, R179, 0x20, R68 ;  /* 0x00000020b3441825 */ /* 0x000fc800078e0044 */
[----:B-1----:R-:W-:Y:S01]  /*0a90*/  @P0 IMAD.WIDE.U32 R72, R143, 0x8, R72 ;  /* 0x000000088f480825 */ /* 0x002fe200078e0048 */
[----:B------:R-:W5:Y:S04]  /*0aa0*/  @P1 LDG.E.128 R4, desc[UR10][R68.64] ;  /* 0x0000000a44041981 */ /* 0x000f68000c1e1d00 */
[----:B------:R1:W5:Y:S04]  /*0ab0*/  @P1 LDG.E.128 R8, desc[UR10][R68.64+0x10] ;  /* 0x0000100a44081981 */ /* 0x000368000c1e1d00 */
[----:B------:R3:W5:Y:S01]  /*0ac0*/  @P0 LDG.E.64 R2, desc[UR10][R72.64] ;  /* 0x0000000a48020981 */ /* 0x000762000c1e1b00 */
[----:B----4-:R-:W-:Y:S01]  /*0ad0*/  FSEL R0, R0, RZ, !P4 ;  /* 0x000000ff00007208 */ /* 0x010fe20006000000 */
[----:B0-----:R-:W-:-:S02]  /*0ae0*/  HADD2.F32 R74, -RZ, R40.H0_H0 ;  /* 0x20000028ff4a7230 */ /* 0x001fc40000004100 */
[----:B------:R-:W-:Y:S02]  /*0af0*/  HADD2.F32 R40, -RZ, R40.H1_H1 ;  /* 0x30000028ff287230 */ /* 0x000fe40000004100 */
[C---:B--2---:R-:W-:Y:S01]  /*0b00*/  FADD.FTZ R187, -R0.reuse, R34 ;  /* 0x0000002200bb7221 */ /* 0x044fe20000010100 */
[C---:B------:R-:W-:Y:S01]  /*0b10*/  FADD.FTZ R183, -R0.reuse, R32 ;  /* 0x0000002000b77221 */ /* 0x040fe20000010100 */
[----:B------:R-:W-:Y:S01]  /*0b20*/  FADD.FTZ R189, -R0, R35 ;  /* 0x0000002300bd7221 */ /* 0x000fe20000010100 */
[----:B------:R-:W-:Y:S01]  /*0b30*/  FMUL.FTZ R32, R169, R74 ;  /* 0x0000004aa9207220 */ /* 0x000fe20000410000 */
[--C-:B------:R-:W-:Y:S02]  /*0b40*/  HADD2.F32 R70, -RZ, R43.reuse.H0_H0 ;  /* 0x2000002bff467230 */ /* 0x100fe40000004100 */
[----:B------:R-:W-:Y:S02]  /*0b50*/  HADD2.F32 R71, -RZ, R43.H1_H1 ;  /* 0x3000002bff477230 */ /* 0x000fe40000004100 */
[----:B------:R-:W-:-:S02]  /*0b60*/  HADD2.F32 R34, -RZ, R36.H0_H0 ;  /* 0x20000024ff227230 */ /* 0x000fc40000004100 */
[--C-:B-1----:R-:W-:Y:S02]  /*0b70*/  HADD2.F32 R69, -RZ, R39.reuse.H0_H0 ;  /* 0x20000027ff457230 */ /* 0x102fe40000004100 */
[----:B------:R-:W-:Y:S02]  /*0b80*/  HADD2.F32 R68, -RZ, R39.H1_H1 ;  /* 0x30000027ff447230 */ /* 0x000fe40000004100 */
[C---:B------:R-:W-:Y:S01]  /*0b90*/  FADD.FTZ R209, -R0.reuse, R60 ;  /* 0x0000003c00d17221 */ /* 0x040fe20000010100 */
[--C-:B------:R-:W-:Y:S02]  /*0ba0*/  HADD2.F32 R180, -RZ, R41.reuse.H0_H0 ;  /* 0x20000029ffb47230 */ /* 0x100fe40000004100 */
[C---:B------:R-:W-:Y:S01]  /*0bb0*/  FADD.FTZ R43, -R0.reuse, R62 ;  /* 0x0000003e002b7221 */ /* 0x040fe20000010100 */
[----:B------:R-:W-:Y:S02]  /*0bc0*/  HADD2.F32 R39, -RZ, R41.H1_H1 ;  /* 0x30000029ff277230 */ /* 0x000fe40000004100 */
[----:B------:R-:W-:Y:S01]  /*0bd0*/  FADD.FTZ R185, -R0, R33 ;  /* 0x0000002100b97221 */ /* 0x000fe20000010100 */
[----:B------:R-:W-:-:S02]  /*0be0*/  HADD2.F32 R35, -RZ, R36.H1_H1 ;  /* 0x30000024ff237230 */ /* 0x000fc40000004100 */
[----:B------:R-:W-:Y:S01]  /*0bf0*/  FADD.FTZ R199, -R0, R47 ;  /* 0x0000002f00c77221 */ /* 0x000fe20000010100 */
[----:B------:R-:W-:Y:S02]  /*0c00*/  HADD2.F32 R41, -RZ, R42.H1_H1 ;  /* 0x3000002aff297230 */ /* 0x000fe40000004100 */
[C---:B------:R-:W-:Y:S01]  /*0c10*/  FMUL.FTZ R60, R76.reuse, R187 ;  /* 0x000000bb4c3c7220 */ /* 0x040fe20000410000 */
[----:B------:R-:W-:Y:S01]  /*0c20*/  FMUL.FTZ R62, R76, R189 ;  /* 0x000000bd4c3e7220 */ /* 0x000fe20000410000 */
[C---:B------:R-:W-:Y:S01]  /*0c30*/  FADD.FTZ R191, -R0.reuse, R44 ;  /* 0x0000002c00bf7221 */ /* 0x040fe20000010100 */
[C---:B------:R-:W-:Y:S01]  /*0c40*/  FADD.FTZ R195, -R0.reuse, R45 ;  /* 0x0000002d00c37221 */ /* 0x040fe20000010100 */
[C---:B------:R-:W-:Y:S01]  /*0c50*/  FADD.FTZ R197, -R0.reuse, R46 ;  /* 0x0000002e00c57221 */ /* 0x040fe20000010100 */
[C---:B---3--:R-:W-:Y:S01]  /*0c60*/  FADD.FTZ R201, -R0.reuse, R48 ;  /* 0x0000003000c97221 */ /* 0x048fe20000010100 */
[C---:B------:R-:W-:Y:S01]  /*0c70*/  FADD.FTZ R203, -R0.reuse, R49 ;  /* 0x0000003100cb7221 */ /* 0x040fe20000010100 */
[C---:B------:R-:W-:Y:S01]  /*0c80*/  FADD.FTZ R205, -R0.reuse, R50 ;  /* 0x0000003200cd7221 */ /* 0x040fe20000010100 */
[C---:B------:R-:W-:Y:S01]  /*0c90*/  FADD.FTZ R207, -R0.reuse, R51 ;  /* 0x0000003300cf7221 */ /* 0x040fe20000010100 */
[C---:B------:R-:W-:Y:S01]  /*0ca0*/  FADD.FTZ R47, -R0.reuse, R61 ;  /* 0x0000003d002f7221 */ /* 0x040fe20000010100 */
[----:B------:R-:W-:Y:S01]  /*0cb0*/  FADD.FTZ R33, -R0, R63 ;  /* 0x0000003f00217221 */ /* 0x000fe20000010100 */
[----:B------:R-:W-:Y:S01]  /*0cc0*/  FMUL.FTZ R189, R168, R40 ;  /* 0x00000028a8bd7220 */ /* 0x000fe20000410000 */
[----:B------:R-:W-:Y:S01]  /*0cd0*/  FFMA.FTZ R187, R177, R34, R32 ;  /* 0x00000022b1bb7223 */ /* 0x000fe20000010020 */
[----:B------:R-:W-:-:S02]  /*0ce0*/  HADD2.F32 R73, -RZ, R37.H0_H0 ;  /* 0x20000025ff497230 */ /* 0x000fc40000004100 */
[----:B------:R-:W-:Y:S01]  /*0cf0*/  FMUL.FTZ R0, R76, R183 ;  /* 0x000000b74c007220 */ /* 0x000fe20000410000 */
[----:B------:R-:W-:Y:S02]  /*0d00*/  HADD2.F32 R75, -RZ, R37.H1_H1 ;  /* 0x30000025ff4b7230 */ /* 0x000fe40000004100 */
[--C-:B------:R-:W-:Y:S02]  /*0d10*/  HADD2.F32 R37, -RZ, R38.reuse.H0_H0 ;  /* 0x20000026ff257230 */ /* 0x100fe40000004100 */
[--C-:B------:R-:W-:Y:S02]  /*0d20*/  HADD2.F32 R51, -RZ, R55.reuse.H0_H0 ;  /* 0x20000037ff337230 */ /* 0x100fe40000004100 */
[----:B------:R-:W-:Y:S02]  /*0d30*/  HADD2.F32 R72, -RZ, R55.H1_H1 ;  /* 0x30000037ff487230 */ /* 0x000fe40000004100 */
[----:B------:R-:W-:Y:S01]  /*0d40*/  FMUL.FTZ R63, R164, R41 ;  /* 0x00000029a43f7220 */ /* 0x000fe20000410000 */
[----:B------:R-:W-:-:S02]  /*0d50*/  HADD2.F32 R38, -RZ, R38.H1_H1 ;  /* 0x30000026ff267230 */ /* 0x000fc40000004100 */
[----:B------:R-:W-:Y:S01]  /*0d60*/  FMUL.FTZ R183, R76, R197 ;  /* 0x000000c54cb77220 */ /* 0x000fe20000410000 */
[----:B------:R-:W-:Y:S02]  /*0d70*/  HADD2.F32 R36, -RZ, R42.H0_H0 ;  /* 0x2000002aff247230 */ /* 0x000fe40000004100 */
[----:B------:R-:W-:Y:S01]  /*0d80*/  FMUL.FTZ R42, R167, R180 ;  /* 0x000000b4a72a7220 */ /* 0x000fe20000410000 */
[--C-:B------:R-:W-:Y:S02]  /*0d90*/  HADD2.F32 R178, -RZ, R56.reuse.H0_H0 ;  /* 0x20000038ffb27230 */ /* 0x100fe40000004100 */
[----:B------:R-:W-:Y:S01]  /*0da0*/  FFMA.FTZ R189, R176, R35, R189 ;  /* 0x00000023b0bd7223 */ /* 0x000fe200000100bd */
[----:B------:R-:W-:Y:S02]  /*0db0*/  HADD2.F32 R55, -RZ, R56.H1_H1 ;  /* 0x30000038ff377230 */ /* 0x000fe40000004100 */
[----:B------:R-:W-:Y:S01]  /*0dc0*/  FADD.FTZ R32, RZ, R187 ;  /* 0x000000bbff207221 */ /* 0x000fe20000010000 */
[----:B------:R-:W-:-:S02]  /*0dd0*/  HADD2.F32 R182, -RZ, R57.H0_H0 ;  /* 0x20000039ffb67230 */ /* 0x000fc40000004100 */
[----:B------:R-:W-:Y:S02]  /*0de0*/  HADD2.F32 R181, -RZ, R57.H1_H1 ;  /* 0x30000039ffb57230 */ /* 0x000fe40000004100 */
[----:B------:R-:W-:Y:S01]  /*0df0*/  FFMA.FTZ R197, R0, R187, RZ ;  /* 0x000000bb00c57223 */ /* 0x000fe200000100ff */
[--C-:B------:R-:W-:Y:S02]  /*0e00*/  HADD2.F32 R56, -RZ, R58.reuse.H0_H0 ;  /* 0x2000003aff387230 */ /* 0x100fe40000004100 */
[----:B------:R-:W-:Y:S02]  /*0e10*/  HADD2.F32 R57, -RZ, R58.H1_H1 ;  /* 0x3000003aff397230 */ /* 0x000fe40000004100 */
[C---:B------:R-:W-:Y:S01]  /*0e20*/  FMUL.FTZ R58, R76.reuse, R185 ;  /* 0x000000b94c3a7220 */ /* 0x040fe20000410000 */
[C---:B------:R-:W-:Y:S01]  /*0e30*/  FMUL.FTZ R61, R76.reuse, R191 ;  /* 0x000000bf4c3d7220 */ /* 0x040fe20000410000 */
[----:B------:R-:W-:Y:S01]  /*0e40*/  FMUL.FTZ R186, R76, R195 ;  /* 0x000000c34cba7220 */ /* 0x000fe20000410000 */
[----:B------:R-:W-:Y:S01]  /*0e50*/  FMUL.FTZ R193, R166, R39 ;  /* 0x00000027a6c17220 */ /* 0x000fe20000410000 */
[----:B------:R-:W-:Y:S01]  /*0e60*/  FMUL.FTZ R185, R162, R71 ;  /* 0x00000047a2b97220 */ /* 0x000fe20000410000 */
[----:B------:R-:W-:Y:S01]  /*0e70*/  FFMA.FTZ R191, R175, R73, R42 ;  /* 0x00000049afbf7223 */ /* 0x000fe2000001002a */
[----:B------:R-:W-:Y:S01]  /*0e80*/  FFMA.FTZ R195, R172, R38, R63 ;  /* 0x00000026acc37223 */ /* 0x000fe2000001003f */
[----:B------:R-:W-:Y:S01]  /*0e90*/  FADD.FTZ R32, R189, R32 ;  /* 0x00000020bd207221 */ /* 0x000fe20000010000 */
[----:B------:R-:W-:Y:S01]  /*0ea0*/  FFMA.FTZ R63, R58, R189, R197 ;  /* 0x000000bd3a3f7223 */ /* 0x000fe200000100c5 */
[----:B------:R-:W-:Y:S01]  /*0eb0*/  FMUL.FTZ R192, R165, R36 ;  /* 0x00000024a5c07220 */ /* 0x000fe20000410000 */
[----:B------:R-:W-:Y:S01]  /*0ec0*/  FFMA.FTZ R193, R174, R75, R193 ;  /* 0x0000004baec17223 */ /* 0x000fe200000100c1 */
[----:B------:R-:W-:Y:S01]  /*0ed0*/  FFMA.FTZ R197, R170, R68, R185 ;  /* 0x00000044aac57223 */ /* 0x000fe200000100b9 */
[----:B------:R-:W-:Y:S01]  /*0ee0*/  FADD.FTZ R32, R191, R32 ;  /* 0x00000020bf207221 */ /* 0x000fe20000010000 */
[----:B------:R-:W-:Y:S01]  /*0ef0*/  FFMA.FTZ R185, R60, R191, R63 ;  /* 0x000000bf3cb97223 */ /* 0x000fe2000001003f */
[----:B------:R-:W-:Y:S01]  /*0f00*/  FMUL.FTZ R190, R76, R199 ;  /* 0x000000c74cbe7220 */ /* 0x000fe20000410000 */
[----:B------:R-:W-:Y:S01]  /*0f10*/  FFMA.FTZ R192, R173, R37, R192 ;  /* 0x00000025adc07223 */ /* 0x000fe200000100c0 */
[----:B------:R-:W-:Y:S01]  /*0f20*/  FADD.FTZ R199, R193, R32 ;  /* 0x00000020c1c77221 */ /* 0x000fe20000010000 */
[----:B------:R-:W-:Y:S01]  /*0f30*/  FFMA.FTZ R42, R62, R193, R185 ;  /* 0x000000c13e2a7223 */ /* 0x000fe200000100b9 */
[----:B------:R-:W-:Y:S01]  /*0f40*/  FMUL.FTZ R196, R163, R70 ;  /* 0x00000046a3c47220 */ /* 0x000fe20000410000 */
[----:B------:R-:W-:Y:S01]  /*0f50*/  FMUL.FTZ R63, R76, R201 ;  /* 0x000000c94c3f7220 */ /* 0x000fe20000410000 */
[----:B------:R-:W-:Y:S01]  /*0f60*/  FADD.FTZ R32, R192, R199 ;  /* 0x000000c7c0207221 */ /* 0x000fe20000010000 */
[----:B------:R-:W-:Y:S01]  /*0f70*/  FFMA.FTZ R201, R61, R192, R42 ;  /* 0x000000c03dc97223 */ /* 0x000fe2000001002a */
[----:B------:R-:W-:-:S02]  /*0f80*/  FFMA.FTZ R196, R171, R69, R196 ;  /* 0x00000045abc47223 */ /* 0x000fc400000100c4 */
[----:B------:R-:W-:Y:S01]  /*0f90*/  FADD.FTZ R199, R195, R32 ;  /* 0x00000020c3c77221 */ /* 0x000fe20000010000 */
[----:B------:R-:W-:Y:S01]  /*0fa0*/  FFMA.FTZ R42, R186, R195, R201 ;  /* 0x000000c3ba2a7223 */ /* 0x000fe200000100c9 */
[--C-:B------:R-:W-:Y:S02]  /*0fb0*/  HADD2.F32 R45, -RZ, R52.reuse.H0_H0 ;  /* 0x20000034ff2d7230 */ /* 0x100fe40000004100 */
[----:B------:R-:W-:Y:S01]  /*0fc0*/  FMUL.FTZ R194, R153, R178 ;  /* 0x000000b299c27220 */ /* 0x000fe20000410000 */
[----:B------:R-:W-:Y:S01]  /*0fd0*/  FADD.FTZ R32, R196, R199 ;  /* 0x000000c7c4207221 */ /* 0x000fe20000010000 */
[----:B------:R-:W-:Y:S01]  /*0fe0*/  FFMA.FTZ R199, R183, R196, R42 ;  /* 0x000000c4b7c77223 */ /* 0x000fe2000001002a */
[----:B------:R-:W-:Y:S02]  /*0ff0*/  HADD2.F32 R52, -RZ, R52.H1_H1 ;  /* 0x30000034ff347230 */ /* 0x000fe40000004100 */
[----:B------:R-:W-:Y:S01]  /*1000*/  FMUL.FTZ R184, R76, R203 ;  /* 0x000000cb4cb87220 */ /* 0x000fe20000410000 */
[----:B------:R-:W-:Y:S01]  /*1010*/  FMUL.FTZ R203, R152, R55 ;  /* 0x0000003798cb7220 */ /* 0x000fe20000410000 */
[----:B------:R-:W-:Y:S01]  /*1020*/  FFMA.FTZ R194, R161, R45, R194 ;  /* 0x0000002da1c27223 */ /* 0x000fe200000100c2 */
[----:B------:R-:W-:Y:S01]  /*1030*/  FADD.FTZ R201, R197, R32 ;  /* 0x00000020c5c97221 */ /* 0x000fe20000010000 */
[----:B------:R-:W-:Y:S01]  /*1040*/  FFMA.FTZ R42, R190, R197, R199 ;  /* 0x000000c5be2a7223 */ /* 0x000fe200000100c7 */
[----:B------:R-:W-:-:S02]  /*1050*/  HADD2.F32 R49, -RZ, R53.H0_H0 ;  /* 0x20000035ff317230 */ /* 0x000fc40000004100 */
[----:B------:R-:W-:Y:S01]  /*1060*/  FMUL.FTZ R198, R151, R182 ;  /* 0x000000b697c67220 */ /* 0x000fe20000410000 */
[----:B------:R-:W-:Y:S01]  /*1070*/  FFMA.FTZ R199, R160, R52, R203 ;  /* 0x00000034a0c77223 */ /* 0x000fe200000100cb */
        /* <DEDUP_REMOVED lines=12> */
[----:B------:R-:W-:Y:S01]  /*1140*/  FMUL.FTZ R188, R76, R207 ;  /* 0x000000cf4cbc7220 */ /* 0x000fe20000410000 */
        /* <DEDUP_REMOVED lines=10> */
[----:B------:R-:W-:Y:S01]  /*11f0*/  FMUL.FTZ R202, R76, R47 ;  /* 0x0000002f4cca7220 */ /* 0x000fe20000410000 */
[----:B------:R-:W-:Y:S01]  /*1200*/  FFMA.FTZ R205, R156, R54, R211 ;  /* 0x000000369ccd7223 */ /* 0x000fe200000100d3 */
[----:B------:R-:W-:Y:S01]  /*1210*/  FADD.FTZ R42, R207, R200 ;  /* 0x000000c8cf2a7221 */ /* 0x000fe20000010000 */
        /* <DEDUP_REMOVED lines=44> */
.L_x_1595:
[----:B------:R-:W-:Y:S05]  /*14e0*/  BSYNC.RECONVERGENT B0 ;  /* 0x0000000000007941 */ /* 0x000fea0003800200 */
.L_x_1594:
        /* <DEDUP_REMOVED lines=29> */
[----:B------:R-:W1:Y:S01]  /*16c0*/  LDC.64 R48, c[0x0][0x380] ;  /* 0x0000e000ff307b82 */ /* 0x000e620000000a00 */
        /* <DEDUP_REMOVED lines=9> */
[----:B0-----:R-:W0:Y:S01]  /*1760*/  LDS.128 R32, [UR5] ;  /* 0x00000005ff207984 */ /* 0x001e220008000c00 */
        /* <DEDUP_REMOVED lines=13> */
[----:B-1----:R-:W-:Y:S01]  /*1840*/  IADD3 R147, PT, PT, R147, R48, RZ ;  /* 0x0000003093937210 */ /* 0x002fe20007ffe0ff */
[----:B------:R-:W-:Y:S01]  /*1850*/  FFMA.FTZ R81, R190, R68, R81 ;  /* 0x00000044be517223 */ /* 0x000fe20000010051 */
[----:B------:R-:W1:Y:S01]  /*1860*/  LDS.128 R44, [UR7] ;  /* 0x00000007ff2c7984 */ /* 0x000e620008000c00 */
        /* <DEDUP_REMOVED lines=41> */
[----:B-1----:R-:W-:Y:S01]  /*1b00*/  FADD.FTZ R55, R55, R44 ;  /* 0x0000002c37377221 */ /* 0x002fe20000010000 */
        /* <DEDUP_REMOVED lines=69> */
.L_x_1598:
        /* <DEDUP_REMOVED lines=54> */
.L_x_1597:
        /* <DEDUP_REMOVED lines=59> */
.L_x_1600:
        /* <DEDUP_REMOVED lines=54> */
.L_x_1596:
        /* <DEDUP_REMOVED lines=56> */
[----:B------:R-:W-:Y:S01]  /*2d50*/  F2FP.F16.F32.PACK_AB R30, R29, R30 ;  /* 0x0000001e1d1e723e */ /* 0x000fe200000000ff */
        /* <DEDUP_REMOVED lines=14> */
[----:B------:R-:W-:Y:S02]  /*2e40*/  F2FP.F16.F32.PACK_AB R31, R28, R31 ;  /* 0x0000001f1c1f723e */ /* 0x000fe400000000ff */
[----:B------:R-:W-:-:S02]  /*2e50*/  F2FP.F16.F32.PACK_AB R35, R32, R35 ;  /* 0x000000232023723e */ /* 0x000fc400000000ff */
[----:B------:R-:W-:Y:S02]  /*2e60*/  F2FP.F16.F32.PACK_AB R34, R37, R34 ;  /* 0x000000222522723e */ /* 0x000fe400000000ff */
[C---:B------:R-:W-:Y:S02]  /*2e70*/  FSEL R39, R189.reuse, RZ, P6 ;  /* 0x000000ffbd277208 */ /* 0x040fe40003000000 */
        /* <DEDUP_REMOVED lines=8> */
.L_x_1602:
        /* <DEDUP_REMOVED lines=49> */
[----:B------:R-:W-:Y:S01]  /*3210*/  F2FP.F16.F32.PACK_AB R31, R32, R31 ;  /* 0x0000001f201f723e */ /* 0x000fe200000000ff */
[----:B------:R-:W-:Y:S01]  /*3220*/  FMUL.FTZ R32, R23, UR6 ;  /* 0x0000000617207c20 */ /* 0x000fe20008410000 */
[----:B------:R-:W-:-:S02]  /*3230*/  F2FP.F16.F32.PACK_AB R30, R29, R30 ;  /* 0x0000001e1d1e723e */ /* 0x000fc400000000ff */
[----:B------:R-:W-:Y:S02]  /*3240*/  LOP3.LUT P5, RZ, R66, 0xff000000, RZ, 0xc0, !PT ;  /* 0xff00000042ff7812 */ /* 0x000fe400078ac0ff */
[----:B------:R-:W-:Y:S01]  /*3250*/  FSEL R29, R20, RZ, P6 ;  /* 0x000000ff141d7208 */ /* 0x000fe20003000000 */
[----:B------:R-:W-:Y:S01]  /*3260*/  FMUL.FTZ R20, R76, R187 ;  /* 0x000000bb4c147220 */ /* 0x000fe20000410000 */
[----:B------:R-:W-:Y:S02]  /*3270*/  LOP3.LUT P6, RZ, R136, 0xff000000, RZ, 0xc0, !PT ;  /* 0xff00000088ff7812 */ /* 0x000fe400078cc0ff */
[----:B------:R-:W-:Y:S01]  /*3280*/  F2FP.F16.F32.PACK_AB R35, R28, R35 ;  /* 0x000000231c23723e */ /* 0x000fe200000000ff */
        /* <DEDUP_REMOVED lines=8> */
[----:B------:R-:W-:Y:S02]  /*3310*/  F2FP.F16.F32.PACK_AB R34, R37, R34 ;  /* 0x000000222522723e */ /* 0x000fe400000000ff */
        /* <DEDUP_REMOVED lines=9> */
.L_x_1601:
        /* <DEDUP_REMOVED lines=80> */
.L_x_1603:
        /* <DEDUP_REMOVED lines=48> */
[----:B------:R-:W-:Y:S01]  /*3bb0*/  F2FP.F16.F32.PACK_AB R31, R32, R31 ;  /* 0x0000001f201f723e */ /* 0x000fe200000000ff */
[----:B------:R-:W-:Y:S01]  /*3bc0*/  FMUL.FTZ R32, R23, UR6 ;  /* 0x0000000617207c20 */ /* 0x000fe20008410000 */
[----:B------:R-:W-:Y:S01]  /*3bd0*/  F2FP.F16.F32.PACK_AB R30, R21, R30 ;  /* 0x0000001e151e723e */ /* 0x000fe200000000ff */
[----:B------:R-:W-:Y:S01]  /*3be0*/  FFMA.FTZ R21, R76, R58, R5 ;  /* 0x0000003a4c157223 */ /* 0x000fe20000010005 */
[----:B------:R-:W-:-:S02]  /*3bf0*/  LOP3.LUT P5, RZ, R66, 0xff000000, RZ, 0xc0, !PT ;  /* 0xff00000042ff7812 */ /* 0x000fc400078ac0ff */
[----:B------:R-:W-:Y:S01]  /*3c00*/  FSEL R29, R20, RZ, P6 ;  /* 0x000000ff141d7208 */ /* 0x000fe20003000000 */
[----:B------:R-:W-:Y:S01]  /*3c10*/  FFMA.FTZ R20, R76, R187, R4 ;  /* 0x000000bb4c147223 */ /* 0x000fe20000010004 */
[----:B------:R-:W-:Y:S02]  /*3c20*/  LOP3.LUT P6, RZ, R136, 0xff000000, RZ, 0xc0, !PT ;  /* 0xff00000088ff7812 */ /* 0x000fe400078cc0ff */
[----:B------:R-:W-:Y:S01]  /*3c30*/  F2FP.F16.F32.PACK_AB R35, R28, R35 ;  /* 0x000000231c23723e */ /* 0x000fe200000000ff */
        /* <DEDUP_REMOVED lines=16> */
[----:B------:R-:W-:-:S07]  /*3d40*/  F2FP.F16.F32.PACK_AB R32, R37, R32 ;  /* 0x000000202520723e */ /* 0x000fce00000000ff */
.L_x_1599:
        /* <DEDUP_REMOVED lines=63> */
[----:B------:R-:W-:Y:S01]  /*4140*/  F2FP.F16.F32.PACK_AB R31, R32, R31 ;  /* 0x0000001f201f723e */ /* 0x000fe200000000ff */
[----:B------:R-:W-:Y:S01]  /*4150*/  FMUL.FTZ R32, R23, UR6 ;  /* 0x0000000617207c20 */ /* 0x000fe20008410000 */
[----:B------:R-:W-:Y:S02]  /*4160*/  F2FP.F16.F32.PACK_AB R30, R29, R30 ;  /* 0x0000001e1d1e723e */ /* 0x000fe400000000ff */
[----:B------:R-:W-:Y:S02]  /*4170*/  LOP3.LUT P5, RZ, R64, 0xff000000, RZ, 0xc0, !PT ;  /* 0xff00000040ff7812 */ /* 0x000fe400078ac0ff */
[----:B------:R-:W-:Y:S01]  /*4180*/  FSEL R39, R20, RZ, P1 ;  /* 0x000000ff14277208 */ /* 0x000fe20000800000 */
[----:B------:R-:W-:Y:S01]  /*4190*/  FFMA.FTZ R20, R76, R45, R12 ;  /* 0x0000002d4c147223 */ /* 0x000fe2000001000c */
[----:B------:R-:W-:-:S02]  /*41a0*/  FSEL R29, R0, RZ, P6 ;  /* 0x000000ff001d7208 */ /* 0x000fc40003000000 */
[----:B------:R-:W-:Y:S01]  /*41b0*/  LOP3.LUT P6, RZ, R2, 0xff000000, RZ, 0xc0, !PT ;  /* 0xff00000002ff7812 */ /* 0x000fe200078cc0ff */
[----:B------:R-:W-:Y:S01]  /*41c0*/  FMUL.FTZ R0, R20, UR6 ;  /* 0x0000000614007c20 */ /* 0x000fe20008410000 */
[----:B------:R-:W-:Y:S01]  /*41d0*/  F2FP.F16.F32.PACK_AB R35, R28, R35 ;  /* 0x000000231c23723e */ /* 0x000fe200000000ff */
[----:B------:R-:W-:Y:S01]  /*41e0*/  FMUL.FTZ R28, R21, UR6 ;  /* 0x00000006151c7c20 */ /* 0x000fe20008410000 */
[----:B------:R-:W-:Y:S02]  /*41f0*/  FSEL R38, R32, RZ, P5 ;  /* 0x000000ff20267208 */ /* 0x000fe40002800000 */
[----:B------:R-:W-:Y:S02]  /*4200*/  LOP3.LUT P1, RZ, R64, 0xff00, RZ, 0xc0, !PT ;  /* 0x0000ff0040ff7812 */ /* 0x000fe4000782c0ff */
[----:B------:R-:W-:Y:S02]  /*4210*/  LOP3.LUT P5, RZ, R2, 0xff00, RZ, 0xc0, !PT ;  /* 0x0000ff0002ff7812 */ /* 0x000fe400078ac0ff */
        /* <DEDUP_REMOVED lines=13> */
.L_x_1606:
        /* <DEDUP_REMOVED lines=52> */
[----:B------:R-:W-:-:S02]  /*4630*/  LOP3.LUT P4, RZ, R64, 0xff000000, RZ, 0xc0, !PT ;  /* 0xff00000040ff7812 */ /* 0x000fc4000788c0ff */
[----:B------:R-:W-:Y:S02]  /*4640*/  FSEL R29, R185, RZ, P5 ;  /* 0x000000ffb91d7208 */ /* 0x000fe40002800000 */
[----:B------:R-:W-:Y:S02]  /*4650*/  LOP3.LUT P6, RZ, R65, 0xff00, RZ, 0xc0, !PT ;  /* 0x0000ff0041ff7812 */ /* 0x000fe400078cc0ff */
[----:B------:R-:W-:Y:S02]  /*4660*/  LOP3.LUT P5, RZ, R2, 0xff000000, RZ, 0xc0, !PT ;  /* 0xff00000002ff7812 */ /* 0x000fe400078ac0ff */
[----:B------:R-:W-:Y:S02]  /*4670*/  F2FP.F16.F32.PACK_AB R35, R0, R35 ;  /* 0x000000230023723e */ /* 0x000fe400000000ff */
[----:B------:R-:W-:Y:S02]  /*4680*/  FSEL R0, R188, RZ, P4 ;  /* 0x000000ffbc007208 */ /* 0x000fe40002000000 */
[----:B------:R-:W-:-:S02]  /*4690*/  FSEL R39, R202, RZ, P6 ;  /* 0x000000ffca277208 */ /* 0x000fc40003000000 */
[----:B------:R-:W-:Y:S02]  /*46a0*/  FSEL R188, R188, RZ, P5 ;  /* 0x000000ffbcbc7208 */ /* 0x000fe40002800000 */
[C---:B------:R-:W-:Y:S02]  /*46b0*/  LOP3.LUT P6, RZ, R64.reuse, 0xff00, RZ, 0xc0, !PT ;  /* 0x0000ff0040ff7812 */ /* 0x040fe400078cc0ff */
[----:B------:R-:W-:Y:S02]  /*46c0*/  LOP3.LUT P1, RZ, R64, 0xff, RZ, 0xc0, !PT ;  /* 0x000000ff40ff7812 */ /* 0x000fe4000782c0ff */
[C---:B------:R-:W-:Y:S02]  /*46d0*/  LOP3.LUT P4, RZ, R2.reuse, 0xff00, RZ, 0xc0, !PT ;  /* 0x0000ff0002ff7812 */ /* 0x040fe4000788c0ff */
        /* <DEDUP_REMOVED lines=12> */
.L_x_1605:
        /* <DEDUP_REMOVED lines=49> */
[----:B------:R-:W-:Y:S01]  /*4ab0*/  F2FP.F16.F32.PACK_AB R31, R32, R31 ;  /* 0x0000001f201f723e */ /* 0x000fe200000000ff */
[----:B------:R-:W-:Y:S01]  /*4ac0*/  FMUL.FTZ R32, R23, UR6 ;  /* 0x0000000617207c20 */ /* 0x000fe20008410000 */
[----:B------:R-:W-:Y:S02]  /*4ad0*/  F2FP.F16.F32.PACK_AB R30, R29, R30 ;  /* 0x0000001e1d1e723e */ /* 0x000fe400000000ff */
[----:B------:R-:W-:Y:S02]  /*4ae0*/  LOP3.LUT P5, RZ, R64, 0xff000000, RZ, 0xc0, !PT ;  /* 0xff00000040ff7812 */ /* 0x000fe400078ac0ff */
[----:B------:R-:W-:Y:S01]  /*4af0*/  FSEL R39, R20, RZ, P1 ;  /* 0x000000ff14277208 */ /* 0x000fe20000800000 */
[----:B------:R-:W-:Y:S01]  /*4b00*/  FMUL.FTZ R20, R76, R45 ;  /* 0x0000002d4c147220 */ /* 0x000fe20000410000 */
        /* <DEDUP_REMOVED lines=21> */
.L_x_1608:
        /* <DEDUP_REMOVED lines=55> */
[----:B------:R-:W-:-:S02]  /*4fd0*/  F2FP.F16.F32.PACK_AB R35, R0, R35 ;  /* 0x000000230023723e */ /* 0x000fc400000000ff */
[C---:B------:R-:W-:Y:S02]  /*4fe0*/  LOP3.LUT P6, RZ, R64.reuse, 0xff00, RZ, 0xc0, !PT ;  /* 0x0000ff0040ff7812 */ /* 0x040fe400078cc0ff */
[----:B------:R-:W-:Y:S02]  /*4ff0*/  FSEL R205, R205, RZ, P1 ;  /* 0x000000ffcdcd7208 */ /* 0x000fe40000800000 */
[C---:B------:R-:W-:Y:S02]  /*5000*/  FSEL R0, R201.reuse, RZ, P4 ;  /* 0x000000ffc9007208 */ /* 0x040fe40002000000 */
[----:B------:R-:W-:Y:S02]  /*5010*/  FSEL R38, R201, RZ, P5 ;  /* 0x000000ffc9267208 */ /* 0x000fe40002800000 */
[----:B------:R-:W-:Y:S02]  /*5020*/  LOP3.LUT P1, RZ, R64, 0xff, RZ, 0xc0, !PT ;  /* 0x000000ff40ff7812 */ /* 0x000fe4000782c0ff */
[----:B------:R-:W-:-:S02]  /*5030*/  LOP3.LUT P4, RZ, R2, 0xff00, RZ, 0xc0, !PT ;  /* 0x0000ff0002ff7812 */ /* 0x000fc4000788c0ff */
[----:B------:R-:W-:Y:S02]  /*5040*/  LOP3.LUT P5, RZ, R2, 0xff, RZ, 0xc0, !PT ;  /* 0x000000ff02ff7812 */ /* 0x000fe400078ac0ff */
[----:B------:R-:W-:Y:S02]  /*5050*/  F2FP.F16.F32.PACK_AB R34, R39, R34 ;  /* 0x000000222722723e */ /* 0x000fe400000000ff */
        /* <DEDUP_REMOVED lines=8> */
[----:B------:R-:W-:Y:S02]  /*50e0*/  F2FP.F16.F32.PACK_AB R28, R199, R28 ;  /* 0x0000001cc71c723e */ /* 0x000fe400000000ff */
[----:B------:R-:W-:Y:S01]  /*50f0*/  F2FP.F16.F32.PACK_AB R32, R39, R32 ;  /* 0x000000202720723e */ /* 0x000fe200000000ff */
[----:B------:R-:W-:Y:S06]  /*5100*/  BRA `(.L_x_1607) ;  /* 0x0000000c00687947 */ /* 0x000fec0003800000 */
.L_x_1604:
        /* <DEDUP_REMOVED lines=56> */
.L_x_1610:
        /* <DEDUP_REMOVED lines=54> */
.L_x_1609:
        /* <DEDUP_REMOVED lines=55> */
.L_x_1611:
        /* <DEDUP_REMOVED lines=52> */
[----:B------:R-:W-:-:S07]  /*5ea0*/  F2FP.F16.F32.PACK_AB R32, R199, R32 ;  /* 0x00000020c720723e */ /* 0x000fce00000000ff */
.L_x_1607:
        /* <DEDUP_REMOVED lines=75> */
.L_x_1593:
        /* <DEDUP_REMOVED lines=29> */
.L_x_1613:
        /* <DEDUP_REMOVED lines=13> */
.L_x_2857:


//--------------------- .text._ZN10layer_norm22ln_bwd_finalize_kernelINS_22Kernel_traits_finalizeILj4096E6__halfS2_fS2_fjLb0ELj1024ELj4ENS_18Kernel_traits_baseILj4096ES2_S2_fS2_fjLj1024EEEEELb0ELb0EEEvNS_9BwdParamsE --------------------------
	.section	.text._ZN10layer_norm22ln_bwd_finalize_kernelINS_22Kernel_traits_finalizeILj4096E6__halfS2_fS2_fjLb0ELj1024ELj4ENS_18Kernel_traits_baseILj4096ES2_S2_fS2_fjLj1024EEEEELb0ELb0EEEvNS_9BwdParamsE,"ax",@progbits
	.align	128
        .global         _ZN10layer_norm22ln_bwd_finalize_kernelINS_22Kernel_traits_finalizeILj4096E6__halfS2_fS2_fjLb0ELj1024ELj4ENS_18Kernel_traits_baseILj4096ES2_S2_fS2_fjLj1024EEEEELb0ELb0EEEvNS_9BwdParamsE
        .type           _ZN10layer_norm22ln_bwd_finalize_kernelINS_22Kernel_traits_finalizeILj4096E6__halfS2_fS2_fjLb0ELj1024ELj4ENS_18Kernel_traits_baseILj4096ES2_S2_fS2_fjLj1024EEEEELb0ELb0EEEvNS_9BwdParamsE,@function
        .size           _ZN10layer_norm22ln_bwd_finalize_kernelINS_22Kernel_traits_finalizeILj4096E6__halfS2_fS2_fjLb0ELj1024ELj4ENS_18Kernel_traits_baseILj4096ES2_S2_fS2_fjLj1024EEEEELb0ELb0EEEvNS_9BwdParamsE,(.L_x_2858 - _ZN10layer_norm22ln_bwd_finalize_kernelINS_22Kernel_traits_finalizeILj4096E6__halfS2_fS2_fjLb0ELj1024ELj4ENS_18Kernel_traits_baseILj4096ES2_S2_fS2_fjLj1024EEEEELb0ELb0EEEvNS_9BwdParamsE)
        .other          _ZN10layer_norm22ln_bwd_finalize_kernelINS_22Kernel_traits_finalizeILj4096E6__halfS2_fS2_fjLb0ELj1024ELj4ENS_18Kernel_traits_baseILj4096ES2_S2_fS2_fjLj1024EEEEELb0ELb0EEEvNS_9BwdParamsE,@"STO_CUDA_ENTRY STV_DEFAULT"
_ZN10layer_norm22ln_bwd_finalize_kernelINS_22Kernel_traits_finalizeILj4096E6__halfS2_fS2_fjLb0ELj1024ELj4ENS_18Kernel_traits_baseILj4096ES2_S2_fS2_fjLj1024EEEEELb0ELb0EEEvNS_9BwdParamsE:
.text._ZN10layer_norm22ln_bwd_finalize_kernelINS_22Kernel_traits_finalizeILj4096E6__halfS2_fS2_fjLb0ELj1024ELj4ENS_18Kernel_traits_baseILj4096ES2_S2_fS2_fjLj1024EEEEELb0ELb0EEEvNS_9BwdParamsE:
        /* <DEDUP_REMOVED lines=82> */
.L_x_1618:
        /* <DEDUP_REMOVED lines=118> */
.L_x_1617:
[----:B------:R-:W-:Y:S05]  /*0c80*/  BSYNC.RECONVERGENT B1 ;  /* 0x0000000000017941 */ /* 0x000fea0003800200 */
.L_x_1616:
        /* <DEDUP_REMOVED lines=75> */
.L_x_1620:
[----:B------:R-:W-:Y:S05]  /*1140*/  BSYNC.RECONVERGENT B1 ;  /* 0x0000000000017941 */ /* 0x000fea0003800200 */
.L_x_1619:
        /* <DEDUP_REMOVED lines=37> */
.L_x_1622:
[----:B------:R-:W-:Y:S05]  /*13a0*/  BSYNC.RECONVERGENT B1 ;  /* 0x0000000000017941 */ /* 0x000fea0003800200 */
.L_x_1621:
[----:B------:R-:W-:Y:S05]  /*13b0*/  @!P1 BRA `(.L_x_1615) ;  /* 0x0000000000409947 */ /* 0x000fea0003800000 */
[----:B------:R-:W0:Y:S01]  /*13c0*/  LDC.64 R10, c[0x0][0x440] ;  /* 0x00011000ff0a7b82 */ /* 0x000e220000000a00 */
[----:B------:R-:W-:Y:S01]  /*13d0*/  IMAD R59, R0, R56, R59 ;  /* 0x00000038003b7224 */ /* 0x000fe200078e023b */
[----:B------:R-:W-:Y:S02]  /*13e0*/  LOP3.LUT R8, R8, 0x1f, RZ, 0xc0, !PT ;  /* 0x0000001f08087812 */ /* 0x000fe400078ec0ff */
[----:B------:R-:W-:Y:S02]  /*13f0*/  IADD3 R9, PT, PT, -R9, RZ, RZ ;  /* 0x000000ff09097210 */ /* 0x000fe40007ffe1ff */
[----:B------:R-:W-:Y:S02]  /*1400*/  IADD3 R59, PT, PT, R8, R59, RZ ;  /* 0x0000003b083b7210 */ /* 0x000fe40007ffe0ff */
[----:B------:R-:W1:Y:S05]  /*1410*/  LDC.64 R12, c[0x0][0x448] ;  /* 0x00011200ff0c7b82 */ /* 0x000e6a0000000a00 */
.L_x_1623:
        /* <DEDUP_REMOVED lines=10> */
.L_x_1615:
[----:B------:R-:W-:Y:S05]  /*14c0*/  BSYNC.RECONVERGENT B0 ;  /* 0x0000000000007941 */ /* 0x000fea0003800200 */
.L_x_1614:
        /* <DEDUP_REMOVED lines=59> */
.L_x_1624:
        /* <DEDUP_REMOVED lines=16> */
.L_x_2858:


//--------------------- .text._ZN10layer_norm40ln_parallel_residual_bwd_finalize_kernelINS_22Kernel_traits_finalizeILj4096E6__halfS2_fS2_fjLb0ELj1024ELj4ENS_18Kernel_traits_baseILj4096ES2_S2_fS2_fjLj1024EEEEELb0EEEvNS_9BwdParamsE --------------------------
	.section	.text._ZN10layer_norm40ln_parallel_residual_bwd_finalize_kernelINS_22Kernel_traits_finalizeILj4096E6__halfS2_fS2_fjLb0ELj1024ELj4ENS_18Kernel_traits_baseILj4096ES2_S2_fS2_fjLj1024EEEEELb0EEEvNS_9BwdParamsE,"ax",@progbits
	.align	128
        .global         _ZN10layer_norm40ln_parallel_residual_bwd_finalize_kernelINS_22Kernel_traits_finalizeILj4096E6__halfS2_fS2_fjLb0ELj1024ELj4ENS_18Kernel_traits_baseILj4096ES2_S2_fS2_fjLj1024EEEEELb0EEEvNS_9BwdParamsE
        .type           _ZN10layer_norm40ln_parallel_residual_bwd_finalize_kernelINS_22Kernel_traits_finalizeILj4096E6__halfS2_fS2_fjLb0ELj1024ELj4ENS_18Kernel_traits_baseILj4096ES2_S2_fS2_fjLj1024EEEEELb0EEEvNS_9BwdParamsE,@function
        .size           _ZN10layer_norm40ln_parallel_residual_bwd_finalize_kernelINS_22Kernel_traits_finalizeILj4096E6__halfS2_fS2_fjLb0ELj1024ELj4ENS_18Kernel_traits_baseILj4096ES2_S2_fS2_fjLj1024EEEEELb0EEEvNS_9BwdParamsE,(.L_x_2859 - _ZN10layer_norm40ln_parallel_residual_bwd_finalize_kernelINS_22Kernel_traits_finalizeILj4096E6__halfS2_fS2_fjLb0ELj1024ELj4ENS_18Kernel_traits_baseILj4096ES2_S2_fS2_fjLj1024EEEEELb0EEEvNS_9BwdParamsE)
        .other          _ZN10layer_norm40ln_parallel_residual_bwd_finalize_kernelINS_22Kernel_traits_finalizeILj4096E6__halfS2_fS2_fjLb0ELj1024ELj4ENS_18Kernel_traits_baseILj4096ES2_S2_fS2_fjLj1024EEEEELb0EEEvNS_9BwdParamsE,@"STO_CUDA_ENTRY STV_DEFAULT"
_ZN10layer_norm40ln_parallel_residual_bwd_finalize_kernelINS_22Kernel_traits_finalizeILj4096E6__halfS2_fS2_fjLb0ELj1024ELj4ENS_18Kernel_traits_baseILj4096ES2_S2_fS2_fjLj1024EEEEELb0EEEvNS_9BwdParamsE:
.text._ZN10layer_norm40ln_parallel_residual_bwd_finalize_kernelINS_22Kernel_traits_finalizeILj4096E6__halfS2_fS2_fjLb0ELj1024ELj4ENS_18Kernel_traits_baseILj4096ES2_S2_fS2_fjLj1024EEEEELb0EEEvNS_9BwdParamsE:
        /* <DEDUP_REMOVED lines=60> */
.L_x_1629:
        /* <DEDUP_REMOVED lines=112> */
.L_x_1628:
[----:B------:R-:W-:Y:S05]  /*0ac0*/  BSYNC.RECONVERGENT B1 ;  /* 0x0000000000017941 */ /* 0x000fea0003800200 */
.L_x_1627:
        /* <DEDUP_REMOVED lines=65> */
.L_x_1631:
[----:B------:R-:W-:Y:S05]  /*0ee0*/  BSYNC.RECONVERGENT B1 ;  /* 0x0000000000017941 */ /* 0x000fea0003800200 */
.L_x_1630:
        /* <DEDUP_REMOVED lines=36> */
.L_x_1633:
[----:B------:R-:W-:Y:S05]  /*1130*/  BSYNC.RECONVERGENT B1 ;  /* 0x0000000000017941 */ /* 0x000fea0003800200 */
.L_x_1632:
        /* <DEDUP_REMOVED lines=18> */
.L_x_1626:
[----:B------:R-:W-:Y:S05]  /*1260*/  BSYNC.RECONVERGENT B0 ;  /* 0x0000000000007941 */ /* 0x000fea0003800200 */
.L_x_1625:
        /* <DEDUP_REMOVED lines=94> */
.L_x_1634:
        /* <DEDUP_REMOVED lines=11> */
.L_x_2859:


//--------------------- .text._ZN10layer_norm31ln_parallel_residual_bwd_kernelINS_13Kernel_traitsI6__halfS2_fS2_fjLj4096ELj1ELj1ELj8ELj16ENS_18Kernel_traits_baseILj4096ES2_S2_fS2_fjLj256EEEEELb1ELb1ELb0EEEvNS_9BwdParamsE --------------------------
	.section	.text._ZN10layer_norm31ln_parallel_residual_bwd_kernelINS_13Kernel_traitsI6__halfS2_fS2_fjLj4096ELj1ELj1ELj8ELj16ENS_18Kernel_traits_baseILj4096ES2_S2_fS2_fjLj256EEEEELb1ELb1ELb0EEEvNS_9BwdParamsE,"ax",@progbits
	.align	128
        .global         _ZN10layer_norm31ln_parallel_residual_bwd_kernelINS_13Kernel_traitsI6__halfS2_fS2_fjLj4096ELj1ELj1ELj8ELj16ENS_18Kernel_traits_baseILj4096ES2_S2_fS2_fjLj256EEEEELb1ELb1ELb0EEEvNS_9BwdParamsE
        .type           _ZN10layer_norm31ln_parallel_residual_bwd_kernelINS_13Kernel_traitsI6__halfS2_fS2_fjLj4096ELj1ELj1ELj8ELj16ENS_18Kernel_traits_baseILj4096ES2_S2_fS2_fjLj256EEEEELb1ELb1ELb0EEEvNS_9BwdParamsE,@function
        .size           _ZN10layer_norm31ln_parallel_residual_bwd_kernelINS_13Kernel_traitsI6__halfS2_fS2_fjLj4096ELj1ELj1ELj8ELj16ENS_18Kernel_traits_baseILj4096ES2_S2_fS2_fjLj256EEEEELb1ELb1ELb0EEEvNS_9BwdParamsE,(.L_x_2860 - _ZN10layer_norm31ln_parallel_residual_bwd_kernelINS_13Kernel_traitsI6__halfS2_fS2_fjLj4096ELj1ELj1ELj8ELj16ENS_18Kernel_traits_baseILj4096ES2_S2_fS2_fjLj256EEEEELb1ELb1ELb0EEEvNS_9BwdParamsE)
        .other          _ZN10layer_norm31ln_parallel_residual_bwd_kernelINS_13Kernel_traitsI6__halfS2_fS2_fjLj4096ELj1ELj1ELj8ELj16ENS_18Kernel_traits_baseILj4096ES2_S2_fS2_fjLj256EEEEELb1ELb1ELb0EEEvNS_9BwdParamsE,@"STO_CUDA_ENTRY STV_DEFAULT"
_ZN10layer_norm31ln_parallel_residual_bwd_kernelINS_13Kernel_traitsI6__halfS2_fS2_fjLj4096ELj1ELj1ELj8ELj16ENS_18Kernel_traits_baseILj4096ES2_S2_fS2_fjLj256EEEEELb1ELb1ELb0EEEvNS_9BwdParamsE:
.text._ZN10layer_norm31ln_parallel_residual_bwd_kernelINS_13Kernel_traitsI6__halfS2_fS2_fjLj4096ELj1ELj1ELj8ELj16ENS_18Kernel_traits_baseILj4096ES2_S2_fS2_fjLj256EEEEELb1ELb1ELb0EEEvNS_9BwdParamsE:
        /* <DEDUP_REMOVED lines=68> */
.L_x_1662:
        /* <DEDUP_REMOVED lines=24> */
[----:B0-----:R-:W-:-:S05]  /*05c0*/  IMAD.WIDE.U32 R12, R2, 0x20, R12 ;  /* 0x00000020020c7825 */ /* 0x001fca00078e000c */
[----:B------:R-:W3:Y:S01]  /*05d0*/  LDG.E.128 R4, desc[UR16][R12.64] ;  /* 0x000000100c047981 */ /* 0x000ee2000c1e1d00 */
[----:B-1----:R-:W-:-:S03]  /*05e0*/  IMAD.WIDE.U32 R76, R2, 0x10, R76 ;  /* 0x00000010024c7825 */ /* 0x002fc600078e004c */
[----:B------:R-:W4:Y:S04]  /*05f0*/  LDG.E.128 R108, desc[UR16][R12.64+0x10] ;  /* 0x000010100c6c7981 */ /* 0x000f28000c1e1d00 */
[----:B------:R-:W4:Y:S01]  /*0600*/  LDG.E.128 R76, desc[UR16][R76.64] ;  /* 0x000000104c4c7981 */ /* 0x000f22000c1e1d00 */
[----:B--2---:R-:W-:-:S06]  /*0610*/  IMAD.WIDE.U32 R14, R2, 0x8, R14 ;  /* 0x00000008020e7825 */ /* 0x004fcc00078e000e */
        /* <DEDUP_REMOVED lines=10> */
[----:B------:R-:W5:Y:S02]  /*06c0*/  @P0 LDG.E.128 R20, desc[UR16][R8.64] ;  /* 0x0000001008140981 */ /* 0x000f64000c1e1d00 */
[----:B0----5:R-:W-:Y:S02]  /*06d0*/  HADD2.F32 R10, -RZ, R121.H1_H1 ;  /* 0x30000079ff0a7230 */ /* 0x021fe40000004100 */
[----:B------:R0:W5:Y:S01]  /*06e0*/  @P0 LDG.E.128 R16, desc[UR16][R8.64+0x10] ;  /* 0x0000101008100981 */ /* 0x000162000c1e1d00 */
[----:B------:R-:W-:Y:S02]  /*06f0*/  HADD2.F32 R94, -RZ, R122.H0_H0 ;  /* 0x2000007aff5e7230 */ /* 0x000fe40000004100 */
[C---:B---3--:R-:W-:Y:S01]  /*0700*/  FADD.FTZ R0, -R106.reuse, R4 ;  /* 0x000000046a007221 */ /* 0x048fe20000010100 */
[----:B------:R-:W-:Y:S01]  /*0710*/  FADD.FTZ R12, -R106, R6 ;  /* 0x000000066a0c7221 */ /* 0x000fe20000010100 */
[--C-:B------:R-:W-:Y:S02]  /*0720*/  HADD2.F32 R4, -RZ, R120.reuse.H0_H0 ;  /* 0x20000078ff047230 */ /* 0x100fe40000004100 */
[----:B------:R-:W-:-:S02]  /*0730*/  HADD2.F32 R6, -RZ, R120.H1_H1 ;  /* 0x30000078ff067230 */ /* 0x000fc40000004100 */
[----:B------:R-:W-:Y:S01]  /*0740*/  FMUL.FTZ R0, R0, UR11 ;  /* 0x0000000b00007c20 */ /* 0x000fe20008410000 */
[--C-:B----4-:R-:W-:Y:S02]  /*0750*/  HADD2.F32 R3, -RZ, R76.reuse.H0_H0 ;  /* 0x2000004cff037230 */ /* 0x110fe40000004100 */
[----:B------:R-:W-:Y:S02]  /*0760*/  HADD2.F32 R76, -RZ, R76.H1_H1 ;  /* 0x3000004cff4c7230 */ /* 0x000fe40000004100 */
[C---:B------:R-:W-:Y:S01]  /*0770*/  FADD.FTZ R5, -R106.reuse, R5 ;  /* 0x000000056a057221 */ /* 0x040fe20000010100 */
[----:B------:R-:W-:Y:S01]  /*0780*/  FADD.FTZ R13, -R106, R7 ;  /* 0x000000076a0d7221 */ /* 0x000fe20000010100 */
[-C--:B------:R-:W-:Y:S01]  /*0790*/  FMUL.FTZ R4, R4, R3.reuse ;  /* 0x0000000304047220 */ /* 0x080fe20000410000 */
[----:B------:R-:W-:Y:S01]  /*07a0*/  FADD.FTZ R36, R36, R3 ;  /* 0x0000000324247221 */ /* 0x000fe20000010000 */
[----:B------:R-:W-:Y:S01]  /*07b0*/  FFMA.FTZ R52, R0, R3, R52 ;  /* 0x0000000300347223 */ /* 0x000fe20000010034 */
[----:B------:R-:W-:Y:S01]  /*07c0*/  FMUL.FTZ R3, R6, R76 ;  /* 0x0000004c06037220 */ /* 0x000fe20000410000 */
[----:B------:R-:W-:-:S02]  /*07d0*/  HADD2.F32 R7, -RZ, R121.H0_H0 ;  /* 0x20000079ff077230 */ /* 0x000fc40000004100 */
[----:B0-----:R-:W-:Y:S01]  /*07e0*/  FMUL.FTZ R9, R12, UR11 ;  /* 0x0000000b0c097c20 */ /* 0x001fe20008410000 */
[--C-:B------:R-:W-:Y:S02]  /*07f0*/  HADD2.F32 R6, -RZ, R77.reuse.H0_H0 ;  /* 0x2000004dff067230 */ /* 0x100fe40000004100 */
[----:B------:R-:W-:Y:S02]  /*0800*/  HADD2.F32 R77, -RZ, R77.H1_H1 ;  /* 0x3000004dff4d7230 */ /* 0x000fe40000004100 */
[----:B------:R-:W-:Y:S01]  /*0810*/  FMUL.FTZ R5, R5, UR11 ;  /* 0x0000000b05057c20 */ /* 0x000fe20008410000 */
[-C--:B------:R-:W-:Y:S01]  /*0820*/  FMUL.FTZ R7, R7, R6.reuse ;  /* 0x0000000607077220 */ /* 0x080fe20000410000 */
[----:B------:R-:W-:Y:S01]  /*0830*/  FADD.FTZ R38, R38, R6 ;  /* 0x0000000626267221 */ /* 0x000fe20000010000 */
[----:B------:R-:W-:Y:S01]  /*0840*/  FFMA.FTZ R54, R9, R6, R54 ;  /* 0x0000000609367223 */ /* 0x000fe20000010036 */
[----:B------:R-:W-:Y:S01]  /*0850*/  FMUL.FTZ R6, R10, R77 ;  /* 0x0000004d0a067220 */ /* 0x000fe20000410000 */
[----:B------:R-:W-:Y:S01]  /*0860*/  FADD.FTZ R37, R37, R76 ;  /* 0x0000004c25257221 */ /* 0x000fe20000010000 */
[----:B------:R-:W-:Y:S01]  /*0870*/  FFMA.FTZ R53, R5, R76, R53 ;  /* 0x0000004c05357223 */ /* 0x000fe20000010035 */
[----:B------:R-:W-:Y:S01]  /*0880*/  FADD.FTZ R10, RZ, R4 ;  /* 0x00000004ff0a7221 */ /* 0x000fe20000010000 */
[----:B------:R-:W-:Y:S01]  /*0890*/  FFMA.FTZ R76, R0, R4, RZ ;  /* 0x00000004004c7223 */ /* 0x000fe200000100ff */
[----:B------:R-:W-:-:S02]  /*08a0*/  FMUL.FTZ R8, R13, UR11 ;  /* 0x0000000b0d087c20 */ /* 0x000fc40008410000 */
[----:B------:R-:W-:Y:S01]  /*08b0*/  FADD.FTZ R10, R10, R3 ;  /* 0x000000030a0a7221 */ /* 0x000fe20000010000 */
[----:B------:R-:W-:Y:S01]  /*08c0*/  FFMA.FTZ R76, R5, R3, R76 ;  /* 0x00000003054c7223 */ /* 0x000fe2000001004c */
[----:B------:R-:W-:Y:S01]  /*08d0*/  FADD.FTZ R39, R39, R77 ;  /* 0x0000004d27277221 */ /* 0x000fe20000010000 */
[----:B------:R-:W-:Y:S01]  /*08e0*/  FFMA.FTZ R55, R8, R77, R55 ;  /* 0x0000004d08377223 */ /* 0x000fe20000010037 */
[----:B------:R-:W-:Y:S02]  /*08f0*/  HADD2.F32 R11, -RZ, R78.H0_H0 ;  /* 0x2000004eff0b7230 */ /* 0x000fe40000004100 */
[C---:B------:R-:W-:Y:S01]  /*0900*/  FADD.FTZ R12, -R106.reuse, R109 ;  /* 0x0000006d6a0c7221 */ /* 0x040fe20000010100 */
[----:B------:R-:W-:Y:S01]  /*0910*/  FADD.FTZ R95, -R106, R108 ;  /* 0x0000006c6a5f7221 */ /* 0x000fe20000010100 */
[----:B------:R-:W-:Y:S01]  /*0920*/  FADD.FTZ R77, R10, R7 ;  /* 0x000000070a4d7221 */ /* 0x000fe20000010000 */
[----:B------:R-:W-:Y:S01]  /*0930*/  FFMA.FTZ R97, R9, R7, R76 ;  /* 0x0000000709617223 */ /* 0x000fe2000001004c */
[----:B------:R-:W-:-:S02]  /*0940*/  HADD2.F32 R13, -RZ, R122.H1_H1 ;  /* 0x3000007aff0d7230 */ /* 0x000fc40000004100 */
[----:B------:R-:W-:Y:S01]  /*0950*/  FMUL.FTZ R12, R12, UR11 ;  /* 0x0000000b0c0c7c20 */ /* 0x000fe20008410000 */
[----:B------:R-:W-:Y:S02]  /*0960*/  HADD2.F32 R78, -RZ, R78.H1_H1 ;  /* 0x3000004eff4e7230 */ /* 0x000fe40000004100 */
[----:B------:R-:W-:Y:S01]  /*0970*/  FMUL.FTZ R95, R95, UR11 ;  /* 0x0000000b5f5f7c20 */ /* 0x000fe20008410000 */
[-C--:B------:R-:W-:Y:S01]  /*0980*/  FMUL.FTZ R94, R94, R11.reuse ;  /* 0x0000000b5e5e7220 */ /* 0x080fe20000410000 */
[----:B------:R-:W-:Y:S01]  /*0990*/  FADD.FTZ R77, R77, R6 ;  /* 0x000000064d4d7221 */ /* 0x000fe20000010000 */
[----:B------:R-:W-:Y:S01]  /*09a0*/  FFMA.FTZ R76, R8, R6, R97 ;  /* 0x00000006084c7223 */ /* 0x000fe20000010061 */
[-C--:B------:R-:W-:Y:S01]  /*09b0*/  FMUL.FTZ R13, R13, R78.reuse ;  /* 0x0000004e0d0d7220 */ /* 0x080fe20000410000 */
[----:B------:R-:W-:Y:S01]  /*09c0*/  FADD.FTZ R33, R33, R78 ;  /* 0x0000004e21217221 */ /* 0x000fe20000010000 */
[----:B------:R-:W-:Y:S01]  /*09d0*/  FFMA.FTZ R49, R12, R78, R49 ;  /* 0x0000004e0c317223 */ /* 0x000fe20000010031 */
[----:B------:R-:W-:Y:S01]  /*09e0*/  FADD.FTZ R32, R32, R11 ;  /* 0x0000000b20207221 */ /* 0x000fe20000010000 */
[----:B------:R-:W-:Y:S01]  /*09f0*/  FFMA.FTZ R48, R95, R11, R48 ;  /* 0x0000000b5f307223 */ /* 0x000fe20000010030 */
[----:B------:R-:W-:-:S02]  /*0a00*/  HADD2.F32 R107, -RZ, R79.H0_H0 ;  /* 0x2000004fff6b7230 */ /* 0x000fc40000004100 */
[----:B------:R-:W-:Y:S01]  /*0a10*/  FADD.FTZ R78, R77, R94 ;  /* 0x0000005e4d4e7221 */ /* 0x000fe20000010000 */
[----:B------:R-:W-:Y:S02]  /*0a20*/  HADD2.F32 R10, -RZ, R123.H0_H0 ;  /* 0x2000007bff0a7230 */ /* 0x000fe40000004100 */
[C---:B------:R-:W-:Y:S01]  /*0a30*/  FADD.FTZ R11, -R106.reuse, R110 ;  /* 0x0000006e6a0b7221 */ /* 0x040fe20000010100 */
[----:B------:R-:W-:Y:S01]  /*0a40*/  FFMA.FTZ R77, R95, R94, R76 ;  /* 0x0000005e5f4d7223 */ /* 0x000fe2000001004c */
[----:B------:R-:W-:Y:S02]  /*0a50*/  HADD2.F32 R108, -RZ, R79.H1_H1 ;  /* 0x3000004fff6c7230 */ /* 0x000fe40000004100 */
[----:B------:R-:W-:Y:S01]  /*0a60*/  FADD.FTZ R96, -R106, R111 ;  /* 0x0000006f6a607221 */ /* 0x000fe20000010100 */
[----:B------:R-:W-:Y:S02]  /*0a70*/  HADD2.F32 R97, -RZ, R123.H1_H1 ;  /* 0x3000007bff617230 */ /* 0x000fe40000004100 */
[----:B------:R-:W-:Y:S01]  /*0a80*/  FMUL.FTZ R11, R11, UR11 ;  /* 0x0000000b0b0b7c20 */ /* 0x000fe20008410000 */
[----:B------:R-:W-:Y:S01]  /*0a90*/  FMUL.FTZ R10, R10, R107 ;  /* 0x0000006b0a0a7220 */ /* 0x000fe20000410000 */
[----:B------:R-:W-:Y:S01]  /*0aa0*/  FADD.FTZ R79, R78, R13 ;  /* 0x0000000d4e4f7221 */ /* 0x000fe20000010000 */
[----:B------:R-:W-:Y:S01]  /*0ab0*/  FFMA.FTZ R76, R12, R13, R77 ;  /* 0x0000000d0c4c7223 */ /* 0x000fe2000001004d */
[----:B------:R-:W-:Y:S01]  /*0ac0*/  FMUL.FTZ R96, R96, UR11 ;  /* 0x0000000b60607c20 */ /* 0x000fe20008410000 */
[----:B------:R-:W-:Y:S01]  /*0ad0*/  FMUL.FTZ R97, R97, R108 ;  /* 0x0000006c61617220 */ /* 0x000fe20000410000 */
        /* <DEDUP_REMOVED lines=8> */
[----:B------:R-:W-:-:S07]  /*0b60*/  IADD3 R109, PT, PT, R2, 0x100, RZ ;  /* 0x00000100026d7810 */ /* 0x000fce0007ffe0ff */
.L_x_1637:
[----:B----4-:R-:W-:Y:S05]  /*0b70*/  BSYNC.RECONVERGENT B0 ;  /* 0x0000000000007941 */ /* 0x010fea0003800200 */
.L_x_1636:
[----:B------:R-:W-:Y:S04]  /*0b80*/  BSSY.RECONVERGENT B0, `(.L_x_1638) ;  /* 0x000005f000007945 */ /* 0x000fe80003800200 */
[----:B------:R-:W-:Y:S05]  /*0b90*/  @!P4 BRA `(.L_x_1639) ;  /* 0x000000040074c947 */ /* 0x000fea0003800000 */
[----:B------:R-:W0:Y:S08]  /*0ba0*/  LDC.64 R80, c[0x0][0x3a8] ;  /* 0x0000ea00ff507b82 */ /* 0x000e300000000a00 */
[----:B------:R-:W1:Y:S01]  /*0bb0*/  LDC.64 R84, c[0x0][0x428] ;  /* 0x00010a00ff547b82 */ /* 0x000e620000000a00 */
[----:B------:R-:W-:Y:S02]  /*0bc0*/  ISETP.NE.U32.AND P0, PT, RZ, UR26, PT ;  /* 0x0000001aff007c0c */ /* 0x000fe4000bf05070 */
[----:B------:R-:W-:-:S05]  /*0bd0*/  ISETP.NE.U32.AND P1, PT, RZ, UR20, PT ;  /* 0x00000014ff007c0c */ /* 0x000fca000bf25070 */
[----:B------:R-:W2:Y:S01]  /*0be0*/  LDC.64 R98, c[0x0][0x3b0] ;  /* 0x0000ec00ff627b82 */ /* 0x000ea20000000a00 */
[----:B0-----:R-:W-:-:S05]  /*0bf0*/  IMAD.WIDE.U32 R80, R109, 0x20, R80 ;  /* 0x000000206d507825 */ /* 0x001fca00078e0050 */
[----:B------:R-:W3:Y:S01]  /*0c00*/  LDG.E.128 R76, desc[UR16][R80.64] ;  /* 0x00000010504c7981 */ /* 0x000ee2000c1e1d00 */
[----:B-1----:R-:W-:-:S06]  /*0c10*/  IMAD.WIDE.U32 R84, R109, 0x10, R84 ;  /* 0x000000106d547825 */ /* 0x002fcc00078e0054 */
[----:B------:R-:W4:Y:S04]  /*0c20*/  LDG.E.128 R84, desc[UR16][R84.64] ;  /* 0x0000001054547981 */ /* 0x000f28000c1e1d00 */
[----:B------:R-:W4:Y:S01]  /*0c30*/  LDG.E.128 R80, desc[UR16][R80.64+0x10] ;  /* 0x0000101050507981 */ /* 0x000f22000c1e1d00 */
[----:B------:R-:W-:Y:S02]  /*0c40*/  ISETP.NE.AND.EX P0, PT, RZ, UR27, PT, P0 ;  /* 0x0000001bff007c0c */ /* 0x000fe4000bf05300 */
[----:B------:R-:W-:-:S11]  /*0c50*/  ISETP.NE.AND.EX P1, PT, RZ, UR21, PT, P1 ;  /* 0x00000015ff007c0c */ /* 0x000fd6000bf25310 */
[----:B------:R-:W0:Y:S08]  /*0c60*/  @P0 LDC.64 R92, c[0x0][0x438] ;  /* 0x00010e00ff5c0b82 */ /* 0x000e300000000a00 */
[----:B------:R-:W1:Y:S01]  /*0c70*/  @P1 LDC.64 R100, c[0x0][0x3b8] ;  /* 0x0000ee00ff641b82 */ /* 0x000e620000000a00 */
[----:B--2---:R-:W-:-:S04]  /*0c80*/  IMAD.WIDE.U32 R98, R109, 0x8, R98 ;  /* 0x000000086d627825 */ /* 0x004fc800078e0062 */
[----:B0-----:R-:W-:-:S05]  /*0c90*/  @P0 IMAD.WIDE.U32 R92, R109, 0x20, R92 ;  /* 0x000000206d5c0825 */ /* 0x001fca00078e005c */
[----:B------:R-:W5:Y:S01]  /*0ca0*/  @P0 LDG.E.128 R56, desc[UR16][R92.64] ;  /* 0x000000105c380981 */ /* 0x000f62000c1e1d00 */
[----:B-1----:R-:W-:-:S03]  /*0cb0*/  @P1 IMAD.WIDE.U32 R100, R109, 0x8, R100 ;  /* 0x000000086d641825 */ /* 0x002fc600078e0064 */
[----:B------:R-:W5:Y:S04]  /*0cc0*/  @P0 LDG.E.128 R60, desc[UR16][R92.64+0x10] ;  /* 0x000010105c3c0981 */ /* 0x000f68000c1e1d00 */
[----:B------:R-:W5:Y:S04]  /*0cd0*/  @P1 LDG.E.64 R90, desc[UR16][R100.64] ;  /* 0x00000010645a1981 */ /* 0x000f68000c1e1b00 */
[----:B------:R0:W5:Y:S01]  /*0ce0*/  LDG.E.64 R92, desc[UR16][R98.64] ;  /* 0x00000010625c7981 */ /* 0x000162000c1e1b00 */
[----:B---3--:R-:W-:Y:S01]  /*0cf0*/  FADD.FTZ R110, -R106, R78 ;  /* 0x0000004e6a6e7221 */ /* 0x008fe20000010100 */
[----:B-----5:R-:W-:-:S02]  /*0d00*/  HADD2.F32 R78, -RZ, R116.H0_H0 ;  /* 0x20000074ff4e7230 */ /* 0x020fc40000004100 */
[C---:B------:R-:W-:Y:S01]  /*0d10*/  FADD.FTZ R103, -R106.reuse, R76 ;  /* 0x0000004c6a677221 */ /* 0x040fe20000010100 */
[----:B------:R-:W-:Y:S01]  /*0d20*/  FADD.FTZ R109, -R106, R77 ;  /* 0x0000004d6a6d7221 */ /* 0x000fe20000010100 */
[----:B----4-:R-:W-:-:S03]  /*0d30*/  HADD2.F32 R105, -RZ, R84.H0_H0 ;  /* 0x20000054ff697230 */ /* 0x010fc60000004100 */
[----:B0-----:R-:W-:Y:S01]  /*0d40*/  FMUL.FTZ R98, R109, UR11 ;  /* 0x0000000b6d627c20 */ /* 0x001fe20008410000 */
[C---:B------:R-:W-:Y:S01]  /*0d50*/  FADD.FTZ R76, -R106.reuse, R81 ;  /* 0x000000516a4c7221 */ /* 0x040fe20000010100 */
[----:B------:R-:W-:Y:S01]  /*0d60*/  FADD.FTZ R104, -R106, R83 ;  /* 0x000000536a687221 */ /* 0x000fe20000010100 */
[----:B------:R-:W-:Y:S01]  /*0d70*/  FMUL.FTZ R81, R78, R105 ;  /* 0x000000694e517220 */ /* 0x000fe20000410000 */
[----:B------:R-:W-:Y:S01]  /*0d80*/  FADD.FTZ R102, -R106, R82 ;  /* 0x000000526a667221 */ /* 0x000fe20000010100 */
[----:B------:R-:W-:Y:S02]  /*0d90*/  HADD2.F32 R83, -RZ, R116.H1_H1 ;  /* 0x30000074ff537230 */ /* 0x000fe40000004100 */
[----:B------:R-:W-:Y:S02]  /*0da0*/  HADD2.F32 R78, -RZ, R84.H1_H1 ;  /* 0x30000054ff4e7230 */ /* 0x000fe40000004100 */
[----:B------:R-:W-:Y:S01]  /*0db0*/  FMUL.FTZ R84, R110, UR11 ;  /* 0x0000000b6e547c20 */ /* 0x000fe20008410000 */
[----:B------:R-:W-:-:S02]  /*0dc0*/  HADD2.F32 R82, -RZ, R117.H0_H0 ;  /* 0x20000075ff527230 */ /* 0x000fc40000004100 */
[--C-:B------:R-:W-:Y:S02]  /*0dd0*/  HADD2.F32 R99, -RZ, R85.reuse.H0_H0 ;  /* 0x20000055ff637230 */ /* 0x100fe40000004100 */
[C---:B------:R-:W-:Y:S01]  /*0de0*/  FADD.FTZ R79, -R106.reuse, R79 ;  /* 0x0000004f6a4f7221 */ /* 0x040fe20000010100 */
[----:B------:R-:W-:Y:S01]  /*0df0*/  FADD.FTZ R77, -R106, R80 ;  /* 0x000000506a4d7221 */ /* 0x000fe20000010100 */
[-C--:B------:R-:W-:Y:S01]  /*0e00*/  FMUL.FTZ R83, R83, R78.reuse ;  /* 0x0000004e53537220 */ /* 0x080fe20000410000 */
[----:B------:R-:W-:Y:S01]  /*0e10*/  FADD.FTZ R29, R29, R78 ;  /* 0x0000004e1d1d7221 */ /* 0x000fe20000010000 */
[----:B------:R-:W-:Y:S01]  /*0e20*/  FFMA.FTZ R45, R98, R78, R45 ;  /* 0x0000004e622d7223 */ /* 0x000fe2000001002d */
[----:B------:R-:W-:Y:S01]  /*0e30*/  FMUL.FTZ R80, R103, UR11 ;  /* 0x0000000b67507c20 */ /* 0x000fe20008410000 */
[-C--:B------:R-:W-:Y:S01]  /*0e40*/  FMUL.FTZ R82, R82, R99.reuse ;  /* 0x0000006352527220 */ /* 0x080fe20000410000 */
[----:B------:R-:W-:Y:S01]  /*0e50*/  FADD.FTZ R30, R30, R99 ;  /* 0x000000631e1e7221 */ /* 0x000fe20000010000 */
[----:B------:R-:W-:Y:S01]  /*0e60*/  FFMA.FTZ R46, R84, R99, R46 ;  /* 0x00000063542e7223 */ /* 0x000fe2000001002e */
[----:B------:R-:W-:-:S02]  /*0e70*/  HADD2.F32 R78, -RZ, R85.H1_H1 ;  /* 0x30000055ff4e7230 */ /* 0x000fc40000004100 */
[----:B------:R-:W-:Y:S01]  /*0e80*/  FMUL.FTZ R101, R79, UR11 ;  /* 0x0000000b4f657c20 */ /* 0x000fe20008410000 */
[----:B------:R-:W-:Y:S02]  /*0e90*/  HADD2.F32 R99, -RZ, R117.H1_H1 ;  /* 0x30000075ff637230 */ /* 0x000fe40000004100 */
[----:B------:R-:W-:Y:S01]  /*0ea0*/  FMUL.FTZ R100, R77, UR11 ;  /* 0x0000000b4d647c20 */ /* 0x000fe20008410000 */
[----:B------:R-:W-:Y:S02]  /*0eb0*/  HADD2.F32 R85, -RZ, R118.H0_H0 ;  /* 0x20000076ff557230 */ /* 0x000fe40000004100 */
[----:B------:R-:W-:Y:S02]  /*0ec0*/  HADD2.F32 R103, -RZ, R86.H0_H0 ;  /* 0x20000056ff677230 */ /* 0x000fe40000004100 */
[----:B------:R-:W-:Y:S02]  /*0ed0*/  HADD2.F32 R79, -RZ, R118.H1_H1 ;  /* 0x30000076ff4f7230 */ /* 0x000fe40000004100 */
[----:B------:R-:W-:-:S02]  /*0ee0*/  HADD2.F32 R110, -RZ, R86.H1_H1 ;  /* 0x30000056ff6e7230 */ /* 0x000fc40000004100 */
[----:B------:R-:W-:Y:S01]  /*0ef0*/  FADD.FTZ R106, R107, R81 ;  /* 0x000000516b6a7221 */ /* 0x000fe20000010000 */
[----:B------:R-:W-:Y:S01]  /*0f00*/  FFMA.FTZ R77, R80, R81, R108 ;  /* 0x00000051504d7223 */ /* 0x000fe2000001006c */
[-C--:B------:R-:W-:Y:S01]  /*0f10*/  FMUL.FTZ R99, R99, R78.reuse ;  /* 0x0000004e63637220 */ /* 0x080fe20000410000 */
[----:B------:R-:W-:Y:S01]  /*0f20*/  FADD.FTZ R31, R31, R78 ;  /* 0x0000004e1f1f7221 */ /* 0x000fe20000010000 */
[----:B------:R-:W-:Y:S01]  /*0f30*/  FFMA.FTZ R47, R101, R78, R47 ;  /* 0x0000004e652f7223 */ /* 0x000fe2000001002f */
[-C--:B------:R-:W-:Y:S01]  /*0f40*/  FMUL.FTZ R85, R85, R103.reuse ;  /* 0x0000006755557220 */ /* 0x080fe20000410000 */
[----:B------:R-:W-:Y:S01]  /*0f50*/  FADD.FTZ R24, R24, R103 ;  /* 0x0000006718187221 */ /* 0x000fe20000010000 */
[----:B------:R-:W-:Y:S01]  /*0f60*/  FFMA.FTZ R40, R100, R103, R40 ;  /* 0x0000006764287223 */ /* 0x000fe20000010028 */
[--C-:B------:R-:W-:Y:S02]  /*0f70*/  HADD2.F32 R103, -RZ, R87.reuse.H0_H0 ;  /* 0x20000057ff677230 */ /* 0x100fe40000004100 */
[----:B------:R-:W-:-:S02]  /*0f80*/  HADD2.F32 R78, -RZ, R87.H1_H1 ;  /* 0x30000057ff4e7230 */ /* 0x000fc40000004100 */
[----:B------:R-:W-:Y:S01]  /*0f90*/  FMUL.FTZ R87, R79, R110 ;  /* 0x0000006e4f577220 */ /* 0x000fe20000410000 */
[----:B------:R-:W-:Y:S01]  /*0fa0*/  FADD.FTZ R79, R106, R83 ;  /* 0x000000536a4f7221 */ /* 0x000fe20000010000 */
[----:B------:R-:W-:Y:S01]  /*0fb0*/  FFMA.FTZ R77, R98, R83, R77 ;  /* 0x00000053624d7223 */ /* 0x000fe2000001004d */
[----:B------:R-:W-:Y:S02]  /*0fc0*/  FMUL.FTZ R86, R76, UR11 ;  /* 0x0000000b4c567c20 */ /* 0x000fe40008410000 */
[----:B------:R-:W-:Y:S01]  /*0fd0*/  FADD.FTZ R76, R79, R82 ;  /* 0x000000524f4c7221 */ /* 0x000fe20000010000 */
[----:B------:R-:W-:-:S03]  /*0fe0*/  FFMA.FTZ R106, R84, R82, R77 ;  /* 0x00000052546a7223 */ /* 0x000fc6000001004d */
[----:B------:R-:W-:Y:S01]  /*0ff0*/  FADD.FTZ R76, R76, R99 ;  /* 0x000000634c4c7221 */ /* 0x000fe20000010000 */
[----:B------:R-:W-:Y:S01]  /*1000*/  FFMA.FTZ R77, R101, R99, R106 ;  /* 0x00000063654d7223 */ /* 0x000fe2000001006a */
[--C-:B------:R-:W-:Y:S02]  /*1010*/  HADD2.F32 R108, -RZ, R119.reuse.H0_H0 ;  /* 0x20000077ff6c7230 */ /* 0x100fe40000004100 */
[----:B------:R-:W-:Y:S01]  /*1020*/  FMUL.FTZ R102, R102, UR11 ;  /* 0x0000000b66667c20 */ /* 0x000fe20008410000 */
[----:B------:R-:W-:Y:S01]  /*1030*/  FADD.FTZ R76, R76, R85 ;  /* 0x000000554c4c7221 */ /* 0x000fe20000010000 */
[----:B------:R-:W-:Y:S01]  /*1040*/  FFMA.FTZ R77, R100, R85, R77 ;  /* 0x00000055644d7223 */ /* 0x000fe2000001004d */
[----:B------:R-:W-:Y:S01]  /*1050*/  FADD.FTZ R28, R28, R105 ;  /* 0x000000691c1c7221 */ /* 0x000fe20000010000 */
[----:B------:R-:W-:Y:S01]  /*1060*/  FFMA.FTZ R44, R80, R105, R44 ;  /* 0x00000069502c7223 */ /* 0x000fe2000001002c */
[----:B------:R-:W-:Y:S01]  /*1070*/  FADD.FTZ R26, R26, R103 ;  /* 0x000000671a1a7221 */ /* 0x000fe20000010000 */
[----:B------:R-:W-:Y:S01]  /*1080*/  FFMA.FTZ R42, R102, R103, R42 ;  /* 0x00000067662a7223 */ /* 0x000fe2000001002a */
[----:B------:R-:W-:-:S02]  /*1090*/  HADD2.F32 R105, -RZ, R119.H1_H1 ;  /* 0x30000077ff697230 */ /* 0x000fc40000004100 */
[----:B------:R-:W-:Y:S01]  /*10a0*/  FMUL.FTZ R103, R108, R103 ;  /* 0x000000676c677220 */ /* 0x000fe20000410000 */
        /* <DEDUP_REMOVED lines=12> */
.L_x_1639:
[----:B------:R-:W-:Y:S05]  /*1170*/  BSYNC.RECONVERGENT B0 ;  /* 0x0000000000007941 */ /* 0x000fea0003800200 */
.L_x_1638:
        /* <DEDUP_REMOVED lines=32> */
.L_x_1641:
[----:B------:R-:W-:Y:S05]  /*1380*/  BSYNC.RECONVERGENT B0 ;  /* 0x0000000000007941 */ /* 0x000fea0003800200 */
.L_x_1640:
        /* <DEDUP_REMOVED lines=16> */
[----:B------:R-:W1:Y:S08]  /*1490*/  LDS.128 R112, [UR10] ;  /* 0x0000000aff707984 */ /* 0x000e700008000c00 */
[----:B------:R-:W2:Y:S01]  /*14a0*/  LDS.128 R108, [UR5] ;  /* 0x00000005ff6c7984 */ /* 0x000ea20008000c00 */
[----:B------:R-:W-:-:S02]  /*14b0*/  UIADD3 UR5, UPT, UPT, UR4, 0x4070, URZ ;  /* 0x0000407004057890 */ /* 0x000fc4000fffe0ff */
[----:B------:R-:W-:Y:S01]  /*14c0*/  @!UP1 UIADD3 UR5, UPT, UPT, UR4, 0x4030, URZ ;  /* 0x0000403004059890 */ /* 0x000fe2000fffe0ff */
[----:B0-----:R-:W-:Y:S01]  /*14d0*/  FADD.FTZ R106, RZ, R77 ;  /* 0x0000004dff6a7221 */ /* 0x001fe20000010000 */
[----:B------:R-:W-:-:S03]  /*14e0*/  FADD.FTZ R77, RZ, R76 ;  /* 0x0000004cff4d7221 */ /* 0x000fc60000010000 */
[----:B------:R-:W-:Y:S01]  /*14f0*/  FADD.FTZ R106, R79, R106 ;  /* 0x0000006a4f6a7221 */ /* 0x000fe20000010000 */
[----:B------:R-:W-:-:S03]  /*1500*/  FADD.FTZ R77, R78, R77 ;  /* 0x0000004d4e4d7221 */ /* 0x000fc60000010000 */
[----:B-1----:R-:W-:Y:S01]  /*1510*/  FADD.FTZ R106, R106, R113 ;  /* 0x000000716a6a7221 */ /* 0x002fe20000010000 */
[----:B------:R-:W-:Y:S02]  /*1520*/  FADD.FTZ R107, R77, R112 ;  /* 0x000000704d6b7221 */ /* 0x000fe40000010000 */
[----:B------:R-:W0:Y:S01]  /*1530*/  LDS.128 R76, [UR5] ;  /* 0x00000005ff4c7984 */ /* 0x000e220008000c00 */
[----:B------:R-:W-:Y:S01]  /*1540*/  FADD.FTZ R106, R115, R106 ;  /* 0x0000006a736a7221 */ /* 0x000fe20000010000 */
[----:B------:R-:W-:-:S03]  /*1550*/  FADD.FTZ R107, R114, R107 ;  /* 0x0000006b726b7221 */ /* 0x000fc60000010000 */
[----:B--2---:R-:W-:Y:S01]  /*1560*/  FADD.FTZ R106, R106, R109 ;  /* 0x0000006d6a6a7221 */ /* 0x004fe20000010000 */
        /* <DEDUP_REMOVED lines=37> */
[----:B------:R-:W-:Y:S01]  /*17c0*/  FMUL.FTZ R77, R77, UR11 ;  /* 0x0000000b4d4d7c20 */ /* 0x000fe20008410000 */
[----:B------:R-:W-:Y:S01]  /*17d0*/  FMUL.FTZ R76, R76, UR11 ;  /* 0x0000000b4c4c7c20 */ /* 0x000fe20008410000 */
[C---:B------:R-:W-:Y:S01]  /*17e0*/  LOP3.LUT P2, RZ, R15.reuse, 0xff0000, RZ, 0xc0, !PT ;  /* 0x00ff00000fff7812 */ /* 0x040fe2000784c0ff */
[----:B------:R-:W-:Y:S01]  /*17f0*/  FADD.FTZ R107, R6, -R107 ;  /* 0x8000006b066b7221 */ /* 0x000fe20000010000 */
[----:B------:R-:W-:Y:S01]  /*1800*/  ISETP.GE.U32.AND.EX P0, PT, R15, 0x1000000, PT, P0 ;  /* 0x010000000f00780c */ /* 0x000fe20003f06100 */
[----:B------:R-:W-:Y:S01]  /*1810*/  FMUL.FTZ R77, R77, UR23 ;  /* 0x000000174d4d7c20 */ /* 0x000fe20008410000 */
        /* <DEDUP_REMOVED lines=8> */
[----:B------:R-:W-:Y:S02]  /*18a0*/  FSEL R76, R76, RZ, P6 ;  /* 0x000000ff4c4c7208 */ /* 0x000fe40003000000 */
[----:B------:R-:W-:Y:S02]  /*18b0*/  F2FP.F16.F32.PACK_AB R79, R79, R78 ;  /* 0x0000004e4f4f723e */ /* 0x000fe400000000ff */
[----:B------:R-:W-:Y:S01]  /*18c0*/  F2FP.F16.F32.PACK_AB R78, R76, R77 ;  /* 0x0000004d4c4e723e */ /* 0x000fe200000000ff */
[--C-:B------:R-:W-:Y:S01]  /*18d0*/  FFMA.FTZ R76, R9, UR10, R109.reuse ;  /* 0x0000000a094c7c23 */ /* 0x100fe2000801006d */
[----:B------:R-:W-:Y:S01]  /*18e0*/  FFMA.FTZ R77, R0, UR10, R109 ;  /* 0x0000000a004d7c23 */ /* 0x000fe2000801006d */
[----:B------:R-:W-:-:S02]  /*18f0*/  LOP3.LUT P6, RZ, R14, 0xff000000, RZ, 0xc0, !PT ;  /* 0xff0000000eff7812 */ /* 0x000fc400078cc0ff */
        /* <DEDUP_REMOVED lines=12> */
[----:B------:R-:W-:Y:S01]  /*19c0*/  FMUL.FTZ R76, R76, UR23 ;  /* 0x000000174c4c7c20 */ /* 0x000fe20008410000 */
[----:B------:R-:W-:Y:S02]  /*19d0*/  FSEL R111, R107, RZ, P6 ;  /* 0x000000ff6b6f7208 */ /* 0x000fe40003000000 */
[----:B------:R-:W-:Y:S02]  /*19e0*/  FSEL R106, R106, RZ, P2 ;  /* 0x000000ff6a6a7208 */ /* 0x000fe40001000000 */
[----:B------:R-:W-:Y:S02]  /*19f0*/  FSEL R107, R76, RZ, P1 ;  /* 0x000000ff4c6b7208 */ /* 0x000fe40000800000 */
[----:B------:R-:W-:Y:S02]  /*1a00*/  FSEL R76, R77, RZ, P0 ;  /* 0x000000ff4d4c7208 */ /* 0x000fe40000000000 */
[----:B------:R-:W-:Y:S02]  /*1a10*/  F2FP.F16.F32.PACK_AB R77, R111, R106 ;  /* 0x0000006a6f4d723e */ /* 0x000fe400000000ff */
[----:B------:R-:W-:Y:S01]  /*1a20*/  F2FP.F16.F32.PACK_AB R76, R107, R76 ;  /* 0x0000004c6b4c723e */ /* 0x000fe200000000ff */
[----:B------:R-:W-:Y:S06]  /*1a30*/  BRA `(.L_x_1647) ;  /* 0x0000001c007c7947 */ /* 0x000fec0003800000 */
.L_x_1646:
        /* <DEDUP_REMOVED lines=12> */
[----:B------:R-:W-:Y:S01]  /*1b00*/  ISETP.GE.U32.AND P0, PT, R14, RZ, PT ;  /* 0x000000ff0e00720c */ /* 0x000fe20003f06070 */
[----:B------:R-:W-:Y:S01]  /*1b10*/  FMUL.FTZ R70, R66, UR23 ;  /* 0x0000001742467c20 */ /* 0x000fe20008410000 */
[----:B------:R-:W-:Y:S01]  /*1b20*/  FMUL.FTZ R71, R67, UR23 ;  /* 0x0000001743477c20 */ /* 0x000fe20008410000 */
[----:B------:R-:W-:Y:S01]  /*1b30*/  FMUL.FTZ R68, R64, UR23 ;  /* 0x0000001740447c20 */ /* 0x000fe20008410000 */
[----:B------:R-:W-:Y:S01]  /*1b40*/  FMUL.FTZ R69, R65, UR23 ;  /* 0x0000001741457c20 */ /* 0x000fe20008410000 */
[----:B------:R-:W-:-:S02]  /*1b50*/  LOP3.LUT P2, RZ, R15, 0xff0000, RZ, 0xc0, !PT ;  /* 0x00ff00000fff7812 */ /* 0x000fc4000784c0ff */
[C---:B------:R-:W-:Y:S02]  /*1b60*/  LOP3.LUT P1, RZ, R15.reuse, 0xff, RZ, 0xc0, !PT ;  /* 0x000000ff0fff7812 */ /* 0x040fe4000782c0ff */
[C---:B------:R-:W-:Y:S02]  /*1b70*/  ISETP.GE.U32.AND.EX P0, PT, R15.reuse, 0x1000000, PT, P0 ;  /* 0x010000000f00780c */ /* 0x040fe40003f06100 */
[----:B------:R-:W-:Y:S02]  /*1b80*/  LOP3.LUT P6, RZ, R15, 0xff00, RZ, 0xc0, !PT ;  /* 0x0000ff000fff7812 */ /* 0x000fe400078cc0ff */
[----:B------:R-:W-:Y:S02]  /*1b90*/  FSEL R70, R70, RZ, P2 ;  /* 0x000000ff46467208 */ /* 0x000fe40001000000 */
[----:B------:R-:W-:Y:S02]  /*1ba0*/  FSEL R71, R71, RZ, P0 ;  /* 0x000000ff47477208 */ /* 0x000fe40000000000 */
[----:B------:R-:W-:-:S02]  /*1bb0*/  FSEL R68, R68, RZ, P1 ;  /* 0x000000ff44447208 */ /* 0x000fc40000800000 */
[----:B------:R-:W-:Y:S02]  /*1bc0*/  FSEL R69, R69, RZ, P6 ;  /* 0x000000ff45457208 */ /* 0x000fe40003000000 */
[----:B------:R-:W-:Y:S01]  /*1bd0*/  F2FP.F16.F32.PACK_AB R79, R71, R70 ;  /* 0x00000046474f723e */ /* 0x000fe200000000ff */
[--C-:B------:R-:W-:Y:S01]  /*1be0*/  FFMA.FTZ R71, R8, UR10, R109.reuse ;  /* 0x0000000a08477c23 */ /* 0x100fe2000801006d */
[----:B------:R-:W-:Y:S01]  /*1bf0*/  F2FP.F16.F32.PACK_AB R78, R69, R68 ;  /* 0x00000044454e723e */ /* 0x000fe200000000ff */
        /* <DEDUP_REMOVED lines=26> */
.L_x_1645:
        /* <DEDUP_REMOVED lines=13> */
[----:B-----5:R-:W-:Y:S01]  /*1e70*/  FFMA.FTZ R78, R79, UR11, R18 ;  /* 0x0000000b4f4e7c23 */ /* 0x020fe20008010012 */
[----:B------:R-:W-:Y:S01]  /*1e80*/  FFMA.FTZ R79, R108, UR11, R19 ;  /* 0x0000000b6c4f7c23 */ /* 0x000fe20008010013 */
[----:B------:R-:W-:Y:S01]  /*1e90*/  FADD.FTZ R77, R94, -R77 ;  /* 0x8000004d5e4d7221 */ /* 0x000fe20000010000 */
[----:B------:R-:W-:Y:S01]  /*1ea0*/  FADD.FTZ R106, R13, -R76 ;  /* 0x8000004c0d6a7221 */ /* 0x000fe20000010000 */
[----:B------:R-:W-:Y:S01]  /*1eb0*/  FMUL.FTZ R78, R78, UR23 ;  /* 0x000000174e4e7c20 */ /* 0x000fe20008410000 */
[----:B------:R-:W-:Y:S01]  /*1ec0*/  FMUL.FTZ R79, R79, UR23 ;  /* 0x000000174f4f7c20 */ /* 0x000fe20008410000 */
[----:B------:R-:W-:Y:S01]  /*1ed0*/  FFMA.FTZ R76, R77, UR11, R16 ;  /* 0x0000000b4d4c7c23 */ /* 0x000fe20008010010 */
[----:B------:R-:W-:Y:S01]  /*1ee0*/  FFMA.FTZ R77, R106, UR11, R17 ;  /* 0x0000000b6a4d7c23 */ /* 0x000fe20008010011 */
[C---:B------:R-:W-:Y:S01]  /*1ef0*/  LOP3.LUT P2, RZ, R15.reuse, 0xff0000, RZ, 0xc0, !PT ;  /* 0x00ff00000fff7812 */ /* 0x040fe2000784c0ff */
[----:B------:R-:W-:Y:S01]  /*1f00*/  FADD.FTZ R108, R6, -R111 ;  /* 0x8000006f066c7221 */ /* 0x000fe20000010000 */
[----:B------:R-:W-:Y:S01]  /*1f10*/  ISETP.GE.U32.AND.EX P0, PT, R15, 0x1000000, PT, P0 ;  /* 0x010000000f00780c */ /* 0x000fe20003f06100 */
        /* <DEDUP_REMOVED lines=8> */
[----:B------:R-:W-:-:S02]  /*1fa0*/  F2FP.F16.F32.PACK_AB R79, R79, R78 ;  /* 0x0000004e4f4f723e */ /* 0x000fc400000000ff */
[----:B------:R-:W-:Y:S01]  /*1fb0*/  F2FP.F16.F32.PACK_AB R78, R77, R76 ;  /* 0x0000004c4d4e723e */ /* 0x000fe200000000ff */
[--C-:B------:R-:W-:Y:S01]  /*1fc0*/  FFMA.FTZ R76, R9, UR10, R109.reuse ;  /* 0x0000000a094c7c23 */ /* 0x100fe2000801006d */
[--C-:B------:R-:W-:Y:S01]  /*1fd0*/  FFMA.FTZ R77, R0, UR10, R109.reuse ;  /* 0x0000000a004d7c23 */ /* 0x100fe2000801006d */
[----:B------:R-:W-:Y:S02]  /*1fe0*/  LOP3.LUT P6, RZ, R14, 0xff000000, RZ, 0xc0, !PT ;  /* 0xff0000000eff7812 */ /* 0x000fe400078cc0ff */
[----:B------:R-:W-:Y:S01]  /*1ff0*/  FADD.FTZ R107, R7, -R76 ;  /* 0x8000004c076b7221 */ /* 0x000fe20000010000 */
[----:B------:R-:W-:Y:S01]  /*2000*/  FFMA.FTZ R76, R5, UR10, R109 ;  /* 0x0000000a054c7c23 */ /* 0x000fe2000801006d */
[----:B------:R-:W-:Y:S01]  /*2010*/  FADD.FTZ R111, R4, -R77 ;  /* 0x8000004d046f7221 */ /* 0x000fe20000010000 */
[----:B------:R-:W-:Y:S01]  /*2020*/  LOP3.LUT P2, RZ, R14, 0xff0000, RZ, 0xc0, !PT ;  /* 0x00ff00000eff7812 */ /* 0x000fe2000784c0ff */
[----:B------:R-:W-:Y:S01]  /*2030*/  FFMA.FTZ R106, R107, UR11, R22 ;  /* 0x0000000b6b6a7c23 */ /* 0x000fe20008010016 */
[----:B------:R-:W-:Y:S01]  /*2040*/  FADD.FTZ R76, R3, -R76 ;  /* 0x8000004c034c7221 */ /* 0x000fe20000010000 */
[----:B------:R-:W-:Y:S01]  /*2050*/  FFMA.FTZ R107, R108, UR11, R23 ;  /* 0x0000000b6c6b7c23 */ /* 0x000fe20008010017 */
[----:B------:R-:W-:Y:S01]  /*2060*/  LOP3.LUT P1, RZ, R14, 0xff00, RZ, 0xc0, !PT ;  /* 0x0000ff000eff7812 */ /* 0x000fe2000782c0ff */
[----:B------:R-:W-:Y:S01]  /*2070*/  FMUL.FTZ R106, R106, UR23 ;  /* 0x000000176a6a7c20 */ /* 0x000fe20008410000 */
[----:B------:R-:W-:Y:S01]  /*2080*/  FFMA.FTZ R77, R76, UR11, R21 ;  /* 0x0000000b4c4d7c23 */ /* 0x000fe20008010015 */
[----:B------:R-:W-:Y:S01]  /*2090*/  FFMA.FTZ R76, R111, UR11, R20 ;  /* 0x0000000b6f4c7c23 */ /* 0x000fe20008010014 */
[----:B------:R-:W-:Y:S01]  /*20a0*/  FMUL.FTZ R107, R107, UR23 ;  /* 0x000000176b6b7c20 */ /* 0x000fe20008410000 */
[----:B------:R-:W-:Y:S01]  /*20b0*/  LOP3.LUT P0, RZ, R14, 0xff, RZ, 0xc0, !PT ;  /* 0x000000ff0eff7812 */ /* 0x000fe2000780c0ff */
[----:B------:R-:W-:Y:S01]  /*20c0*/  FMUL.FTZ R77, R77, UR23 ;  /* 0x000000174d4d7c20 */ /* 0x000fe20008410000 */
[----:B------:R-:W-:Y:S01]  /*20d0*/  FMUL.FTZ R76, R76, UR23 ;  /* 0x000000174c4c7c20 */ /* 0x000fe20008410000 */
[----:B------:R-:W-:-:S02]  /*20e0*/  FSEL R106, R106, RZ, P2 ;  /* 0x000000ff6a6a7208 */ /* 0x000fc40001000000 */
[----:B------:R-:W-:Y:S02]  /*20f0*/  FSEL R111, R107, RZ, P6 ;  /* 0x000000ff6b6f7208 */ /* 0x000fe40003000000 */
[----:B------:R-:W-:Y:S02]  /*2100*/  FSEL R107, R77, RZ, P1 ;  /* 0x000000ff4d6b7208 */ /* 0x000fe40000800000 */
[----:B------:R-:W-:Y:S02]  /*2110*/  FSEL R76, R76, RZ, P0 ;  /* 0x000000ff4c4c7208 */ /* 0x000fe40000000000 */
[----:B------:R-:W-:Y:S02]  /*2120*/  F2FP.F16.F32.PACK_AB R77, R111, R106 ;  /* 0x0000006a6f4d723e */ /* 0x000fe400000000ff */
[----:B------:R-:W-:Y:S01]  /*2130*/  F2FP.F16.F32.PACK_AB R76, R107, R76 ;  /* 0x0000004c6b4c723e */ /* 0x000fe200000000ff */
[----:B------:R-:W-:Y:S06]  /*2140*/  BRA `(.L_x_1647) ;  /* 0x0000001400b87947 */ /* 0x000fec0003800000 */
.L_x_1648:
        /* <DEDUP_REMOVED lines=8> */
[----:B-----5:R-:W-:Y:S01]  /*21d0*/  FFMA.FTZ R66, R67, UR11, R18 ;  /* 0x0000000b43427c23 */ /* 0x020fe20008010012 */
[----:B------:R-:W-:Y:S01]  /*21e0*/  FFMA.FTZ R67, R70, UR11, R19 ;  /* 0x0000000b46437c23 */ /* 0x000fe20008010013 */
[----:B------:R-:W-:Y:S01]  /*21f0*/  FFMA.FTZ R64, R65, UR11, R16 ;  /* 0x0000000b41407c23 */ /* 0x000fe20008010010 */
        /* <DEDUP_REMOVED lines=14> */
[----:B------:R-:W-:Y:S02]  /*22e0*/  FSEL R68, R68, RZ, P1 ;  /* 0x000000ff44447208 */ /* 0x000fe40000800000 */
[----:B------:R-:W-:Y:S02]  /*22f0*/  FSEL R69, R69, RZ, P6 ;  /* 0x000000ff45457208 */ /* 0x000fe40003000000 */
[----:B------:R-:W-:Y:S01]  /*2300*/  F2FP.F16.F32.PACK_AB R79, R71, R70 ;  /* 0x00000046474f723e */ /* 0x000fe200000000ff */
[--C-:B------:R-:W-:Y:S01]  /*2310*/  FFMA.FTZ R70, R9, UR10, R109.reuse ;  /* 0x0000000a09467c23 */ /* 0x100fe2000801006d */
[----:B------:R-:W-:Y:S01]  /*2320*/  F2FP.F16.F32.PACK_AB R78, R69, R68 ;  /* 0x00000044454e723e */ /* 0x000fe200000000ff */
[--C-:B------:R-:W-:Y:S01]  /*2330*/  FFMA.FTZ R69, R0, UR10, R109.reuse ;  /* 0x0000000a00457c23 */ /* 0x100fe2000801006d */
[----:B------:R-:W-:Y:S01]  /*2340*/  FFMA.FTZ R68, R5, UR10, R109 ;  /* 0x0000000a05447c23 */ /* 0x000fe2000801006d */
[----:B------:R-:W-:Y:S01]  /*2350*/  FADD.FTZ R71, R7, -R70 ;  /* 0x8000004607477221 */ /* 0x000fe20000010000 */
[----:B------:R-:W-:Y:S01]  /*2360*/  LOP3.LUT P6, RZ, R14, 0xff000000, RZ, 0xc0, !PT ;  /* 0xff0000000eff7812 */ /* 0x000fe200078cc0ff */
[----:B------:R-:W-:Y:S01]  /*2370*/  FADD.FTZ R69, R4, -R69 ;  /* 0x8000004504457221 */ /* 0x000fe20000010000 */
[----:B------:R-:W-:Y:S01]  /*2380*/  FADD.FTZ R76, R3, -R68 ;  /* 0x80000044034c7221 */ /* 0x000fe20000010000 */
[----:B------:R-:W-:Y:S01]  /*2390*/  FFMA.FTZ R70, R71, UR11, R22 ;  /* 0x0000000b47467c23 */ /* 0x000fe20008010016 */
[----:B------:R-:W-:Y:S01]  /*23a0*/  FFMA.FTZ R71, R106, UR11, R23 ;  /* 0x0000000b6a477c23 */ /* 0x000fe20008010017 */
[----:B------:R-:W-:Y:S01]  /*23b0*/  FFMA.FTZ R68, R69, UR11, R20 ;  /* 0x0000000b45447c23 */ /* 0x000fe20008010014 */
[----:B------:R-:W-:Y:S01]  /*23c0*/  FFMA.FTZ R69, R76, UR11, R21 ;  /* 0x0000000b4c457c23 */ /* 0x000fe20008010015 */
[----:B------:R-:W-:Y:S01]  /*23d0*/  FMUL.FTZ R106, R70, UR23 ;  /* 0x00000017466a7c20 */ /* 0x000fe20008410000 */
        /* <DEDUP_REMOVED lines=13> */
.L_x_1644:
        /* <DEDUP_REMOVED lines=18> */
[----:B------:R-:W-:Y:S01]  /*25d0*/  ISETP.GE.U32.AND.EX P0, PT, R89, 0x1000000, PT, P0 ;  /* 0x010000005900780c */ /* 0x000fe20003f06100 */
[----:B------:R-:W-:Y:S01]  /*25e0*/  FMUL.FTZ R107, R107, UR11 ;  /* 0x0000000b6b6b7c20 */ /* 0x000fe20008410000 */
[----:B------:R-:W-:Y:S01]  /*25f0*/  FMUL.FTZ R74, R73, UR23 ;  /* 0x00000017494a7c20 */ /* 0x000fe20008410000 */
[----:B------:R-:W-:Y:S01]  /*2600*/  FMUL.FTZ R76, R72, UR23 ;  /* 0x00000017484c7c20 */ /* 0x000fe20008410000 */
[----:B------:R-:W-:Y:S01]  /*2610*/  FFMA.FTZ R73, R95, UR10, R109 ;  /* 0x0000000a5f497c23 */ /* 0x000fe2000801006d */
[----:B------:R-:W-:-:S02]  /*2620*/  LOP3.LUT P2, RZ, R15, 0xff, RZ, 0xc0, !PT ;  /* 0x000000ff0fff7812 */ /* 0x000fc4000784c0ff */
[----:B------:R-:W-:Y:S01]  /*2630*/  FSEL R75, R74, RZ, P1 ;  /* 0x000000ff4a4b7208 */ /* 0x000fe20000800000 */
[----:B------:R-:W-:Y:S01]  /*2640*/  FADD.FTZ R73, R94, -R73 ;  /* 0x800000495e497221 */ /* 0x000fe20000010000 */
[----:B------:R-:W-:Y:S02]  /*2650*/  FSEL R72, R76, RZ, P0 ;  /* 0x000000ff4c487208 */ /* 0x000fe40000000000 */
[----:B------:R-:W-:Y:S01]  /*2660*/  ISETP.GE.U32.AND P0, PT, R14, RZ, PT ;  /* 0x000000ff0e00720c */ /* 0x000fe20003f06070 */
[----:B------:R-:W-:Y:S01]  /*2670*/  FMUL.FTZ R73, R73, UR11 ;  /* 0x0000000b49497c20 */ /* 0x000fe20008410000 */
[----:B------:R-:W-:Y:S01]  /*2680*/  F2FP.F16.F32.PACK_AB R75, R72, R75 ;  /* 0x0000004b484b723e */ /* 0x000fe200000000ff */
[----:B------:R-:W-:Y:S01]  /*2690*/  FFMA.FTZ R72, R12, UR10, R109 ;  /* 0x0000000a0c487c23 */ /* 0x000fe2000801006d */
[----:B------:R-:W-:Y:S01]  /*26a0*/  ISETP.GE.U32.AND.EX P0, PT, R15, 0x1000000, PT, P0 ;  /* 0x010000000f00780c */ /* 0x000fe20003f06100 */
[----:B------:R-:W-:Y:S01]  /*26b0*/  FMUL.FTZ R73, R73, UR23 ;  /* 0x0000001749497c20 */ /* 0x000fe20008410000 */
[----:B------:R-:W-:Y:S01]  /*26c0*/  LOP3.LUT P1, RZ, R15, 0xff0000, RZ, 0xc0, !PT ;  /* 0x00ff00000fff7812 */ /* 0x000fe2000782c0ff */
[----:B------:R-:W-:Y:S01]  /*26d0*/  FADD.FTZ R72, R13, -R72 ;  /* 0x800000480d487221 */ /* 0x000fe20000010000 */
[----:B------:R-:W-:-:S02]  /*26e0*/  FSEL R76, R76, RZ, P0 ;  /* 0x000000ff4c4c7208 */ /* 0x000fc40000000000 */
[----:B------:R-:W-:Y:S01]  /*26f0*/  FSEL R79, R74, RZ, P1 ;  /* 0x000000ff4a4f7208 */ /* 0x000fe20000800000 */
[----:B------:R-:W-:Y:S01]  /*2700*/  FMUL.FTZ R72, R72, UR11 ;  /* 0x0000000b48487c20 */ /* 0x000fe20008410000 */
[C---:B------:R-:W-:Y:S02]  /*2710*/  LOP3.LUT P0, RZ, R89.reuse, 0xff, RZ, 0xc0, !PT ;  /* 0x000000ff59ff7812 */ /* 0x040fe4000780c0ff */
[----:B------:R-:W-:Y:S01]  /*2720*/  LOP3.LUT P1, RZ, R89, 0xff00, RZ, 0xc0, !PT ;  /* 0x0000ff0059ff7812 */ /* 0x000fe2000782c0ff */
[----:B------:R-:W-:Y:S01]  /*2730*/  FMUL.FTZ R72, R72, UR23 ;  /* 0x0000001748487c20 */ /* 0x000fe20008410000 */
[----:B------:R-:W-:Y:S02]  /*2740*/  LOP3.LUT P6, RZ, R15, 0xff00, RZ, 0xc0, !PT ;  /* 0x0000ff000fff7812 */ /* 0x000fe400078cc0ff */
[C---:B------:R-:W-:Y:S02]  /*2750*/  FSEL R78, R73.reuse, RZ, P2 ;  /* 0x000000ff494e7208 */ /* 0x040fe40001000000 */
[----:B------:R-:W-:-:S02]  /*2760*/  FSEL R74, R73, RZ, P0 ;  /* 0x000000ff494a7208 */ /* 0x000fc40000000000 */
[C---:B------:R-:W-:Y:S02]  /*2770*/  FSEL R73, R72.reuse, RZ, P1 ;  /* 0x000000ff48497208 */ /* 0x040fe40000800000 */
[----:B------:R-:W-:Y:S01]  /*2780*/  FSEL R77, R72, RZ, P6 ;  /* 0x000000ff484d7208 */ /* 0x000fe20003000000 */
[--C-:B------:R-:W-:Y:S01]  /*2790*/  FFMA.FTZ R72, R9, UR10, R109.reuse ;  /* 0x0000000a09487c23 */ /* 0x100fe2000801006d */
[----:B------:R-:W-:Y:S01]  /*27a0*/  F2FP.F16.F32.PACK_AB R74, R73, R74 ;  /* 0x0000004a494a723e */ /* 0x000fe200000000ff */
[----:B------:R-:W-:Y:S01]  /*27b0*/  FFMA.FTZ R73, R8, UR10, R109 ;  /* 0x0000000a08497c23 */ /* 0x000fe2000801006d */
[----:B------:R-:W-:Y:S01]  /*27c0*/  F2FP.F16.F32.PACK_AB R79, R76, R79 ;  /* 0x0000004f4c4f723e */ /* 0x000fe200000000ff */
[----:B------:R-:W-:Y:S01]  /*27d0*/  FADD.FTZ R72, R7, -R72 ;  /* 0x8000004807487221 */ /* 0x000fe20000010000 */
[----:B------:R-:W-:Y:S01]  /*27e0*/  LOP3.LUT P2, RZ, R14, 0xff0000, RZ, 0xc0, !PT ;  /* 0x00ff00000eff7812 */ /* 0x000fe2000784c0ff */
[----:B------:R-:W-:Y:S01]  /*27f0*/  FADD.FTZ R73, R6, -R73 ;  /* 0x8000004906497221 */ /* 0x000fe20000010000 */
[----:B------:R-:W-:Y:S01]  /*2800*/  LOP3.LUT P0, RZ, R88, 0xff0000, RZ, 0xc0, !PT ;  /* 0x00ff000058ff7812 */ /* 0x000fe2000780c0ff */
[----:B------:R-:W-:Y:S01]  /*2810*/  FMUL.FTZ R72, R72, UR11 ;  /* 0x0000000b48487c20 */ /* 0x000fe20008410000 */
[----:B------:R-:W-:Y:S01]  /*2820*/  LOP3.LUT P1, RZ, R88, 0xff000000, RZ, 0xc0, !PT ;  /* 0xff00000058ff7812 */ /* 0x000fe2000782c0ff */
[----:B------:R-:W-:Y:S01]  /*2830*/  FMUL.FTZ R73, R73, UR11 ;  /* 0x0000000b49497c20 */ /* 0x000fe20008410000 */
[----:B------:R-:W-:Y:S01]  /*2840*/  F2FP.F16.F32.PACK_AB R78, R77, R78 ;  /* 0x0000004e4d4e723e */ /* 0x000fe200000000ff */
[----:B------:R-:W-:Y:S01]  /*2850*/  FMUL.FTZ R72, R72, UR23 ;  /* 0x0000001748487c20 */ /* 0x000fe20008410000 */
[----:B------:R-:W-:Y:S01]  /*2860*/  LOP3.LUT P6, RZ, R14, 0xff000000, RZ, 0xc0, !PT ;  /* 0xff0000000eff7812 */ /* 0x000fe200078cc0ff */
[----:B------:R-:W-:-:S03]  /*2870*/  FMUL.FTZ R76, R73, UR23 ;  /* 0x00000017494c7c20 */ /* 0x000fc60008410000 */
[C---:B------:R-:W-:Y:S02]  /*2880*/  FSEL R77, R72.reuse, RZ, P2 ;  /* 0x000000ff484d7208 */ /* 0x040fe40001000000 */
[----:B------:R-:W-:Y:S02]  /*2890*/  FSEL R73, R72, RZ, P0 ;  /* 0x000000ff48497208 */ /* 0x000fe40000000000 */
[C---:B------:R-:W-:Y:S02]  /*28a0*/  FSEL R72, R76.reuse, RZ, P1 ;  /* 0x000000ff4c487208 */ /* 0x040fe40000800000 */
[----:B------:R-:W-:Y:S02]  /*28b0*/  FSEL R76, R76, RZ, P6 ;  /* 0x000000ff4c4c7208 */ /* 0x000fe40003000000 */
[----:B------:R-:W-:Y:S01]  /*28c0*/  F2FP.F16.F32.PACK_AB R73, R72, R73 ;  /* 0x000000494849723e */ /* 0x000fe200000000ff */
[----:B------:R-:W-:Y:S01]  /*28d0*/  FFMA.FTZ R72, R5, UR10, R109 ;  /* 0x0000000a05487c23 */ /* 0x000fe2000801006d */
[----:B------:R-:W-:Y:S01]  /*28e0*/  F2FP.F16.F32.PACK_AB R77, R76, R77 ;  /* 0x0000004d4c4d723e */ /* 0x000fe200000000ff */
[----:B------:R-:W-:Y:S01]  /*28f0*/  FMUL.FTZ R76, R107, UR23 ;  /* 0x000000176b4c7c20 */ /* 0x000fe20008410000 */
[----:B------:R-:W-:Y:S01]  /*2900*/  LOP3.LUT P6, RZ, R14, 0xff00, RZ, 0xc0, !PT ;  /* 0x0000ff000eff7812 */ /* 0x000fe200078cc0ff */
[----:B------:R-:W-:Y:S01]  /*2910*/  FADD.FTZ R72, R3, -R72 ;  /* 0x8000004803487221 */ /* 0x000fe20000010000 */
[----:B------:R-:W-:-:S02]  /*2920*/  LOP3.LUT P1, RZ, R88, 0xff00, RZ, 0xc0, !PT ;  /* 0x0000ff0058ff7812 */ /* 0x000fc4000782c0ff */
[----:B------:R-:W-:Y:S01]  /*2930*/  LOP3.LUT P0, RZ, R88, 0xff, RZ, 0xc0, !PT ;  /* 0x000000ff58ff7812 */ /* 0x000fe2000780c0ff */
[----:B------:R-:W-:Y:S01]  /*2940*/  FMUL.FTZ R72, R72, UR11 ;  /* 0x0000000b48487c20 */ /* 0x000fe20008410000 */
[----:B------:R-:W-:-:S03]  /*2950*/  LOP3.LUT P2, RZ, R14, 0xff, RZ, 0xc0, !PT ;  /* 0x000000ff0eff7812 */ /* 0x000fc6000784c0ff */
[----:B------:R-:W-:-:S05]  /*2960*/  FMUL.FTZ R72, R72, UR23 ;  /* 0x0000001748487c20 */ /* 0x000fca0008410000 */
[C---:B------:R-:W-:Y:S02]  /*2970*/  FSEL R111, R72.reuse, RZ, P6 ;  /* 0x000000ff486f7208 */ /* 0x040fe40003000000 */
[----:B------:R-:W-:Y:S02]  /*2980*/  FSEL R107, R72, RZ, P1 ;  /* 0x000000ff486b7208 */ /* 0x000fe40000800000 */
[C---:B------:R-:W-:Y:S02]  /*2990*/  FSEL R72, R76.reuse, RZ, P0 ;  /* 0x000000ff4c487208 */ /* 0x040fe40000000000 */
[----:B------:R-:W-:Y:S02]  /*29a0*/  FSEL R76, R76, RZ, P2 ;  /* 0x000000ff4c4c7208 */ /* 0x000fe40001000000 */
[----:B------:R-:W-:Y:S02]  /*29b0*/  F2FP.F16.F32.PACK_AB R72, R107, R72 ;  /* 0x000000486b48723e */ /* 0x000fe400000000ff */
[----:B------:R-:W-:Y:S01]  /*29c0*/  F2FP.F16.F32.PACK_AB R76, R111, R76 ;  /* 0x0000004c6f4c723e */ /* 0x000fe200000000ff */
[----:B------:R-:W-:Y:S06]  /*29d0*/  BRA `(.L_x_1647) ;  /* 0x0000000c00947947 */ /* 0x000fec0003800000 */
.L_x_1650:
        /* <DEDUP_REMOVED lines=10> */
[----:B------:R-:W-:-:S02]  /*2a80*/  ISETP.GE.U32.AND.EX P0, PT, R89, 0x1000000, PT, P0 ;  /* 0x010000005900780c */ /* 0x000fc40003f06100 */
[----:B------:R-:W-:Y:S01]  /*2a90*/  FMUL.FTZ R65, R67, UR23 ;  /* 0x0000001743417c20 */ /* 0x000fe20008410000 */
[----:B------:R-:W-:Y:S01]  /*2aa0*/  FMUL.FTZ R64, R66, UR23 ;  /* 0x0000001742407c20 */ /* 0x000fe20008410000 */
[C---:B------:R-:W-:Y:S02]  /*2ab0*/  ISETP.GE.U32.AND.EX P1, PT, R15.reuse, 0x1000000, PT, P1 ;  /* 0x010000000f00780c */ /* 0x040fe40003f26110 */
[----:B------:R-:W-:Y:S02]  /*2ac0*/  LOP3.LUT P6, RZ, R15, 0xff0000, RZ, 0xc0, !PT ;  /* 0x00ff00000fff7812 */ /* 0x000fe400078cc0ff */
[----:B------:R-:W-:Y:S02]  /*2ad0*/  LOP3.LUT P2, RZ, R89, 0xff0000, RZ, 0xc0, !PT ;  /* 0x00ff000059ff7812 */ /* 0x000fe4000784c0ff */
[C---:B------:R-:W-:Y:S02]  /*2ae0*/  FSEL R70, R65.reuse, RZ, P0 ;  /* 0x000000ff41467208 */ /* 0x040fe40000000000 */
[----:B------:R-:W-:Y:S01]  /*2af0*/  FSEL R68, R65, RZ, P1 ;  /* 0x000000ff41447208 */ /* 0x000fe20000800000 */
[----:B------:R-:W-:Y:S01]  /*2b00*/  FFMA.FTZ R65, R95, UR10, R109 ;  /* 0x0000000a5f417c23 */ /* 0x000fe2000801006d */
[----:B------:R-:W-:-:S02]  /*2b10*/  FSEL R79, R64, RZ, P6 ;  /* 0x000000ff404f7208 */ /* 0x000fc40003000000 */
[----:B------:R-:W-:Y:S01]  /*2b20*/  FSEL R75, R64, RZ, P2 ;  /* 0x000000ff404b7208 */ /* 0x000fe20001000000 */
[----:B------:R-:W-:Y:S01]  /*2b30*/  FFMA.FTZ R64, R12, UR10, R109 ;  /* 0x0000000a0c407c23 */ /* 0x000fe2000801006d */
[----:B------:R-:W-:Y:S01]  /*2b40*/  F2FP.F16.F32.PACK_AB R79, R68, R79 ;  /* 0x0000004f444f723e */ /* 0x000fe200000000ff */
[----:B------:R-:W-:Y:S01]  /*2b50*/  FADD.FTZ R65, R94, -R65 ;  /* 0x800000415e417221 */ /* 0x000fe20000010000 */
[----:B------:R-:W-:Y:S01]  /*2b60*/  F2FP.F16.F32.PACK_AB R75, R70, R75 ;  /* 0x0000004b464b723e */ /* 0x000fe200000000ff */
[----:B------:R-:W-:Y:S01]  /*2b70*/  FADD.FTZ R68, R13, -R64 ;  /* 0x800000400d447221 */ /* 0x000fe20000010000 */
[----:B------:R-:W-:Y:S01]  /*2b80*/  LOP3.LUT P6, RZ, R89, 0xff00, RZ, 0xc0, !PT ;  /* 0x0000ff0059ff7812 */ /* 0x000fe200078cc0ff */
[----:B------:R-:W-:Y:S01]  /*2b90*/  FMUL.FTZ R64, R65, UR11 ;  /* 0x0000000b41407c20 */ /* 0x000fe20008410000 */
[C---:B------:R-:W-:Y:S01]  /*2ba0*/  LOP3.LUT P0, RZ, R15.reuse, 0xff, RZ, 0xc0, !PT ;  /* 0x000000ff0fff7812 */ /* 0x040fe2000780c0ff */
[----:B------:R-:W-:Y:S01]  /*2bb0*/  FMUL.FTZ R65, R68, UR11 ;  /* 0x0000000b44417c20 */ /* 0x000fe20008410000 */
[----:B------:R-:W-:Y:S01]  /*2bc0*/  LOP3.LUT P2, RZ, R15, 0xff00, RZ, 0xc0, !PT ;  /* 0x0000ff000fff7812 */ /* 0x000fe2000784c0ff */
[----:B------:R-:W-:Y:S01]  /*2bd0*/  FMUL.FTZ R70, R64, UR23 ;  /* 0x0000001740467c20 */ /* 0x000fe20008410000 */
[----:B------:R-:W-:Y:S01]  /*2be0*/  FFMA.FTZ R68, R9, UR10, R109 ;  /* 0x0000000a09447c23 */ /* 0x000fe2000801006d */
[----:B------:R-:W-:Y:S01]  /*2bf0*/  FMUL.FTZ R71, R65, UR23 ;  /* 0x0000001741477c20 */ /* 0x000fe20008410000 */
[----:B------:R-:W-:-:S02]  /*2c00*/  LOP3.LUT P1, RZ, R89, 0xff, RZ, 0xc0, !PT ;  /* 0x000000ff59ff7812 */ /* 0x000fc4000782c0ff */
[----:B------:R-:W-:Y:S01]  /*2c10*/  FADD.FTZ R68, R7, -R68 ;  /* 0x8000004407447221 */ /* 0x000fe20000010000 */
[C---:B------:R-:W-:Y:S02]  /*2c20*/  FSEL R78, R70.reuse, RZ, P0 ;  /* 0x000000ff464e7208 */ /* 0x040fe40000000000 */
[C---:B------:R-:W-:Y:S02]  /*2c30*/  FSEL R73, R71.reuse, RZ, P6 ;  /* 0x000000ff47497208 */ /* 0x040fe40003000000 */
[----:B------:R-:W-:Y:S02]  /*2c40*/  FSEL R71, R71, RZ, P2 ;  /* 0x000000ff47477208 */ /* 0x000fe40001000000 */
[----:B------:R-:W-:Y:S01]  /*2c50*/  FSEL R74, R70, RZ, P1 ;  /* 0x000000ff464a7208 */ /* 0x000fe20000800000 */
[----:B------:R-:W-:Y:S01]  /*2c60*/  FMUL.FTZ R70, R68, UR11 ;  /* 0x0000000b44467c20 */ /* 0x000fe20008410000 */
[----:B------:R-:W-:Y:S01]  /*2c70*/  F2FP.F16.F32.PACK_AB R78, R71, R78 ;  /* 0x0000004e474e723e */ /* 0x000fe200000000ff */
[----:B------:R-:W-:Y:S01]  /*2c80*/  FMUL.FTZ R71, R69, UR11 ;  /* 0x0000000b45477c20 */ /* 0x000fe20008410000 */
[----:B------:R-:W-:Y:S01]  /*2c90*/  LOP3.LUT P0, RZ, R14, 0xff0000, RZ, 0xc0, !PT ;  /* 0x00ff00000eff7812 */ /* 0x000fe2000780c0ff */
[----:B------:R-:W-:Y:S01]  /*2ca0*/  FMUL.FTZ R68, R70, UR23 ;  /* 0x0000001746447c20 */ /* 0x000fe20008410000 */
[----:B------:R-:W-:Y:S01]  /*2cb0*/  LOP3.LUT P1, RZ, R88, 0xff0000, RZ, 0xc0, !PT ;  /* 0x00ff000058ff7812 */ /* 0x000fe2000782c0ff */
[----:B------:R-:W-:Y:S01]  /*2cc0*/  FMUL.FTZ R69, R71, UR23 ;  /* 0x0000001747457c20 */ /* 0x000fe20008410000 */
[----:B------:R-:W-:-:S02]  /*2cd0*/  LOP3.LUT P2, RZ, R14, 0xff000000, RZ, 0xc0, !PT ;  /* 0xff0000000eff7812 */ /* 0x000fc4000784c0ff */
[----:B------:R-:W-:Y:S02]  /*2ce0*/  F2FP.F16.F32.PACK_AB R74, R73, R74 ;  /* 0x0000004a494a723e */ /* 0x000fe400000000ff */
[C---:B------:R-:W-:Y:S02]  /*2cf0*/  FSEL R77, R68.reuse, RZ, P0 ;  /* 0x000000ff444d7208 */ /* 0x040fe40000000000 */
[----:B------:R-:W-:Y:S02]  /*2d00*/  FSEL R73, R68, RZ, P1 ;  /* 0x000000ff44497208 */ /* 0x000fe40000800000 */
[----:B------:R-:W-:Y:S02]  /*2d10*/  LOP3.LUT P6, RZ, R88, 0xff000000, RZ, 0xc0, !PT ;  /* 0xff00000058ff7812 */ /* 0x000fe400078cc0ff */
[C---:B------:R-:W-:Y:S02]  /*2d20*/  FSEL R68, R69.reuse, RZ, P2 ;  /* 0x000000ff45447208 */ /* 0x040fe40001000000 */
[----:B------:R-:W-:Y:S01]  /*2d30*/  FSEL R72, R69, RZ, P6 ;  /* 0x000000ff45487208 */ /* 0x000fe20003000000 */
[--C-:B------:R-:W-:Y:S01]  /*2d40*/  FFMA.FTZ R69, R0, UR10, R109.reuse ;  /* 0x0000000a00457c23 */ /* 0x100fe2000801006d */
[----:B------:R-:W-:Y:S01]  /*2d50*/  F2FP.F16.F32.PACK_AB R77, R68, R77 ;  /* 0x0000004d444d723e */ /* 0x000fe200000000ff */
[----:B------:R-:W-:Y:S01]  /*2d60*/  FFMA.FTZ R68, R5, UR10, R109 ;  /* 0x0000000a05447c23 */ /* 0x000fe2000801006d */
[----:B------:R-:W-:-:S02]  /*2d70*/  F2FP.F16.F32.PACK_AB R73, R72, R73 ;  /* 0x000000494849723e */ /* 0x000fc400000000ff */
[----:B------:R-:W-:Y:S01]  /*2d80*/  LOP3.LUT P2, RZ, R14, 0xff00, RZ, 0xc0, !PT ;  /* 0x0000ff000eff7812 */ /* 0x000fe2000784c0ff */
[----:B------:R-:W-:Y:S01]  /*2d90*/  FADD.FTZ R72, R3, -R68 ;  /* 0x8000004403487221 */ /* 0x000fe20000010000 */
[----:B------:R-:W-:Y:S01]  /*2da0*/  FADD.FTZ R68, R4, -R69 ;  /* 0x8000004504447221 */ /* 0x000fe20000010000 */
[----:B------:R-:W-:Y:S02]  /*2db0*/  LOP3.LUT P6, RZ, R88, 0xff00, RZ, 0xc0, !PT ;  /* 0x0000ff0058ff7812 */ /* 0x000fe400078cc0ff */
[----:B------:R-:W-:Y:S01]  /*2dc0*/  FMUL.FTZ R69, R72, UR11 ;  /* 0x0000000b48457c20 */ /* 0x000fe20008410000 */
[----:B------:R-:W-:Y:S01]  /*2dd0*/  FMUL.FTZ R68, R68, UR11 ;  /* 0x0000000b44447c20 */ /* 0x000fe20008410000 */
[----:B------:R-:W-:Y:S02]  /*2de0*/  LOP3.LUT P1, RZ, R88, 0xff, RZ, 0xc0, !PT ;  /* 0x000000ff58ff7812 */ /* 0x000fe4000782c0ff */
[----:B------:R-:W-:Y:S01]  /*2df0*/  FMUL.FTZ R76, R69, UR23 ;  /* 0x00000017454c7c20 */ /* 0x000fe20008410000 */
[----:B------:R-:W-:Y:S01]  /*2e00*/  FMUL.FTZ R72, R68, UR23 ;  /* 0x0000001744487c20 */ /* 0x000fe20008410000 */
[----:B------:R-:W-:-:S03]  /*2e10*/  LOP3.LUT P0, RZ, R14, 0xff, RZ, 0xc0, !PT ;  /* 0x000000ff0eff7812 */ /* 0x000fc6000780c0ff */
[C---:B------:R-:W-:Y:S02]  /*2e20*/  FSEL R107, R76.reuse, RZ, P2 ;  /* 0x000000ff4c6b7208 */ /* 0x040fe40001000000 */
[----:B------:R-:W-:Y:S02]  /*2e30*/  FSEL R111, R76, RZ, P6 ;  /* 0x000000ff4c6f7208 */ /* 0x000fe40003000000 */
[C---:B------:R-:W-:Y:S02]  /*2e40*/  FSEL R106, R72.reuse, RZ, P1 ;  /* 0x000000ff486a7208 */ /* 0x040fe40000800000 */
[----:B------:R-:W-:Y:S02]  /*2e50*/  FSEL R76, R72, RZ, P0 ;  /* 0x000000ff484c7208 */ /* 0x000fe40000000000 */
[----:B------:R-:W-:Y:S02]  /*2e60*/  F2FP.F16.F32.PACK_AB R72, R111, R106 ;  /* 0x0000006a6f48723e */ /* 0x000fe400000000ff */
[----:B------:R-:W-:Y:S01]  /*2e70*/  F2FP.F16.F32.PACK_AB R76, R107, R76 ;  /* 0x0000004c6b4c723e */ /* 0x000fe200000000ff */
[----:B------:R-:W-:Y:S06]  /*2e80*/  BRA `(.L_x_1647) ;  /* 0x0000000800687947 */ /* 0x000fec0003800000 */
.L_x_1649:
        /* <DEDUP_REMOVED lines=13> */
[----:B-----5:R-:W-:Y:S01]  /*2f60*/  FFMA.FTZ R73, R73, UR11, R18 ;  /* 0x0000000b49497c23 */ /* 0x020fe20008010012 */
[----:B------:R-:W-:Y:S01]  /*2f70*/  FFMA.FTZ R72, R72, UR11, R19 ;  /* 0x0000000b48487c23 */ /* 0x000fe20008010013 */
[----:B------:R-:W-:Y:S01]  /*2f80*/  ISETP.GE.U32.AND.EX P0, PT, R89, 0x1000000, PT, P0 ;  /* 0x010000005900780c */ /* 0x000fe20003f06100 */
[----:B------:R-:W-:Y:S01]  /*2f90*/  FFMA.FTZ R107, R107, UR11, R20 ;  /* 0x0000000b6b6b7c23 */ /* 0x000fe20008010014 */
        /* <DEDUP_REMOVED lines=8> */
[----:B------:R-:W-:Y:S01]  /*3020*/  FFMA.FTZ R73, R73, UR11, R16 ;  /* 0x0000000b49497c23 */ /* 0x000fe20008010010 */
[----:B------:R-:W-:Y:S01]  /*3030*/  F2FP.F16.F32.PACK_AB R75, R72, R75 ;  /* 0x0000004b484b723e */ /* 0x000fe200000000ff */
[----:B------:R-:W-:Y:S01]  /*3040*/  FFMA.FTZ R72, R12, UR10, R109 ;  /* 0x0000000a0c487c23 */ /* 0x000fe2000801006d */
[----:B------:R-:W-:Y:S01]  /*3050*/  ISETP.GE.U32.AND.EX P0, PT, R15, 0x1000000, PT, P0 ;  /* 0x010000000f00780c */ /* 0x000fe20003f06100 */
[----:B------:R-:W-:Y:S01]  /*3060*/  FMUL.FTZ R73, R73, UR23 ;  /* 0x0000001749497c20 */ /* 0x000fe20008410000 */
[----:B------:R-:W-:Y:S01]  /*3070*/  LOP3.LUT P1, RZ, R15, 0xff0000, RZ, 0xc0, !PT ;  /* 0x00ff00000fff7812 */ /* 0x000fe2000782c0ff */
[----:B------:R-:W-:Y:S01]  /*3080*/  FADD.FTZ R72, R13, -R72 ;  /* 0x800000480d487221 */ /* 0x000fe20000010000 */
[----:B------:R-:W-:-:S02]  /*3090*/  FSEL R76, R76, RZ, P0 ;  /* 0x000000ff4c4c7208 */ /* 0x000fc40000000000 */
[----:B------:R-:W-:Y:S01]  /*30a0*/  LOP3.LUT P0, RZ, R15, 0xff, RZ, 0xc0, !PT ;  /* 0x000000ff0fff7812 */ /* 0x000fe2000780c0ff */
[----:B------:R-:W-:Y:S01]  /*30b0*/  FFMA.FTZ R72, R72, UR11, R17 ;  /* 0x0000000b48487c23 */ /* 0x000fe20008010011 */
[----:B------:R-:W-:Y:S02]  /*30c0*/  FSEL R79, R74, RZ, P1 ;  /* 0x000000ff4a4f7208 */ /* 0x000fe40000800000 */
[C---:B------:R-:W-:Y:S01]  /*30d0*/  LOP3.LUT P1, RZ, R89.reuse, 0xff, RZ, 0xc0, !PT ;  /* 0x000000ff59ff7812 */ /* 0x040fe2000782c0ff */
[----:B------:R-:W-:Y:S01]  /*30e0*/  FMUL.FTZ R72, R72, UR23 ;  /* 0x0000001748487c20 */ /* 0x000fe20008410000 */
[----:B------:R-:W-:Y:S02]  /*30f0*/  LOP3.LUT P6, RZ, R89, 0xff00, RZ, 0xc0, !PT ;  /* 0x0000ff0059ff7812 */ /* 0x000fe400078cc0ff */
[----:B------:R-:W-:Y:S02]  /*3100*/  FSEL R78, R73, RZ, P0 ;  /* 0x000000ff494e7208 */ /* 0x000fe40000000000 */
[----:B------:R-:W-:-:S02]  /*3110*/  FSEL R77, R72, RZ, P2 ;  /* 0x000000ff484d7208 */ /* 0x000fc40001000000 */
[----:B------:R-:W-:Y:S02]  /*3120*/  FSEL R74, R73, RZ, P1 ;  /* 0x000000ff494a7208 */ /* 0x000fe40000800000 */
[----:B------:R-:W-:Y:S01]  /*3130*/  FSEL R73, R72, RZ, P6 ;  /* 0x000000ff48497208 */ /* 0x000fe20003000000 */
[--C-:B------:R-:W-:Y:S01]  /*3140*/  FFMA.FTZ R72, R9, UR10, R109.reuse ;  /* 0x0000000a09487c23 */ /* 0x100fe2000801006d */
[----:B------:R-:W-:Y:S01]  /*3150*/  F2FP.F16.F32.PACK_AB R78, R77, R78 ;  /* 0x0000004e4d4e723e */ /* 0x000fe200000000ff */
[----:B------:R-:W-:Y:S01]  /*3160*/  FFMA.FTZ R77, R8, UR10, R109 ;  /* 0x0000000a084d7c23 */ /* 0x000fe2000801006d */
[----:B------:R-:W-:Y:S01]  /*3170*/  F2FP.F16.F32.PACK_AB R74, R73, R74 ;  /* 0x0000004a494a723e */ /* 0x000fe200000000ff */
[----:B------:R-:W-:Y:S01]  /*3180*/  FADD.FTZ R73, R7, -R72 ;  /* 0x8000004807497221 */ /* 0x000fe20000010000 */
[----:B------:R-:W-:Y:S01]  /*3190*/  F2FP.F16.F32.PACK_AB R79, R76, R79 ;  /* 0x0000004f4c4f723e */ /* 0x000fe200000000ff */
[----:B------:R-:W-:Y:S01]  /*31a0*/  FADD.FTZ R72, R6, -R77 ;  /* 0x8000004d06487221 */ /* 0x000fe20000010000 */
[----:B------:R-:W-:Y:S01]  /*31b0*/  LOP3.LUT P0, RZ, R14, 0xff0000, RZ, 0xc0, !PT ;  /* 0x00ff00000eff7812 */ /* 0x000fe2000780c0ff */
[----:B------:R-:W-:Y:S01]  /*31c0*/  FFMA.FTZ R73, R73, UR11, R22 ;  /* 0x0000000b49497c23 */ /* 0x000fe20008010016 */
[----:B------:R-:W-:Y:S01]  /*31d0*/  LOP3.LUT P1, RZ, R88, 0xff0000, RZ, 0xc0, !PT ;  /* 0x00ff000058ff7812 */ /* 0x000fe2000782c0ff */
[----:B------:R-:W-:Y:S01]  /*31e0*/  FFMA.FTZ R72, R72, UR11, R23 ;  /* 0x0000000b48487c23 */ /* 0x000fe20008010017 */
[----:B------:R-:W-:Y:S01]  /*31f0*/  LOP3.LUT P6, RZ, R88, 0xff000000, RZ, 0xc0, !PT ;  /* 0xff00000058ff7812 */ /* 0x000fe200078cc0ff */
        /* <DEDUP_REMOVED lines=15> */
[----:B------:R-:W-:Y:S01]  /*32f0*/  FFMA.FTZ R72, R72, UR11, R21 ;  /* 0x0000000b48487c23 */ /* 0x000fe20008010015 */
        /* <DEDUP_REMOVED lines=9> */
.L_x_1651:
[--C-:B------:R-:W-:Y:S01]  /*3390*/  FFMA.FTZ R64, R96, UR10, R109.reuse ;  /* 0x0000000a60407c23 */ /* 0x100fe2000801006d */
[--C-:B------:R-:W-:Y:S01]  /*33a0*/  FFMA.FTZ R65, R11, UR10, R109.reuse ;  /* 0x0000000a0b417c23 */ /* 0x100fe2000801006d */
[----:B------:R-:W-:Y:S01]  /*33b0*/  ISETP.GE.U32.AND P1, PT, R14, RZ, PT ;  /* 0x000000ff0e00720c */ /* 0x000fe20003f26070 */
[----:B------:R-:W-:Y:S01]  /*33c0*/  FFMA.FTZ R71, R8, UR10, R109 ;  /* 0x0000000a08477c23 */ /* 0x000fe2000801006d */
[----:B------:R-:W-:Y:S01]  /*33d0*/  FADD.FTZ R64, R97, -R64 ;  /* 0x8000004061407221 */ /* 0x000fe20000010000 */
[----:B------:R-:W-:Y:S01]  /*33e0*/  FADD.FTZ R65, R10, -R65 ;  /* 0x800000410a417221 */ /* 0x000fe20000010000 */
[----:B------:R-:W-:Y:S02]  /*33f0*/  ISETP.GE.U32.AND P0, PT, R88, RZ, PT ;  /* 0x000000ff5800720c */ /* 0x000fe40003f06070 */
[----:B-----5:R-:W-:Y:S01]  /*3400*/  FFMA.FTZ R67, R64, UR11, R19 ;  /* 0x0000000b40437c23 */ /* 0x020fe20008010013 */
[----:B------:R-:W-:Y:S01]  /*3410*/  FFMA.FTZ R66, R65, UR11, R18 ;  /* 0x0000000b41427c23 */ /* 0x000fe20008010012 */
        /* <DEDUP_REMOVED lines=20> */
[----:B------:R-:W-:Y:S01]  /*3560*/  FFMA.FTZ R68, R9, UR10, R109 ;  /* 0x0000000a09447c23 */ /* 0x000fe2000801006d */
[----:B------:R-:W-:Y:S01]  /*3570*/  FMUL.FTZ R70, R64, UR23 ;  /* 0x0000001740467c20 */ /* 0x000fe20008410000 */
[----:B------:R-:W-:Y:S01]  /*3580*/  LOP3.LUT P2, RZ, R15, 0xff00, RZ, 0xc0, !PT ;  /* 0x0000ff000fff7812 */ /* 0x000fe2000784c0ff */
[----:B------:R-:W-:Y:S01]  /*3590*/  FMUL.FTZ R72, R65, UR23 ;  /* 0x0000001741487c20 */ /* 0x000fe20008410000 */
[----:B------:R-:W-:Y:S01]  /*35a0*/  FADD.FTZ R69, R7, -R68 ;  /* 0x8000004407457221 */ /* 0x000fe20000010000 */
[----:B------:R-:W-:Y:S01]  /*35b0*/  FADD.FTZ R68, R6, -R71 ;  /* 0x8000004706447221 */ /* 0x000fe20000010000 */
[----:B------:R-:W-:-:S02]  /*35c0*/  FSEL R74, R70, RZ, P1 ;  /* 0x000000ff464a7208 */ /* 0x000fc40000800000 */
[----:B------:R-:W-:Y:S01]  /*35d0*/  FSEL R78, R70, RZ, P0 ;  /* 0x000000ff464e7208 */ /* 0x000fe20000000000 */
[----:B------:R-:W-:Y:S01]  /*35e0*/  FFMA.FTZ R70, R69, UR11, R22 ;  /* 0x0000000b45467c23 */ /* 0x000fe20008010016 */
[----:B------:R-:W-:Y:S01]  /*35f0*/  LOP3.LUT P6, RZ, R89, 0xff00, RZ, 0xc0, !PT ;  /* 0x0000ff0059ff7812 */ /* 0x000fe200078cc0ff */
[----:B------:R-:W-:Y:S01]  /*3600*/  FFMA.FTZ R71, R68, UR11, R23 ;  /* 0x0000000b44477c23 */ /* 0x000fe20008010017 */
[----:B------:R-:W-:Y:S01]  /*3610*/  FSEL R73, R72, RZ, P2 ;  /* 0x000000ff48497208 */ /* 0x000fe20001000000 */
[----:B------:R-:W-:Y:S01]  /*3620*/  FMUL.FTZ R68, R70, UR23 ;  /* 0x0000001746447c20 */ /* 0x000fe20008410000 */
[----:B------:R-:W-:Y:S01]  /*3630*/  FSEL R77, R72, RZ, P6 ;  /* 0x000000ff484d7208 */ /* 0x000fe20003000000 */
[----:B------:R-:W-:Y:S01]  /*3640*/  FMUL.FTZ R69, R71, UR23 ;  /* 0x0000001747457c20 */ /* 0x000fe20008410000 */
        /* <DEDUP_REMOVED lines=8> */
[----:B------:R-:W-:Y:S02]  /*36d0*/  LOP3.LUT P6, RZ, R88, 0xff000000, RZ, 0xc0, !PT ;  /* 0xff00000058ff7812 */ /* 0x000fe400078cc0ff */
[----:B------:R-:W-:Y:S01]  /*36e0*/  F2FP.F16.F32.PACK_AB R77, R68, R77 ;  /* 0x0000004d444d723e */ /* 0x000fe200000000ff */
[--C-:B------:R-:W-:Y:S01]  /*36f0*/  FFMA.FTZ R68, R5, UR10, R109.reuse ;  /* 0x0000000a05447c23 */ /* 0x100fe2000801006d */
[----:B------:R-:W-:Y:S01]  /*3700*/  FSEL R72, R69, RZ, P6 ;  /* 0x000000ff45487208 */ /* 0x000fe20003000000 */
[----:B------:R-:W-:Y:S01]  /*3710*/  FFMA.FTZ R69, R0, UR10, R109 ;  /* 0x0000000a00457c23 */ /* 0x000fe2000801006d */
[----:B------:R-:W-:Y:S01]  /*3720*/  LOP3.LUT P2, RZ, R14, 0xff00, RZ, 0xc0, !PT ;  /* 0x0000ff000eff7812 */ /* 0x000fe2000784c0ff */
        /* <DEDUP_REMOVED lines=8> */
[----:B------:R-:W-:-:S02]  /*37b0*/  FMUL.FTZ R76, R69, UR23 ;  /* 0x00000017454c7c20 */ /* 0x000fc40008410000 */
[----:B------:R-:W-:-:S03]  /*37c0*/  FMUL.FTZ R72, R68, UR23 ;  /* 0x0000001744487c20 */ /* 0x000fc60008410000 */
[C---:B------:R-:W-:Y:S02]  /*37d0*/  FSEL R107, R76.reuse, RZ, P2 ;  /* 0x000000ff4c6b7208 */ /* 0x040fe40001000000 */
[----:B------:R-:W-:Y:S02]  /*37e0*/  FSEL R111, R76, RZ, P6 ;  /* 0x000000ff4c6f7208 */ /* 0x000fe40003000000 */
[C---:B------:R-:W-:Y:S02]  /*37f0*/  FSEL R106, R72.reuse, RZ, P1 ;  /* 0x000000ff486a7208 */ /* 0x040fe40000800000 */
[----:B------:R-:W-:Y:S02]  /*3800*/  FSEL R76, R72, RZ, P0 ;  /* 0x000000ff484c7208 */ /* 0x000fe40000000000 */
[----:B------:R-:W-:Y:S02]  /*3810*/  F2FP.F16.F32.PACK_AB R72, R111, R106 ;  /* 0x0000006a6f48723e */ /* 0x000fe400000000ff */
[----:B------:R-:W-:-:S07]  /*3820*/  F2FP.F16.F32.PACK_AB R76, R107, R76 ;  /* 0x0000004c6b4c723e */ /* 0x000fce00000000ff */
.L_x_1647:
[----:B------:R-:W-:Y:S02]  /*3830*/  ISETP.NE.U32.AND P0, PT, RZ, UR4, PT ;  /* 0x00000004ff007c0c */ /* 0x000fe4000bf05070 */
[----:B------:R-:W-:Y:S02]  /*3840*/  ISETP.NE.U32.AND P1, PT, RZ, UR20, PT ;  /* 0x00000014ff007c0c */ /* 0x000fe4000bf25070 */
[----:B------:R-:W-:Y:S02]  /*3850*/  ISETP.NE.AND.EX P0, PT, RZ, UR5, PT, P0 ;  /* 0x00000005ff007c0c */ /* 0x000fe4000bf05300 */
[----:B------:R-:W-:-:S11]  /*3860*/  ISETP.NE.AND.EX P1, PT, RZ, UR21, PT, P1 ;  /* 0x00000015ff007c0c */ /* 0x000fd6000bf25310 */
[----:B------:R-:W0:Y:S08]  /*3870*/  @P0 LDC.64 R106, c[0x0][0x478] ;  /* 0x00011e00ff6a0b82 */ /* 0x000e300000000a00 */
[----:B------:R-:W1:Y:S01]  /*3880*/  @P1 LDC.64 R110, c[0x0][0x470] ;  /* 0x00011c00ff6e1b82 */ /* 0x000e620000000a00 */
[----:B0-----:R-:W-:-:S05]  /*3890*/  @P0 IMAD.WIDE.U32 R106, R2, 0x20, R106 ;  /* 0x00000020026a0825 */ /* 0x001fca00078e006a */
[----:B------:R-:W-:Y:S04]  /*38a0*/  @P0 STG.E.128 desc[UR16][R106.64], R68 ;  /* 0x000000446a000986 */ /* 0x000fe8000c101d10 */
[----:B------:R0:W-:Y:S02]  /*38b0*/  @P0 STG.E.128 desc[UR16][R106.64+0x10], R64 ;  /* 0x000010406a000986 */ /* 0x0001e4000c101d10 */
[----:B0-----:R-:W0:Y:S02]  /*38c0*/  LDC.64 R106, c[0x0][0x468] ;  /* 0x00011a00ff6a7b82 */ /* 0x001e240000000a00 */
[----:B0-----:R-:W-:-:S05]  /*38d0*/  IMAD.WIDE.U32 R106, R2, 0x10, R106 ;  /* 0x00000010026a7825 */ /* 0x001fca00078e006a */
[----:B------:R1:W-:Y:S02]  /*38e0*/  STG.E.128 desc[UR16][R106.64], R76 ;  /* 0x0000004c6a007986 */ /* 0x0003e4000c101d10 */
[C---:B-1----:R-:W-:Y:S01]  /*38f0*/  @P1 IMAD.WIDE.U32 R76, R2.reuse, 0x10, R110 ;  /* 0x00000010024c1825 */ /* 0x042fe200078e006e */
[----:B------:R-:W-:-:S04]  /*3900*/  IADD3 R2, PT, PT, R2, 0x100, RZ ;  /* 0x0000010002027810 */ /* 0x000fc80007ffe0ff */
[----:B------:R0:W-:Y:S03]  /*3910*/  @P1 STG.E.128 desc[UR16][R76.64], R72 ;  /* 0x000000484c001986 */ /* 0x0001e6000c101d10 */
.L_x_1643:
[----:B------:R-:W-:Y:S05]  /*3920*/  BSYNC.RECONVERGENT B0 ;  /* 0x0000000000007941 */ /* 0x000fea0003800200 */
.L_x_1642:
        /* <DEDUP_REMOVED lines=12> */
[--C-:B------:R-:W-:Y:S01]  /*39f0*/  FFMA.FTZ R64, R104, UR10, R109.reuse ;  /* 0x0000000a68407c23 */ /* 0x100fe2000801006d */
[----:B------:R-:W-:Y:S01]  /*3a00*/  ISETP.GE.U32.AND P6, PT, R92, RZ, PT ;  /* 0x000000ff5c00720c */ /* 0x000fe20003fc6070 */
[----:B------:R-:W-:Y:S01]  /*3a10*/  FFMA.FTZ R68, R86, UR10, R109 ;  /* 0x0000000a56447c23 */ /* 0x000fe2000801006d */
[----:B------:R-:W-:Y:S01]  /*3a20*/  ISETP.GE.U32.AND P2, PT, R90, RZ, PT ;  /* 0x000000ff5a00720c */ /* 0x000fe20003f46070 */
[----:B------:R-:W-:Y:S01]  /*3a30*/  FADD.FTZ R64, R105, -R64 ;  /* 0x8000004069407221 */ /* 0x000fe20000010000 */
[----:B------:R-:W-:Y:S01]  /*3a40*/  ISETP.GE.U32.AND.EX P6, PT, R93, 0x1000000, PT, P6 ;  /* 0x010000005d00780c */ /* 0x000fe20003fc6160 */
[----:B------:R-:W-:Y:S01]  /*3a50*/  FADD.FTZ R68, R87, -R68 ;  /* 0x8000004457447221 */ /* 0x000fe20000010000 */
[----:B------:R-:W-:Y:S01]  /*3a60*/  ISETP.GE.U32.AND.EX P2, PT, R91, 0x1000000, PT, P2 ;  /* 0x010000005b00780c */ /* 0x000fe20003f46120 */
[----:B------:R-:W-:Y:S01]  /*3a70*/  FFMA.FTZ R67, R64, UR11, R63 ;  /* 0x0000000b40437c23 */ /* 0x000fe2000801003f */
[----:B------:R-:W-:-:S03]  /*3a80*/  FFMA.FTZ R64, R102, UR10, R109 ;  /* 0x0000000a66407c23 */ /* 0x000fc6000801006d */
[----:B------:R-:W-:Y:S01]  /*3a90*/  FMUL.FTZ R70, R67, UR23 ;  /* 0x0000001743467c20 */ /* 0x000fe20008410000 */
[----:B------:R-:W-:Y:S01]  /*3aa0*/  FADD.FTZ R65, R103, -R64 ;  /* 0x8000004067417221 */ /* 0x000fe20000010000 */
[----:B------:R-:W-:-:S03]  /*3ab0*/  FFMA.FTZ R64, R100, UR10, R109 ;  /* 0x0000000a64407c23 */ /* 0x000fc6000801006d */
[----:B------:R-:W-:Y:S01]  /*3ac0*/  FFMA.FTZ R66, R65, UR11, R62 ;  /* 0x0000000b41427c23 */ /* 0x000fe2000801003e */
[----:B------:R-:W-:Y:S01]  /*3ad0*/  FADD.FTZ R65, R85, -R64 ;  /* 0x8000004055417221 */ /* 0x000fe20000010000 */
[----:B0-----:R-:W-:Y:S02]  /*3ae0*/  FSEL R76, R70, RZ, P6 ;  /* 0x000000ff464c7208 */ /* 0x001fe40003000000 */
[----:B------:R-:W-:Y:S01]  /*3af0*/  FMUL.FTZ R69, R66, UR23 ;  /* 0x0000001742457c20 */ /* 0x000fe20008410000 */
[----:B------:R-:W-:Y:S01]  /*3b00*/  FSEL R70, R70, RZ, P2 ;  /* 0x000000ff46467208 */ /* 0x000fe20001000000 */
[----:B------:R-:W-:Y:S01]  /*3b10*/  FFMA.FTZ R64, R65, UR11, R60 ;  /* 0x0000000b41407c23 */ /* 0x000fe2000801003c */
[----:B------:R-:W-:Y:S01]  /*3b20*/  LOP3.LUT P6, RZ, R93, 0xff0000, RZ, 0xc0, !PT ;  /* 0x00ff00005dff7812 */ /* 0x000fe200078cc0ff */
[----:B------:R-:W-:Y:S01]  /*3b30*/  FFMA.FTZ R65, R68, UR11, R61 ;  /* 0x0000000b44417c23 */ /* 0x000fe2000801003d */
[----:B------:R-:W-:Y:S01]  /*3b40*/  LOP3.LUT P2, RZ, R91, 0xff0000, RZ, 0xc0, !PT ;  /* 0x00ff00005bff7812 */ /* 0x000fe2000784c0ff */
[----:B------:R-:W-:Y:S01]  /*3b50*/  FMUL.FTZ R72, R64, UR23 ;  /* 0x0000001740487c20 */ /* 0x000fe20008410000 */
[----:B------:R-:W-:Y:S01]  /*3b60*/  FSEL R79, R69, RZ, P6 ;  /* 0x000000ff454f7208 */ /* 0x000fe20003000000 */
[----:B------:R-:W-:Y:S01]  /*3b70*/  FMUL.FTZ R73, R65, UR23 ;  /* 0x0000001741497c20 */ /* 0x000fe20008410000 */
[----:B------:R-:W-:Y:S01]  /*3b80*/  FSEL R75, R69, RZ, P2 ;  /* 0x000000ff454b7208 */ /* 0x000fe20001000000 */
[--C-:B------:R-:W-:Y:S01]  /*3b90*/  FFMA.FTZ R69, R84, UR10, R109.reuse ;  /* 0x0000000a54457c23 */ /* 0x100fe2000801006d */
[----:B------:R-:W-:Y:S01]  /*3ba0*/  LOP3.LUT P6, RZ, R91, 0xff, RZ, 0xc0, !PT ;  /* 0x000000ff5bff7812 */ /* 0x000fe200078cc0ff */
[----:B------:R-:W-:Y:S01]  /*3bb0*/  FFMA.FTZ R68, R101, UR10, R109 ;  /* 0x0000000a65447c23 */ /* 0x000fe2000801006d */
[----:B------:R-:W-:Y:S01]  /*3bc0*/  LOP3.LUT P2, RZ, R91, 0xff00, RZ, 0xc0, !PT ;  /* 0x0000ff005bff7812 */ /* 0x000fe2000784c0ff */
[----:B------:R-:W-:Y:S01]  /*3bd0*/  FADD.FTZ R69, R82, -R69 ;  /* 0x8000004552457221 */ /* 0x000fe20000010000 */
[----:B------:R-:W-:Y:S01]  /*3be0*/  FSEL R74, R72, RZ, P6 ;  /* 0x000000ff484a7208 */ /* 0x000fe20003000000 */
[----:B------:R-:W-:Y:S01]  /*3bf0*/  FADD.FTZ R68, R99, -R68 ;  /* 0x8000004463447221 */ /* 0x000fe20000010000 */
[----:B------:R-:W-:-:S02]  /*3c00*/  FSEL R71, R73, RZ, P2 ;  /* 0x000000ff49477208 */ /* 0x000fc40001000000 */
[----:B------:R-:W-:Y:S01]  /*3c10*/  F2FP.F16.F32.PACK_AB R75, R70, R75 ;  /* 0x0000004b464b723e */ /* 0x000fe200000000ff */
[----:B------:R-:W-:Y:S01]  /*3c20*/  FFMA.FTZ R70, R69, UR11, R58 ;  /* 0x0000000b45467c23 */ /* 0x000fe2000801003a */
[----:B------:R-:W-:Y:S01]  /*3c30*/  F2FP.F16.F32.PACK_AB R74, R71, R74 ;  /* 0x0000004a474a723e */ /* 0x000fe200000000ff */
[----:B------:R-:W-:Y:S01]  /*3c40*/  FFMA.FTZ R71, R68, UR11, R59 ;  /* 0x0000000b44477c23 */ /* 0x000fe2000801003b */
[C---:B------:R-:W-:Y:S01]  /*3c50*/  LOP3.LUT P2, RZ, R93.reuse, 0xff, RZ, 0xc0, !PT ;  /* 0x000000ff5dff7812 */ /* 0x040fe2000784c0ff */
[----:B------:R-:W-:Y:S01]  /*3c60*/  FMUL.FTZ R69, R70, UR23 ;  /* 0x0000001746457c20 */ /* 0x000fe20008410000 */
[----:B------:R-:W-:Y:S02]  /*3c70*/  LOP3.LUT P6, RZ, R93, 0xff00, RZ, 0xc0, !PT ;  /* 0x0000ff005dff7812 */ /* 0x000fe400078cc0ff */
[----:B------:R-:W-:Y:S01]  /*3c80*/  F2FP.F16.F32.PACK_AB R79, R76, R79 ;  /* 0x0000004f4c4f723e */ /* 0x000fe200000000ff */
[----:B------:R-:W-:Y:S01]  /*3c90*/  FMUL.FTZ R76, R71, UR23 ;  /* 0x00000017474c7c20 */ /* 0x000fe20008410000 */
[----:B------:R-:W-:-:S02]  /*3ca0*/  FSEL R78, R72, RZ, P2 ;  /* 0x000000ff484e7208 */ /* 0x000fc40001000000 */
[----:B------:R-:W-:Y:S02]  /*3cb0*/  FSEL R73, R73, RZ, P6 ;  /* 0x000000ff49497208 */ /* 0x000fe40003000000 */
[C---:B------:R-:W-:Y:S02]  /*3cc0*/  LOP3.LUT P2, RZ, R90.reuse, 0xff0000, RZ, 0xc0, !PT ;  /* 0x00ff00005aff7812 */ /* 0x040fe4000784c0ff */
[----:B------:R-:W-:Y:S02]  /*3cd0*/  LOP3.LUT P6, RZ, R90, 0xff000000, RZ, 0xc0, !PT ;  /* 0xff0000005aff7812 */ /* 0x000fe400078cc0ff */
[----:B------:R-:W-:Y:S02]  /*3ce0*/  F2FP.F16.F32.PACK_AB R78, R73, R78 ;  /* 0x0000004e494e723e */ /* 0x000fe400000000ff */
[----:B------:R-:W-:Y:S02]  /*3cf0*/  FSEL R73, R69, RZ, P2 ;  /* 0x000000ff45497208 */ /* 0x000fe40001000000 */
[----:B------:R-:W-:-:S02]  /*3d00*/  FSEL R68, R76, RZ, P6 ;  /* 0x000000ff4c447208 */ /* 0x000fc40003000000 */
[----:B------:R-:W-:Y:S02]  /*3d10*/  LOP3.LUT P2, RZ, R92, 0xff0000, RZ, 0xc0, !PT ;  /* 0x00ff00005cff7812 */ /* 0x000fe4000784c0ff */
[----:B------:R-:W-:Y:S01]  /*3d20*/  F2FP.F16.F32.PACK_AB R73, R68, R73 ;  /* 0x000000494449723e */ /* 0x000fe200000000ff */
[--C-:B------:R-:W-:Y:S01]  /*3d30*/  FFMA.FTZ R68, R98, UR10, R109.reuse ;  /* 0x0000000a62447c23 */ /* 0x100fe2000801006d */
[----:B------:R-:W-:Y:S02]  /*3d40*/  FSEL R77, R69, RZ, P2 ;  /* 0x000000ff454d7208 */ /* 0x000fe40001000000 */
[----:B------:R-:W-:Y:S01]  /*3d50*/  LOP3.LUT P6, RZ, R92, 0xff000000, RZ, 0xc0, !PT ;  /* 0xff0000005cff7812 */ /* 0x000fe200078cc0ff */
[----:B------:R-:W-:Y:S01]  /*3d60*/  FADD.FTZ R72, R83, -R68 ;  /* 0x8000004453487221 */ /* 0x000fe20000010000 */
[----:B------:R-:W-:Y:S01]  /*3d70*/  FFMA.FTZ R68, R80, UR10, R109 ;  /* 0x0000000a50447c23 */ /* 0x000fe2000801006d */
[----:B------:R-:W-:Y:S02]  /*3d80*/  LOP3.LUT P2, RZ, R92, 0xff00, RZ, 0xc0, !PT ;  /* 0x0000ff005cff7812 */ /* 0x000fe4000784c0ff */
[----:B------:R-:W-:Y:S01]  /*3d90*/  FFMA.FTZ R69, R72, UR11, R57 ;  /* 0x0000000b48457c23 */ /* 0x000fe20008010039 */
[----:B------:R-:W-:Y:S01]  /*3da0*/  FADD.FTZ R107, R81, -R68 ;  /* 0x80000044516b7221 */ /* 0x000fe20000010000 */
[----:B------:R-:W-:-:S02]  /*3db0*/  FSEL R76, R76, RZ, P6 ;  /* 0x000000ff4c4c7208 */ /* 0x000fc40003000000 */
[----:B------:R-:W-:Y:S01]  /*3dc0*/  FMUL.FTZ R72, R69, UR23 ;  /* 0x0000001745487c20 */ /* 0x000fe20008410000 */
[----:B------:R-:W-:Y:S01]  /*3dd0*/  LOP3.LUT P6, RZ, R90, 0xff00, RZ, 0xc0, !PT ;  /* 0x0000ff005aff7812 */ /* 0x000fe200078cc0ff */
[----:B------:R-:W-:Y:S01]  /*3de0*/  FFMA.FTZ R68, R107, UR11, R56 ;  /* 0x0000000b6b447c23 */ /* 0x000fe20008010038 */
[----:B------:R-:W-:Y:S02]  /*3df0*/  F2FP.F16.F32.PACK_AB R77, R76, R77 ;  /* 0x0000004d4c4d723e */ /* 0x000fe400000000ff */
[C---:B------:R-:W-:Y:S02]  /*3e00*/  FSEL R107, R72.reuse, RZ, P2 ;  /* 0x000000ff486b7208 */ /* 0x040fe40001000000 */
[----:B------:R-:W-:Y:S01]  /*3e10*/  FSEL R109, R72, RZ, P6 ;  /* 0x000000ff486d7208 */ /* 0x000fe20003000000 */
[----:B------:R-:W-:Y:S01]  /*3e20*/  FMUL.FTZ R72, R68, UR23 ;  /* 0x0000001744487c20 */ /* 0x000fe20008410000 */
[----:B------:R-:W-:Y:S02]  /*3e30*/  LOP3.LUT P2, RZ, R90, 0xff, RZ, 0xc0, !PT ;  /* 0x000000ff5aff7812 */ /* 0x000fe4000784c0ff */
[----:B------:R-:W-:-:S02]  /*3e40*/  LOP3.LUT P6, RZ, R92, 0xff, RZ, 0xc0, !PT ;  /* 0x000000ff5cff7812 */ /* 0x000fc400078cc0ff */
[C---:B------:R-:W-:Y:S02]  /*3e50*/  FSEL R106, R72.reuse, RZ, P2 ;  /* 0x000000ff486a7208 */ /* 0x040fe40001000000 */
[----:B------:R-:W-:Y:S02]  /*3e60*/  FSEL R76, R72, RZ, P6 ;  /* 0x000000ff484c7208 */ /* 0x000fe40003000000 */
[----:B------:R-:W-:Y:S02]  /*3e70*/  F2FP.F16.F32.PACK_AB R72, R109, R106 ;  /* 0x0000006a6d48723e */ /* 0x000fe400000000ff */
[----:B------:R-:W-:Y:S01]  /*3e80*/  F2FP.F16.F32.PACK_AB R76, R107, R76 ;  /* 0x0000004c6b4c723e */ /* 0x000fe200000000ff */
[----:B------:R-:W-:Y:S06]  /*3e90*/  BRA `(.L_x_1657) ;  /* 0x0000001c001c7947 */ /* 0x000fec0003800000 */
.L_x_1656:
[--C-:B0-----:R-:W-:Y:S01]  /*3ea0*/  FFMA.FTZ R74, R104, UR10, R109.reuse ;  /* 0x0000000a684a7c23 */ /* 0x101fe2000801006d */
[--C-:B------:R-:W-:Y:S01]  /*3eb0*/  FFMA.FTZ R72, R102, UR10, R109.reuse ;  /* 0x0000000a66487c23 */ /* 0x100fe2000801006d */
[----:B------:R-:W-:Y:S02]  /*3ec0*/  ISETP.GE.U32.AND P2, PT, R90, RZ, PT ;  /* 0x000000ff5a00720c */ /* 0x000fe40003f46070 */
[----:B------:R-:W-:Y:S01]  /*3ed0*/  FADD.FTZ R74, R105, -R74 ;  /* 0x8000004a694a7221 */ /* 0x000fe20000010000 */
[----:B------:R-:W-:Y:S01]  /*3ee0*/  FADD.FTZ R73, R103, -R72 ;  /* 0x8000004867497221 */ /* 0x000fe20000010000 */
[----:B------:R-:W-:Y:S01]  /*3ef0*/  ISETP.GE.U32.AND.EX P2, PT, R91, 0x1000000, PT, P2 ;  /* 0x010000005b00780c */ /* 0x000fe20003f46120 */
[----:B------:R-:W-:Y:S01]  /*3f00*/  FFMA.FTZ R72, R100, UR10, R109 ;  /* 0x0000000a64487c23 */ /* 0x000fe2000801006d */
[----:B------:R-:W-:Y:S01]  /*3f10*/  FFMA.FTZ R74, R74, UR11, R63 ;  /* 0x0000000b4a4a7c23 */ /* 0x000fe2000801003f */
[----:B------:R-:W-:Y:S01]  /*3f20*/  FFMA.FTZ R73, R73, UR11, R62 ;  /* 0x0000000b49497c23 */ /* 0x000fe2000801003e */
[----:B------:R-:W-:-:S02]  /*3f30*/  LOP3.LUT P6, RZ, R91, 0xff0000, RZ, 0xc0, !PT ;  /* 0x00ff00005bff7812 */ /* 0x000fc400078cc0ff */
[----:B------:R-:W-:Y:S01]  /*3f40*/  FMUL.FTZ R77, R74, UR23 ;  /* 0x000000174a4d7c20 */ /* 0x000fe20008410000 */
[----:B------:R-:W-:Y:S01]  /*3f50*/  FFMA.FTZ R74, R86, UR10, R109 ;  /* 0x0000000a564a7c23 */ /* 0x000fe2000801006d */
[----:B------:R-:W-:Y:S01]  /*3f60*/  FMUL.FTZ R76, R73, UR23 ;  /* 0x00000017494c7c20 */ /* 0x000fe20008410000 */
[----:B------:R-:W-:Y:S02]  /*3f70*/  FADD.FTZ R73, R85, -R72 ;  /* 0x8000004855497221 */ /* 0x000fe40000010000 */
[----:B------:R-:W-:Y:S01]  /*3f80*/  FSEL R78, R77, RZ, P2 ;  /* 0x000000ff4d4e7208 */ /* 0x000fe20001000000 */
[----:B------:R-:W-:Y:S01]  /*3f90*/  FADD.FTZ R74, R87, -R74 ;  /* 0x8000004a574a7221 */ /* 0x000fe20000010000 */
[----:B------:R-:W-:Y:S01]  /*3fa0*/  ISETP.GE.U32.AND P2, PT, R92, RZ, PT ;  /* 0x000000ff5c00720c */ /* 0x000fe20003f46070 */
[----:B------:R-:W-:Y:S01]  /*3fb0*/  FFMA.FTZ R73, R73, UR11, R60 ;  /* 0x0000000b49497c23 */ /* 0x000fe2000801003c */
[----:B------:R-:W-:Y:S01]  /*3fc0*/  FSEL R75, R76, RZ, P6 ;  /* 0x000000ff4c4b7208 */ /* 0x000fe20003000000 */
[----:B------:R-:W-:Y:S01]  /*3fd0*/  FFMA.FTZ R74, R74, UR11, R61 ;  /* 0x0000000b4a4a7c23 */ /* 0x000fe2000801003d */
[----:B------:R-:W-:Y:S01]  /*3fe0*/  LOP3.LUT P6, RZ, R93, 0xff0000, RZ, 0xc0, !PT ;  /* 0x00ff00005dff7812 */ /* 0x000fe200078cc0ff */
[----:B------:R-:W-:Y:S01]  /*3ff0*/  FMUL.FTZ R72, R73, UR23 ;  /* 0x0000001749487c20 */ /* 0x000fe20008410000 */
[----:B------:R-:W-:-:S02]  /*4000*/  ISETP.GE.U32.AND.EX P2, PT, R93, 0x1000000, PT, P2 ;  /* 0x010000005d00780c */ /* 0x000fc40003f46120 */
[----:B------:R-:W-:Y:S02]  /*4010*/  F2FP.F16.F32.PACK_AB R75, R78, R75 ;  /* 0x0000004b4e4b723e */ /* 0x000fe400000000ff */
[----:B------:R-:W-:Y:S01]  /*4020*/  FSEL R79, R76, RZ, P6 ;  /* 0x000000ff4c4f7208 */ /* 0x000fe20003000000 */
[----:B------:R-:W-:Y:S01]  /*4030*/  FMUL.FTZ R76, R74, UR23 ;  /* 0x000000174a4c7c20 */ /* 0x000fe20008410000 */
[----:B------:R-:W-:Y:S02]  /*4040*/  FSEL R78, R77, RZ, P2 ;  /* 0x000000ff4d4e7208 */ /* 0x000fe40001000000 */
[C---:B------:R-:W-:Y:S02]  /*4050*/  LOP3.LUT P6, RZ, R91.reuse, 0xff, RZ, 0xc0, !PT ;  /* 0x000000ff5bff7812 */ /* 0x040fe400078cc0ff */
[----:B------:R-:W-:Y:S02]  /*4060*/  LOP3.LUT P2, RZ, R91, 0xff00, RZ, 0xc0, !PT ;  /* 0x0000ff005bff7812 */ /* 0x000fe4000784c0ff */
[----:B------:R-:W-:-:S02]  /*4070*/  FSEL R74, R72, RZ, P6 ;  /* 0x000000ff484a7208 */ /* 0x000fc40003000000 */
[----:B------:R-:W-:Y:S02]  /*4080*/  FSEL R73, R76, RZ, P2 ;  /* 0x000000ff4c497208 */ /* 0x000fe40001000000 */
[----:B------:R-:W-:Y:S02]  /*4090*/  LOP3.LUT P2, RZ, R93, 0xff, RZ, 0xc0, !PT ;  /* 0x000000ff5dff7812 */ /* 0x000fe4000784c0ff */
[----:B------:R-:W-:Y:S01]  /*40a0*/  F2FP.F16.F32.PACK_AB R74, R73, R74 ;  /* 0x0000004a494a723e */ /* 0x000fe200000000ff */
[----:B------:R-:W-:Y:S01]  /*40b0*/  FFMA.FTZ R73, R84, UR10, R109 ;  /* 0x0000000a54497c23 */ /* 0x000fe2000801006d */
[----:B------:R-:W-:Y:S02]  /*40c0*/  F2FP.F16.F32.PACK_AB R79, R78, R79 ;  /* 0x0000004f4e4f723e */ /* 0x000fe400000000ff */
[----:B------:R-:W-:Y:S01]  /*40d0*/  FSEL R78, R72, RZ, P2 ;  /* 0x000000ff484e7208 */ /* 0x000fe20001000000 */
[----:B------:R-:W-:Y:S01]  /*40e0*/  FADD.FTZ R73, R82, -R73 ;  /* 0x8000004952497221 */ /* 0x000fe20000010000 */
[----:B------:R-:W-:Y:S01]  /*40f0*/  FFMA.FTZ R72, R101, UR10, R109 ;  /* 0x0000000a65487c23 */ /* 0x000fe2000801006d */
[----:B------:R-:W-:-:S02]  /*4100*/  LOP3.LUT P6, RZ, R93, 0xff00, RZ, 0xc0, !PT ;  /* 0x0000ff005dff7812 */ /* 0x000fc400078cc0ff */
[----:B------:R-:W-:Y:S01]  /*4110*/  FFMA.FTZ R73, R73, UR11, R58 ;  /* 0x0000000b49497c23 */ /* 0x000fe2000801003a */
[----:B------:R-:W-:Y:S01]  /*4120*/  FADD.FTZ R72, R99, -R72 ;  /* 0x8000004863487221 */ /* 0x000fe20000010000 */
[----:B------:R-:W-:Y:S02]  /*4130*/  FSEL R77, R76, RZ, P6 ;  /* 0x000000ff4c4d7208 */ /* 0x000fe40003000000 */
[----:B------:R-:W-:Y:S01]  /*4140*/  FMUL.FTZ R73, R73, UR23 ;  /* 0x0000001749497c20 */ /* 0x000fe20008410000 */
[----:B------:R-:W-:Y:S01]  /*4150*/  LOP3.LUT P6, RZ, R92, 0xff0000, RZ, 0xc0, !PT ;  /* 0x00ff00005cff7812 */ /* 0x000fe200078cc0ff */
[----:B------:R-:W-:Y:S01]  /*4160*/  FFMA.FTZ R72, R72, UR11, R59 ;  /* 0x0000000b48487c23 */ /* 0x000fe2000801003b */
[----:B------:R-:W-:Y:S02]  /*4170*/  LOP3.LUT P2, RZ, R90, 0xff0000, RZ, 0xc0, !PT ;  /* 0x00ff00005aff7812 */ /* 0x000fe4000784c0ff */
[----:B------:R-:W-:Y:S01]  /*4180*/  F2FP.F16.F32.PACK_AB R78, R77, R78 ;  /* 0x0000004e4d4e723e */ /* 0x000fe200000000ff */
[----:B------:R-:W-:Y:S01]  /*4190*/  FMUL.FTZ R72, R72, UR23 ;  /* 0x0000001748487c20 */ /* 0x000fe20008410000 */
[----:B------:R-:W-:-:S02]  /*41a0*/  FSEL R77, R73, RZ, P6 ;  /* 0x000000ff494d7208 */ /* 0x000fc40003000000 */
[----:B------:R-:W-:Y:S02]  /*41b0*/  LOP3.LUT P6, RZ, R90, 0xff000000, RZ, 0xc0, !PT ;  /* 0xff0000005aff7812 */ /* 0x000fe400078cc0ff */
[----:B------:R-:W-:Y:S02]  /*41c0*/  FSEL R73, R73, RZ, P2 ;  /* 0x000000ff49497208 */ /* 0x000fe40001000000 */
[----:B------:R-:W-:Y:S02]  /*41d0*/  LOP3.LUT P2, RZ, R92, 0xff000000, RZ, 0xc0, !PT ;  /* 0xff0000005cff7812 */ /* 0x000fe4000784c0ff */
[C---:B------:R-:W-:Y:S02]  /*41e0*/  FSEL R76, R72.reuse, RZ, P6 ;  /* 0x000000ff484c7208 */ /* 0x040fe40003000000 */
[----:B------:R-:W-:Y:S02]  /*41f0*/  FSEL R72, R72, RZ, P2 ;  /* 0x000000ff48487208 */ /* 0x000fe40001000000 */
[----:B------:R-:W-:-:S02]  /*4200*/  F2FP.F16.F32.PACK_AB R73, R76, R73 ;  /* 0x000000494c49723e */ /* 0x000fc400000000ff */
[----:B------:R-:W-:Y:S01]  /*4210*/  F2FP.F16.F32.PACK_AB R77, R72, R77 ;  /* 0x0000004d484d723e */ /* 0x000fe200000000ff */
[--C-:B------:R-:W-:Y:S01]  /*4220*/  FFMA.FTZ R72, R98, UR10, R109.reuse ;  /* 0x0000000a62487c23 */ /* 0x100fe2000801006d */
[----:B------:R-:W-:Y:S02]  /*4230*/  LOP3.LUT P2, RZ, R92, 0xff00, RZ, 0xc0, !PT ;  /* 0x0000ff005cff7812 */ /* 0x000fe4000784c0ff */
[----:B------:R-:W-:Y:S01]  /*4240*/  LOP3.LUT P6, RZ, R90, 0xff00, RZ, 0xc0, !PT ;  /* 0x0000ff005aff7812 */ /* 0x000fe200078cc0ff */
[----:B------:R-:W-:Y:S01]  /*4250*/  FADD.FTZ R76, R83, -R72 ;  /* 0x80000048534c7221 */ /* 0x000fe20000010000 */
[----:B------:R-:W-:-:S03]  /*4260*/  FFMA.FTZ R72, R80, UR10, R109 ;  /* 0x0000000a50487c23 */ /* 0x000fc6000801006d */
[----:B------:R-:W-:Y:S01]  /*4270*/  FFMA.FTZ R76, R76, UR11, R57 ;  /* 0x0000000b4c4c7c23 */ /* 0x000fe20008010039 */
[----:B------:R-:W-:-:S03]  /*4280*/  FADD.FTZ R107, R81, -R72 ;  /* 0x80000048516b7221 */ /* 0x000fc60000010000 */
[----:B------:R-:W-:Y:S01]  /*4290*/  FMUL.FTZ R76, R76, UR23 ;  /* 0x000000174c4c7c20 */ /* 0x000fe20008410000 */
[----:B------:R-:W-:-:S04]  /*42a0*/  FFMA.FTZ R107, R107, UR11, R56 ;  /* 0x0000000b6b6b7c23 */ /* 0x000fc80008010038 */
[C---:B------:R-:W-:Y:S01]  /*42b0*/  FSEL R109, R76.reuse, RZ, P2 ;  /* 0x000000ff4c6d7208 */ /* 0x040fe20001000000 */
[----:B------:R-:W-:Y:S01]  /*42c0*/  FMUL.FTZ R107, R107, UR23 ;  /* 0x000000176b6b7c20 */ /* 0x000fe20008410000 */
[----:B------:R-:W-:Y:S02]  /*42d0*/  FSEL R111, R76, RZ, P6 ;  /* 0x000000ff4c6f7208 */ /* 0x000fe40003000000 */
[----:B------:R-:W-:Y:S02]  /*42e0*/  LOP3.LUT P2, RZ, R90, 0xff, RZ, 0xc0, !PT ;  /* 0x000000ff5aff7812 */ /* 0x000fe4000784c0ff */
[----:B------:R-:W-:Y:S02]  /*42f0*/  LOP3.LUT P6, RZ, R92, 0xff, RZ, 0xc0, !PT ;  /* 0x000000ff5cff7812 */ /* 0x000fe400078cc0ff */
[C---:B------:R-:W-:Y:S02]  /*4300*/  FSEL R72, R107.reuse, RZ, P2 ;  /* 0x000000ff6b487208 */ /* 0x040fe40001000000 */
[----:B------:R-:W-:-:S02]  /*4310*/  FSEL R76, R107, RZ, P6 ;  /* 0x000000ff6b4c7208 */ /* 0x000fc40003000000 */
[----:B------:R-:W-:Y:S02]  /*4320*/  F2FP.F16.F32.PACK_AB R72, R111, R72 ;  /* 0x000000486f48723e */ /* 0x000fe400000000ff */
[----:B------:R-:W-:Y:S01]  /*4330*/  F2FP.F16.F32.PACK_AB R76, R109, R76 ;  /* 0x0000004c6d4c723e */ /* 0x000fe200000000ff */
[----:B------:R-:W-:Y:S06]  /*4340*/  BRA `(.L_x_1657) ;  /* 0x0000001400f07947 */ /* 0x000fec0003800000 */
.L_x_1655:
[----:B0-----:R-:W0:Y:S02]  /*4350*/  LDC.64 R72, c[0x0][0x478] ;  /* 0x00011e00ff487b82 */ /* 0x001e240000000a00 */
[----:B0-----:R-:W-:-:S04]  /*4360*/  ISETP.NE.U32.AND P1, PT, R72, RZ, PT ;  /* 0x000000ff4800720c */ /* 0x001fc80003f25070 */
[----:B------:R-:W-:-:S13]  /*4370*/  ISETP.NE.AND.EX P1, PT, R73, RZ, PT, P1 ;  /* 0x000000ff4900720c */ /* 0x000fda0003f25310 */
[----:B------:R-:W-:Y:S05]  /*4380*/  @!P1 BRA `(.L_x_1658) ;  /* 0x00000004002c9947 */ /* 0x000fea0003800000 */
[--C-:B------:R-:W-:Y:S01]  /*4390*/  FFMA.FTZ R64, R104, UR10, R109.reuse ;  /* 0x0000000a68407c23 */ /* 0x100fe2000801006d */
[----:B------:R-:W-:Y:S01]  /*43a0*/  ISETP.GE.U32.AND P2, PT, R92, RZ, PT ;  /* 0x000000ff5c00720c */ /* 0x000fe20003f46070 */
[--C-:B------:R-:W-:Y:S01]  /*43b0*/  FFMA.FTZ R66, R102, UR10, R109.reuse ;  /* 0x0000000a66427c23 */ /* 0x100fe2000801006d */
[--C-:B------:R-:W-:Y:S01]  /*43c0*/  FFMA.FTZ R72, R86, UR10, R109.reuse ;  /* 0x0000000a56487c23 */ /* 0x100fe2000801006d */
[----:B------:R-:W-:Y:S01]  /*43d0*/  FADD.FTZ R64, R105, -R64 ;  /* 0x8000004069407221 */ /* 0x000fe20000010000 */
[----:B------:R-:W-:Y:S01]  /*43e0*/  ISETP.GE.U32.AND.EX P6, PT, R93, 0x1000000, PT, P2 ;  /* 0x010000005d00780c */ /* 0x000fe20003fc6120 */
[----:B------:R-:W-:Y:S01]  /*43f0*/  FADD.FTZ R66, R103, -R66 ;  /* 0x8000004267427221 */ /* 0x000fe20000010000 */
[----:B------:R-:W-:Y:S01]  /*4400*/  ISETP.GE.U32.AND P2, PT, R90, RZ, PT ;  /* 0x000000ff5a00720c */ /* 0x000fe20003f46070 */
[----:B------:R-:W-:Y:S01]  /*4410*/  FMUL.FTZ R67, R64, UR11 ;  /* 0x0000000b40437c20 */ /* 0x000fe20008410000 */
[--C-:B------:R-:W-:Y:S01]  /*4420*/  FFMA.FTZ R68, R100, UR10, R109.reuse ;  /* 0x0000000a64447c23 */ /* 0x100fe2000801006d */
[----:B------:R-:W-:Y:S01]  /*4430*/  FMUL.FTZ R66, R66, UR11 ;  /* 0x0000000b42427c20 */ /* 0x000fe20008410000 */
[----:B------:R-:W-:Y:S01]  /*4440*/  ISETP.GE.U32.AND.EX P2, PT, R91, 0x1000000, PT, P2 ;  /* 0x010000005b00780c */ /* 0x000fe20003f46120 */
[----:B------:R-:W-:Y:S01]  /*4450*/  FMUL.FTZ R64, R67, UR23 ;  /* 0x0000001743407c20 */ /* 0x000fe20008410000 */
[----:B------:R-:W-:Y:S01]  /*4460*/  FADD.FTZ R65, R87, -R72 ;  /* 0x8000004857417221 */ /* 0x000fe20000010000 */
[----:B------:R-:W-:Y:S01]  /*4470*/  FADD.FTZ R68, R85, -R68 ;  /* 0x8000004455447221 */ /* 0x000fe20000010000 */
[----:B------:R-:W-:Y:S01]  /*4480*/  FMUL.FTZ R69, R66, UR23 ;  /* 0x0000001742457c20 */ /* 0x000fe20008410000 */
[----:B------:R-:W-:Y:S01]  /*4490*/  FFMA.FTZ R73, R84, UR10, R109 ;  /* 0x0000000a54497c23 */ /* 0x000fe2000801006d */
[----:B------:R-:W-:Y:S01]  /*44a0*/  FSEL R72, R64, RZ, P2 ;  /* 0x000000ff40487208 */ /* 0x000fe20001000000 */
[----:B------:R-:W-:Y:S01]  /*44b0*/  FMUL.FTZ R65, R65, UR11 ;  /* 0x0000000b41417c20 */ /* 0x000fe20008410000 */
[----:B------:R-:W-:Y:S01]  /*44c0*/  LOP3.LUT P2, RZ, R91, 0xff0000, RZ, 0xc0, !PT ;  /* 0x00ff00005bff7812 */ /* 0x000fe2000784c0ff */
[----:B------:R-:W-:Y:S01]  /*44d0*/  FADD.FTZ R73, R82, -R73 ;  /* 0x8000004952497221 */ /* 0x000fe20000010000 */
[----:B------:R-:W-:Y:S01]  /*44e0*/  FSEL R70, R64, RZ, P6 ;  /* 0x000000ff40467208 */ /* 0x000fe20003000000 */
[----:B------:R-:W-:Y:S01]  /*44f0*/  FMUL.FTZ R64, R68, UR11 ;  /* 0x0000000b44407c20 */ /* 0x000fe20008410000 */
[----:B------:R-:W-:-:S02]  /*4500*/  LOP3.LUT P6, RZ, R93, 0xff0000, RZ, 0xc0, !PT ;  /* 0x00ff00005dff7812 */ /* 0x000fc400078cc0ff */
[C---:B------:R-:W-:Y:S01]  /*4510*/  FSEL R75, R69.reuse, RZ, P2 ;  /* 0x000000ff454b7208 */ /* 0x040fe20001000000 */
[----:B------:R-:W-:Y:S01]  /*4520*/  FMUL.FTZ R68, R64, UR23 ;  /* 0x0000001740447c20 */ /* 0x000fe20008410000 */
[----:B------:R-:W-:Y:S01]  /*4530*/  FSEL R79, R69, RZ, P6 ;  /* 0x000000ff454f7208 */ /* 0x000fe20003000000 */
[----:B------:R-:W-:Y:S01]  /*4540*/  FMUL.FTZ R69, R65, UR23 ;  /* 0x0000001741457c20 */ /* 0x000fe20008410000 */
[C---:B------:R-:W-:Y:S02]  /*4550*/  LOP3.LUT P6, RZ, R91.reuse, 0xff, RZ, 0xc0, !PT ;  /* 0x000000ff5bff7812 */ /* 0x040fe400078cc0ff */
[----:B------:R-:W-:Y:S02]  /*4560*/  LOP3.LUT P2, RZ, R91, 0xff00, RZ, 0xc0, !PT ;  /* 0x0000ff005bff7812 */ /* 0x000fe4000784c0ff */
[----:B------:R-:W-:Y:S01]  /*4570*/  F2FP.F16.F32.PACK_AB R75, R72, R75 ;  /* 0x0000004b484b723e */ /* 0x000fe200000000ff */
[----:B------:R-:W-:Y:S01]  /*4580*/  FFMA.FTZ R72, R101, UR10, R109 ;  /* 0x0000000a65487c23 */ /* 0x000fe2000801006d */
[----:B------:R-:W-:-:S02]  /*4590*/  FSEL R74, R68, RZ, P6 ;  /* 0x000000ff444a7208 */ /* 0x000fc40003000000 */
[----:B------:R-:W-:Y:S01]  /*45a0*/  FSEL R71, R69, RZ, P2 ;  /* 0x000000ff45477208 */ /* 0x000fe20001000000 */
[----:B------:R-:W-:Y:S01]  /*45b0*/  FADD.FTZ R72, R99, -R72 ;  /* 0x8000004863487221 */ /* 0x000fe20000010000 */
[----:B------:R-:W-:Y:S01]  /*45c0*/  F2FP.F16.F32.PACK_AB R79, R70, R79 ;  /* 0x0000004f464f723e */ /* 0x000fe200000000ff */
[----:B------:R-:W-:Y:S01]  /*45d0*/  FMUL.FTZ R70, R73, UR11 ;  /* 0x0000000b49467c20 */ /* 0x000fe20008410000 */
[----:B------:R-:W-:Y:S01]  /*45e0*/  F2FP.F16.F32.PACK_AB R74, R71, R74 ;  /* 0x0000004a474a723e */ /* 0x000fe200000000ff */
[----:B------:R-:W-:Y:S01]  /*45f0*/  FMUL.FTZ R71, R72, UR11 ;  /* 0x0000000b48477c20 */ /* 0x000fe20008410000 */
[C---:B------:R-:W-:Y:S02]  /*4600*/  LOP3.LUT P2, RZ, R93.reuse, 0xff, RZ, 0xc0, !PT ;  /* 0x000000ff5dff7812 */ /* 0x040fe4000784c0ff */
[----:B------:R-:W-:Y:S02]  /*4610*/  LOP3.LUT P6, RZ, R93, 0xff00, RZ, 0xc0, !PT ;  /* 0x0000ff005dff7812 */ /* 0x000fe400078cc0ff */
[----:B------:R-:W-:Y:S01]  /*4620*/  FSEL R78, R68, RZ, P2 ;  /* 0x000000ff444e7208 */ /* 0x000fe20001000000 */
[----:B------:R-:W-:Y:S01]  /*4630*/  FMUL.FTZ R68, R70, UR23 ;  /* 0x0000001746447c20 */ /* 0x000fe20008410000 */
[----:B------:R-:W-:Y:S01]  /*4640*/  FSEL R73, R69, RZ, P6 ;  /* 0x000000ff45497208 */ /* 0x000fe20003000000 */
[----:B------:R-:W-:Y:S01]  /*4650*/  FMUL.FTZ R69, R71, UR23 ;  /* 0x0000001747457c20 */ /* 0x000fe20008410000 */
[----:B------:R-:W-:-:S02]  /*4660*/  LOP3.LUT P2, RZ, R90, 0xff0000, RZ, 0xc0, !PT ;  /* 0x00ff00005aff7812 */ /* 0x000fc4000784c0ff */
[----:B------:R-:W-:Y:S02]  /*4670*/  LOP3.LUT P6, RZ, R90, 0xff000000, RZ, 0xc0, !PT ;  /* 0xff0000005aff7812 */ /* 0x000fe400078cc0ff */
[----:B------:R-:W-:Y:S02]  /*4680*/  F2FP.F16.F32.PACK_AB R78, R73, R78 ;  /* 0x0000004e494e723e */ /* 0x000fe400000000ff */
[----:B------:R-:W-:Y:S02]  /*4690*/  FSEL R73, R68, RZ, P2 ;  /* 0x000000ff44497208 */ /* 0x000fe40001000000 */
[----:B------:R-:W-:Y:S02]  /*46a0*/  FSEL R72, R69, RZ, P6 ;  /* 0x000000ff45487208 */ /* 0x000fe40003000000 */
[----:B------:R-:W-:Y:S02]  /*46b0*/  LOP3.LUT P2, RZ, R92, 0xff0000, RZ, 0xc0, !PT ;  /* 0x00ff00005cff7812 */ /* 0x000fe4000784c0ff */
[----:B------:R-:W-:Y:S01]  /*46c0*/  F2FP.F16.F32.PACK_AB R73, R72, R73 ;  /* 0x000000494849723e */ /* 0x000fe200000000ff */
[----:B------:R-:W-:Y:S01]  /*46d0*/  FFMA.FTZ R72, R98, UR10, R109 ;  /* 0x0000000a62487c23 */ /* 0x000fe2000801006d */
[----:B------:R-:W-:-:S02]  /*46e0*/  LOP3.LUT P6, RZ, R92, 0xff000000, RZ, 0xc0, !PT ;  /* 0xff0000005cff7812 */ /* 0x000fc400078cc0ff */
[----:B------:R-:W-:Y:S01]  /*46f0*/  FSEL R77, R68, RZ, P2 ;  /* 0x000000ff444d7208 */ /* 0x000fe20001000000 */
[----:B------:R-:W-:Y:S01]  /*4700*/  FADD.FTZ R76, R83, -R72 ;  /* 0x80000048534c7221 */ /* 0x000fe20000010000 */
[----:B------:R-:W-:Y:S01]  /*4710*/  FSEL R68, R69, RZ, P6 ;  /* 0x000000ff45447208 */ /* 0x000fe20003000000 */
[----:B------:R-:W-:Y:S01]  /*4720*/  FFMA.FTZ R72, R80, UR10, R109 ;  /* 0x0000000a50487c23 */ /* 0x000fe2000801006d */
[----:B------:R-:W-:Y:S01]  /*4730*/  LOP3.LUT P2, RZ, R92, 0xff00, RZ, 0xc0, !PT ;  /* 0x0000ff005cff7812 */ /* 0x000fe2000784c0ff */
[----:B------:R-:W-:Y:S01]  /*4740*/  FMUL.FTZ R69, R76, UR11 ;  /* 0x0000000b4c457c20 */ /* 0x000fe20008410000 */
[----:B------:R-:W-:Y:S01]  /*4750*/  F2FP.F16.F32.PACK_AB R77, R68, R77 ;  /* 0x0000004d444d723e */ /* 0x000fe200000000ff */
[----:B------:R-:W-:Y:S01]  /*4760*/  FADD.FTZ R68, R81, -R72 ;  /* 0x8000004851447221 */ /* 0x000fe20000010000 */
[----:B------:R-:W-:Y:S01]  /*4770*/  LOP3.LUT P6, RZ, R90, 0xff00, RZ, 0xc0, !PT ;  /* 0x0000ff005aff7812 */ /* 0x000fe200078cc0ff */
[----:B------:R-:W-:Y:S02]  /*4780*/  FMUL.FTZ R72, R69, UR23 ;  /* 0x0000001745487c20 */ /* 0x000fe40008410000 */
[----:B------:R-:W-:-:S03]  /*4790*/  FMUL.FTZ R68, R68, UR11 ;  /* 0x0000000b44447c20 */ /* 0x000fc60008410000 */
[C---:B------:R-:W-:Y:S02]  /*47a0*/  FSEL R107, R72.reuse, RZ, P2 ;  /* 0x000000ff486b7208 */ /* 0x040fe40001000000 */
[----:B------:R-:W-:Y:S01]  /*47b0*/  FSEL R109, R72, RZ, P6 ;  /* 0x000000ff486d7208 */ /* 0x000fe20003000000 */
[----:B------:R-:W-:Y:S01]  /*47c0*/  FMUL.FTZ R72, R68, UR23 ;  /* 0x0000001744487c20 */ /* 0x000fe20008410000 */
[----:B------:R-:W-:Y:S02]  /*47d0*/  LOP3.LUT P2, RZ, R90, 0xff, RZ, 0xc0, !PT ;  /* 0x000000ff5aff7812 */ /* 0x000fe4000784c0ff */
[----:B------:R-:W-:Y:S02]  /*47e0*/  LOP3.LUT P6, RZ, R92, 0xff, RZ, 0xc0, !PT ;  /* 0x000000ff5cff7812 */ /* 0x000fe400078cc0ff */
[C---:B------:R-:W-:Y:S02]  /*47f0*/  FSEL R106, R72.reuse, RZ, P2 ;  /* 0x000000ff486a7208 */ /* 0x040fe40001000000 */
[----:B------:R-:W-:-:S02]  /*4800*/  FSEL R76, R72, RZ, P6 ;  /* 0x000000ff484c7208 */ /* 0x000fc40003000000 */
[----:B------:R-:W-:Y:S02]  /*4810*/  F2FP.F16.F32.PACK_AB R72, R109, R106 ;  /* 0x0000006a6d48723e */ /* 0x000fe400000000ff */
[----:B------:R-:W-:Y:S01]  /*4820*/  F2FP.F16.F32.PACK_AB R76, R107, R76 ;  /* 0x0000004c6b4c723e */ /* 0x000fe200000000ff */
[----:B------:R-:W-:Y:S06]  /*4830*/  BRA `(.L_x_1657) ;  /* 0x0000001000b47947 */ /* 0x000fec0003800000 */
.L_x_1658:
[--C-:B------:R-:W-:Y:S01]  /*4840*/  FFMA.FTZ R74, R104, UR10, R109.reuse ;  /* 0x0000000a684a7c23 */ /* 0x100fe2000801006d */
[----:B------:R-:W-:Y:S01]  /*4850*/  FFMA.FTZ R72, R102, UR10, R109 ;  /* 0x0000000a66487c23 */ /* 0x000fe2000801006d */
[----:B------:R-:W-:Y:S02]  /*4860*/  ISETP.GE.U32.AND P2, PT, R90, RZ, PT ;  /* 0x000000ff5a00720c */ /* 0x000fe40003f46070 */
[----:B------:R-:W-:Y:S01]  /*4870*/  FADD.FTZ R74, R105, -R74 ;  /* 0x8000004a694a7221 */ /* 0x000fe20000010000 */
[----:B------:R-:W-:Y:S01]  /*4880*/  FADD.FTZ R72, R103, -R72 ;  /* 0x8000004867487221 */ /* 0x000fe20000010000 */
[C---:B------:R-:W-:Y:S02]  /*4890*/  ISETP.GE.U32.AND.EX P2, PT, R91.reuse, 0x1000000, PT, P2 ;  /* 0x010000005b00780c */ /* 0x040fe40003f46120 */
        /* <DEDUP_REMOVED lines=13> */
[C---:B------:R-:W-:Y:S01]  /*4970*/  ISETP.GE.U32.AND.EX P2, PT, R93.reuse, 0x1000000, PT, P2 ;  /* 0x010000005d00780c */ /* 0x040fe20003f46120 */
[----:B------:R-:W-:Y:S01]  /*4980*/  FMUL.FTZ R74, R74, UR11 ;  /* 0x0000000b4a4a7c20 */ /* 0x000fe20008410000 */
[----:B------:R-:W-:Y:S01]  /*4990*/  LOP3.LUT P6, RZ, R93, 0xff0000, RZ, 0xc0, !PT ;  /* 0x00ff00005dff7812 */ /* 0x000fe200078cc0ff */
[----:B------:R-:W-:Y:S01]  /*49a0*/  FMUL.FTZ R72, R72, UR23 ;  /* 0x0000001748487c20 */ /* 0x000fe20008410000 */
[----:B------:R-:W-:-:S02]  /*49b0*/  F2FP.F16.F32.PACK_AB R75, R78, R75 ;  /* 0x0000004b4e4b723e */ /* 0x000fc400000000ff */
[----:B------:R-:W-:Y:S01]  /*49c0*/  FSEL R78, R76, RZ, P2 ;  /* 0x000000ff4c4e7208 */ /* 0x000fe20001000000 */
[----:B------:R-:W-:Y:S01]  /*49d0*/  FMUL.FTZ R76, R74, UR23 ;  /* 0x000000174a4c7c20 */ /* 0x000fe20008410000 */
[----:B------:R-:W-:Y:S02]  /*49e0*/  FSEL R79, R73, RZ, P6 ;  /* 0x000000ff494f7208 */ /* 0x000fe40003000000 */
[C---:B------:R-:W-:Y:S02]  /*49f0*/  LOP3.LUT P6, RZ, R91.reuse, 0xff, RZ, 0xc0, !PT ;  /* 0x000000ff5bff7812 */ /* 0x040fe400078cc0ff */
[----:B------:R-:W-:Y:S02]  /*4a00*/  LOP3.LUT P2, RZ, R91, 0xff00, RZ, 0xc0, !PT ;  /* 0x0000ff005bff7812 */ /* 0x000fe4000784c0ff */
[----:B------:R-:W-:Y:S02]  /*4a10*/  FSEL R74, R72, RZ, P6 ;  /* 0x000000ff484a7208 */ /* 0x000fe40003000000 */
[----:B------:R-:W-:-:S02]  /*4a20*/  FSEL R73, R76, RZ, P2 ;  /* 0x000000ff4c497208 */ /* 0x000fc40001000000 */
[----:B------:R-:W-:Y:S02]  /*4a30*/  LOP3.LUT P2, RZ, R93, 0xff, RZ, 0xc0, !PT ;  /* 0x000000ff5dff7812 */ /* 0x000fe4000784c0ff */
[----:B------:R-:W-:Y:S01]  /*4a40*/  F2FP.F16.F32.PACK_AB R74, R73, R74 ;  /* 0x0000004a494a723e */ /* 0x000fe200000000ff */
[----:B------:R-:W-:Y:S01]  /*4a50*/  FFMA.FTZ R73, R84, UR10, R109 ;  /* 0x0000000a54497c23 */ /* 0x000fe2000801006d */
[----:B------:R-:W-:Y:S02]  /*4a60*/  F2FP.F16.F32.PACK_AB R79, R78, R79 ;  /* 0x0000004f4e4f723e */ /* 0x000fe400000000ff */
[----:B------:R-:W-:Y:S01]  /*4a70*/  FSEL R78, R72, RZ, P2 ;  /* 0x000000ff484e7208 */ /* 0x000fe20001000000 */
[----:B------:R-:W-:Y:S01]  /*4a80*/  FADD.FTZ R73, R82, -R73 ;  /* 0x8000004952497221 */ /* 0x000fe20000010000 */
[----:B------:R-:W-:Y:S01]  /*4a90*/  FFMA.FTZ R72, R101, UR10, R109 ;  /* 0x0000000a65487c23 */ /* 0x000fe2000801006d */
[----:B------:R-:W-:Y:S02]  /*4aa0*/  LOP3.LUT P6, RZ, R93, 0xff00, RZ, 0xc0, !PT ;  /* 0x0000ff005dff7812 */ /* 0x000fe400078cc0ff */
[----:B------:R-:W-:Y:S01]  /*4ab0*/  FMUL.FTZ R73, R73, UR11 ;  /* 0x0000000b49497c20 */ /* 0x000fe20008410000 */
[----:B------:R-:W-:Y:S01]  /*4ac0*/  FADD.FTZ R72, R99, -R72 ;  /* 0x8000004863487221 */ /* 0x000fe20000010000 */
[----:B------:R-:W-:-:S02]  /*4ad0*/  FSEL R77, R76, RZ, P6 ;  /* 0x000000ff4c4d7208 */ /* 0x000fc40003000000 */
[----:B------:R-:W-:Y:S01]  /*4ae0*/  FMUL.FTZ R73, R73, UR23 ;  /* 0x0000001749497c20 */ /* 0x000fe20008410000 */
[----:B------:R-:W-:Y:S01]  /*4af0*/  LOP3.LUT P6, RZ, R92, 0xff0000, RZ, 0xc0, !PT ;  /* 0x00ff00005cff7812 */ /* 0x000fe200078cc0ff */
[----:B------:R-:W-:Y:S01]  /*4b00*/  FMUL.FTZ R72, R72, UR11 ;  /* 0x0000000b48487c20 */ /* 0x000fe20008410000 */
[----:B------:R-:W-:Y:S02]  /*4b10*/  LOP3.LUT P2, RZ, R90, 0xff0000, RZ, 0xc0, !PT ;  /* 0x00ff00005aff7812 */ /* 0x000fe4000784c0ff */
[----:B------:R-:W-:Y:S01]  /*4b20*/  F2FP.F16.F32.PACK_AB R78, R77, R78 ;  /* 0x0000004e4d4e723e */ /* 0x000fe200000000ff */
[----:B------:R-:W-:Y:S01]  /*4b30*/  FMUL.FTZ R72, R72, UR23 ;  /* 0x0000001748487c20 */ /* 0x000fe20008410000 */
[C---:B------:R-:W-:Y:S02]  /*4b40*/  FSEL R77, R73.reuse, RZ, P6 ;  /* 0x000000ff494d7208 */ /* 0x040fe40003000000 */
[----:B------:R-:W-:Y:S02]  /*4b50*/  LOP3.LUT P6, RZ, R90, 0xff000000, RZ, 0xc0, !PT ;  /* 0xff0000005aff7812 */ /* 0x000fe400078cc0ff */
[----:B------:R-:W-:-:S02]  /*4b60*/  FSEL R73, R73, RZ, P2 ;  /* 0x000000ff49497208 */ /* 0x000fc40001000000 */
[----:B------:R-:W-:Y:S02]  /*4b70*/  LOP3.LUT P2, RZ, R92, 0xff000000, RZ, 0xc0, !PT ;  /* 0xff0000005cff7812 */ /* 0x000fe4000784c0ff */
[C---:B------:R-:W-:Y:S02]  /*4b80*/  FSEL R76, R72.reuse, RZ, P6 ;  /* 0x000000ff484c7208 */ /* 0x040fe40003000000 */
[----:B------:R-:W-:Y:S02]  /*4b90*/  FSEL R72, R72, RZ, P2 ;  /* 0x000000ff48487208 */ /* 0x000fe40001000000 */
[----:B------:R-:W-:Y:S02]  /*4ba0*/  F2FP.F16.F32.PACK_AB R73, R76, R73 ;  /* 0x000000494c49723e */ /* 0x000fe400000000ff */
[----:B------:R-:W-:Y:S01]  /*4bb0*/  F2FP.F16.F32.PACK_AB R77, R72, R77 ;  /* 0x0000004d484d723e */ /* 0x000fe200000000ff */
[----:B------:R-:W-:Y:S01]  /*4bc0*/  FFMA.FTZ R72, R98, UR10, R109 ;  /* 0x0000000a62487c23 */ /* 0x000fe2000801006d */
[----:B------:R-:W-:-:S02]  /*4bd0*/  LOP3.LUT P2, RZ, R92, 0xff00, RZ, 0xc0, !PT ;  /* 0x0000ff005cff7812 */ /* 0x000fc4000784c0ff */
[----:B------:R-:W-:Y:S01]  /*4be0*/  LOP3.LUT P6, RZ, R90, 0xff00, RZ, 0xc0, !PT ;  /* 0x0000ff005aff7812 */ /* 0x000fe200078cc0ff */
[----:B------:R-:W-:Y:S01]  /*4bf0*/  FADD.FTZ R76, R83, -R72 ;  /* 0x80000048534c7221 */ /* 0x000fe20000010000 */
[----:B------:R-:W-:-:S03]  /*4c00*/  FFMA.FTZ R72, R80, UR10, R109 ;  /* 0x0000000a50487c23 */ /* 0x000fc6000801006d */
[----:B------:R-:W-:Y:S01]  /*4c10*/  FMUL.FTZ R76, R76, UR11 ;  /* 0x0000000b4c4c7c20 */ /* 0x000fe20008410000 */
[----:B------:R-:W-:-:S03]  /*4c20*/  FADD.FTZ R72, R81, -R72 ;  /* 0x8000004851487221 */ /* 0x000fc60000010000 */
[----:B------:R-:W-:Y:S01]  /*4c30*/  FMUL.FTZ R76, R76, UR23 ;  /* 0x000000174c4c7c20 */ /* 0x000fe20008410000 */
[----:B------:R-:W-:-:S04]  /*4c40*/  FMUL.FTZ R72, R72, UR11 ;  /* 0x0000000b48487c20 */ /* 0x000fc80008410000 */
[----:B------:R-:W-:Y:S01]  /*4c50*/  FSEL R107, R76, RZ, P2 ;  /* 0x000000ff4c6b7208 */ /* 0x000fe20001000000 */
        /* <DEDUP_REMOVED lines=9> */
.L_x_1654:
        /* <DEDUP_REMOVED lines=10> */
[----:B------:R-:W-:Y:S01]  /*4d90*/  ISETP.GE.U32.AND P2, PT, R92, RZ, PT ;  /* 0x000000ff5c00720c */ /* 0x000fe20003f46070 */
[----:B------:R-:W-:Y:S01]  /*4da0*/  FADD.FTZ R70, R105, -R64 ;  /* 0x8000004069467221 */ /* 0x000fe20000010000 */
[----:B------:R-:W-:Y:S01]  /*4db0*/  FFMA.FTZ R64, R100, UR10, R109 ;  /* 0x0000000a64407c23 */ /* 0x000fe2000801006d */
[----:B------:R-:W-:Y:S01]  /*4dc0*/  FADD.FTZ R69, R103, -R68 ;  /* 0x8000004467457221 */ /* 0x000fe20000010000 */
[----:B------:R-:W-:Y:S01]  /*4dd0*/  FADD.FTZ R68, R87, -R66 ;  /* 0x8000004257447221 */ /* 0x000fe20000010000 */
[----:B------:R-:W-:Y:S01]  /*4de0*/  FFMA.FTZ R67, R70, UR11, R63 ;  /* 0x0000000b46437c23 */ /* 0x000fe2000801003f */
[----:B------:R-:W-:Y:S01]  /*4df0*/  FADD.FTZ R65, R85, -R64 ;  /* 0x8000004055417221 */ /* 0x000fe20000010000 */
[----:B------:R-:W-:Y:S01]  /*4e00*/  FFMA.FTZ R66, R69, UR11, R62 ;  /* 0x0000000b45427c23 */ /* 0x000fe2000801003e */
[----:B------:R-:W-:Y:S01]  /*4e10*/  ISETP.GE.U32.AND.EX P2, PT, R93, 0x1000000, PT, P2 ;  /* 0x010000005d00780c */ /* 0x000fe20003f46120 */
[----:B------:R-:W-:Y:S01]  /*4e20*/  FMUL.FTZ R69, R67, UR23 ;  /* 0x0000001743457c20 */ /* 0x000fe20008410000 */
[----:B------:R-:W-:Y:S01]  /*4e30*/  FFMA.FTZ R64, R65, UR11, R60 ;  /* 0x0000000b41407c23 */ /* 0x000fe2000801003c */
[----:B------:R-:W-:Y:S01]  /*4e40*/  FFMA.FTZ R65, R68, UR11, R61 ;  /* 0x0000000b44417c23 */ /* 0x000fe2000801003d */
[----:B------:R-:W-:Y:S01]  /*4e50*/  FMUL.FTZ R68, R66, UR23 ;  /* 0x0000001742447c20 */ /* 0x000fe20008410000 */
[----:B------:R-:W-:Y:S01]  /*4e60*/  LOP3.LUT P6, RZ, R93, 0xff0000, RZ, 0xc0, !PT ;  /* 0x00ff00005dff7812 */ /* 0x000fe200078cc0ff */
[--C-:B------:R-:W-:Y:S01]  /*4e70*/  FFMA.FTZ R108, R101, UR10, R109.reuse ;  /* 0x0000000a656c7c23 */ /* 0x100fe2000801006d */
[----:B------:R-:W-:Y:S01]  /*4e80*/  FSEL R76, R69, RZ, P2 ;  /* 0x000000ff454c7208 */ /* 0x000fe20001000000 */
[----:B------:R-:W-:Y:S01]  /*4e90*/  FMUL.FTZ R69, R64, UR23 ;  /* 0x0000001740457c20 */ /* 0x000fe20008410000 */
[----:B------:R-:W-:Y:S01]  /*4ea0*/  FMUL.FTZ R70, R65, UR23 ;  /* 0x0000001741467c20 */ /* 0x000fe20008410000 */
[----:B------:R-:W-:Y:S01]  /*4eb0*/  FSEL R79, R68, RZ, P6 ;  /* 0x000000ff444f7208 */ /* 0x000fe20003000000 */
[----:B------:R-:W-:Y:S01]  /*4ec0*/  FFMA.FTZ R68, R80, UR10, R109 ;  /* 0x0000000a50447c23 */ /* 0x000fe2000801006d */
[----:B------:R-:W-:Y:S01]  /*4ed0*/  LOP3.LUT P2, RZ, R93, 0xff, RZ, 0xc0, !PT ;  /* 0x000000ff5dff7812 */ /* 0x000fe2000784c0ff */
[----:B------:R-:W-:Y:S01]  /*4ee0*/  FADD.FTZ R108, R99, -R108 ;  /* 0x8000006c636c7221 */ /* 0x000fe20000010000 */
[----:B------:R-:W-:-:S02]  /*4ef0*/  LOP3.LUT P6, RZ, R93, 0xff00, RZ, 0xc0, !PT ;  /* 0x0000ff005dff7812 */ /* 0x000fc400078cc0ff */
[----:B------:R-:W-:Y:S01]  /*4f00*/  FSEL R78, R69, RZ, P2 ;  /* 0x000000ff454e7208 */ /* 0x000fe20001000000 */
[----:B------:R-:W-:Y:S01]  /*4f10*/  FADD.FTZ R69, R81, -R68 ;  /* 0x8000004451457221 */ /* 0x000fe20000010000 */
[----:B------:R-:W-:Y:S02]  /*4f20*/  FSEL R71, R70, RZ, P6 ;  /* 0x000000ff46477208 */ /* 0x000fe40003000000 */
[----:B------:R-:W-:Y:S01]  /*4f30*/  F2FP.F16.F32.PACK_AB R79, R76, R79 ;  /* 0x0000004f4c4f723e */ /* 0x000fe200000000ff */
[----:B------:R-:W-:Y:S01]  /*4f40*/  FFMA.FTZ R68, R69, UR11, R56 ;  /* 0x0000000b45447c23 */ /* 0x000fe20008010038 */
[----:B------:R-:W-:Y:S01]  /*4f50*/  F2FP.F16.F32.PACK_AB R78, R71, R78 ;  /* 0x0000004e474e723e */ /* 0x000fe200000000ff */
[--C-:B------:R-:W-:Y:S01]  /*4f60*/  FFMA.FTZ R71, R84, UR10, R109.reuse ;  /* 0x0000000a54477c23 */ /* 0x100fe2000801006d */
[----:B------:R-:W-:Y:S01]  /*4f70*/  FFMA.FTZ R76, R98, UR10, R109 ;  /* 0x0000000a624c7c23 */ /* 0x000fe2000801006d */
[----:B------:R-:W-:Y:S01]  /*4f80*/  FMUL.FTZ R69, R68, UR23 ;  /* 0x0000001744457c20 */ /* 0x000fe20008410000 */
[----:B------:R-:W-:Y:S01]  /*4f90*/  LOP3.LUT P6, RZ, R92, 0xff, RZ, 0xc0, !PT ;  /* 0x000000ff5cff7812 */ /* 0x000fe200078cc0ff */
[----:B------:R-:W-:Y:S01]  /*4fa0*/  FADD.FTZ R71, R82, -R71 ;  /* 0x8000004752477221 */ /* 0x000fe20000010000 */
[----:B------:R-:W-:Y:S01]  /*4fb0*/  FADD.FTZ R106, R83, -R76 ;  /* 0x8000004c536a7221 */ /* 0x000fe20000010000 */
[----:B------:R-:W-:-:S02]  /*4fc0*/  LOP3.LUT P2, RZ, R92, 0xff0000, RZ, 0xc0, !PT ;  /* 0x00ff00005cff7812 */ /* 0x000fc4000784c0ff */
[----:B------:R-:W-:Y:S01]  /*4fd0*/  FFMA.FTZ R70, R71, UR11, R58 ;  /* 0x0000000b47467c23 */ /* 0x000fe2000801003a */
[----:B------:R-:W-:Y:S01]  /*4fe0*/  FSEL R76, R69, RZ, P6 ;  /* 0x000000ff454c7208 */ /* 0x000fe20003000000 */
[----:B------:R-:W-:Y:S01]  /*4ff0*/  FFMA.FTZ R71, R108, UR11, R59 ;  /* 0x0000000b6c477c23 */ /* 0x000fe2000801003b */
[----:B------:R-:W-:Y:S01]  /*5000*/  FFMA.FTZ R69, R106, UR11, R57 ;  /* 0x0000000b6a457c23 */ /* 0x000fe20008010039 */
[----:B------:R-:W-:Y:S01]  /*5010*/  FMUL.FTZ R77, R70, UR23 ;  /* 0x00000017464d7c20 */ /* 0x000fe20008410000 */
[----:B------:R-:W-:Y:S01]  /*5020*/  LOP3.LUT P6, RZ, R92, 0xff00, RZ, 0xc0, !PT ;  /* 0x0000ff005cff7812 */ /* 0x000fe200078cc0ff */
[----:B------:R-:W-:-:S03]  /*5030*/  FMUL.FTZ R107, R71, UR23 ;  /* 0x00000017476b7c20 */ /* 0x000fc60008410000 */
[----:B------:R-:W-:Y:S01]  /*5040*/  FSEL R106, R77, RZ, P2 ;  /* 0x000000ff4d6a7208 */ /* 0x000fe20001000000 */
[----:B------:R-:W-:Y:S01]  /*5050*/  FMUL.FTZ R77, R69, UR23 ;  /* 0x00000017454d7c20 */ /* 0x000fe20008410000 */
[----:B------:R-:W-:-:S04]  /*5060*/  LOP3.LUT P2, RZ, R92, 0xff000000, RZ, 0xc0, !PT ;  /* 0xff0000005cff7812 */ /* 0x000fc8000784c0ff */
[----:B------:R-:W-:Y:S02]  /*5070*/  FSEL R109, R107, RZ, P2 ;  /* 0x000000ff6b6d7208 */ /* 0x000fe40001000000 */
[----:B------:R-:W-:Y:S02]  /*5080*/  FSEL R107, R77, RZ, P6 ;  /* 0x000000ff4d6b7208 */ /* 0x000fe40003000000 */
[----:B------:R-:W-:Y:S02]  /*5090*/  F2FP.F16.F32.PACK_AB R77, R109, R106 ;  /* 0x0000006a6d4d723e */ /* 0x000fe400000000ff */
[----:B------:R-:W-:Y:S01]  /*50a0*/  F2FP.F16.F32.PACK_AB R76, R107, R76 ;  /* 0x0000004c6b4c723e */ /* 0x000fe200000000ff */
[----:B------:R-:W-:Y:S06]  /*50b0*/  BRA `(.L_x_1657) ;  /* 0x0000000800947947 */ /* 0x000fec0003800000 */
.L_x_1660:
[--C-:B------:R-:W-:Y:S01]  /*50c0*/  FFMA.FTZ R78, R104, UR10, R109.reuse ;  /* 0x0000000a684e7c23 */ /* 0x100fe2000801006d */
[--C-:B------:R-:W-:Y:S01]  /*50d0*/  FFMA.FTZ R76, R102, UR10, R109.reuse ;  /* 0x0000000a664c7c23 */ /* 0x100fe2000801006d */
[----:B------:R-:W-:Y:S01]  /*50e0*/  ISETP.GE.U32.AND P2, PT, R92, RZ, PT ;  /* 0x000000ff5c00720c */ /* 0x000fe20003f46070 */
[--C-:B------:R-:W-:Y:S01]  /*50f0*/  FFMA.FTZ R108, R101, UR10, R109.reuse ;  /* 0x0000000a656c7c23 */ /* 0x100fe2000801006d */
        /* <DEDUP_REMOVED lines=8> */
[----:B------:R-:W-:Y:S01]  /*5180*/  FMUL.FTZ R106, R106, UR23 ;  /* 0x000000176a6a7c20 */ /* 0x000fe20008410000 */
[----:B------:R-:W-:Y:S01]  /*5190*/  FMUL.FTZ R79, R79, UR23 ;  /* 0x000000174f4f7c20 */ /* 0x000fe20008410000 */
[----:B------:R-:W-:Y:S01]  /*51a0*/  LOP3.LUT P6, RZ, R93, 0xff0000, RZ, 0xc0, !PT ;  /* 0x00ff00005dff7812 */ /* 0x000fe200078cc0ff */
[----:B------:R-:W-:Y:S01]  /*51b0*/  FFMA.FTZ R77, R77, UR11, R60 ;  /* 0x0000000b4d4d7c23 */ /* 0x000fe2000801003c */
[----:B------:R-:W-:Y:S01]  /*51c0*/  ISETP.GE.U32.AND.EX P2, PT, R93, 0x1000000, PT, P2 ;  /* 0x010000005d00780c */ /* 0x000fe20003f46120 */
        /* <DEDUP_REMOVED lines=10> */
[----:B------:R-:W-:Y:S01]  /*5270*/  FFMA.FTZ R108, R108, UR11, R59 ;  /* 0x0000000b6c6c7c23 */ /* 0x000fe2000801003b */
[----:B------:R-:W-:-:S02]  /*5280*/  FSEL R78, R78, RZ, P2 ;  /* 0x000000ff4e4e7208 */ /* 0x000fc40001000000 */
[----:B------:R-:W-:Y:S01]  /*5290*/  F2FP.F16.F32.PACK_AB R79, R106, R79 ;  /* 0x0000004f6a4f723e */ /* 0x000fe200000000ff */
[--C-:B------:R-:W-:Y:S01]  /*52a0*/  FFMA.FTZ R106, R98, UR10, R109.reuse ;  /* 0x0000000a626a7c23 */ /* 0x100fe2000801006d */
[----:B------:R-:W-:Y:S01]  /*52b0*/  F2FP.F16.F32.PACK_AB R78, R78, R77 ;  /* 0x0000004d4e4e723e */ /* 0x000fe200000000ff */
[----:B------:R-:W-:Y:S01]  /*52c0*/  FFMA.FTZ R77, R84, UR10, R109 ;  /* 0x0000000a544d7c23 */ /* 0x000fe2000801006d */
[C---:B------:R-:W-:Y:S01]  /*52d0*/  LOP3.LUT P2, RZ, R92.reuse, 0xff0000, RZ, 0xc0, !PT ;  /* 0x00ff00005cff7812 */ /* 0x040fe2000784c0ff */
[----:B------:R-:W-:Y:S01]  /*52e0*/  FADD.FTZ R106, R83, -R106 ;  /* 0x8000006a536a7221 */ /* 0x000fe20000010000 */
[----:B------:R-:W-:Y:S01]  /*52f0*/  LOP3.LUT P6, RZ, R92, 0xff000000, RZ, 0xc0, !PT ;  /* 0xff0000005cff7812 */ /* 0x000fe200078cc0ff */
[----:B------:R-:W-:Y:S02]  /*5300*/  FADD.FTZ R77, R82, -R77 ;  /* 0x8000004d524d7221 */ /* 0x000fe40000010000 */
[----:B------:R-:W-:Y:S02]  /*5310*/  FFMA.FTZ R106, R106, UR11, R57 ;  /* 0x0000000b6a6a7c23 */ /* 0x000fe40008010039 */
[----:B------:R-:W-:Y:S01]  /*5320*/  FFMA.FTZ R107, R77, UR11, R58 ;  /* 0x0000000b4d6b7c23 */ /* 0x000fe2000801003a */
[----:B------:R-:W-:Y:S01]  /*5330*/  FADD.FTZ R77, R81, -R76 ;  /* 0x8000004c514d7221 */ /* 0x000fe20000010000 */
[----:B------:R-:W-:Y:S01]  /*5340*/  FMUL.FTZ R76, R108, UR23 ;  /* 0x000000176c4c7c20 */ /* 0x000fe20008410000 */
[----:B------:R-:W-:Y:S01]  /*5350*/  FMUL.FTZ R106, R106, UR23 ;  /* 0x000000176a6a7c20 */ /* 0x000fe20008410000 */
[----:B------:R-:W-:Y:S01]  /*5360*/  FMUL.FTZ R107, R107, UR23 ;  /* 0x000000176b6b7c20 */ /* 0x000fe20008410000 */
[----:B------:R-:W-:-:S02]  /*5370*/  FFMA.FTZ R77, R77, UR11, R56 ;  /* 0x0000000b4d4d7c23 */ /* 0x000fc40008010038 */
[----:B------:R-:W-:Y:S02]  /*5380*/  FSEL R109, R76, RZ, P6 ;  /* 0x000000ff4c6d7208 */ /* 0x000fe40003000000 */
[----:B------:R-:W-:Y:S01]  /*5390*/  FSEL R108, R107, RZ, P2 ;  /* 0x000000ff6b6c7208 */ /* 0x000fe20001000000 */
[----:B------:R-:W-:Y:S01]  /*53a0*/  FMUL.FTZ R77, R77, UR23 ;  /* 0x000000174d4d7c20 */ /* 0x000fe20008410000 */
[C---:B------:R-:W-:Y:S02]  /*53b0*/  LOP3.LUT P2, RZ, R92.reuse, 0xff00, RZ, 0xc0, !PT ;  /* 0x0000ff005cff7812 */ /* 0x040fe4000784c0ff */
[----:B------:R-:W-:Y:S02]  /*53c0*/  LOP3.LUT P6, RZ, R92, 0xff, RZ, 0xc0, !PT ;  /* 0x000000ff5cff7812 */ /* 0x000fe400078cc0ff */
[----:B------:R-:W-:Y:S02]  /*53d0*/  FSEL R107, R106, RZ, P2 ;  /* 0x000000ff6a6b7208 */ /* 0x000fe40001000000 */
[----:B------:R-:W-:-:S02]  /*53e0*/  FSEL R76, R77, RZ, P6 ;  /* 0x000000ff4d4c7208 */ /* 0x000fc40003000000 */
[----:B------:R-:W-:Y:S02]  /*53f0*/  F2FP.F16.F32.PACK_AB R77, R109, R108 ;  /* 0x0000006c6d4d723e */ /* 0x000fe400000000ff */
[----:B------:R-:W-:Y:S01]  /*5400*/  F2FP.F16.F32.PACK_AB R76, R107, R76 ;  /* 0x0000004c6b4c723e */ /* 0x000fe200000000ff */
[----:B------:R-:W-:Y:S06]  /*5410*/  BRA `(.L_x_1657) ;  /* 0x0000000400bc7947 */ /* 0x000fec0003800000 */
.L_x_1659:
        /* <DEDUP_REMOVED lines=9> */
[----:B------:R-:W-:Y:S01]  /*54b0*/  FADD.FTZ R68, R103, -R68 ;  /* 0x8000004467447221 */ /* 0x000fe20000010000 */
[--C-:B------:R-:W-:Y:S01]  /*54c0*/  FFMA.FTZ R64, R100, UR10, R109.reuse ;  /* 0x0000000a64407c23 */ /* 0x100fe2000801006d */
[----:B------:R-:W-:Y:S01]  /*54d0*/  FADD.FTZ R65, R87, -R66 ;  /* 0x8000004257417221 */ /* 0x000fe20000010000 */
[----:B------:R-:W-:Y:S01]  /*54e0*/  FMUL.FTZ R67, R67, UR11 ;  /* 0x0000000b43437c20 */ /* 0x000fe20008410000 */
[----:B------:R-:W-:Y:S01]  /*54f0*/  FMUL.FTZ R66, R68, UR11 ;  /* 0x0000000b44427c20 */ /* 0x000fe20008410000 */
[----:B------:R-:W-:Y:S01]  /*5500*/  FADD.FTZ R64, R85, -R64 ;  /* 0x8000004055407221 */ /* 0x000fe20000010000 */
[----:B------:R-:W-:Y:S01]  /*5510*/  ISETP.GE.U32.AND.EX P2, PT, R93, 0x1000000, PT, P2 ;  /* 0x010000005d00780c */ /* 0x000fe20003f46120 */
[----:B------:R-:W-:Y:S01]  /*5520*/  FMUL.FTZ R69, R67, UR23 ;  /* 0x0000001743457c20 */ /* 0x000fe20008410000 */
[----:B------:R-:W-:Y:S01]  /*5530*/  FMUL.FTZ R68, R66, UR23 ;  /* 0x0000001742447c20 */ /* 0x000fe20008410000 */
[----:B------:R-:W-:Y:S01]  /*5540*/  LOP3.LUT P6, RZ, R93, 0xff0000, RZ, 0xc0, !PT ;  /* 0x00ff00005dff7812 */ /* 0x000fe200078cc0ff */
[----:B------:R-:W-:Y:S01]  /*5550*/  FMUL.FTZ R64, R64, UR11 ;  /* 0x0000000b40407c20 */ /* 0x000fe20008410000 */
[----:B------:R-:W-:Y:S01]  /*5560*/  FMUL.FTZ R65, R65, UR11 ;  /* 0x0000000b41417c20 */ /* 0x000fe20008410000 */
[----:B------:R-:W-:Y:S01]  /*5570*/  FSEL R76, R69, RZ, P2 ;  /* 0x000000ff454c7208 */ /* 0x000fe20001000000 */
[--C-:B------:R-:W-:Y:S01]  /*5580*/  FFMA.FTZ R106, R101, UR10, R109.reuse ;  /* 0x0000000a656a7c23 */ /* 0x100fe2000801006d */
[----:B------:R-:W-:Y:S01]  /*5590*/  FMUL.FTZ R69, R64, UR23 ;  /* 0x0000001740457c20 */ /* 0x000fe20008410000 */
[----:B------:R-:W-:Y:S01]  /*55a0*/  FMUL.FTZ R70, R65, UR23 ;  /* 0x0000001741467c20 */ /* 0x000fe20008410000 */
[----:B------:R-:W-:Y:S01]  /*55b0*/  FSEL R79, R68, RZ, P6 ;  /* 0x000000ff444f7208 */ /* 0x000fe20003000000 */
[--C-:B------:R-:W-:Y:S01]  /*55c0*/  FFMA.FTZ R68, R80, UR10, R109.reuse ;  /* 0x0000000a50447c23 */ /* 0x100fe2000801006d */
        /* <DEDUP_REMOVED lines=8> */
[----:B------:R-:W-:Y:S01]  /*5650*/  F2FP.F16.F32.PACK_AB R79, R76, R79 ;  /* 0x0000004f4c4f723e */ /* 0x000fe200000000ff */
[--C-:B------:R-:W-:Y:S01]  /*5660*/  FFMA.FTZ R76, R98, UR10, R109.reuse ;  /* 0x0000000a624c7c23 */ /* 0x100fe2000801006d */
[----:B------:R-:W-:Y:S01]  /*5670*/  F2FP.F16.F32.PACK_AB R78, R70, R69 ;  /* 0x00000045464e723e */ /* 0x000fe200000000ff */
[----:B------:R-:W-:Y:S01]  /*5680*/  FFMA.FTZ R69, R84, UR10, R109 ;  /* 0x0000000a54457c23 */ /* 0x000fe2000801006d */
[C---:B------:R-:W-:Y:S01]  /*5690*/  LOP3.LUT P6, RZ, R92.reuse, 0xff, RZ, 0xc0, !PT ;  /* 0x000000ff5cff7812 */ /* 0x040fe200078cc0ff */
[----:B------:R-:W-:Y:S01]  /*56a0*/  FADD.FTZ R77, R83, -R76 ;  /* 0x8000004c534d7221 */ /* 0x000fe20000010000 */
[----:B------:R-:W-:Y:S01]  /*56b0*/  LOP3.LUT P2, RZ, R92, 0xff0000, RZ, 0xc0, !PT ;  /* 0x00ff00005cff7812 */ /* 0x000fe2000784c0ff */
[----:B------:R-:W-:Y:S01]  /*56c0*/  FADD.FTZ R70, R82, -R69 ;  /* 0x8000004552467221 */ /* 0x000fe20000010000 */
[----:B------:R-:W-:Y:S01]  /*56d0*/  FMUL.FTZ R69, R68, UR23 ;  /* 0x0000001744457c20 */ /* 0x000fe20008410000 */
[----:B------:R-:W-:-:S02]  /*56e0*/  FMUL.FTZ R107, R71, UR23 ;  /* 0x00000017476b7c20 */ /* 0x000fc40008410000 */
[----:B------:R-:W-:Y:S02]  /*56f0*/  FMUL.FTZ R70, R70, UR11 ;  /* 0x0000000b46467c20 */ /* 0x000fe40008410000 */
[----:B------:R-:W-:Y:S01]  /*5700*/  FSEL R76, R69, RZ, P6 ;  /* 0x000000ff454c7208 */ /* 0x000fe20003000000 */
[----:B------:R-:W-:Y:S01]  /*5710*/  FMUL.FTZ R69, R77, UR11 ;  /* 0x0000000b4d457c20 */ /* 0x000fe20008410000 */
[----:B------:R-:W-:Y:S01]  /*5720*/  FMUL.FTZ R106, R70, UR23 ;  /* 0x00000017466a7c20 */ /* 0x000fe20008410000 */
[----:B------:R-:W-:Y:S02]  /*5730*/  LOP3.LUT P6, RZ, R92, 0xff00, RZ, 0xc0, !PT ;  /* 0x0000ff005cff7812 */ /* 0x000fe400078cc0ff */
[----:B------:R-:W-:Y:S02]  /*5740*/  FMUL.FTZ R77, R69, UR23 ;  /* 0x00000017454d7c20 */ /* 0x000fe40008410000 */
[----:B------:R-:W-:Y:S02]  /*5750*/  FSEL R106, R106, RZ, P2 ;  /* 0x000000ff6a6a7208 */ /* 0x000fe40001000000 */
[----:B------:R-:W-:-:S04]  /*5760*/  LOP3.LUT P2, RZ, R92, 0xff000000, RZ, 0xc0, !PT ;  /* 0xff0000005cff7812 */ /* 0x000fc8000784c0ff */
[----:B------:R-:W-:Y:S02]  /*5770*/  FSEL R109, R107, RZ, P2 ;  /* 0x000000ff6b6d7208 */ /* 0x000fe40001000000 */
[----:B------:R-:W-:Y:S02]  /*5780*/  FSEL R107, R77, RZ, P6 ;  /* 0x000000ff4d6b7208 */ /* 0x000fe40003000000 */
[----:B------:R-:W-:Y:S02]  /*5790*/  F2FP.F16.F32.PACK_AB R77, R109, R106 ;  /* 0x0000006a6d4d723e */ /* 0x000fe400000000ff */
[----:B------:R-:W-:Y:S01]  /*57a0*/  F2FP.F16.F32.PACK_AB R76, R107, R76 ;  /* 0x0000004c6b4c723e */ /* 0x000fe200000000ff */
[----:B------:R-:W-:Y:S06]  /*57b0*/  BRA `(.L_x_1657) ;  /* 0x0000000000d47947 */ /* 0x000fec0003800000 */
.L_x_1661:
        /* <DEDUP_REMOVED lines=14> */
[C---:B------:R-:W-:Y:S01]  /*58a0*/  LOP3.LUT P6, RZ, R93.reuse, 0xff0000, RZ, 0xc0, !PT ;  /* 0x00ff00005dff7812 */ /* 0x040fe200078cc0ff */
[----:B------:R-:W-:Y:S01]  /*58b0*/  FMUL.FTZ R76, R76, UR11 ;  /* 0x0000000b4c4c7c20 */ /* 0x000fe20008410000 */
[----:B------:R-:W-:Y:S01]  /*58c0*/  ISETP.GE.U32.AND.EX P2, PT, R93, 0x1000000, PT, P2 ;  /* 0x010000005d00780c */ /* 0x000fe20003f46120 */
[----:B------:R-:W-:Y:S01]  /*58d0*/  FMUL.FTZ R78, R78, UR11 ;  /* 0x0000000b4e4e7c20 */ /* 0x000fe20008410000 */
[----:B------:R-:W-:Y:S01]  /*58e0*/  FSEL R79, R77, RZ, P6 ;  /* 0x000000ff4d4f7208 */ /* 0x000fe20003000000 */
[----:B------:R-:W-:Y:S01]  /*58f0*/  FMUL.FTZ R76, R76, UR23 ;  /* 0x000000174c4c7c20 */ /* 0x000fe20008410000 */
[----:B------:R-:W-:Y:S01]  /*5900*/  FSEL R106, R106, RZ, P2 ;  /* 0x000000ff6a6a7208 */ /* 0x000fe20001000000 */
[----:B------:R-:W-:Y:S01]  /*5910*/  FMUL.FTZ R78, R78, UR23 ;  /* 0x000000174e4e7c20 */ /* 0x000fe20008410000 */
[----:B------:R-:W-:Y:S01]  /*5920*/  LOP3.LUT P6, RZ, R93, 0xff, RZ, 0xc0, !PT ;  /* 0x000000ff5dff7812 */ /* 0x000fe200078cc0ff */
[----:B------:R-:W-:Y:S01]  /*5930*/  FADD.FTZ R108, R99, -R108 ;  /* 0x8000006c636c7221 */ /* 0x000fe20000010000 */
[----:B------:R-:W-:-:S02]  /*5940*/  LOP3.LUT P2, RZ, R93, 0xff00, RZ, 0xc0, !PT ;  /* 0x0000ff005dff7812 */ /* 0x000fc4000784c0ff */
[----:B------:R-:W-:Y:S01]  /*5950*/  FSEL R76, R76, RZ, P6 ;  /* 0x000000ff4c4c7208 */ /* 0x000fe20003000000 */
[----:B------:R-:W-:Y:S01]  /*5960*/  FMUL.FTZ R108, R108, UR11 ;  /* 0x0000000b6c6c7c20 */ /* 0x000fe20008410000 */
[----:B------:R-:W-:Y:S02]  /*5970*/  FSEL R77, R78, RZ, P2 ;  /* 0x000000ff4e4d7208 */ /* 0x000fe40001000000 */
[----:B------:R-:W-:Y:S01]  /*5980*/  F2FP.F16.F32.PACK_AB R79, R106, R79 ;  /* 0x0000004f6a4f723e */ /* 0x000fe200000000ff */
[--C-:B------:R-:W-:Y:S01]  /*5990*/  FFMA.FTZ R106, R98, UR10, R109.reuse ;  /* 0x0000000a626a7c23 */ /* 0x100fe2000801006d */
[----:B------:R-:W-:Y:S01]  /*59a0*/  F2FP.F16.F32.PACK_AB R78, R77, R76 ;  /* 0x0000004c4d4e723e */ /* 0x000fe200000000ff */
[--C-:B------:R-:W-:Y:S01]  /*59b0*/  FFMA.FTZ R77, R84, UR10, R109.reuse ;  /* 0x0000000a544d7c23 */ /* 0x100fe2000801006d */
[----:B------:R-:W-:Y:S01]  /*59c0*/  FFMA.FTZ R76, R80, UR10, R109 ;  /* 0x0000000a504c7c23 */ /* 0x000fe2000801006d */
[----:B------:R-:W-:Y:S01]  /*59d0*/  FADD.FTZ R106, R83, -R106 ;  /* 0x8000006a536a7221 */ /* 0x000fe20000010000 */
[----:B------:R-:W-:Y:S01]  /*59e0*/  FMUL.FTZ R108, R108, UR23 ;  /* 0x000000176c6c7c20 */ /* 0x000fe20008410000 */
[----:B------:R-:W-:Y:S01]  /*59f0*/  FADD.FTZ R77, R82, -R77 ;  /* 0x8000004d524d7221 */ /* 0x000fe20000010000 */
[----:B------:R-:W-:Y:S01]  /*5a00*/  FADD.FTZ R76, R81, -R76 ;  /* 0x8000004c514c7221 */ /* 0x000fe20000010000 */
[----:B------:R-:W-:Y:S01]  /*5a10*/  LOP3.LUT P2, RZ, R92, 0xff0000, RZ, 0xc0, !PT ;  /* 0x00ff00005cff7812 */ /* 0x000fe2000784c0ff */
[----:B------:R-:W-:Y:S01]  /*5a20*/  FMUL.FTZ R106, R106, UR11 ;  /* 0x0000000b6a6a7c20 */ /* 0x000fe20008410000 */
[----:B------:R-:W-:Y:S01]  /*5a30*/  FMUL.FTZ R77, R77, UR11 ;  /* 0x0000000b4d4d7c20 */ /* 0x000fe20008410000 */
[----:B------:R-:W-:Y:S01]  /*5a40*/  LOP3.LUT P6, RZ, R92, 0xff000000, RZ, 0xc0, !PT ;  /* 0xff0000005cff7812 */ /* 0x000fe200078cc0ff */
[----:B------:R-:W-:Y:S01]  /*5a50*/  FMUL.FTZ R76, R76, UR11 ;  /* 0x0000000b4c4c7c20 */ /* 0x000fe20008410000 */
[----:B------:R-:W-:Y:S01]  /*5a60*/  FMUL.FTZ R106, R106, UR23 ;  /* 0x000000176a6a7c20 */ /* 0x000fe20008410000 */
        /* <DEDUP_REMOVED lines=8> */
[----:B------:R-:W-:Y:S02]  /*5af0*/  F2FP.F16.F32.PACK_AB R77, R108, R77 ;  /* 0x0000004d6c4d723e */ /* 0x000fe400000000ff */
[----:B------:R-:W-:-:S07]  /*5b00*/  F2FP.F16.F32.PACK_AB R76, R107, R76 ;  /* 0x0000004c6b4c723e */ /* 0x000fce00000000ff */
.L_x_1657:
[----:B------:R-:W0:Y:S08]  /*5b10*/  @P1 LDC.64 R106, c[0x0][0x478] ;  /* 0x00011e00ff6a1b82 */ /* 0x000e300000000a00 */
[----:B------:R-:W1:Y:S08]  /*5b20*/  LDC.64 R110, c[0x0][0x468] ;  /* 0x00011a00ff6e7b82 */ /* 0x000e700000000a00 */
[----:B------:R-:W2:Y:S01]  /*5b30*/  @P0 LDC.64 R108, c[0x0][0x470] ;  /* 0x00011c00ff6c0b82 */ /* 0x000ea20000000a00 */
[----:B0-----:R-:W-:-:S05]  /*5b40*/  @P1 IMAD.WIDE.U32 R106, R2, 0x20, R106 ;  /* 0x00000020026a1825 */ /* 0x001fca00078e006a */
[----:B------:R-:W-:Y:S04]  /*5b50*/  @P1 STG.E.128 desc[UR16][R106.64], R68 ;  /* 0x000000446a001986 */ /* 0x000fe8000c101d10 */
[----:B------:R1:W-:Y:S02]  /*5b60*/  @P1 STG.E.128 desc[UR16][R106.64+0x10], R64 ;  /* 0x000010406a001986 */ /* 0x0003e4000c101d10 */
[----:B-1----:R-:W-:-:S05]  /*5b70*/  IMAD.WIDE.U32 R106, R2, 0x10, R110 ;  /* 0x00000010026a7825 */ /* 0x002fca00078e006e */
[----:B------:R2:W-:Y:S02]  /*5b80*/  STG.E.128 desc[UR16][R106.64], R76 ;  /* 0x0000004c6a007986 */ /* 0x0005e4000c101d10 */
[----:B--2---:R-:W-:-:S05]  /*5b90*/  @P0 IMAD.WIDE.U32 R76, R2, 0x10, R108 ;  /* 0x00000010024c0825 */ /* 0x004fca00078e006c */
[----:B------:R1:W-:Y:S02]  /*5ba0*/  @P0 STG.E.128 desc[UR16][R76.64], R72 ;  /* 0x000000484c000986 */ /* 0x0003e4000c101d10 */
.L_x_1653:
[----:B------:R-:W-:Y:S05]  /*5bb0*/  BSYNC.RECONVERGENT B0 ;  /* 0x0000000000007941 */ /* 0x000fea0003800200 */
.L_x_1652:
[----:B------:R-:W-:Y:S01]  /*5bc0*/  UPLOP3.LUT UP1, UPT, UPT, UPT, UP1, 0x40, 0x4 ;  /* 0x000000000004789c */ /* 0x000fe20003f2e810 */
[----:B------:R-:W-:Y:S10]  /*5bd0*/  BRA.U !UP2, `(.L_x_1662) ;  /* 0xffffffa90a187547 */ /* 0x000ff4000b83ffff */
.L_x_1635:
        /* <DEDUP_REMOVED lines=23> */
.L_x_1663:
        /* <DEDUP_REMOVED lines=11> */
.L_x_2860:


//--------------------- .text._ZN10layer_norm22ln_bwd_finalize_kernelINS_22Kernel_traits_finalizeILj4096E6__halfS2_fS2_fjLb0ELj1024ELj4ENS_18Kernel_traits_baseILj4096ES2_S2_fS2_fjLj1024EEEEELb0ELb1EEEvNS_9BwdParamsE --------------------------
	.section	.text._ZN10layer_norm22ln_bwd_finalize_kernelINS_22Kernel_traits_finalizeILj4096E6__halfS2_fS2_fjLb0ELj1024ELj4ENS_18Kernel_traits_baseILj4096ES2_S2_fS2_fjLj1024EEEEELb0ELb1EEEvNS_9BwdParamsE,"ax",@progbits
	.align	128
        .global         _ZN10layer_norm22ln_bwd_finalize_kernelINS_22Kernel_traits_finalizeILj4096E6__halfS2_fS2_fjLb0ELj1024ELj4ENS_18Kernel_traits_baseILj4096ES2_S2_fS2_fjLj1024EEEEELb0ELb1EEEvNS_9BwdParamsE
        .type           _ZN10layer_norm22ln_bwd_finalize_kernelINS_22Kernel_traits_finalizeILj4096E6__halfS2_fS2_fjLb0ELj1024ELj4ENS_18Kernel_traits_baseILj4096ES2_S2_fS2_fjLj1024EEEEELb0ELb1EEEvNS_9BwdParamsE,@function
        .size           _ZN10layer_norm22ln_bwd_finalize_kernelINS_22Kernel_traits_finalizeILj4096E6__halfS2_fS2_fjLb0ELj1024ELj4ENS_18Kernel_traits_baseILj4096ES2_S2_fS2_fjLj1024EEEEELb0ELb1EEEvNS_9BwdParamsE,(.L_x_2861 - _ZN10layer_norm22ln_bwd_finalize_kernelINS_22Kernel_traits_finalizeILj4096E6__halfS2_fS2_fjLb0ELj1024ELj4ENS_18Kernel_traits_baseILj4096ES2_S2_fS2_fjLj1024EEEEELb0ELb1EEEvNS_9BwdParamsE)
        .other          _ZN10layer_norm22ln_bwd_finalize_kernelINS_22Kernel_traits_finalizeILj4096E6__halfS2_fS2_fjLb0ELj1024ELj4ENS_18Kernel_traits_baseILj4096ES2_S2_fS2_fjLj1024EEEEELb0ELb1EEEvNS_9BwdParamsE,@"STO_CUDA_ENTRY STV_DEFAULT"
_ZN10layer_norm22ln_bwd_finalize_kernelINS_22Kernel_traits_finalizeILj4096E6__halfS2_fS2_fjLb0ELj1024ELj4ENS_18Kernel_traits_baseILj4096ES2_S2_fS2_fjLj1024EEEEELb0ELb1EEEvNS_9BwdParamsE:
.text._ZN10layer_norm22ln_bwd_finalize_kernelINS_22Kernel_traits_finalizeILj4096E6__halfS2_fS2_fjLb0ELj1024ELj4ENS_18Kernel_traits_baseILj4096ES2_S2_fS2_fjLj1024EEEEELb0ELb1EEEvNS_9BwdParamsE:
        /* <DEDUP_REMOVED lines=81> */
.L_x_1668:
        /* <DEDUP_REMOVED lines=118> */
.L_x_1667:
[----:B------:R-:W-:Y:S05]  /*0c70*/  BSYNC.RECONVERGENT B1 ;  /* 0x0000000000017941 */ /* 0x000fea0003800200 */
.L_x_1666:
        /* <DEDUP_REMOVED lines=77> */
.L_x_1670:
[----:B------:R-:W-:Y:S05]  /*1150*/  BSYNC.RECONVERGENT B1 ;  /* 0x0000000000017941 */ /* 0x000fea0003800200 */
.L_x_1669:
        /* <DEDUP_REMOVED lines=38> */
.L_x_1672:
[----:B------:R-:W-:Y:S05]  /*13c0*/  BSYNC.RECONVERGENT B1 ;  /* 0x0000000000017941 */ /* 0x000fea0003800200 */
.L_x_1671:
        /* <DEDUP_REMOVED lines=8> */
.L_x_1673:
        /* <DEDUP_REMOVED lines=10> */
.L_x_1665:
[----:B------:R-:W-:Y:S05]  /*14f0*/  BSYNC.RECONVERGENT B0 ;  /* 0x0000000000007941 */ /* 0x000fea0003800200 */
.L_x_1664:
        /* <DEDUP_REMOVED lines=57> */
.L_x_1674:
        /* <DEDUP_REMOVED lines=15> */
.L_x_2861:


//--------------------- .text._ZN10layer_norm40ln_parallel_residual_bwd_finalize_kernelINS_22Kernel_traits_finalizeILj4096E6__halfS2_fS2_fjLb0ELj1024ELj4ENS_18Kernel_traits_baseILj4096ES2_S2_fS2_fjLj1024EEEEELb1EEEvNS_9BwdParamsE --------------------------
	.section	.text._ZN10layer_norm40ln_parallel_residual_bwd_finalize_kernelINS_22Kernel_traits_finalizeILj4096E6__halfS2_fS2_fjLb0ELj1024ELj4ENS_18Kernel_traits_baseILj4096ES2_S2_fS2_fjLj1024EEEEELb1EEEvNS_9BwdParamsE,"ax",@progbits
	.align	128
        .global         _ZN10layer_norm40ln_parallel_residual_bwd_finalize_kernelINS_22Kernel_traits_finalizeILj4096E6__halfS2_fS2_fjLb0ELj1024ELj4ENS_18Kernel_traits_baseILj4096ES2_S2_fS2_fjLj1024EEEEELb1EEEvNS_9BwdParamsE
        .type           _ZN10layer_norm40ln_parallel_residual_bwd_finalize_kernelINS_22Kernel_traits_finalizeILj4096E6__halfS2_fS2_fjLb0ELj1024ELj4ENS_18Kernel_traits_baseILj4096ES2_S2_fS2_fjLj1024EEEEELb1EEEvNS_9BwdParamsE,@function
        .size           _ZN10layer_norm40ln_parallel_residual_bwd_finalize_kernelINS_22Kernel_traits_finalizeILj4096E6__halfS2_fS2_fjLb0ELj1024ELj4ENS_18Kernel_traits_baseILj4096ES2_S2_fS2_fjLj1024EEEEELb1EEEvNS_9BwdParamsE,(.L_x_2862 - _ZN10layer_norm40ln_parallel_residual_bwd_finalize_kernelINS_22Kernel_traits_finalizeILj4096E6__halfS2_fS2_fjLb0ELj1024ELj4ENS_18Kernel_traits_baseILj4096ES2_S2_fS2_fjLj1024EEEEELb1EEEvNS_9BwdParamsE)
        .other          _ZN10layer_norm40ln_parallel_residual_bwd_finalize_kernelINS_22Kernel_traits_finalizeILj4096E6__halfS2_fS2_fjLb0ELj1024ELj4ENS_18Kernel_traits_baseILj4096ES2_S2_fS2_fjLj1024EEEEELb1EEEvNS_9BwdParamsE,@"STO_CUDA_ENTRY STV_DEFAULT"
_ZN10layer_norm40ln_parallel_residual_bwd_finalize_kernelINS_22Kernel_traits_finalizeILj4096E6__halfS2_fS2_fjLb0ELj1024ELj4ENS_18Kernel_traits_baseILj4096ES2_S2_fS2_fjLj1024EEEEELb1EEEvNS_9BwdParamsE:
.text._ZN10layer_norm40ln_parallel_residual_bwd_finalize_kernelINS_22Kernel_traits_finalizeILj4096E6__halfS2_fS2_fjLb0ELj1024ELj4ENS_18Kernel_traits_baseILj4096ES2_S2_fS2_fjLj1024EEEEELb1EEEvNS_9BwdParamsE:
        /* <DEDUP_REMOVED lines=60> */
.L_x_1679:
        /* <DEDUP_REMOVED lines=112> */
.L_x_1678:
[----:B------:R-:W-:Y:S05]  /*0ac0*/  BSYNC.RECONVERGENT B1 ;  /* 0x0000000000017941 */ /* 0x000fea0003800200 */
.L_x_1677:
        /* <DEDUP_REMOVED lines=66> */
.L_x_1681:
[----:B------:R-:W-:Y:S05]  /*0ef0*/  BSYNC.RECONVERGENT B1 ;  /* 0x0000000000017941 */ /* 0x000fea0003800200 */
.L_x_1680:
        /* <DEDUP_REMOVED lines=37> */
.L_x_1683:
[----:B------:R-:W-:Y:S05]  /*1150*/  BSYNC.RECONVERGENT B1 ;  /* 0x0000000000017941 */ /* 0x000fea0003800200 */
.L_x_1682:
        /* <DEDUP_REMOVED lines=19> */
.L_x_1676:
[----:B------:R-:W-:Y:S05]  /*1290*/  BSYNC.RECONVERGENT B0 ;  /* 0x0000000000007941 */ /* 0x000fea0003800200 */
.L_x_1675:
        /* <DEDUP_REMOVED lines=92> */
.L_x_1684:
        /* <DEDUP_REMOVED lines=10> */
.L_x_2862:


//--------------------- .text._ZN10layer_norm31ln_parallel_residual_bwd_kernelINS_13Kernel_traitsI6__halfS2_fS2_fjLj4096ELj1ELj1ELj8ELj16ENS_18Kernel_traits_baseILj4096ES2_S2_fS2_fjLj256EEEEELb1ELb1ELb1EEEvNS_9BwdParamsE --------------------------
	.section	.text._ZN10layer_norm31ln_parallel_residual_bwd_kernelINS_13Kernel_traitsI6__halfS2_fS2_fjLj4096ELj1ELj1ELj8ELj16ENS_18Kernel_traits_baseILj4096ES2_S2_fS2_fjLj256EEEEELb1ELb1ELb1EEEvNS_9BwdParamsE,"ax",@progbits
	.align	128
        .global         _ZN10layer_norm31ln_parallel_residual_bwd_kernelINS_13Kernel_traitsI6__halfS2_fS2_fjLj4096ELj1ELj1ELj8ELj16ENS_18Kernel_traits_baseILj4096ES2_S2_fS2_fjLj256EEEEELb1ELb1ELb1EEEvNS_9BwdParamsE
        .type           _ZN10layer_norm31ln_parallel_residual_bwd_kernelINS_13Kernel_traitsI6__halfS2_fS2_fjLj4096ELj1ELj1ELj8ELj16ENS_18Kernel_traits_baseILj4096ES2_S2_fS2_fjLj256EEEEELb1ELb1ELb1EEEvNS_9BwdParamsE,@function
        .size           _ZN10layer_norm31ln_parallel_residual_bwd_kernelINS_13Kernel_traitsI6__halfS2_fS2_fjLj4096ELj1ELj1ELj8ELj16ENS_18Kernel_traits_baseILj4096ES2_S2_fS2_fjLj256EEEEELb1ELb1ELb1EEEvNS_9BwdParamsE,(.L_x_2863 - _ZN10layer_norm31ln_parallel_residual_bwd_kernelINS_13Kernel_traitsI6__halfS2_fS2_fjLj4096ELj1ELj1ELj8ELj16ENS_18Kernel_traits_baseILj4096ES2_S2_fS2_fjLj256EEEEELb1ELb1ELb1EEEvNS_9BwdParamsE)
        .other          _ZN10layer_norm31ln_parallel_residual_bwd_kernelINS_13Kernel_traitsI6__halfS2_fS2_fjLj4096ELj1ELj1ELj8ELj16ENS_18Kernel_traits_baseILj4096ES2_S2_fS2_fjLj256EEEEELb1ELb1ELb1EEEvNS_9BwdParamsE,@"STO_CUDA_ENTRY STV_DEFAULT"
_ZN10layer_norm31ln_parallel_residual_bwd_kernelINS_13Kernel_traitsI6__halfS2_fS2_fjLj4096ELj1ELj1ELj8ELj16ENS_18Kernel_traits_baseILj4096ES2_S2_fS2_fjLj256EEEEELb1ELb1ELb1EEEvNS_9BwdParamsE:
.text._ZN10layer_norm31ln_parallel_residual_bwd_kernelINS_13Kernel_traitsI6__halfS2_fS2_fjLj4096ELj1ELj1ELj8ELj16ENS_18Kernel_traits_baseILj4096ES2_S2_fS2_fjLj256EEEEELb1ELb1ELb1EEEvNS_9BwdParamsE:
        /* <DEDUP_REMOVED lines=43> */
[----:B-1----:R-:W-:Y:S01]  /*02b0*/  UISETP.NE.U32.AND UP0, UPT, UR6, URZ, UPT ;  /* 0x000000ff0600728c */ /* 0x002fe2000bf05070 */
[----:B------:R-:W-:Y:S01]  /*02c0*/  CS2R R72, SRZ ;  /* 0x0000000000487805 */ /* 0x000fe2000001ff00 */
[----:B---3--:R-:W-:Y:S01]  /*02d0*/  UISETP.NE.AND UP2, UPT, UR5, URZ, UPT ;  /* 0x000000ff0500728c */ /* 0x008fe2000bf45270 */
[----:B------:R-:W-:Y:S01]  /*02e0*/  CS2R R74, SRZ ;  /* 0x00000000004a7805 */ /* 0x000fe2000001ff00 */
[----:B------:R-:W-:Y:S01]  /*02f0*/  UISETP.NE.AND.EX UP0, UPT, UR7, URZ, UPT, UP0 ;  /* 0x000000ff0700728c */ /* 0x000fe2000bf05300 */
[----:B------:R-:W-:Y:S01]  /*0300*/  MOV R98, RZ ;  /* 0x000000ff00627202 */ /* 0x000fe20000000f00 */
[----:B------:R-:W1:Y:S02]  /*0310*/  LDCU UR7, c[0x0][0x408] ;  /* 0x00008100ff0777ac */ /* 0x000e640008000800 */
[----:B------:R-:W-:-:S02]  /*0320*/  PLOP3.LUT P4, PT, PT, PT, UP2, 0x80, 0x8 ;  /* 0x000000000008781c */ /* 0x000fc40003f8f028 */
[----:B-----5:R-:W-:Y:S02]  /*0330*/  CS2R R2, SRZ ;  /* 0x0000000000027805 */ /* 0x020fe4000001ff00 */
[----:B------:R-:W-:Y:S01]  /*0340*/  PLOP3.LUT P0, PT, PT, PT, UP0, 0x80, 0x8 ;  /* 0x000000000008781c */ /* 0x000fe20003f0f008 */
[----:B------:R-:W3:Y:S01]  /*0350*/  LDCU.64 UR26, c[0x0][0x438] ;  /* 0x00008700ff1a77ac */ /* 0x000ee20008000a00 */
[----:B------:R-:W0:Y:S01]  /*0360*/  LDCU.128 UR12, c[0x0][0x3c0] ;  /* 0x00007800ff0c77ac */ /* 0x000e220008000c00 */
[----:B------:R-:W0:Y:S01]  /*0370*/  LDCU.64 UR22, c[0x0][0x380] ;  /* 0x00007000ff1677ac */ /* 0x000e220008000a00 */
[----:B------:R-:W0:Y:S01]  /*0380*/  LDCU.64 UR24, c[0x0][0x470] ;  /* 0x00008e00ff1877ac */ /* 0x000e220008000a00 */
        /* <DEDUP_REMOVED lines=19> */
[----:B01-3--:R-:W-:-:S07]  /*04c0*/  CS2R R6, SRZ ;  /* 0x0000000000067805 */ /* 0x00bfce000001ff00 */
.L_x_1704:
[----:B0-----:R-:W0:Y:S01]  /*04d0*/  LDC.64 R108, c[0x0][0x3a8] ;  /* 0x0000ea00ff6c7b82 */ /* 0x001e220000000a00 */
[----:B------:R-:W-:Y:S02]  /*04e0*/  UIMAD UR5, UR4, UR20, URZ ;  /* 0x00000014040572a4 */ /* 0x000fe4000f8e02ff */
[----:B------:R-:W-:Y:S02]  /*04f0*/  UIMAD.WIDE UR18, UR4, 0x4, UR14 ;  /* 0x00000004041278a5 */ /* 0x000fe4000f8e020e */
[----:B------:R-:W-:Y:S02]  /*0500*/  USHF.R.S32.HI UR6, URZ, 0x1f, UR5 ;  /* 0x0000001fff067899 */ /* 0x000fe40008011405 */
[----:B------:R-:W-:Y:S01]  /*0510*/  UIMAD.WIDE UR16, UR4, 0x4, UR12 ;  /* 0x00000004041078a5 */ /* 0x000fe2000f8e020c */
[----:B------:R-:W1:Y:S01]  /*0520*/  LDC.64 R68, c[0x0][0x428] ;  /* 0x00010a00ff447b82 */ /* 0x000e620000000a00 */
[----:B------:R-:W-:Y:S01]  /*0530*/  ULEA.HI UR6, UR6, UR5, URZ, 0x3 ;  /* 0x0000000506067291 */ /* 0x000fe2000f8f18ff */
[----:B------:R-:W-:-:S02]  /*0540*/  MOV R64, UR18 ;  /* 0x0000001200407c02 */ /* 0x000fc40008000f00 */
[----:B------:R-:W-:Y:S02]  /*0550*/  MOV R65, UR19 ;  /* 0x0000001300417c02 */ /* 0x000fe40008000f00 */
[----:B------:R-:W-:Y:S02]  /*0560*/  MOV R112, UR16 ;  /* 0x0000001000707c02 */ /* 0x000fe40008000f00 */
[----:B------:R-:W-:Y:S01]  /*0570*/  MOV R49, UR6 ;  /* 0x0000000600317c02 */ /* 0x000fe20008000f00 */
[----:B------:R-:W2:Y:S01]  /*0580*/  LDG.E R103, desc[UR10][R64.64] ;  /* 0x0000000a40677981 */ /* 0x000ea2000c1e1900 */
[----:B------:R-:W-:Y:S01]  /*0590*/  MOV R113, UR17 ;  /* 0x0000001100717c02 */ /* 0x000fe20008000f00 */
[----:B------:R-:W3:Y:S01]  /*05a0*/  LDC.64 R122, c[0x0][0x3b0] ;  /* 0x0000ec00ff7a7b82 */ /* 0x000ee20000000a00 */
[----:B------:R-:W-:-:S03]  /*05b0*/  LEA.HI.SX32 R102, R49, R52, 0x1d ;  /* 0x0000003431667211 */ /* 0x000fc600078feaff */
[----:B------:R-:W4:Y:S02]  /*05c0*/  LDG.E R112, desc[UR10][R112.64] ;  /* 0x0000000a70707981 */ /* 0x000f24000c1e1900 */
[C---:B0-----:R-:W-:Y:S01]  /*05d0*/  IMAD.WIDE.U32 R110, R102.reuse, 0x20, R108 ;  /* 0x00000020666e7825 */ /* 0x041fe200078e006c */
[C---:B------:R-:W-:Y:S01]  /*05e0*/  IADD3 R99, PT, PT, R102.reuse, 0x100, RZ ;  /* 0x0000010066637810 */ /* 0x040fe20007ffe0ff */
[----:B------:R-:W0:Y:S03]  /*05f0*/  @P0 LDC.64 R104, c[0x0][0x438] ;  /* 0x00010e00ff680b82 */ /* 0x000e260000000a00 */
[----:B------:R-:W4:Y:S01]  /*0600*/  LDG.E.128 R48, desc[UR10][R110.64] ;  /* 0x0000000a6e307981 */ /* 0x000f22000c1e1d00 */
[----:B-1----:R-:W-:-:S03]  /*0610*/  IMAD.WIDE.U32 R52, R102, 0x10, R68 ;  /* 0x0000001066347825 */ /* 0x002fc600078e0044 */
[----:B------:R1:W4:Y:S01]  /*0620*/  LDG.E.128 R56, desc[UR10][R110.64+0x10] ;  /* 0x0000100a6e387981 */ /* 0x000322000c1e1d00 */
[----:B------:R-:W-:-:S03]  /*0630*/  IMAD.WIDE.U32 R108, R99, 0x20, R108 ;  /* 0x00000020636c7825 */ /* 0x000fc600078e006c */
[----:B------:R-:W4:Y:S01]  /*0640*/  LDG.E.128 R52, desc[UR10][R52.64] ;  /* 0x0000000a34347981 */ /* 0x000f22000c1e1d00 */
[----:B------:R-:W-:-:S03]  /*0650*/  IMAD.WIDE.U32 R68, R99, 0x10, R68 ;  /* 0x0000001063447825 */ /* 0x000fc600078e0044 */
[----:B------:R-:W4:Y:S04]  /*0660*/  LDG.E.128 R60, desc[UR10][R108.64] ;  /* 0x0000000a6c3c7981 */ /* 0x000f28000c1e1d00 */
[----:B------:R-:W4:Y:S04]  /*0670*/  LDG.E.128 R68, desc[UR10][R68.64] ;  /* 0x0000000a44447981 */ /* 0x000f28000c1e1d00 */
[----:B------:R-:W4:Y:S01]  /*0680*/  LDG.E.128 R64, desc[UR10][R108.64+0x10] ;  /* 0x0000100a6c407981 */ /* 0x000f22000c1e1d00 */
[----:B---3--:R-:W-:-:S04]  /*0690*/  IMAD.WIDE.U32 R124, R102, 0x8, R122 ;  /* 0x00000008667c7825 */ /* 0x008fc800078e007a */
[----:B------:R-:W-:Y:S02]  /*06a0*/  IMAD.WIDE.U32 R122, R99, 0x8, R122 ;  /* 0x00000008637a7825 */ /* 0x000fe400078e007a */
[----:B------:R-:W5:Y:S04]  /*06b0*/  LDG.E.64 R124, desc[UR10][R124.64] ;  /* 0x0000000a7c7c7981 */ /* 0x000f68000c1e1b00 */
[----:B------:R-:W5:Y:S01]  /*06c0*/  LDG.E.64 R122, desc[UR10][R122.64] ;  /* 0x0000000a7a7a7981 */ /* 0x000f62000c1e1b00 */
[----:B------:R-:W-:Y:S01]  /*06d0*/  ISETP.NE.U32.AND P1, PT, RZ, UR24, PT ;  /* 0x00000018ff007c0c */ /* 0x000fe2000bf25070 */
[----:B0-----:R-:W-:-:S03]  /*06e0*/  @P0 IMAD.WIDE.U32 R106, R102, 0x20, R104 ;  /* 0x00000020666a0825 */ /* 0x001fc600078e0068 */
[----:B------:R-:W-:Y:S02]  /*06f0*/  ISETP.NE.AND.EX P1, PT, RZ, UR25, PT, P1 ;  /* 0x00000019ff007c0c */ /* 0x000fe4000bf25310 */
[----:B------:R-:W-:Y:S01]  /*0700*/  ISETP.NE.U32.AND P2, PT, RZ, UR26, PT ;  /* 0x0000001aff007c0c */ /* 0x000fe2000bf45070 */
[----:B------:R-:W5:Y:S04]  /*0710*/  @P0 LDG.E.128 R20, desc[UR10][R106.64] ;  /* 0x0000000a6a140981 */ /* 0x000f68000c1e1d00 */
[----:B------:R0:W5:Y:S01]  /*0720*/  @P0 LDG.E.128 R24, desc[UR10][R106.64+0x10] ;  /* 0x0000100a6a180981 */ /* 0x000162000c1e1d00 */
[----:B------:R-:W-:-:S05]  /*0730*/  ISETP.NE.AND.EX P0, PT, RZ, UR27, PT, P2 ;  /* 0x0000001bff007c0c */ /* 0x000fca000bf05320 */
[----:B------:R-:W3:Y:S08]  /*0740*/  @P1 LDC.64 R104, c[0x0][0x3b8] ;  /* 0x0000ee00ff681b82 */ /* 0x000ef00000000a00 */
[----:B-1----:R-:W1:Y:S08]  /*0750*/  @P1 LDC.64 R110, c[0x0][0x3b8] ;  /* 0x0000ee00ff6e1b82 */ /* 0x002e700000000a00 */
[----:B------:R-:W0:Y:S01]  /*0760*/  @P0 LDC.64 R120, c[0x0][0x438] ;  /* 0x00010e00ff780b82 */ /* 0x000e220000000a00 */
[----:B---3--:R-:W-:-:S05]  /*0770*/  @P1 IMAD.WIDE.U32 R104, R99, 0x8, R104 ;  /* 0x0000000863681825 */ /* 0x008fca00078e0068 */
[----:B------:R3:W5:Y:S01]  /*0780*/  @P1 LDG.E.64 R116, desc[UR10][R104.64] ;  /* 0x0000000a68741981 */ /* 0x000762000c1e1b00 */
[----:B-1----:R-:W-:-:S05]  /*0790*/  @P1 IMAD.WIDE.U32 R110, R102, 0x8, R110 ;  /* 0x00000008666e1825 */ /* 0x002fca00078e006e */
[----:B------:R1:W5:Y:S01]  /*07a0*/  @P1 LDG.E.64 R118, desc[UR10][R110.64] ;  /* 0x0000000a6e761981 */ /* 0x000362000c1e1b00 */
[----:B0-----:R-:W-:-:S05]  /*07b0*/  @P0 IMAD.WIDE.U32 R120, R99, 0x20, R120 ;  /* 0x0000002063780825 */ /* 0x001fca00078e0078 */
[----:B------:R-:W5:Y:S04]  /*07c0*/  @P0 LDG.E.128 R28, desc[UR10][R120.64] ;  /* 0x0000000a781c0981 */ /* 0x000f68000c1e1d00 */
[----:B------:R0:W5:Y:S01]  /*07d0*/  @P0 LDG.E.128 R32, desc[UR10][R120.64+0x10] ;  /* 0x0000100a78200981 */ /* 0x000162000c1e1d00 */
[----:B--2---:R-:W-:Y:S02]  /*07e0*/  R2UR UR16, R103 ;  /* 0x00000000671072ca */ /* 0x004fe400000e0000 */
[----:B----4-:R-:W-:-:S05]  /*07f0*/  FSEL R112, R112, RZ, !P4 ;  /* 0x000000ff70707208 */ /* 0x010fca0006000000 */
[C---:B------:R-:W-:Y:S01]  /*0800*/  FADD.FTZ R115, -R112.reuse, R48 ;  /* 0x0000003070737221 */ /* 0x040fe20000010100 */
[C---:B------:R-:W-:Y:S01]  /*0810*/  FADD.FTZ R113, -R112.reuse, R49 ;  /* 0x0000003170717221 */ /* 0x040fe20000010100 */
[----:B------:R-:W-:-:S04]  /*0820*/  FADD.FTZ R106, -R112, R57 ;  /* 0x00000039706a7221 */ /* 0x000fc80000010100 */
[----:B------:R-:W-:Y:S01]  /*0830*/  FMUL.FTZ R115, R115, UR16 ;  /* 0x0000001073737c20 */ /* 0x000fe20008410000 */
[----:B------:R-:W-:Y:S02]  /*0840*/  HADD2.F32 R114, -RZ, R52.H0_H0 ;  /* 0x20000034ff727230 */ /* 0x000fe40000004100 */
[--C-:B------:R-:W-:Y:S02]  /*0850*/  HADD2.F32 R103, -RZ, R53.reuse.H0_H0 ;  /* 0x20000035ff677230 */ /* 0x100fe40000004100 */
[----:B---3--:R-:W-:Y:S02]  /*0860*/  HADD2.F32 R104, -RZ, R53.H1_H1 ;  /* 0x30000035ff687230 */ /* 0x008fe40000004100 */
[C---:B------:R-:W-:Y:S01]  /*0870*/  FADD.FTZ R107, -R112.reuse, R51 ;  /* 0x00000033706b7221 */ /* 0x040fe20000010100 */
[----:B------:R-:W-:Y:S02]  /*0880*/  HADD2.F32 R53, -RZ, R54.H0_H0 ;  /* 0x20000036ff357230 */ /* 0x000fe40000004100 */
[----:B------:R-:W-:Y:S01]  /*0890*/  FADD.FTZ R109, -R112, R56 ;  /* 0x00000038706d7221 */ /* 0x000fe20000010100 */
[----:B-1----:R-:W-:-:S02]  /*08a0*/  HADD2.F32 R111, -RZ, R52.H1_H1 ;  /* 0x30000034ff6f7230 */ /* 0x002fc40000004100 */
[----:B------:R-:W-:Y:S01]  /*08b0*/  FADD.FTZ R105, -R112, R58 ;  /* 0x0000003a70697221 */ /* 0x000fe20000010100 */
[----:B------:R-:W-:Y:S02]  /*08c0*/  HADD2.F32 R54, -RZ, R54.H1_H1 ;  /* 0x30000036ff367230 */ /* 0x000fe40000004100 */
[----:B------:R-:W-:Y:S01]  /*08d0*/  FMUL.FTZ R113, R113, UR16 ;  /* 0x0000001071717c20 */ /* 0x000fe20008410000 */
[----:B------:R-:W-:Y:S01]  /*08e0*/  FADD.FTZ R83, R114, R83 ;  /* 0x0000005372537221 */ /* 0x000fe20000010000 */
[-C--:B------:R-:W-:Y:S01]  /*08f0*/  FFMA.FTZ R98, R115, R114.reuse, R98 ;  /* 0x0000007273627223 */ /* 0x080fe20000010062 */
[----:B------:R-:W-:Y:S01]  /*0900*/  FMUL.FTZ R106, R106, UR16 ;  /* 0x000000106a6a7c20 */ /* 0x000fe20008410000 */
[----:B------:R-:W-:Y:S01]  /*0910*/  FADD.FTZ R56, -R112, R63 ;  /* 0x0000003f70387221 */ /* 0x000fe20000010100 */
[----:B------:R-:W-:Y:S01]  /*0920*/  FMUL.FTZ R114, R101, R114 ;  /* 0x0000007265727220 */ /* 0x000fe20000410000 */
[--C-:B------:R-:W-:Y:S02]  /*0930*/  HADD2.F32 R63, -RZ, R69.reuse.H0_H0 ;  /* 0x20000045ff3f7230 */ /* 0x100fe40000004100 */
[----:B------:R-:W-:-:S02]  /*0940*/  HADD2.F32 R52, -RZ, R69.H1_H1 ;  /* 0x30000045ff347230 */ /* 0x000fc40000004100 */
[----:B------:R-:W-:Y:S01]  /*0950*/  FMUL.FTZ R69, R107, UR16 ;  /* 0x000000106b457c20 */ /* 0x000fe20008410000 */
[--C-:B------:R-:W-:Y:S02]  /*0960*/  HADD2.F32 R49, -RZ, R55.reuse.H0_H0 ;  /* 0x20000037ff317230 */ /* 0x100fe40000004100 */
[----:B------:R-:W-:Y:S01]  /*0970*/  FADD.FTZ R81, R111, R81 ;  /* 0x000000516f517221 */ /* 0x000fe20000010000 */
[-C--:B------:R-:W-:Y:S01]  /*0980*/  FFMA.FTZ R82, R113, R111.reuse, R82 ;  /* 0x0000006f71527223 */ /* 0x080fe20000010052 */
[----:B------:R-:W-:Y:S01]  /*0990*/  FADD.FTZ R11, R54, R11 ;  /* 0x0000000b360b7221 */ /* 0x000fe20000010000 */
[----:B------:R-:W-:Y:S01]  /*09a0*/  FMUL.FTZ R105, R105, UR16 ;  /* 0x0000001069697c20 */ /* 0x000fe20008410000 */
[-C--:B------:R-:W-:Y:S01]  /*09b0*/  FFMA.FTZ R75, R106, R54.reuse, R75 ;  /* 0x000000366a4b7223 */ /* 0x080fe2000001004b */
[----:B------:R-:W-:Y:S01]  /*09c0*/  FMUL.FTZ R107, R87, R54 ;  /* 0x00000036576b7220 */ /* 0x000fe20000410000 */
[----:B------:R-:W-:Y:S01]  /*09d0*/  FMUL.FTZ R111, R100, R111 ;  /* 0x0000006f646f7220 */ /* 0x000fe20000410000 */
[----:B------:R-:W-:Y:S01]  /*09e0*/  FADD.FTZ R54, RZ, R114 ;  /* 0x00000072ff367221 */ /* 0x000fe20000010000 */
[----:B------:R-:W-:-:S02]  /*09f0*/  HADD2.F32 R48, -RZ, R55.H1_H1 ;  /* 0x30000037ff307230 */ /* 0x000fc40000004100 */
[C---:B------:R-:W-:Y:S01]  /*0a00*/  FADD.FTZ R110, -R112.reuse, R59 ;  /* 0x0000003b706e7221 */ /* 0x040fe20000010100 */
[C---:B0-----:R-:W-:Y:S01]  /*0a10*/  FADD.FTZ R121, -R112.reuse, R60 ;  /* 0x0000003c70797221 */ /* 0x041fe20000010100 */
[C---:B------:R-:W-:Y:S01]  /*0a20*/  FADD.FTZ R108, -R112.reuse, R50 ;  /* 0x00000032706c7221 */ /* 0x040fe20000010100 */
[C---:B------:R-:W-:Y:S01]  /*0a30*/  FADD.FTZ R120, -R112.reuse, R61 ;  /* 0x0000003d70787221 */ /* 0x040fe20000010100 */
[C---:B------:R-:W-:Y:S01]  /*0a40*/  FADD.FTZ R55, -R112.reuse, R62 ;  /* 0x0000003e70377221 */ /* 0x040fe20000010100 */
[C---:B------:R-:W-:Y:S01]  /*0a50*/  FADD.FTZ R57, -R112.reuse, R64 ;  /* 0x0000004070397221 */ /* 0x040fe20000010100 */
[C---:B------:R-:W-:Y:S01]  /*0a60*/  FADD.FTZ R58, -R112.reuse, R65 ;  /* 0x00000041703a7221 */ /* 0x040fe20000010100 */
[C---:B------:R-:W-:Y:S01]  /*0a70*/  FADD.FTZ R59, -R112.reuse, R66 ;  /* 0x00000042703b7221 */ /* 0x040fe20000010100 */
[----:B------:R-:W-:Y:S01]  /*0a80*/  FADD.FTZ R60, -R112, R67 ;  /* 0x00000043703c7221 */ /* 0x000fe20000010100 */
[--C-:B------:R-:W-:Y:S02]  /*0a90*/  HADD2.F32 R65, -RZ, R70.reuse.H0_H0 ;  /* 0x20000046ff417230 */ /* 0x100fe40000004100 */
[----:B------:R-:W-:Y:S01]  /*0aa0*/  FADD.FTZ R10, R49, R10 ;  /* 0x0000000a310a7221 */ /* 0x000fe20000010000 */
[----:B------:R-:W-:-:S02]  /*0ab0*/  HADD2.F32 R50, -RZ, R70.H1_H1 ;  /* 0x30000046ff327230 */ /* 0x000fc40000004100 */
[-C--:B------:R-:W-:Y:S01]  /*0ac0*/  FFMA.FTZ R74, R105, R49.reuse, R74 ;  /* 0x00000031694a7223 */ /* 0x080fe2000001004a */
[----:B------:R-:W-:Y:S01]  /*0ad0*/  FMUL.FTZ R112, R88, R49 ;  /* 0x0000003158707220 */ /* 0x000fe20000410000 */
[----:B------:R-:W-:Y:S01]  /*0ae0*/  FMUL.FTZ R70, R84, R103 ;  /* 0x0000006754467220 */ /* 0x000fe20000410000 */
[----:B------:R-:W-:Y:S01]  /*0af0*/  FADD.FTZ R49, R111, R54 ;  /* 0x000000366f317221 */ /* 0x000fe20000010000 */
[----:B------:R-:W-:Y:S01]  /*0b00*/  FADD.FTZ R77, R104, R77 ;  /* 0x0000004d684d7221 */ /* 0x000fe20000010000 */
[-C--:B------:R-:W-:Y:S01]  /*0b10*/  FFMA.FTZ R78, R69, R104.reuse, R78 ;  /* 0x00000068454e7223 */ /* 0x080fe2000001004e */
[--C-:B------:R-:W-:Y:S02]  /*0b20*/  HADD2.F32 R51, -RZ, R71.reuse.H0_H0 ;  /* 0x20000047ff337230 */ /* 0x100fe40000004100 */
[----:B------:R-:W-:Y:S01]  /*0b30*/  FMUL.FTZ R104, R85, R104 ;  /* 0x0000006855687220 */ /* 0x000fe20000410000 */
[----:B------:R-:W-:Y:S02]  /*0b40*/  HADD2.F32 R67, -RZ, R71.H1_H1 ;  /* 0x30000047ff437230 */ /* 0x000fe40000004100 */
[----:B------:R-:W-:Y:S01]  /*0b50*/  FADD.FTZ R49, R70, R49 ;  /* 0x0000003146317221 */ /* 0x000fe20000010000 */
[----:B------:R-:W-:Y:S01]  /*0b60*/  FMUL.FTZ R71, R108, UR16 ;  /* 0x000000106c477c20 */ /* 0x000fe20008410000 */
[----:B------:R-:W-:Y:S01]  /*0b70*/  FMUL.FTZ R110, R110, UR16 ;  /* 0x000000106e6e7c20 */ /* 0x000fe20008410000 */
[----:B------:R-:W-:Y:S01]  /*0b80*/  FMUL.FTZ R108, R86, R53 ;  /* 0x00000035566c7220 */ /* 0x000fe20000410000 */
[----:B------:R-:W-:Y:S01]  /*0b90*/  FADD.FTZ R49, R104, R49 ;  /* 0x0000003168317221 */ /* 0x000fe20000010000 */
[----:B------:R-:W-:Y:S01]  /*0ba0*/  FADD.FTZ R79, R103, R79 ;  /* 0x0000004f674f7221 */ /* 0x000fe20000010000 */
[----:B------:R-:W-:Y:S01]  /*0bb0*/  FFMA.FTZ R80, R71, R103, R80 ;  /* 0x0000006747507223 */ /* 0x000fe20000010050 */
[----:B------:R-:W-:Y:S01]  /*0bc0*/  FMUL.FTZ R103, R109, UR16 ;  /* 0x000000106d677c20 */ /* 0x000fe20008410000 */
[----:B------:R-:W-:Y:S01]  /*0bd0*/  FADD.FTZ R9, R48, R9 ;  /* 0x0000000930097221 */ /* 0x000fe20000010000 */
[-C--:B------:R-:W-:Y:S01]  /*0be0*/  FFMA.FTZ R73, R110, R48.reuse, R73 ;  /* 0x000000306e497223 */ /* 0x080fe20000010049 */
[----:B------:R-:W-:Y:S01]  /*0bf0*/  FMUL.FTZ R109, R89, R48 ;  /* 0x00000030596d7220 */ /* 0x000fe20000410000 */
[----:B------:R-:W-:Y:S01]  /*0c00*/  FADD.FTZ R48, R108, R49 ;  /* 0x000000316c307221 */ /* 0x000fe20000010000 */
[----:B------:R-:W-:-:S03]  /*0c10*/  HADD2.F32 R61, -RZ, R68.H0_H0 ;  /* 0x20000044ff3d7230 */ /* 0x000fc60000004100 */
[----:B------:R-:W-:Y:S01]  /*0c20*/  FADD.FTZ R49, R107, R48 ;  /* 0x000000306b317221 */ /* 0x000fe20000010000 */
[----:B------:R-:W-:Y:S01]  /*0c30*/  FFMA.FTZ R66, R115, R114, RZ ;  /* 0x0000007273427223 */ /* 0x000fe200000100ff */
[----:B------:R-:W-:Y:S02]  /*0c40*/  FADD.FTZ R12, R53, R12 ;  /* 0x0000000c350c7221 */ /* 0x000fe40000010000 */
[----:B------:R-:W-:Y:S01]  /*0c50*/  FADD.FTZ R48, R112, R49 ;  /* 0x0000003170307221 */ /* 0x000fe20000010000 */
[----:B------:R-:W-:Y:S01]  /*0c60*/  FFMA.FTZ R76, R103, R53, R76 ;  /* 0x00000035674c7223 */ /* 0x000fe2000001004c */
[----:B------:R-:W-:Y:S02]  /*0c70*/  HADD2.F32 R68, -RZ, R68.H1_H1 ;  /* 0x30000044ff447230 */ /* 0x000fe40000004100 */
[----:B------:R-:W-:Y:S01]  /*0c80*/  FMUL.FTZ R53, R121, UR16 ;  /* 0x0000001079357c20 */ /* 0x000fe20008410000 */
[----:B------:R-:W-:Y:S01]  /*0c90*/  FFMA.FTZ R66, R113, R111, R66 ;  /* 0x0000006f71427223 */ /* 0x000fe20000010042 */
[-C--:B------:R-:W-:Y:S01]  /*0ca0*/  FMUL.FTZ R62, R90, R61.reuse ;  /* 0x0000003d5a3e7220 */ /* 0x080fe20000410000 */
[----:B------:R-:W-:Y:S01]  /*0cb0*/  FADD.FTZ R49, R109, R48 ;  /* 0x000000306d317221 */ /* 0x000fe20000010000 */
[----:B------:R-:W-:Y:S01]  /*0cc0*/  FMUL.FTZ R55, R55, UR16 ;  /* 0x0000001037377c20 */ /* 0x000fe20008410000 */
[----:B------:R-:W-:Y:S01]  /*0cd0*/  FMUL.FTZ R56, R56, UR16 ;  /* 0x0000001038387c20 */ /* 0x000fe20008410000 */
[----:B------:R-:W-:Y:S01]  /*0ce0*/  FADD.FTZ R8, R61, R8 ;  /* 0x000000083d087221 */ /* 0x000fe20000010000 */
[----:B------:R-:W-:Y:S01]  /*0cf0*/  FFMA.FTZ R72, R53, R61, R72 ;  /* 0x0000003d35487223 */ /* 0x000fe20000010048 */
[----:B------:R-:W-:Y:S01]  /*0d00*/  FFMA.FTZ R66, R71, R70, R66 ;  /* 0x0000004647427223 */ /* 0x000fe20000010042 */
[----:B------:R-:W-:Y:S01]  /*0d10*/  FMUL.FTZ R61, R91, R68 ;  /* 0x000000445b3d7220 */ /* 0x000fe20000410000 */
[----:B------:R-:W-:Y:S01]  /*0d20*/  FADD.FTZ R48, R62, R49 ;  /* 0x000000313e307221 */ /* 0x000fe20000010000 */
[----:B------:R-:W-:Y:S01]  /*0d30*/  FADD.FTZ R6, R63, R6 ;  /* 0x000000063f067221 */ /* 0x000fe20000010000 */
[-C--:B------:R-:W-:Y:S01]  /*0d40*/  FFMA.FTZ R18, R55, R63.reuse, R18 ;  /* 0x0000003f37127223 */ /* 0x080fe20000010012 */
[----:B------:R-:W-:Y:S01]  /*0d50*/  FMUL.FTZ R64, R92, R63 ;  /* 0x0000003f5c407220 */ /* 0x000fe20000410000 */
[----:B------:R-:W-:Y:S01]  /*0d60*/  FADD.FTZ R5, R52, R5 ;  /* 0x0000000534057221 */ /* 0x000fe20000010000 */
[-C--:B------:R-:W-:Y:S01]  /*0d70*/  FFMA.FTZ R17, R56, R52.reuse, R17 ;  /* 0x0000003438117223 */ /* 0x080fe20000010011 */
[----:B------:R-:W-:Y:S01]  /*0d80*/  FMUL.FTZ R63, R93, R52 ;  /* 0x000000345d3f7220 */ /* 0x000fe20000410000 */
[----:B------:R-:W-:Y:S01]  /*0d90*/  FFMA.FTZ R52, R69, R104, R66 ;  /* 0x0000006845347223 */ /* 0x000fe20000010042 */
[----:B------:R-:W-:-:S03]  /*0da0*/  FADD.FTZ R121, R48, R61 ;  /* 0x0000003d30797221 */ /* 0x000fc60000010000 */
[----:B------:R-:W-:Y:S01]  /*0db0*/  FFMA.FTZ R49, R103, R108, R52 ;  /* 0x0000006c67317223 */ /* 0x000fe20000010034 */
[----:B------:R-:W-:Y:S01]  /*0dc0*/  FADD.FTZ R52, R121, R64 ;  /* 0x0000004079347221 */ /* 0x000fe20000010000 */
[----:B------:R-:W-:Y:S01]  /*0dd0*/  FMUL.FTZ R57, R57, UR16 ;  /* 0x0000001039397c20 */ /* 0x000fe20008410000 */
[----:B------:R-:W-:Y:S01]  /*0de0*/  FMUL.FTZ R58, R58, UR16 ;  /* 0x000000103a3a7c20 */ /* 0x000fe20008410000 */
[----:B------:R-:W-:Y:S01]  /*0df0*/  FFMA.FTZ R48, R106, R107, R49 ;  /* 0x0000006b6a307223 */ /* 0x000fe20000010031 */
[-C--:B------:R-:W-:Y:S01]  /*0e00*/  FMUL.FTZ R66, R94, R65.reuse ;  /* 0x000000415e427220 */ /* 0x080fe20000410000 */
[----:B------:R-:W-:Y:S01]  /*0e10*/  FADD.FTZ R121, R52, R63 ;  /* 0x0000003f34797221 */ /* 0x000fe20000010000 */
[----:B------:R-:W-:Y:S01]  /*0e20*/  FMUL.FTZ R54, R120, UR16 ;  /* 0x0000001078367c20 */ /* 0x000fe20008410000 */
[----:B------:R-:W-:Y:S01]  /*0e30*/  FADD.FTZ R4, R65, R4 ;  /* 0x0000000441047221 */ /* 0x000fe20000010000 */
[----:B------:R-:W-:Y:S01]  /*0e40*/  FFMA.FTZ R16, R57, R65, R16 ;  /* 0x0000004139107223 */ /* 0x000fe20000010010 */
[----:B------:R-:W-:Y:S01]  /*0e50*/  FMUL.FTZ R59, R59, UR16 ;  /* 0x000000103b3b7c20 */ /* 0x000fe20008410000 */
[----:B------:R-:W-:Y:S01]  /*0e60*/  FADD.FTZ R3, R50, R3 ;  /* 0x0000000332037221 */ /* 0x000fe20000010000 */
[-C--:B------:R-:W-:Y:S01]  /*0e70*/  FFMA.FTZ R15, R58, R50.reuse, R15 ;  /* 0x000000323a0f7223 */ /* 0x080fe2000001000f */
[----:B------:R-:W-:Y:S01]  /*0e80*/  FMUL.FTZ R65, R95, R50 ;  /* 0x000000325f417220 */ /* 0x000fe20000410000 */
[----:B------:R-:W-:Y:S01]  /*0e90*/  FFMA.FTZ R49, R105, R112, R48 ;  /* 0x0000007069317223 */ /* 0x000fe20000010030 */
[----:B------:R-:W-:Y:S01]  /*0ea0*/  FADD.FTZ R50, R121, R66 ;  /* 0x0000004279327221 */ /* 0x000fe20000010000 */
        /* <DEDUP_REMOVED lines=9> */
[-C--:B------:R-:W-:Y:S01]  /*0f40*/  FFMA.FTZ R13, R60, R67.reuse, R13 ;  /* 0x000000433c0d7223 */ /* 0x080fe2000001000d */
[----:B------:R-:W-:Y:S01]  /*0f50*/  FFMA.FTZ R49, R53, R62, R48 ;  /* 0x0000003e35317223 */ /* 0x000fe20000010030 */
[----:B------:R-:W-:Y:S01]  /*0f60*/  FMUL.FTZ R67, R97, R67 ;  /* 0x0000004361437220 */ /* 0x000fe20000410000 */
[----:B------:R-:W-:-:S02]  /*0f70*/  FADD.FTZ R48, R51, R68 ;  /* 0x0000004433307221 */ /* 0x000fc40000010000 */
[----:B------:R-:W-:Y:S02]  /*0f80*/  FFMA.FTZ R50, R54, R61, R49 ;  /* 0x0000003d36327223 */ /* 0x000fe40000010031 */
[----:B------:R-:W-:Y:S02]  /*0f90*/  FADD.FTZ R48, R48, R67 ;  /* 0x0000004330307221 */ /* 0x000fe40000010000 */
[----:B------:R-:W-:-:S03]  /*0fa0*/  FFMA.FTZ R51, R55, R64, R50 ;  /* 0x0000004037337223 */ /* 0x000fc60000010032 */
[----:B------:R-:W0:Y:S01]  /*0fb0*/  SHFL.DOWN PT, R49, R48, 0x10, 0x1f ;  /* 0x0a001f0030317f89 */ /* 0x000e2200000e0000 */
[----:B------:R-:W-:-:S04]  /*0fc0*/  FFMA.FTZ R50, R56, R63, R51 ;  /* 0x0000003f38327223 */ /* 0x000fc80000010033 */
[----:B------:R-:W-:-:S04]  /*0fd0*/  FFMA.FTZ R51, R57, R66, R50 ;  /* 0x0000004239337223 */ /* 0x000fc80000010032 */
[----:B------:R-:W-:-:S04]  /*0fe0*/  FFMA.FTZ R50, R58, R65, R51 ;  /* 0x000000413a327223 */ /* 0x000fc80000010033 */
[----:B------:R-:W-:-:S04]  /*0ff0*/  FFMA.FTZ R51, R59, R68, R50 ;  /* 0x000000443b337223 */ /* 0x000fc80000010032 */
[----:B------:R-:W-:-:S05]  /*1000*/  FFMA.FTZ R51, R60, R67, R51 ;  /* 0x000000433c337223 */ /* 0x000fca0000010033 */
[----:B------:R-:W1:Y:S01]  /*1010*/  SHFL.DOWN PT, R50, R51, 0x10, 0x1f ;  /* 0x0a001f0033327f89 */ /* 0x000e6200000e0000 */
[----:B0-----:R-:W-:-:S05]  /*1020*/  FADD.FTZ R49, R48, R49 ;  /* 0x0000003130317221 */ /* 0x001fca0000010000 */
[----:B------:R-:W0:Y:S01]  /*1030*/  SHFL.DOWN PT, R52, R49, 0x8, 0x1f ;  /* 0x09001f0031347f89 */ /* 0x000e2200000e0000 */
[----:B-1----:R-:W-:-:S05]  /*1040*/  FADD.FTZ R50, R51, R50 ;  /* 0x0000003233327221 */ /* 0x002fca0000010000 */
[----:B------:R-:W1:Y:S01]  /*1050*/  SHFL.DOWN PT, R121, R50, 0x8, 0x1f ;  /* 0x09001f0032797f89 */ /* 0x000e6200000e0000 */
[----:B0-----:R-:W-:-:S05]  /*1060*/  FADD.FTZ R52, R49, R52 ;  /* 0x0000003431347221 */ /* 0x001fca0000010000 */
[----:B------:R-:W0:Y:S01]  /*1070*/  SHFL.DOWN PT, R48, R52, 0x4, 0x1f ;  /* 0x08801f0034307f89 */ /* 0x000e2200000e0000 */
[----:B-1----:R-:W-:Y:S01]  /*1080*/  FADD.FTZ R121, R50, R121 ;  /* 0x0000007932797221 */ /* 0x002fe20000010000 */
[----:B0-----:R-:W-:-:S04]  /*1090*/  FADD.FTZ R120, R52, R48 ;  /* 0x0000003034787221 */ /* 0x001fc80000010000 */
        /* <DEDUP_REMOVED lines=22> */
.L_x_1687:
[----:B------:R-:W-:Y:S05]  /*1200*/  BSYNC.RECONVERGENT B0 ;  /* 0x0000000000007941 */ /* 0x000fea0003800200 */
.L_x_1686:
        /* <DEDUP_REMOVED lines=58> */
[----:B------:R-:W-:Y:S01]  /*15b0*/  FADD.FTZ R105, R112, -R105 ;  /* 0x8000006970697221 */ /* 0x000fe20000010000 */
[--C-:B------:R-:W-:Y:S01]  /*15c0*/  FFMA.FTZ R48, R113, UR17, R120.reuse ;  /* 0x0000001171307c23 */ /* 0x100fe20008010078 */
[--C-:B------:R-:W-:Y:S01]  /*15d0*/  FFMA.FTZ R69, R69, UR17, R120.reuse ;  /* 0x0000001145457c23 */ /* 0x100fe20008010078 */
[----:B------:R-:W-:Y:S01]  /*15e0*/  FFMA.FTZ R115, R115, UR17, R120 ;  /* 0x0000001173737c23 */ /* 0x000fe20008010078 */
[----:B------:R-:W-:Y:S01]  /*15f0*/  FMUL.FTZ R110, R110, UR16 ;  /* 0x000000106e6e7c20 */ /* 0x000fe20008410000 */
[----:B------:R-:W-:Y:S01]  /*1600*/  FADD.FTZ R70, R70, -R71 ;  /* 0x8000004746467221 */ /* 0x000fe20000010000 */
[----:B-----5:R-:W-:Y:S01]  /*1610*/  ISETP.GE.U32.AND P2, PT, R124, RZ, PT ;  /* 0x000000ff7c00720c */ /* 0x020fe20003f46070 */
[----:B------:R-:W-:Y:S01]  /*1620*/  FMUL.FTZ R105, R105, UR16 ;  /* 0x0000001069697c20 */ /* 0x000fe20008410000 */
[----:B------:R-:W-:Y:S01]  /*1630*/  FMUL.FTZ R108, R108, UR16 ;  /* 0x000000106c6c7c20 */ /* 0x000fe20008410000 */
[----:B------:R-:W-:Y:S01]  /*1640*/  FMUL.FTZ R107, R107, UR16 ;  /* 0x000000106b6b7c20 */ /* 0x000fe20008410000 */
[----:B------:R-:W-:Y:S01]  /*1650*/  FADD.FTZ R111, R111, -R48 ;  /* 0x800000306f6f7221 */ /* 0x000fe20000010000 */
[----:B------:R-:W-:Y:S01]  /*1660*/  FADD.FTZ R104, R104, -R69 ;  /* 0x8000004568687221 */ /* 0x000fe20000010000 */
[----:B------:R-:W-:Y:S01]  /*1670*/  FADD.FTZ R115, R114, -R115 ;  /* 0x8000007372737221 */ /* 0x000fe20000010000 */
[----:B------:R-:W-:Y:S01]  /*1680*/  FMUL.FTZ R51, R110, UR7 ;  /* 0x000000076e337c20 */ /* 0x000fe20008410000 */
[----:B------:R-:W-:Y:S01]  /*1690*/  ISETP.GE.U32.AND.EX P2, PT, R125, 0x1000000, PT, P2 ;  /* 0x010000007d00780c */ /* 0x000fe20003f46120 */
        /* <DEDUP_REMOVED lines=31> */
.L_x_1690:
[--C-:B------:R-:W-:Y:S01]  /*1890*/  FFMA.FTZ R105, R105, UR17, R120.reuse ;  /* 0x0000001169697c23 */ /* 0x100fe20008010078 */
[--C-:B------:R-:W-:Y:S01]  /*18a0*/  FFMA.FTZ R115, R115, UR17, R120.reuse ;  /* 0x0000001173737c23 */ /* 0x100fe20008010078 */
[--C-:B------:R-:W-:Y:S01]  /*18b0*/  FFMA.FTZ R36, R113, UR17, R120.reuse ;  /* 0x0000001171247c23 */ /* 0x100fe20008010078 */
[--C-:B------:R-:W-:Y:S01]  /*18c0*/  FFMA.FTZ R110, R110, UR17, R120.reuse ;  /* 0x000000116e6e7c23 */ /* 0x100fe20008010078 */
[----:B------:R-:W-:Y:S01]  /*18d0*/  FADD.FTZ R105, R112, -R105 ;  /* 0x8000006970697221 */ /* 0x000fe20000010000 */
[----:B------:R-:W-:Y:S01]  /*18e0*/  FADD.FTZ R115, R114, -R115 ;  /* 0x8000007372737221 */ /* 0x000fe20000010000 */
[----:B------:R-:W-:Y:S01]  /*18f0*/  FFMA.FTZ R71, R71, UR17, R120 ;  /* 0x0000001147477c23 */ /* 0x000fe20008010078 */
[----:B------:R-:W-:Y:S01]  /*1900*/  FADD.FTZ R37, R111, -R36 ;  /* 0x800000246f257221 */ /* 0x000fe20000010000 */
[----:B------:R-:W-:Y:S01]  /*1910*/  FMUL.FTZ R42, R105, UR16 ;  /* 0x00000010692a7c20 */ /* 0x000fe20008410000 */
[----:B------:R-:W-:Y:S01]  /*1920*/  FMUL.FTZ R36, R115, UR16 ;  /* 0x0000001073247c20 */ /* 0x000fe20008410000 */
[----:B------:R-:W-:Y:S01]  /*1930*/  FADD.FTZ R110, R109, -R110 ;  /* 0x8000006e6d6e7221 */ /* 0x000fe20000010000 */
[--C-:B------:R-:W-:Y:S01]  /*1940*/  FFMA.FTZ R103, R103, UR17, R120.reuse ;  /* 0x0000001167677c23 */ /* 0x100fe20008010078 */
[----:B------:R-:W-:Y:S01]  /*1950*/  FADD.FTZ R38, R70, -R71 ;  /* 0x8000004746267221 */ /* 0x000fe20000010000 */
[--C-:B------:R-:W-:Y:S01]  /*1960*/  FFMA.FTZ R106, R106, UR17, R120.reuse ;  /* 0x000000116a6a7c23 */ /* 0x100fe20008010078 */
[----:B------:R-:W-:Y:S01]  /*1970*/  FFMA.FTZ R39, R69, UR17, R120 ;  /* 0x0000001145277c23 */ /* 0x000fe20008010078 */
[----:B------:R-:W-:Y:S01]  /*1980*/  FMUL.FTZ R48, R42, UR7 ;  /* 0x000000072a307c20 */ /* 0x000fe20008410000 */
[----:B-----5:R-:W-:Y:S01]  /*1990*/  LOP3.LUT P5, RZ, R125, 0xff0000, RZ, 0xc0, !PT ;  /* 0x00ff00007dff7812 */ /* 0x020fe200078ac0ff */
[----:B------:R-:W-:Y:S01]  /*19a0*/  FMUL.FTZ R41, R36, UR7 ;  /* 0x0000000724297c20 */ /* 0x000fe20008410000 */
[----:B------:R-:W-:Y:S01]  /*19b0*/  FMUL.FTZ R43, R110, UR16 ;  /* 0x000000106e2b7c20 */ /* 0x000fe20008410000 */
[----:B------:R-:W-:Y:S01]  /*19c0*/  LOP3.LUT P3, RZ, R124, 0xff, RZ, 0xc0, !PT ;  /* 0x000000ff7cff7812 */ /* 0x000fe2000786c0ff */
[----:B------:R-:W-:Y:S01]  /*19d0*/  FADD.FTZ R40, R108, -R103 ;  /* 0x800000676c287221 */ /* 0x000fe20000010000 */
        /* <DEDUP_REMOVED lines=28> */
[----:B------:R-:W-:Y:S02]  /*1ba0*/  F2FP.F16.F32.PACK_AB R51, R105, R104 ;  /* 0x000000686933723e */ /* 0x000fe400000000ff */
[----:B------:R-:W-:Y:S02]  /*1bb0*/  F2FP.F16.F32.PACK_AB R50, R103, R50 ;  /* 0x000000326732723e */ /* 0x000fe400000000ff */
[----:B------:R-:W-:Y:S02]  /*1bc0*/  F2FP.F16.F32.PACK_AB R49, R71, R70 ;  /* 0x000000464731723e */ /* 0x000fe400000000ff */
[----:B------:R-:W-:Y:S01]  /*1bd0*/  F2FP.F16.F32.PACK_AB R48, R69, R48 ;  /* 0x000000304530723e */ /* 0x000fe200000000ff */
[----:B------:R-:W-:Y:S06]  /*1be0*/  BRA `(.L_x_1691) ;  /* 0x0000001800a47947 */ /* 0x000fec0003800000 */
.L_x_1689:
        /* <DEDUP_REMOVED lines=11> */
[----:B------:R-:W-:Y:S01]  /*1ca0*/  FADD.FTZ R104, R104, -R69 ;  /* 0x8000004568687221 */ /* 0x000fe20000010000 */
[----:B------:R-:W-:Y:S01]  /*1cb0*/  FADD.FTZ R105, R112, -R105 ;  /* 0x8000006970697221 */ /* 0x000fe20000010000 */
[----:B------:R-:W-:Y:S01]  /*1cc0*/  FADD.FTZ R51, R108, -R51 ;  /* 0x800000336c337221 */ /* 0x000fe20000010000 */
[----:B-----5:R-:W-:Y:S01]  /*1cd0*/  FFMA.FTZ R69, R110, UR16, R27 ;  /* 0x000000106e457c23 */ /* 0x020fe2000801001b */
[----:B------:R-:W-:Y:S01]  /*1ce0*/  ISETP.GE.U32.AND P2, PT, R124, RZ, PT ;  /* 0x000000ff7c00720c */ /* 0x000fe20003f46070 */
[--C-:B------:R-:W-:Y:S01]  /*1cf0*/  FFMA.FTZ R48, R113, UR17, R120.reuse ;  /* 0x0000001171307c23 */ /* 0x100fe20008010078 */
[----:B------:R-:W-:Y:S01]  /*1d00*/  FFMA.FTZ R49, R71, UR17, R120 ;  /* 0x0000001147317c23 */ /* 0x000fe20008010078 */
[----:B------:R-:W-:Y:S01]  /*1d10*/  FADD.FTZ R106, R107, -R106 ;  /* 0x8000006a6b6a7221 */ /* 0x000fe20000010000 */
[----:B------:R-:W-:Y:S01]  /*1d20*/  FFMA.FTZ R115, R115, UR17, R120 ;  /* 0x0000001173737c23 */ /* 0x000fe20008010078 */
[----:B------:R-:W-:Y:S01]  /*1d30*/  FFMA.FTZ R50, R105, UR16, R26 ;  /* 0x0000001069327c23 */ /* 0x000fe2000801001a */
[----:B------:R-:W-:Y:S01]  /*1d40*/  FFMA.FTZ R51, R51, UR16, R24 ;  /* 0x0000001033337c23 */ /* 0x000fe20008010018 */
[----:B------:R-:W-:Y:S01]  /*1d50*/  FMUL.FTZ R69, R69, UR7 ;  /* 0x0000000745457c20 */ /* 0x000fe20008410000 */
[----:B------:R-:W-:Y:S01]  /*1d60*/  ISETP.GE.U32.AND.EX P2, PT, R125, 0x1000000, PT, P2 ;  /* 0x010000007d00780c */ /* 0x000fe20003f46120 */
[----:B------:R-:W-:Y:S01]  /*1d70*/  FADD.FTZ R48, R111, -R48 ;  /* 0x800000306f307221 */ /* 0x000fe20000010000 */
[----:B------:R-:W-:Y:S01]  /*1d80*/  FADD.FTZ R49, R70, -R49 ;  /* 0x8000003146317221 */ /* 0x000fe20000010000 */
[----:B------:R-:W-:Y:S01]  /*1d90*/  FFMA.FTZ R106, R106, UR16, R25 ;  /* 0x000000106a6a7c23 */ /* 0x000fe20008010019 */
[----:B------:R-:W-:Y:S01]  /*1da0*/  FADD.FTZ R115, R114, -R115 ;  /* 0x8000007372737221 */ /* 0x000fe20000010000 */
[----:B------:R-:W-:Y:S01]  /*1db0*/  FMUL.FTZ R70, R50, UR7 ;  /* 0x0000000732467c20 */ /* 0x000fe20008410000 */
[----:B------:R-:W-:Y:S01]  /*1dc0*/  FMUL.FTZ R50, R51, UR7 ;  /* 0x0000000733327c20 */ /* 0x000fe20008410000 */
[----:B------:R-:W-:Y:S01]  /*1dd0*/  FSEL R51, R69, RZ, P2 ;  /* 0x000000ff45337208 */ /* 0x000fe20001000000 */
[----:B------:R-:W-:Y:S01]  /*1de0*/  FFMA.FTZ R69, R48, UR16, R21 ;  /* 0x0000001030457c23 */ /* 0x000fe20008010015 */
[----:B------:R-:W-:Y:S01]  /*1df0*/  FMUL.FTZ R106, R106, UR7 ;  /* 0x000000076a6a7c20 */ /* 0x000fe20008410000 */
[----:B------:R-:W-:Y:S01]  /*1e00*/  LOP3.LUT P3, RZ, R125, 0xff0000, RZ, 0xc0, !PT ;  /* 0x00ff00007dff7812 */ /* 0x000fe2000786c0ff */
[----:B------:R-:W-:Y:S01]  /*1e10*/  FFMA.FTZ R49, R49, UR16, R22 ;  /* 0x0000001031317c23 */ /* 0x000fe20008010016 */
[C---:B------:R-:W-:Y:S01]  /*1e20*/  LOP3.LUT P5, RZ, R125.reuse, 0xff, RZ, 0xc0, !PT ;  /* 0x000000ff7dff7812 */ /* 0x040fe200078ac0ff */
        /* <DEDUP_REMOVED lines=23> */
.L_x_1692:
[--C-:B------:R-:W-:Y:S01]  /*1fa0*/  FFMA.FTZ R110, R110, UR17, R120.reuse ;  /* 0x000000116e6e7c23 */ /* 0x100fe20008010078 */
[--C-:B------:R-:W-:Y:S01]  /*1fb0*/  FFMA.FTZ R115, R115, UR17, R120.reuse ;  /* 0x0000001173737c23 */ /* 0x100fe20008010078 */
[----:B------:R-:W-:Y:S01]  /*1fc0*/  FFMA.FTZ R105, R105, UR17, R120 ;  /* 0x0000001169697c23 */ /* 0x000fe20008010078 */
[----:B-----5:R-:W-:Y:S01]  /*1fd0*/  ISETP.GE.U32.AND P2, PT, R124, RZ, PT ;  /* 0x000000ff7c00720c */ /* 0x020fe20003f46070 */
[----:B------:R-:W-:Y:S01]  /*1fe0*/  FADD.FTZ R110, R109, -R110 ;  /* 0x8000006e6d6e7221 */ /* 0x000fe20000010000 */
[----:B------:R-:W-:Y:S01]  /*1ff0*/  FADD.FTZ R115, R114, -R115 ;  /* 0x8000007372737221 */ /* 0x000fe20000010000 */
[----:B------:R-:W-:Y:S01]  /*2000*/  FADD.FTZ R105, R112, -R105 ;  /* 0x8000006970697221 */ /* 0x000fe20000010000 */
[----:B------:R-:W-:Y:S01]  /*2010*/  FFMA.FTZ R38, R113, UR17, R120 ;  /* 0x0000001171267c23 */ /* 0x000fe20008010078 */
[----:B------:R-:W-:Y:S01]  /*2020*/  FFMA.FTZ R43, R110, UR16, R27 ;  /* 0x000000106e2b7c23 */ /* 0x000fe2000801001b */
[----:B------:R-:W-:Y:S01]  /*2030*/  FFMA.FTZ R36, R115, UR16, R20 ;  /* 0x0000001073247c23 */ /* 0x000fe20008010014 */
[--C-:B------:R-:W-:Y:S01]  /*2040*/  FFMA.FTZ R39, R71, UR17, R120.reuse ;  /* 0x0000001147277c23 */ /* 0x100fe20008010078 */
[----:B------:R-:W-:Y:S01]  /*2050*/  FFMA.FTZ R41, R103, UR17, R120 ;  /* 0x0000001167297c23 */ /* 0x000fe20008010078 */
[----:B------:R-:W-:Y:S01]  /*2060*/  FMUL.FTZ R48, R43, UR7 ;  /* 0x000000072b307c20 */ /* 0x000fe20008410000 */
[----:B------:R-:W-:Y:S01]  /*2070*/  FFMA.FTZ R42, R105, UR16, R26 ;  /* 0x00000010692a7c23 */ /* 0x000fe2000801001a */
[----:B------:R-:W-:Y:S01]  /*2080*/  ISETP.GE.U32.AND.EX P2, PT, R125, 0x1000000, PT, P2 ;  /* 0x010000007d00780c */ /* 0x000fe20003f46120 */
[----:B------:R-:W-:Y:S01]  /*2090*/  FMUL.FTZ R37, R36, UR7 ;  /* 0x0000000724257c20 */ /* 0x000fe20008410000 */
[----:B------:R-:W-:Y:S01]  /*20a0*/  LOP3.LUT P3, RZ, R124, 0xff, RZ, 0xc0, !PT ;  /* 0x000000ff7cff7812 */ /* 0x000fe2000786c0ff */
[----:B------:R-:W-:Y:S01]  /*20b0*/  FADD.FTZ R38, R111, -R38 ;  /* 0x800000266f267221 */ /* 0x000fe20000010000 */
[----:B------:R-:W-:Y:S01]  /*20c0*/  FADD.FTZ R39, R70, -R39 ;  /* 0x8000002746277221 */ /* 0x000fe20000010000 */
[----:B------:R-:W-:Y:S01]  /*20d0*/  FADD.FTZ R41, R108, -R41 ;  /* 0x800000296c297221 */ /* 0x000fe20000010000 */
[--C-:B------:R-:W-:Y:S01]  /*20e0*/  FFMA.FTZ R106, R106, UR17, R120.reuse ;  /* 0x000000116a6a7c23 */ /* 0x100fe20008010078 */
[----:B------:R-:W-:Y:S01]  /*20f0*/  FFMA.FTZ R69, R69, UR17, R120 ;  /* 0x0000001145457c23 */ /* 0x000fe20008010078 */
[----:B------:R-:W-:Y:S01]  /*2100*/  FMUL.FTZ R40, R42, UR7 ;  /* 0x000000072a287c20 */ /* 0x000fe20008410000 */
[----:B------:R-:W-:Y:S01]  /*2110*/  FSEL R108, R48, RZ, P2 ;  /* 0x000000ff306c7208 */ /* 0x000fe20001000000 */
[----:B------:R-:W-:Y:S01]  /*2120*/  FADD.FTZ R106, R107, -R106 ;  /* 0x8000006a6b6a7221 */ /* 0x000fe20000010000 */
[----:B------:R-:W-:Y:S01]  /*2130*/  LOP3.LUT P5, RZ, R125, 0xff0000, RZ, 0xc0, !PT ;  /* 0x00ff00007dff7812 */ /* 0x000fe200078ac0ff */
[----:B------:R-:W-:Y:S01]  /*2140*/  FADD.FTZ R104, R104, -R69 ;  /* 0x8000004568687221 */ /* 0x000fe20000010000 */
[----:B------:R-:W-:Y:S01]  /*2150*/  FSEL R48, R37, RZ, P3 ;  /* 0x000000ff25307208 */ /* 0x000fe20001800000 */
[----:B------:R-:W-:Y:S01]  /*2160*/  FFMA.FTZ R37, R38, UR16, R21 ;  /* 0x0000001026257c23 */ /* 0x000fe20008010015 */
        /* <DEDUP_REMOVED lines=25> */
.L_x_1688:
        /* <DEDUP_REMOVED lines=28> */
[--C-:B------:R-:W-:Y:S01]  /*24c0*/  FFMA.FTZ R71, R69, UR17, R120.reuse ;  /* 0x0000001145477c23 */ /* 0x100fe20008010078 */
[----:B------:R-:W-:Y:S01]  /*24d0*/  LOP3.LUT P3, RZ, R125, 0xff0000, RZ, 0xc0, !PT ;  /* 0x00ff00007dff7812 */ /* 0x000fe2000786c0ff */
[----:B------:R-:W-:Y:S01]  /*24e0*/  FMUL.FTZ R106, R106, UR16 ;  /* 0x000000106a6a7c20 */ /* 0x000fe20008410000 */
[----:B------:R-:W-:Y:S01]  /*24f0*/  LOP3.LUT P6, RZ, R119, 0xff0000, RZ, 0xc0, !PT ;  /* 0x00ff000077ff7812 */ /* 0x000fe200078cc0ff */
[----:B------:R-:W-:Y:S01]  /*2500*/  FMUL.FTZ R69, R70, UR16 ;  /* 0x0000001046457c20 */ /* 0x000fe20008410000 */
[----:B------:R-:W-:Y:S01]  /*2510*/  LOP3.LUT P5, RZ, R125, 0xff, RZ, 0xc0, !PT ;  /* 0x000000ff7dff7812 */ /* 0x000fe200078ac0ff */
[----:B------:R-:W-:Y:S01]  /*2520*/  FMUL.FTZ R106, R106, UR7 ;  /* 0x000000076a6a7c20 */ /* 0x000fe20008410000 */
[----:B------:R-:W-:Y:S01]  /*2530*/  ISETP.GE.U32.AND.EX P2, PT, R119, 0x1000000, PT, P2 ;  /* 0x010000007700780c */ /* 0x000fe20003f46120 */
[----:B------:R-:W-:Y:S01]  /*2540*/  FMUL.FTZ R69, R69, UR7 ;  /* 0x0000000745457c20 */ /* 0x000fe20008410000 */
[----:B------:R-:W-:Y:S01]  /*2550*/  FSEL R44, R105, RZ, P3 ;  /* 0x000000ff692c7208 */ /* 0x000fe20001800000 */
[--C-:B------:R-:W-:Y:S01]  /*2560*/  FFMA.FTZ R70, R113, UR17, R120.reuse ;  /* 0x0000001171467c23 */ /* 0x100fe20008010078 */
[----:B------:R-:W-:Y:S01]  /*2570*/  FSEL R48, R105, RZ, P6 ;  /* 0x000000ff69307208 */ /* 0x000fe20003000000 */
[----:B------:R-:W-:Y:S01]  /*2580*/  FADD.FTZ R71, R104, -R71 ;  /* 0x8000004768477221 */ /* 0x000fe20000010000 */
[----:B------:R-:W-:Y:S01]  /*2590*/  FSEL R47, R110, RZ, P2 ;  /* 0x000000ff6e2f7208 */ /* 0x000fe20001000000 */
[----:B------:R-:W-:Y:S01]  /*25a0*/  FFMA.FTZ R115, R115, UR17, R120 ;  /* 0x0000001173737c23 */ /* 0x000fe20008010078 */
[----:B------:R-:W-:Y:S01]  /*25b0*/  FSEL R50, R103, RZ, P5 ;  /* 0x000000ff67327208 */ /* 0x000fe20002800000 */
[----:B------:R-:W-:Y:S01]  /*25c0*/  FADD.FTZ R70, R111, -R70 ;  /* 0x800000466f467221 */ /* 0x000fe20000010000 */
[----:B------:R-:W-:Y:S01]  /*25d0*/  LOP3.LUT P3, RZ, R119, 0xff, RZ, 0xc0, !PT ;  /* 0x000000ff77ff7812 */ /* 0x000fe2000786c0ff */
[----:B------:R-:W-:Y:S01]  /*25e0*/  FMUL.FTZ R71, R71, UR16 ;  /* 0x0000001047477c20 */ /* 0x000fe20008410000 */
[----:B------:R-:W-:Y:S01]  /*25f0*/  LOP3.LUT P2, RZ, R119, 0xff00, RZ, 0xc0, !PT ;  /* 0x0000ff0077ff7812 */ /* 0x000fe2000784c0ff */
[----:B------:R-:W-:Y:S01]  /*2600*/  FADD.FTZ R115, R114, -R115 ;  /* 0x8000007372737221 */ /* 0x000fe20000010000 */
[----:B------:R-:W-:Y:S01]  /*2610*/  LOP3.LUT P5, RZ, R124, 0xff0000, RZ, 0xc0, !PT ;  /* 0x00ff00007cff7812 */ /* 0x000fe200078ac0ff */
[----:B------:R-:W-:Y:S01]  /*2620*/  FMUL.FTZ R71, R71, UR7 ;  /* 0x0000000747477c20 */ /* 0x000fe20008410000 */
[----:B------:R-:W-:Y:S01]  /*2630*/  F2FP.F16.F32.PACK_AB R47, R47, R48 ;  /* 0x000000302f2f723e */ /* 0x000fe200000000ff */
[----:B------:R-:W-:Y:S01]  /*2640*/  FMUL.FTZ R70, R70, UR16 ;  /* 0x0000001046467c20 */ /* 0x000fe20008410000 */
[----:B------:R-:W-:Y:S01]  /*2650*/  FSEL R49, R103, RZ, P3 ;  /* 0x000000ff67317208 */ /* 0x000fe20001800000 */
[----:B------:R-:W-:Y:S01]  /*2660*/  FMUL.FTZ R115, R115, UR16 ;  /* 0x0000001073737c20 */ /* 0x000fe20008410000 */
[----:B------:R-:W-:-:S02]  /*2670*/  FSEL R46, R106, RZ, P2 ;  /* 0x000000ff6a2e7208 */ /* 0x000fc40001000000 */
[----:B------:R-:W-:Y:S01]  /*2680*/  FSEL R48, R69, RZ, P5 ;  /* 0x000000ff45307208 */ /* 0x000fe20002800000 */
[----:B------:R-:W-:Y:S01]  /*2690*/  FMUL.FTZ R115, R115, UR7 ;  /* 0x0000000773737c20 */ /* 0x000fe20008410000 */
[----:B------:R-:W-:Y:S02]  /*26a0*/  LOP3.LUT P5, RZ, R118, 0xff0000, RZ, 0xc0, !PT ;  /* 0x00ff000076ff7812 */ /* 0x000fe400078ac0ff */
[----:B------:R-:W-:Y:S02]  /*26b0*/  F2FP.F16.F32.PACK_AB R46, R46, R49 ;  /* 0x000000312e2e723e */ /* 0x000fe400000000ff */
[----:B------:R-:W-:Y:S01]  /*26c0*/  FSEL R49, R69, RZ, P5 ;  /* 0x000000ff45317208 */ /* 0x000fe20002800000 */
[----:B------:R-:W-:Y:S01]  /*26d0*/  FMUL.FTZ R69, R70, UR7 ;  /* 0x0000000746457c20 */ /* 0x000fe20008410000 */
[----:B------:R-:W-:Y:S02]  /*26e0*/  LOP3.LUT P6, RZ, R125, 0xff00, RZ, 0xc0, !PT ;  /* 0x0000ff007dff7812 */ /* 0x000fe400078cc0ff */
[----:B------:R-:W-:-:S02]  /*26f0*/  LOP3.LUT P5, RZ, R118, 0xff000000, RZ, 0xc0, !PT ;  /* 0xff00000076ff7812 */ /* 0x000fc400078ac0ff */
[----:B------:R-:W-:Y:S02]  /*2700*/  LOP3.LUT P3, RZ, R124, 0xff000000, RZ, 0xc0, !PT ;  /* 0xff0000007cff7812 */ /* 0x000fe4000786c0ff */
[----:B------:R-:W-:Y:S02]  /*2710*/  FSEL R45, R106, RZ, P6 ;  /* 0x000000ff6a2d7208 */ /* 0x000fe40003000000 */
[C---:B------:R-:W-:Y:S02]  /*2720*/  FSEL R70, R71.reuse, RZ, P5 ;  /* 0x000000ff47467208 */ /* 0x040fe40002800000 */
[----:B------:R-:W-:Y:S02]  /*2730*/  LOP3.LUT P6, RZ, R124, 0xff00, RZ, 0xc0, !PT ;  /* 0x0000ff007cff7812 */ /* 0x000fe400078cc0ff */
[----:B------:R-:W-:Y:S02]  /*2740*/  FSEL R103, R71, RZ, P3 ;  /* 0x000000ff47677208 */ /* 0x000fe40001800000 */
[----:B------:R-:W-:-:S02]  /*2750*/  LOP3.LUT P5, RZ, R118, 0xff, RZ, 0xc0, !PT ;  /* 0x000000ff76ff7812 */ /* 0x000fc400078ac0ff */
[----:B------:R-:W-:Y:S02]  /*2760*/  LOP3.LUT P2, RZ, R124, 0xff, RZ, 0xc0, !PT ;  /* 0x000000ff7cff7812 */ /* 0x000fe4000784c0ff */
[----:B------:R-:W-:Y:S02]  /*2770*/  LOP3.LUT P3, RZ, R118, 0xff00, RZ, 0xc0, !PT ;  /* 0x0000ff0076ff7812 */ /* 0x000fe4000786c0ff */
        /* <DEDUP_REMOVED lines=11> */
.L_x_1694:
[--C-:B------:R-:W-:Y:S01]  /*2830*/  FFMA.FTZ R110, R110, UR17, R120.reuse ;  /* 0x000000116e6e7c23 */ /* 0x100fe20008010078 */
[--C-:B------:R-:W-:Y:S01]  /*2840*/  FFMA.FTZ R105, R105, UR17, R120.reuse ;  /* 0x0000001169697c23 */ /* 0x100fe20008010078 */
[--C-:B------:R-:W-:Y:S01]  /*2850*/  FFMA.FTZ R106, R106, UR17, R120.reuse ;  /* 0x000000116a6a7c23 */ /* 0x100fe20008010078 */
[----:B------:R-:W-:Y:S01]  /*2860*/  FFMA.FTZ R103, R103, UR17, R120 ;  /* 0x0000001167677c23 */ /* 0x000fe20008010078 */
[----:B------:R-:W-:Y:S01]  /*2870*/  FADD.FTZ R110, R109, -R110 ;  /* 0x8000006e6d6e7221 */ /* 0x000fe20000010000 */
[----:B------:R-:W-:Y:S01]  /*2880*/  FADD.FTZ R105, R112, -R105 ;  /* 0x8000006970697221 */ /* 0x000fe20000010000 */
[----:B-----5:R-:W-:Y:S01]  /*2890*/  ISETP.GE.U32.AND P2, PT, R124, RZ, PT ;  /* 0x000000ff7c00720c */ /* 0x020fe20003f46070 */
[----:B------:R-:W-:Y:S01]  /*28a0*/  FADD.FTZ R106, R107, -R106 ;  /* 0x8000006a6b6a7221 */ /* 0x000fe20000010000 */
[----:B------:R-:W-:Y:S01]  /*28b0*/  FMUL.FTZ R43, R110, UR16 ;  /* 0x000000106e2b7c20 */ /* 0x000fe20008410000 */
[----:B------:R-:W-:Y:S01]  /*28c0*/  FMUL.FTZ R42, R105, UR16 ;  /* 0x00000010692a7c20 */ /* 0x000fe20008410000 */
[----:B------:R-:W-:Y:S01]  /*28d0*/  ISETP.GE.U32.AND P3, PT, R118, RZ, PT ;  /* 0x000000ff7600720c */ /* 0x000fe20003f66070 */
[----:B------:R-:W-:Y:S01]  /*28e0*/  FADD.FTZ R103, R108, -R103 ;  /* 0x800000676c677221 */ /* 0x000fe20000010000 */
[--C-:B------:R-:W-:Y:S01]  /*28f0*/  FFMA.FTZ R71, R71, UR17, R120.reuse ;  /* 0x0000001147477c23 */ /* 0x100fe20008010078 */
[----:B------:R-:W-:Y:S01]  /*2900*/  FMUL.FTZ R37, R43, UR7 ;  /* 0x000000072b257c20 */ /* 0x000fe20008410000 */
[----:B------:R-:W-:Y:S01]  /*2910*/  FMUL.FTZ R36, R42, UR7 ;  /* 0x000000072a247c20 */ /* 0x000fe20008410000 */
[----:B------:R-:W-:Y:S01]  /*2920*/  ISETP.GE.U32.AND.EX P2, PT, R125, 0x1000000, PT, P2 ;  /* 0x010000007d00780c */ /* 0x000fe20003f46120 */
[----:B------:R-:W-:Y:S01]  /*2930*/  FMUL.FTZ R41, R106, UR16 ;  /* 0x000000106a297c20 */ /* 0x000fe20008410000 */
[----:B------:R-:W-:Y:S01]  /*2940*/  ISETP.GE.U32.AND.EX P3, PT, R119, 0x1000000, PT, P3 ;  /* 0x010000007700780c */ /* 0x000fe20003f66130 */
[----:B------:R-:W-:Y:S01]  /*2950*/  FMUL.FTZ R40, R103, UR16 ;  /* 0x0000001067287c20 */ /* 0x000fe20008410000 */
[----:B------:R-:W-:Y:S01]  /*2960*/  LOP3.LUT P6, RZ, R125, 0xff0000, RZ, 0xc0, !PT ;  /* 0x00ff00007dff7812 */ /* 0x000fe200078cc0ff */
[----:B------:R-:W-:Y:S01]  /*2970*/  FADD.FTZ R38, R70, -R71 ;  /* 0x8000004746267221 */ /* 0x000fe20000010000 */
[----:B------:R-:W-:Y:S01]  /*2980*/  LOP3.LUT P5, RZ, R119, 0xff0000, RZ, 0xc0, !PT ;  /* 0x00ff000077ff7812 */ /* 0x000fe200078ac0ff */
[--C-:B------:R-:W-:Y:S01]  /*2990*/  FFMA.FTZ R69, R69, UR17, R120.reuse ;  /* 0x0000001145457c23 */ /* 0x100fe20008010078 */
[C---:B------:R-:W-:Y:S01]  /*29a0*/  FSEL R44, R37.reuse, RZ, P2 ;  /* 0x000000ff252c7208 */ /* 0x040fe20001000000 */
[----:B------:R-:W-:Y:S01]  /*29b0*/  FMUL.FTZ R38, R38, UR16 ;  /* 0x0000001026267c20 */ /* 0x000fe20008410000 */
[----:B------:R-:W-:Y:S01]  /*29c0*/  FSEL R48, R37, RZ, P3 ;  /* 0x000000ff25307208 */ /* 0x000fe20001800000 */
[----:B------:R-:W-:Y:S01]  /*29d0*/  FMUL.FTZ R37, R41, UR7 ;  /* 0x0000000729257c20 */ /* 0x000fe20008410000 */
[----:B------:R-:W-:Y:S01]  /*29e0*/  FSEL R51, R36, RZ, P6 ;  /* 0x000000ff24337208 */ /* 0x000fe20003000000 */
[----:B------:R-:W-:Y:S01]  /*29f0*/  FADD.FTZ R69, R104, -R69 ;  /* 0x8000004568457221 */ /* 0x000fe20000010000 */
[----:B------:R-:W-:Y:S01]  /*2a00*/  FSEL R47, R36, RZ, P5 ;  /* 0x000000ff242f7208 */ /* 0x000fe20002800000 */
[----:B------:R-:W-:Y:S01]  /*2a10*/  FMUL.FTZ R36, R40, UR7 ;  /* 0x0000000728247c20 */ /* 0x000fe20008410000 */
[----:B------:R-:W-:Y:S01]  /*2a20*/  LOP3.LUT P2, RZ, R125, 0xff00, RZ, 0xc0, !PT ;  /* 0x0000ff007dff7812 */ /* 0x000fe2000784c0ff */
[----:B------:R-:W-:Y:S01]  /*2a30*/  FFMA.FTZ R115, R115, UR17, R120 ;  /* 0x0000001173737c23 */ /* 0x000fe20008010078 */
[----:B------:R-:W-:Y:S01]  /*2a40*/  LOP3.LUT P3, RZ, R119, 0xff00, RZ, 0xc0, !PT ;  /* 0x0000ff0077ff7812 */ /* 0x000fe2000786c0ff */
[----:B------:R-:W-:Y:S01]  /*2a50*/  FMUL.FTZ R39, R69, UR16 ;  /* 0x0000001045277c20 */ /* 0x000fe20008410000 */
[----:B------:R-:W-:Y:S01]  /*2a60*/  LOP3.LUT P6, RZ, R125, 0xff, RZ, 0xc0, !PT ;  /* 0x000000ff7dff7812 */ /* 0x000fe200078cc0ff */
[----:B------:R-:W-:Y:S01]  /*2a70*/  FADD.FTZ R115, R114, -R115 ;  /* 0x8000007372737221 */ /* 0x000fe20000010000 */
[----:B------:R-:W-:Y:S01]  /*2a80*/  LOP3.LUT P5, RZ, R119, 0xff, RZ, 0xc0, !PT ;  /* 0x000000ff77ff7812 */ /* 0x000fe200078ac0ff */
[----:B------:R-:W-:Y:S01]  /*2a90*/  FMUL.FTZ R69, R39, UR7 ;  /* 0x0000000727457c20 */ /* 0x000fe20008410000 */
[----:B------:R-:W-:-:S02]  /*2aa0*/  FSEL R45, R37, RZ, P2 ;  /* 0x000000ff252d7208 */ /* 0x000fc40001000000 */
[----:B------:R-:W-:Y:S01]  /*2ab0*/  FSEL R71, R37, RZ, P3 ;  /* 0x000000ff25477208 */ /* 0x000fe20001800000 */
[----:B------:R-:W-:Y:S01]  /*2ac0*/  FMUL.FTZ R37, R38, UR7 ;  /* 0x0000000726257c20 */ /* 0x000fe20008410000 */
[----:B------:R-:W-:Y:S02]  /*2ad0*/  FSEL R50, R36, RZ, P6 ;  /* 0x000000ff24327208 */ /* 0x000fe40003000000 */
[----:B------:R-:W-:Y:S02]  /*2ae0*/  LOP3.LUT P6, RZ, R124, 0xff0000, RZ, 0xc0, !PT ;  /* 0x00ff00007cff7812 */ /* 0x000fe400078cc0ff */
[----:B------:R-:W-:Y:S01]  /*2af0*/  FSEL R46, R36, RZ, P5 ;  /* 0x000000ff242e7208 */ /* 0x000fe20002800000 */
[----:B------:R-:W-:Y:S01]  /*2b00*/  FFMA.FTZ R36, R113, UR17, R120 ;  /* 0x0000001171247c23 */ /* 0x000fe20008010078 */
[----:B------:R-:W-:Y:S02]  /*2b10*/  FSEL R49, R37, RZ, P6 ;  /* 0x000000ff25317208 */ /* 0x000fe40003000000 */
[----:B------:R-:W-:Y:S01]  /*2b20*/  LOP3.LUT P6, RZ, R118, 0xff0000, RZ, 0xc0, !PT ;  /* 0x00ff000076ff7812 */ /* 0x000fe200078cc0ff */
[----:B------:R-:W-:Y:S01]  /*2b30*/  FADD.FTZ R36, R111, -R36 ;  /* 0x800000246f247221 */ /* 0x000fe20000010000 */
[----:B------:R-:W-:-:S02]  /*2b40*/  LOP3.LUT P5, RZ, R124, 0xff000000, RZ, 0xc0, !PT ;  /* 0xff0000007cff7812 */ /* 0x000fc400078ac0ff */
[----:B------:R-:W-:Y:S01]  /*2b50*/  FSEL R103, R37, RZ, P6 ;  /* 0x000000ff25677208 */ /* 0x000fe20003000000 */
[----:B------:R-:W-:Y:S01]  /*2b60*/  FMUL.FTZ R37, R36, UR16 ;  /* 0x0000001024257c20 */ /* 0x000fe20008410000 */
[----:B------:R-:W-:Y:S01]  /*2b70*/  LOP3.LUT P6, RZ, R118, 0xff000000, RZ, 0xc0, !PT ;  /* 0xff00000076ff7812 */ /* 0x000fe200078cc0ff */
[----:B------:R-:W-:Y:S01]  /*2b80*/  FMUL.FTZ R36, R115, UR16 ;  /* 0x0000001073247c20 */ /* 0x000fe20008410000 */
[----:B------:R-:W-:Y:S01]  /*2b90*/  F2FP.F16.F32.PACK_AB R47, R48, R47 ;  /* 0x0000002f302f723e */ /* 0x000fe200000000ff */
[----:B------:R-:W-:Y:S01]  /*2ba0*/  FMUL.FTZ R48, R37, UR7 ;  /* 0x0000000725307c20 */ /* 0x000fe20008410000 */
[----:B------:R-:W-:Y:S01]  /*2bb0*/  F2FP.F16.F32.PACK_AB R51, R44, R51 ;  /* 0x000000332c33723e */ /* 0x000fe200000000ff */
[----:B------:R-:W-:Y:S01]  /*2bc0*/  FMUL.FTZ R44, R36, UR7 ;  /* 0x00000007242c7c20 */ /* 0x000fe20008410000 */
[----:B------:R-:W-:Y:S02]  /*2bd0*/  FSEL R104, R69, RZ, P5 ;  /* 0x000000ff45687208 */ /* 0x000fe40002800000 */
        /* <DEDUP_REMOVED lines=14> */
[----:B------:R-:W-:Y:S01]  /*2cc0*/  F2FP.F16.F32.PACK_AB R48, R71, R48 ;  /* 0x000000304730723e */ /* 0x000fe200000000ff */
[----:B------:R-:W-:Y:S06]  /*2cd0*/  BRA `(.L_x_1691) ;  /* 0x0000000800687947 */ /* 0x000fec0003800000 */
.L_x_1693:
        /* <DEDUP_REMOVED lines=13> */
[----:B------:R-:W-:Y:S01]  /*2db0*/  FFMA.FTZ R110, R110, UR16, R27 ;  /* 0x000000106e6e7c23 */ /* 0x000fe2000801001b */
[----:B------:R-:W-:Y:S01]  /*2dc0*/  FFMA.FTZ R106, R106, UR17, R120 ;  /* 0x000000116a6a7c23 */ /* 0x000fe20008010078 */
[----:B------:R-:W-:Y:S01]  /*2dd0*/  FFMA.FTZ R105, R105, UR16, R26 ;  /* 0x0000001069697c23 */ /* 0x000fe2000801001a */
[----:B------:R-:W-:Y:S01]  /*2de0*/  ISETP.GE.U32.AND.EX P5, PT, R125, 0x1000000, PT, P2 ;  /* 0x010000007d00780c */ /* 0x000fe20003fa6120 */
[----:B------:R-:W-:Y:S01]  /*2df0*/  FMUL.FTZ R110, R110, UR7 ;  /* 0x000000076e6e7c20 */ /* 0x000fe20008410000 */
[----:B------:R-:W-:Y:S01]  /*2e00*/  FFMA.FTZ R103, R103, UR16, R24 ;  /* 0x0000001067677c23 */ /* 0x000fe20008010018 */
[----:B------:R-:W-:Y:S01]  /*2e10*/  FADD.FTZ R47, R70, -R47 ;  /* 0x8000002f462f7221 */ /* 0x000fe20000010000 */
[----:B------:R-:W-:Y:S01]  /*2e20*/  FADD.FTZ R106, R107, -R106 ;  /* 0x8000006a6b6a7221 */ /* 0x000fe20000010000 */
[----:B------:R-:W-:Y:S01]  /*2e30*/  ISETP.GE.U32.AND P2, PT, R118, RZ, PT ;  /* 0x000000ff7600720c */ /* 0x000fe20003f46070 */
[----:B------:R-:W-:Y:S01]  /*2e40*/  FMUL.FTZ R105, R105, UR7 ;  /* 0x0000000769697c20 */ /* 0x000fe20008410000 */
[----:B------:R-:W-:Y:S01]  /*2e50*/  FSEL R51, R110, RZ, P5 ;  /* 0x000000ff6e337208 */ /* 0x000fe20002800000 */
[----:B------:R-:W-:Y:S01]  /*2e60*/  FMUL.FTZ R103, R103, UR7 ;  /* 0x0000000767677c20 */ /* 0x000fe20008410000 */
[----:B------:R-:W-:Y:S01]  /*2e70*/  FFMA.FTZ R69, R69, UR17, R120 ;  /* 0x0000001145457c23 */ /* 0x000fe20008010078 */
[----:B------:R-:W-:Y:S01]  /*2e80*/  LOP3.LUT P3, RZ, R125, 0xff0000, RZ, 0xc0, !PT ;  /* 0x00ff00007dff7812 */ /* 0x000fe2000786c0ff */
[----:B------:R-:W-:Y:S01]  /*2e90*/  FFMA.FTZ R106, R106, UR16, R25 ;  /* 0x000000106a6a7c23 */ /* 0x000fe20008010019 */
[----:B------:R-:W-:Y:S01]  /*2ea0*/  LOP3.LUT P6, RZ, R119, 0xff0000, RZ, 0xc0, !PT ;  /* 0x00ff000077ff7812 */ /* 0x000fe200078cc0ff */
[----:B------:R-:W-:Y:S01]  /*2eb0*/  FFMA.FTZ R47, R47, UR16, R22 ;  /* 0x000000102f2f7c23 */ /* 0x000fe20008010016 */
[----:B------:R-:W-:Y:S01]  /*2ec0*/  LOP3.LUT P5, RZ, R125, 0xff, RZ, 0xc0, !PT ;  /* 0x000000ff7dff7812 */ /* 0x000fe200078ac0ff */
[----:B------:R-:W-:Y:S01]  /*2ed0*/  FADD.FTZ R104, R104, -R69 ;  /* 0x8000004568687221 */ /* 0x000fe20000010000 */
[----:B------:R-:W-:Y:S01]  /*2ee0*/  ISETP.GE.U32.AND.EX P2, PT, R119, 0x1000000, PT, P2 ;  /* 0x010000007700780c */ /* 0x000fe20003f46120 */
[----:B------:R-:W-:Y:S01]  /*2ef0*/  FMUL.FTZ R106, R106, UR7 ;  /* 0x000000076a6a7c20 */ /* 0x000fe20008410000 */
[----:B------:R-:W-:Y:S01]  /*2f00*/  FSEL R44, R105, RZ, P3 ;  /* 0x000000ff692c7208 */ /* 0x000fe20001800000 */
[----:B------:R-:W-:Y:S01]  /*2f10*/  FMUL.FTZ R69, R47, UR7 ;  /* 0x000000072f457c20 */ /* 0x000fe20008410000 */
[----:B------:R-:W-:Y:S01]  /*2f20*/  FSEL R71, R105, RZ, P6 ;  /* 0x000000ff69477208 */ /* 0x000fe20003000000 */
[--C-:B------:R-:W-:Y:S01]  /*2f30*/  FFMA.FTZ R70, R113, UR17, R120.reuse ;  /* 0x0000001171467c23 */ /* 0x100fe20008010078 */
[----:B------:R-:W-:Y:S01]  /*2f40*/  FSEL R48, R110, RZ, P2 ;  /* 0x000000ff6e307208 */ /* 0x000fe20001000000 */
[----:B------:R-:W-:Y:S01]  /*2f50*/  FFMA.FTZ R115, R115, UR17, R120 ;  /* 0x0000001173737c23 */ /* 0x000fe20008010078 */
[----:B------:R-:W-:Y:S01]  /*2f60*/  FSEL R50, R103, RZ, P5 ;  /* 0x000000ff67327208 */ /* 0x000fe20002800000 */
[----:B------:R-:W-:Y:S01]  /*2f70*/  FADD.FTZ R70, R111, -R70 ;  /* 0x800000466f467221 */ /* 0x000fe20000010000 */
[C---:B------:R-:W-:Y:S01]  /*2f80*/  LOP3.LUT P3, RZ, R119.reuse, 0xff, RZ, 0xc0, !PT ;  /* 0x000000ff77ff7812 */ /* 0x040fe2000786c0ff */
[----:B------:R-:W-:Y:S01]  /*2f90*/  FFMA.FTZ R104, R104, UR16, R23 ;  /* 0x0000001068687c23 */ /* 0x000fe20008010017 */
[----:B------:R-:W-:Y:S01]  /*2fa0*/  LOP3.LUT P2, RZ, R119, 0xff00, RZ, 0xc0, !PT ;  /* 0x0000ff0077ff7812 */ /* 0x000fe2000784c0ff */
[----:B------:R-:W-:Y:S01]  /*2fb0*/  FADD.FTZ R115, R114, -R115 ;  /* 0x8000007372737221 */ /* 0x000fe20000010000 */
[----:B------:R-:W-:Y:S01]  /*2fc0*/  LOP3.LUT P5, RZ, R124, 0xff0000, RZ, 0xc0, !PT ;  /* 0x00ff00007cff7812 */ /* 0x000fe200078ac0ff */
[----:B------:R-:W-:Y:S01]  /*2fd0*/  FMUL.FTZ R104, R104, UR7 ;  /* 0x0000000768687c20 */ /* 0x000fe20008410000 */
[----:B------:R-:W-:Y:S01]  /*2fe0*/  F2FP.F16.F32.PACK_AB R47, R48, R71 ;  /* 0x00000047302f723e */ /* 0x000fe200000000ff */
[----:B------:R-:W-:Y:S01]  /*2ff0*/  FFMA.FTZ R70, R70, UR16, R21 ;  /* 0x0000001046467c23 */ /* 0x000fe20008010015 */
[----:B------:R-:W-:Y:S01]  /*3000*/  FSEL R49, R103, RZ, P3 ;  /* 0x000000ff67317208 */ /* 0x000fe20001800000 */
[----:B------:R-:W-:Y:S01]  /*3010*/  FFMA.FTZ R115, R115, UR16, R20 ;  /* 0x0000001073737c23 */ /* 0x000fe20008010014 */
        /* <DEDUP_REMOVED lines=11> */
[----:B------:R-:W-:Y:S02]  /*30d0*/  FSEL R70, R104, RZ, P5 ;  /* 0x000000ff68467208 */ /* 0x000fe40002800000 */
        /* <DEDUP_REMOVED lines=16> */
.L_x_1695:
[--C-:B------:R-:W-:Y:S01]  /*31e0*/  FFMA.FTZ R110, R110, UR17, R120.reuse ;  /* 0x000000116e6e7c23 */ /* 0x100fe20008010078 */
[--C-:B------:R-:W-:Y:S01]  /*31f0*/  FFMA.FTZ R105, R105, UR17, R120.reuse ;  /* 0x0000001169697c23 */ /* 0x100fe20008010078 */
[----:B------:R-:W-:Y:S01]  /*3200*/  FFMA.FTZ R106, R106, UR17, R120 ;  /* 0x000000116a6a7c23 */ /* 0x000fe20008010078 */
[----:B-----5:R-:W-:Y:S01]  /*3210*/  ISETP.GE.U32.AND P2, PT, R124, RZ, PT ;  /* 0x000000ff7c00720c */ /* 0x020fe20003f46070 */
[----:B------:R-:W-:Y:S01]  /*3220*/  FADD.FTZ R110, R109, -R110 ;  /* 0x8000006e6d6e7221 */ /* 0x000fe20000010000 */
[----:B------:R-:W-:Y:S01]  /*3230*/  FADD.FTZ R105, R112, -R105 ;  /* 0x8000006970697221 */ /* 0x000fe20000010000 */
[----:B------:R-:W-:Y:S01]  /*3240*/  ISETP.GE.U32.AND P3, PT, R118, RZ, PT ;  /* 0x000000ff7600720c */ /* 0x000fe20003f66070 */
[----:B------:R-:W-:Y:S01]  /*3250*/  FADD.FTZ R106, R107, -R106 ;  /* 0x8000006a6b6a7221 */ /* 0x000fe20000010000 */
[----:B------:R-:W-:Y:S01]  /*3260*/  FFMA.FTZ R43, R110, UR16, R27 ;  /* 0x000000106e2b7c23 */ /* 0x000fe2000801001b */
[----:B------:R-:W-:Y:S01]  /*3270*/  FFMA.FTZ R103, R103, UR17, R120 ;  /* 0x0000001167677c23 */ /* 0x000fe20008010078 */
[----:B------:R-:W-:Y:S01]  /*3280*/  FFMA.FTZ R42, R105, UR16, R26 ;  /* 0x00000010692a7c23 */ /* 0x000fe2000801001a */
[----:B------:R-:W-:Y:S01]  /*3290*/  ISETP.GE.U32.AND.EX P2, PT, R125, 0x1000000, PT, P2 ;  /* 0x010000007d00780c */ /* 0x000fe20003f46120 */
[----:B------:R-:W-:Y:S01]  /*32a0*/  FMUL.FTZ R38, R43, UR7 ;  /* 0x000000072b267c20 */ /* 0x000fe20008410000 */
[----:B------:R-:W-:Y:S01]  /*32b0*/  ISETP.GE.U32.AND.EX P3, PT, R119, 0x1000000, PT, P3 ;  /* 0x010000007700780c */ /* 0x000fe20003f66130 */
[----:B------:R-:W-:Y:S01]  /*32c0*/  FFMA.FTZ R41, R106, UR16, R25 ;  /* 0x000000106a297c23 */ /* 0x000fe20008010019 */
[----:B------:R-:W-:Y:S01]  /*32d0*/  FADD.FTZ R103, R108, -R103 ;  /* 0x800000676c677221 */ /* 0x000fe20000010000 */
[----:B------:R-:W-:Y:S01]  /*32e0*/  FFMA.FTZ R37, R71, UR17, R120 ;  /* 0x0000001147257c23 */ /* 0x000fe20008010078 */
        /* <DEDUP_REMOVED lines=8> */
[--C-:B------:R-:W-:Y:S01]  /*3370*/  FFMA.FTZ R69, R69, UR17, R120.reuse ;  /* 0x0000001145457c23 */ /* 0x100fe20008010078 */
[----:B------:R-:W-:Y:S01]  /*3380*/  LOP3.LUT P2, RZ, R125, 0xff00, RZ, 0xc0, !PT ;  /* 0x0000ff007dff7812 */ /* 0x000fe2000784c0ff */
[----:B------:R-:W-:Y:S01]  /*3390*/  FFMA.FTZ R115, R115, UR17, R120 ;  /* 0x0000001173737c23 */ /* 0x000fe20008010078 */
[----:B------:R-:W-:Y:S01]  /*33a0*/  LOP3.LUT P3, RZ, R119, 0xff00, RZ, 0xc0, !PT ;  /* 0x0000ff0077ff7812 */ /* 0x000fe2000786c0ff */
[----:B------:R-:W-:Y:S01]  /*33b0*/  FADD.FTZ R104, R104, -R69 ;  /* 0x8000004568687221 */ /* 0x000fe20000010000 */
[----:B------:R-:W-:Y:S01]  /*33c0*/  FSEL R51, R36, RZ, P6 ;  /* 0x000000ff24337208 */ /* 0x000fe20003000000 */
[----:B------:R-:W-:Y:S01]  /*33d0*/  FADD.FTZ R115, R114, -R115 ;  /* 0x8000007372737221 */ /* 0x000fe20000010000 */
[----:B------:R-:W-:Y:S01]  /*33e0*/  FSEL R47, R36, RZ, P5 ;  /* 0x000000ff242f7208 */ /* 0x000fe20002800000 */
[----:B------:R-:W-:Y:S01]  /*33f0*/  FMUL.FTZ R36, R40, UR7 ;  /* 0x0000000728247c20 */ /* 0x000fe20008410000 */
[----:B------:R-:W-:Y:S01]  /*3400*/  FSEL R45, R38, RZ, P2 ;  /* 0x000000ff262d7208 */ /* 0x000fe20001000000 */
[----:B------:R-:W-:Y:S01]  /*3410*/  FFMA.FTZ R39, R104, UR16, R23 ;  /* 0x0000001068277c23 */ /* 0x000fe20008010017 */
[----:B------:R-:W-:Y:S01]  /*3420*/  FSEL R71, R38, RZ, P3 ;  /* 0x000000ff26477208 */ /* 0x000fe20001800000 */
[----:B------:R-:W-:Y:S01]  /*3430*/  FFMA.FTZ R38, R37, UR16, R22 ;  /* 0x0000001025267c23 */ /* 0x000fe20008010016 */
[----:B------:R-:W-:Y:S01]  /*3440*/  LOP3.LUT P6, RZ, R125, 0xff, RZ, 0xc0, !PT ;  /* 0x000000ff7dff7812 */ /* 0x000fe200078cc0ff */
[----:B------:R-:W-:Y:S01]  /*3450*/  FMUL.FTZ R69, R39, UR7 ;  /* 0x0000000727457c20 */ /* 0x000fe20008410000 */
[----:B------:R-:W-:Y:S01]  /*3460*/  LOP3.LUT P5, RZ, R119, 0xff, RZ, 0xc0, !PT ;  /* 0x000000ff77ff7812 */ /* 0x000fe200078ac0ff */
[----:B------:R-:W-:Y:S01]  /*3470*/  FMUL.FTZ R37, R38, UR7 ;  /* 0x0000000726257c20 */ /* 0x000fe20008410000 */
[----:B------:R-:W-:-:S02]  /*3480*/  FSEL R50, R36, RZ, P6 ;  /* 0x000000ff24327208 */ /* 0x000fc40003000000 */
[----:B------:R-:W-:Y:S02]  /*3490*/  LOP3.LUT P6, RZ, R124, 0xff0000, RZ, 0xc0, !PT ;  /* 0x00ff00007cff7812 */ /* 0x000fe400078cc0ff */
[----:B------:R-:W-:Y:S01]  /*34a0*/  FSEL R46, R36, RZ, P5 ;  /* 0x000000ff242e7208 */ /* 0x000fe20002800000 */
[----:B------:R-:W-:Y:S01]  /*34b0*/  FFMA.FTZ R36, R113, UR17, R120 ;  /* 0x0000001171247c23 */ /* 0x000fe20008010078 */
[----:B------:R-:W-:Y:S02]  /*34c0*/  FSEL R49, R37, RZ, P6 ;  /* 0x000000ff25317208 */ /* 0x000fe40003000000 */
[----:B------:R-:W-:Y:S01]  /*34d0*/  LOP3.LUT P6, RZ, R118, 0xff0000, RZ, 0xc0, !PT ;  /* 0x00ff000076ff7812 */ /* 0x000fe200078cc0ff */
[----:B------:R-:W-:Y:S01]  /*34e0*/  FADD.FTZ R36, R111, -R36 ;  /* 0x800000246f247221 */ /* 0x000fe20000010000 */
[----:B------:R-:W-:Y:S02]  /*34f0*/  LOP3.LUT P5, RZ, R124, 0xff000000, RZ, 0xc0, !PT ;  /* 0xff0000007cff7812 */ /* 0x000fe400078ac0ff */
[----:B------:R-:W-:Y:S01]  /*3500*/  FSEL R103, R37, RZ, P6 ;  /* 0x000000ff25677208 */ /* 0x000fe20003000000 */
[----:B------:R-:W-:Y:S01]  /*3510*/  FFMA.FTZ R37, R36, UR16, R21 ;  /* 0x0000001024257c23 */ /* 0x000fe20008010015 */
[----:B------:R-:W-:Y:S01]  /*3520*/  LOP3.LUT P6, RZ, R118, 0xff000000, RZ, 0xc0, !PT ;  /* 0xff00000076ff7812 */ /* 0x000fe200078cc0ff */
[----:B------:R-:W-:Y:S01]  /*3530*/  FFMA.FTZ R36, R115, UR16, R20 ;  /* 0x0000001073247c23 */ /* 0x000fe20008010014 */
[----:B------:R-:W-:Y:S01]  /*3540*/  F2FP.F16.F32.PACK_AB R47, R48, R47 ;  /* 0x0000002f302f723e */ /* 0x000fe200000000ff */
[----:B------:R-:W-:Y:S01]  /*3550*/  FMUL.FTZ R48, R37, UR7 ;  /* 0x0000000725307c20 */ /* 0x000fe20008410000 */
[----:B------:R-:W-:Y:S01]  /*3560*/  F2FP.F16.F32.PACK_AB R51, R44, R51 ;  /* 0x000000332c33723e */ /* 0x000fe200000000ff */
[----:B------:R-:W-:Y:S01]  /*3570*/  FMUL.FTZ R44, R36, UR7 ;  /* 0x00000007242c7c20 */ /* 0x000fe20008410000 */
[----:B------:R-:W-:-:S02]  /*3580*/  FSEL R104, R69, RZ, P5 ;  /* 0x000000ff45687208 */ /* 0x000fc40002800000 */
[----:B------:R-:W-:Y:S02]  /*3590*/  LOP3.LUT P2, RZ, R124, 0xff00, RZ, 0xc0, !PT ;  /* 0x0000ff007cff7812 */ /* 0x000fe4000784c0ff */
[----:B------:R-:W-:Y:S02]  /*35a0*/  LOP3.LUT P5, RZ, R118, 0xff00, RZ, 0xc0, !PT ;  /* 0x0000ff0076ff7812 */ /* 0x000fe400078ac0ff */
        /* <DEDUP_REMOVED lines=12> */
[----:B------:R-:W-:-:S07]  /*3670*/  F2FP.F16.F32.PACK_AB R48, R71, R48 ;  /* 0x000000304730723e */ /* 0x000fce00000000ff */
.L_x_1691:
        /* <DEDUP_REMOVED lines=15> */
[--C-:B------:R-:W-:Y:S01]  /*3770*/  FFMA.FTZ R59, R59, UR17, R120.reuse ;  /* 0x000000113b3b7c23 */ /* 0x100fe20008010078 */
[--C-:B------:R-:W-:Y:S01]  /*3780*/  FFMA.FTZ R60, R60, UR17, R120.reuse ;  /* 0x000000113c3c7c23 */ /* 0x100fe20008010078 */
[----:B------:R-:W-:Y:S01]  /*3790*/  FFMA.FTZ R57, R57, UR17, R120 ;  /* 0x0000001139397c23 */ /* 0x000fe20008010078 */
[----:B------:R-:W-:Y:S01]  /*37a0*/  LOP3.LUT P5, RZ, R123, 0xff0000, RZ, 0xc0, !PT ;  /* 0x00ff00007bff7812 */ /* 0x000fe200078ac0ff */
[----:B------:R-:W-:Y:S01]  /*37b0*/  FADD.FTZ R59, R68, -R59 ;  /* 0x8000003b443b7221 */ /* 0x000fe20000010000 */
[----:B------:R-:W-:Y:S01]  /*37c0*/  FADD.FTZ R60, R67, -R60 ;  /* 0x8000003c433c7221 */ /* 0x000fe20000010000 */
[----:B------:R-:W-:Y:S01]  /*37d0*/  FADD.FTZ R57, R66, -R57 ;  /* 0x8000003942397221 */ /* 0x000fe20000010000 */
[----:B------:R-:W-:Y:S01]  /*37e0*/  FFMA.FTZ R58, R58, UR17, R120 ;  /* 0x000000113a3a7c23 */ /* 0x000fe20008010078 */
[----:B0-----:R-:W-:Y:S01]  /*37f0*/  FFMA.FTZ R42, R59, UR16, R34 ;  /* 0x000000103b2a7c23 */ /* 0x001fe20008010022 */
[----:B------:R-:W-:Y:S01]  /*3800*/  LOP3.LUT P6, RZ, R117, 0xff0000, RZ, 0xc0, !PT ;  /* 0x00ff000075ff7812 */ /* 0x000fe200078cc0ff */
[----:B------:R-:W-:Y:S01]  /*3810*/  FFMA.FTZ R43, R60, UR16, R35 ;  /* 0x000000103c2b7c23 */ /* 0x000fe20008010023 */
[----:B------:R-:W-:Y:S01]  /*3820*/  ISETP.GE.U32.AND P3, PT, R122, RZ, PT ;  /* 0x000000ff7a00720c */ /* 0x000fe20003f66070 */
[----:B------:R-:W-:Y:S01]  /*3830*/  FMUL.FTZ R36, R42, UR7 ;  /* 0x000000072a247c20 */ /* 0x000fe20008410000 */
[----:B------:R-:W-:Y:S01]  /*3840*/  FFMA.FTZ R40, R57, UR16, R32 ;  /* 0x0000001039287c23 */ /* 0x000fe20008010020 */
[----:B------:R-:W-:Y:S01]  /*3850*/  FADD.FTZ R58, R65, -R58 ;  /* 0x8000003a413a7221 */ /* 0x000fe20000010000 */
[--C-:B------:R-:W-:Y:S01]  /*3860*/  FFMA.FTZ R56, R56, UR17, R120.reuse ;  /* 0x0000001138387c23 */ /* 0x100fe20008010078 */
[----:B------:R-:W-:Y:S01]  /*3870*/  FFMA.FTZ R55, R55, UR17, R120 ;  /* 0x0000001137377c23 */ /* 0x000fe20008010078 */
[----:B------:R-:W-:Y:S01]  /*3880*/  FSEL R51, R36, RZ, P5 ;  /* 0x000000ff24337208 */ /* 0x000fe20002800000 */
[----:B------:R-:W-:Y:S01]  /*3890*/  FMUL.FTZ R37, R43, UR7 ;  /* 0x000000072b257c20 */ /* 0x000fe20008410000 */
[----:B------:R-:W-:Y:S01]  /*38a0*/  ISETP.GE.U32.AND P5, PT, R116, RZ, PT ;  /* 0x000000ff7400720c */ /* 0x000fe20003fa6070 */
[----:B------:R-:W-:Y:S01]  /*38b0*/  FFMA.FTZ R41, R58, UR16, R33 ;  /* 0x000000103a297c23 */ /* 0x000fe20008010021 */
[----:B------:R-:W-:Y:S01]  /*38c0*/  FSEL R47, R36, RZ, P6 ;  /* 0x000000ff242f7208 */ /* 0x000fe20003000000 */
[----:B------:R-:W-:Y:S01]  /*38d0*/  FMUL.FTZ R36, R40, UR7 ;  /* 0x0000000728247c20 */ /* 0x000fe20008410000 */
[----:B------:R-:W-:Y:S01]  /*38e0*/  ISETP.GE.U32.AND.EX P3, PT, R123, 0x1000000, PT, P3 ;  /* 0x010000007b00780c */ /* 0x000fe20003f66130 */
[----:B------:R-:W-:Y:S01]  /*38f0*/  FADD.FTZ R56, R63, -R56 ;  /* 0x800000383f387221 */ /* 0x000fe20000010000 */
[----:B------:R-:W-:Y:S01]  /*3900*/  ISETP.GE.U32.AND.EX P5, PT, R117, 0x1000000, PT, P5 ;  /* 0x010000007500780c */ /* 0x000fe20003fa6150 */
[----:B------:R-:W-:Y:S01]  /*3910*/  FADD.FTZ R55, R64, -R55 ;  /* 0x8000003740377221 */ /* 0x000fe20000010000 */
[----:B------:R-:W-:Y:S01]  /*3920*/  LOP3.LUT P6, RZ, R123, 0xff, RZ, 0xc0, !PT ;  /* 0x000000ff7bff7812 */ /* 0x000fe200078cc0ff */
[----:B------:R-:W-:Y:S01]  /*3930*/  FFMA.FTZ R54, R54, UR17, R120 ;  /* 0x0000001136367c23 */ /* 0x000fe20008010078 */
[C---:B------:R-:W-:Y:S01]  /*3940*/  FSEL R48, R37.reuse, RZ, P3 ;  /* 0x000000ff25307208 */ /* 0x040fe20001800000 */
[----:B------:R-:W-:Y:S01]  /*3950*/  FFMA.FTZ R39, R56, UR16, R31 ;  /* 0x0000001038277c23 */ /* 0x000fe2000801001f */
[----:B------:R-:W-:Y:S01]  /*3960*/  FSEL R58, R37, RZ, P5 ;  /* 0x000000ff253a7208 */ /* 0x000fe20002800000 */
[----:B------:R-:W-:Y:S01]  /*3970*/  FMUL.FTZ R37, R41, UR7 ;  /* 0x0000000729257c20 */ /* 0x000fe20008410000 */
[C---:B------:R-:W-:Y:S01]  /*3980*/  FSEL R50, R36.reuse, RZ, P6 ;  /* 0x000000ff24327208 */ /* 0x040fe20003000000 */
[----:B------:R-:W-:Y:S01]  /*3990*/  FFMA.FTZ R38, R55, UR16, R30 ;  /* 0x0000001037267c23 */ /* 0x000fe2000801001e */
[----:B------:R-:W-:Y:S01]  /*39a0*/  LOP3.LUT P3, RZ, R117, 0xff, RZ, 0xc0, !PT ;  /* 0x000000ff75ff7812 */ /* 0x000fe2000786c0ff */
[----:B------:R-:W-:Y:S01]  /*39b0*/  FADD.FTZ R54, R61, -R54 ;  /* 0x800000363d367221 */ /* 0x000fe20000010000 */
[----:B------:R-:W-:Y:S01]  /*39c0*/  LOP3.LUT P6, RZ, R117, 0xff00, RZ, 0xc0, !PT ;  /* 0x0000ff0075ff7812 */ /* 0x000fe200078cc0ff */
[----:B------:R-:W-:Y:S01]  /*39d0*/  FFMA.FTZ R53, R53, UR17, R120 ;  /* 0x0000001135357c23 */ /* 0x000fe20008010078 */
[----:B------:R-:W-:Y:S01]  /*39e0*/  LOP3.LUT P5, RZ, R123, 0xff00, RZ, 0xc0, !PT ;  /* 0x0000ff007bff7812 */ /* 0x000fe200078ac0ff */
[----:B------:R-:W-:Y:S01]  /*39f0*/  FMUL.FTZ R44, R39, UR7 ;  /* 0x00000007272c7c20 */ /* 0x000fe20008410000 */
[----:B------:R-:W-:Y:S01]  /*3a00*/  FSEL R46, R36, RZ, P3 ;  /* 0x000000ff242e7208 */ /* 0x000fe20001800000 */
[----:B------:R-:W-:Y:S01]  /*3a10*/  FMUL.FTZ R36, R38, UR7 ;  /* 0x0000000726247c20 */ /* 0x000fe20008410000 */
[C---:B------:R-:W-:Y:S01]  /*3a20*/  FSEL R61, R37.reuse, RZ, P6 ;  /* 0x000000ff253d7208 */ /* 0x040fe20003000000 */
[----:B------:R-:W-:Y:S01]  /*3a30*/  FADD.FTZ R53, R62, -R53 ;  /* 0x800000353e357221 */ /* 0x000fe20000010000 */
[----:B------:R-:W-:Y:S01]  /*3a40*/  FSEL R59, R37, RZ, P5 ;  /* 0x000000ff253b7208 */ /* 0x000fe20002800000 */
[----:B------:R-:W-:Y:S01]  /*3a50*/  FFMA.FTZ R37, R54, UR16, R29 ;  /* 0x0000001036257c23 */ /* 0x000fe2000801001d */
[----:B------:R-:W-:-:S02]  /*3a60*/  LOP3.LUT P6, RZ, R122, 0xff000000, RZ, 0xc0, !PT ;  /* 0xff0000007aff7812 */ /* 0x000fc400078cc0ff */
[----:B------:R-:W-:Y:S01]  /*3a70*/  LOP3.LUT P3, RZ, R122, 0xff0000, RZ, 0xc0, !PT ;  /* 0x00ff00007aff7812 */ /* 0x000fe2000786c0ff */
[----:B------:R-:W-:Y:S01]  /*3a80*/  FMUL.FTZ R45, R37, UR7 ;  /* 0x00000007252d7c20 */ /* 0x000fe20008410000 */
[----:B------:R-:W-:Y:S02]  /*3a90*/  LOP3.LUT P5, RZ, R116, 0xff0000, RZ, 0xc0, !PT ;  /* 0x00ff000074ff7812 */ /* 0x000fe400078ac0ff */
[----:B------:R-:W-:Y:S02]  /*3aa0*/  F2FP.F16.F32.PACK_AB R47, R58, R47 ;  /* 0x0000002f3a2f723e */ /* 0x000fe400000000ff */
[----:B------:R-:W-:Y:S02]  /*3ab0*/  FSEL R58, R44, RZ, P6 ;  /* 0x000000ff2c3a7208 */ /* 0x000fe40003000000 */
[C---:B------:R-:W-:Y:S02]  /*3ac0*/  FSEL R49, R36.reuse, RZ, P3 ;  /* 0x000000ff24317208 */ /* 0x040fe40001800000 */
[----:B------:R-:W-:Y:S01]  /*3ad0*/  FSEL R56, R36, RZ, P5 ;  /* 0x000000ff24387208 */ /* 0x000fe20002800000 */
[----:B------:R-:W-:Y:S01]  /*3ae0*/  FFMA.FTZ R36, R53, UR16, R28 ;  /* 0x0000001035247c23 */ /* 0x000fe2000801001c */
[----:B------:R-:W-:-:S02]  /*3af0*/  LOP3.LUT P6, RZ, R116, 0xff000000, RZ, 0xc0, !PT ;  /* 0xff00000074ff7812 */ /* 0x000fc400078cc0ff */
[----:B------:R-:W-:Y:S02]  /*3b00*/  LOP3.LUT P3, RZ, R122, 0xff00, RZ, 0xc0, !PT ;  /* 0x0000ff007aff7812 */ /* 0x000fe4000786c0ff */
[----:B------:R-:W-:Y:S01]  /*3b10*/  FSEL R57, R44, RZ, P6 ;  /* 0x000000ff2c397208 */ /* 0x000fe20003000000 */
[----:B------:R-:W-:Y:S01]  /*3b20*/  FMUL.FTZ R44, R36, UR7 ;  /* 0x00000007242c7c20 */ /* 0x000fe20008410000 */
[----:B------:R-:W-:Y:S02]  /*3b30*/  FSEL R55, R45, RZ, P3 ;  /* 0x000000ff2d377208 */ /* 0x000fe40001800000 */
[----:B------:R-:W-:Y:S02]  /*3b40*/  LOP3.LUT P5, RZ, R122, 0xff, RZ, 0xc0, !PT ;  /* 0x000000ff7aff7812 */ /* 0x000fe400078ac0ff */
[C---:B------:R-:W-:Y:S02]  /*3b50*/  LOP3.LUT P6, RZ, R116.reuse, 0xff00, RZ, 0xc0, !PT ;  /* 0x0000ff0074ff7812 */ /* 0x040fe400078cc0ff */
[----:B------:R-:W-:-:S02]  /*3b60*/  LOP3.LUT P3, RZ, R116, 0xff, RZ, 0xc0, !PT ;  /* 0x000000ff74ff7812 */ /* 0x000fc4000786c0ff */
[----:B------:R-:W-:Y:S02]  /*3b70*/  F2FP.F16.F32.PACK_AB R51, R48, R51 ;  /* 0x000000333033723e */ /* 0x000fe400000000ff */
        /* <DEDUP_REMOVED lines=8> */
[----:B------:R-:W-:Y:S01]  /*3c00*/  F2FP.F16.F32.PACK_AB R48, R55, R48 ;  /* 0x000000303730723e */ /* 0x000fe200000000ff */
[----:B------:R-:W-:Y:S06]  /*3c10*/  BRA `(.L_x_1699) ;  /* 0x0000001800f07947 */ /* 0x000fec0003800000 */
.L_x_1698:
[--C-:B------:R-:W-:Y:S01]  /*3c20*/  FFMA.FTZ R59, R59, UR17, R120.reuse ;  /* 0x000000113b3b7c23 */ /* 0x100fe20008010078 */
[--C-:B------:R-:W-:Y:S01]  /*3c30*/  FFMA.FTZ R60, R60, UR17, R120.reuse ;  /* 0x000000113c3c7c23 */ /* 0x100fe20008010078 */
[--C-:B------:R-:W-:Y:S01]  /*3c40*/  FFMA.FTZ R57, R57, UR17, R120.reuse ;  /* 0x0000001139397c23 */ /* 0x100fe20008010078 */
[----:B------:R-:W-:Y:S01]  /*3c50*/  FFMA.FTZ R58, R58, UR17, R120 ;  /* 0x000000113a3a7c23 */ /* 0x000fe20008010078 */
[----:B------:R-:W-:Y:S01]  /*3c60*/  FADD.FTZ R59, R68, -R59 ;  /* 0x8000003b443b7221 */ /* 0x000fe20000010000 */
[----:B------:R-:W-:Y:S01]  /*3c70*/  FADD.FTZ R60, R67, -R60 ;  /* 0x8000003c433c7221 */ /* 0x000fe20000010000 */
[----:B------:R-:W-:Y:S01]  /*3c80*/  FADD.FTZ R57, R66, -R57 ;  /* 0x8000003942397221 */ /* 0x000fe20000010000 */
[----:B------:R-:W-:Y:S01]  /*3c90*/  ISETP.GE.U32.AND P3, PT, R122, RZ, PT ;  /* 0x000000ff7a00720c */ /* 0x000fe20003f66070 */
[----:B------:R-:W-:Y:S01]  /*3ca0*/  FFMA.FTZ R59, R59, UR16, R34 ;  /* 0x000000103b3b7c23 */ /* 0x000fe20008010022 */
[----:B------:R-:W-:Y:S01]  /*3cb0*/  FFMA.FTZ R60, R60, UR16, R35 ;  /* 0x000000103c3c7c23 */ /* 0x000fe20008010023 */
[----:B------:R-:W-:Y:S01]  /*3cc0*/  LOP3.LUT P5, RZ, R123, 0xff0000, RZ, 0xc0, !PT ;  /* 0x00ff00007bff7812 */ /* 0x000fe200078ac0ff */
[----:B------:R-:W-:Y:S01]  /*3cd0*/  FFMA.FTZ R57, R57, UR16, R32 ;  /* 0x0000001039397c23 */ /* 0x000fe20008010020 */
[----:B------:R-:W-:Y:S01]  /*3ce0*/  FMUL.FTZ R59, R59, UR7 ;  /* 0x000000073b3b7c20 */ /* 0x000fe20008410000 */
[----:B------:R-:W-:Y:S01]  /*3cf0*/  FMUL.FTZ R60, R60, UR7 ;  /* 0x000000073c3c7c20 */ /* 0x000fe20008410000 */
[----:B------:R-:W-:Y:S01]  /*3d00*/  FADD.FTZ R58, R65, -R58 ;  /* 0x8000003a413a7221 */ /* 0x000fe20000010000 */
[----:B------:R-:W-:Y:S01]  /*3d10*/  ISETP.GE.U32.AND.EX P6, PT, R123, 0x1000000, PT, P3 ;  /* 0x010000007b00780c */ /* 0x000fe20003fc6130 */
[--C-:B------:R-:W-:Y:S01]  /*3d20*/  FFMA.FTZ R56, R56, UR17, R120.reuse ;  /* 0x0000001138387c23 */ /* 0x100fe20008010078 */
[----:B------:R-:W-:Y:S01]  /*3d30*/  FFMA.FTZ R55, R55, UR17, R120 ;  /* 0x0000001137377c23 */ /* 0x000fe20008010078 */
[----:B0-----:R-:W-:Y:S01]  /*3d40*/  FSEL R51, R59, RZ, P5 ;  /* 0x000000ff3b337208 */ /* 0x001fe20002800000 */
[----:B------:R-:W-:Y:S01]  /*3d50*/  FMUL.FTZ R57, R57, UR7 ;  /* 0x0000000739397c20 */ /* 0x000fe20008410000 */
[----:B------:R-:W-:Y:S01]  /*3d60*/  FSEL R48, R60, RZ, P6 ;  /* 0x000000ff3c307208 */ /* 0x000fe20003000000 */
[----:B------:R-:W-:Y:S01]  /*3d70*/  FFMA.FTZ R58, R58, UR16, R33 ;  /* 0x000000103a3a7c23 */ /* 0x000fe20008010021 */
[----:B------:R-:W-:Y:S01]  /*3d80*/  LOP3.LUT P5, RZ, R123, 0xff, RZ, 0xc0, !PT ;  /* 0x000000ff7bff7812 */ /* 0x000fe200078ac0ff */
[----:B------:R-:W-:Y:S01]  /*3d90*/  FADD.FTZ R56, R63, -R56 ;  /* 0x800000383f387221 */ /* 0x000fe20000010000 */
[----:B------:R-:W-:Y:S01]  /*3da0*/  ISETP.GE.U32.AND P3, PT, R116, RZ, PT ;  /* 0x000000ff7400720c */ /* 0x000fe20003f66070 */
[----:B------:R-:W-:Y:S01]  /*3db0*/  FADD.FTZ R55, R64, -R55 ;  /* 0x8000003740377221 */ /* 0x000fe20000010000 */
[----:B------:R-:W-:Y:S01]  /*3dc0*/  LOP3.LUT P6, RZ, R117, 0xff0000, RZ, 0xc0, !PT ;  /* 0x00ff000075ff7812 */ /* 0x000fe200078cc0ff */
[----:B------:R-:W-:Y:S01]  /*3dd0*/  FFMA.FTZ R44, R54, UR17, R120 ;  /* 0x00000011362c7c23 */ /* 0x000fe20008010078 */
[----:B------:R-:W-:Y:S01]  /*3de0*/  FMUL.FTZ R58, R58, UR7 ;  /* 0x000000073a3a7c20 */ /* 0x000fe20008410000 */
[----:B------:R-:W-:Y:S01]  /*3df0*/  FSEL R50, R57, RZ, P5 ;  /* 0x000000ff39327208 */ /* 0x000fe20002800000 */
[----:B------:R-:W-:Y:S01]  /*3e00*/  FFMA.FTZ R56, R56, UR16, R31 ;  /* 0x0000001038387c23 */ /* 0x000fe2000801001f */
[----:B------:R-:W-:Y:S01]  /*3e10*/  ISETP.GE.U32.AND.EX P3, PT, R117, 0x1000000, PT, P3 ;  /* 0x010000007500780c */ /* 0x000fe20003f66130 */
        /* <DEDUP_REMOVED lines=8> */
[----:B------:R-:W-:Y:S01]  /*3ea0*/  FMUL.FTZ R55, R55, UR7 ;  /* 0x0000000737377c20 */ /* 0x000fe20008410000 */
[----:B------:R-:W-:Y:S01]  /*3eb0*/  FSEL R59, R58, RZ, P5 ;  /* 0x000000ff3a3b7208 */ /* 0x000fe20002800000 */
[----:B------:R-:W-:Y:S01]  /*3ec0*/  FFMA.FTZ R44, R44, UR16, R29 ;  /* 0x000000102c2c7c23 */ /* 0x000fe2000801001d */
[----:B------:R-:W-:Y:S01]  /*3ed0*/  LOP3.LUT P3, RZ, R123, 0xff00, RZ, 0xc0, !PT ;  /* 0x0000ff007bff7812 */ /* 0x000fe2000786c0ff */
[----:B------:R-:W-:Y:S01]  /*3ee0*/  FADD.FTZ R53, R62, -R53 ;  /* 0x800000353e357221 */ /* 0x000fe20000010000 */
[----:B------:R-:W-:Y:S01]  /*3ef0*/  FSEL R46, R57, RZ, P6 ;  /* 0x000000ff392e7208 */ /* 0x000fe20003000000 */
[----:B------:R-:W-:Y:S01]  /*3f00*/  FMUL.FTZ R44, R44, UR7 ;  /* 0x000000072c2c7c20 */ /* 0x000fe20008410000 */
[C---:B------:R-:W-:Y:S01]  /*3f10*/  LOP3.LUT P5, RZ, R122.reuse, 0xff000000, RZ, 0xc0, !PT ;  /* 0xff0000007aff7812 */ /* 0x040fe200078ac0ff */
[----:B------:R-:W-:Y:S01]  /*3f20*/  FFMA.FTZ R53, R53, UR16, R28 ;  /* 0x0000001035357c23 */ /* 0x000fe2000801001c */
[----:B------:R-:W-:-:S02]  /*3f30*/  LOP3.LUT P6, RZ, R122, 0xff0000, RZ, 0xc0, !PT ;  /* 0x00ff00007aff7812 */ /* 0x000fc400078cc0ff */
[----:B------:R-:W-:Y:S01]  /*3f40*/  FSEL R57, R58, RZ, P3 ;  /* 0x000000ff3a397208 */ /* 0x000fe20001800000 */
[----:B------:R-:W-:Y:S01]  /*3f50*/  FMUL.FTZ R53, R53, UR7 ;  /* 0x0000000735357c20 */ /* 0x000fe20008410000 */
[----:B------:R-:W-:Y:S02]  /*3f60*/  FSEL R54, R56, RZ, P5 ;  /* 0x000000ff38367208 */ /* 0x000fe40002800000 */
[C---:B------:R-:W-:Y:S02]  /*3f70*/  LOP3.LUT P3, RZ, R116.reuse, 0xff0000, RZ, 0xc0, !PT ;  /* 0x00ff000074ff7812 */ /* 0x040fe4000786c0ff */
[----:B------:R-:W-:Y:S02]  /*3f80*/  FSEL R49, R55, RZ, P6 ;  /* 0x000000ff37317208 */ /* 0x000fe40003000000 */
[----:B------:R-:W-:Y:S02]  /*3f90*/  LOP3.LUT P5, RZ, R116, 0xff000000, RZ, 0xc0, !PT ;  /* 0xff00000074ff7812 */ /* 0x000fe400078ac0ff */
[----:B------:R-:W-:-:S02]  /*3fa0*/  LOP3.LUT P6, RZ, R122, 0xff00, RZ, 0xc0, !PT ;  /* 0x0000ff007aff7812 */ /* 0x000fc400078cc0ff */
[----:B------:R-:W-:Y:S02]  /*3fb0*/  FSEL R45, R55, RZ, P3 ;  /* 0x000000ff372d7208 */ /* 0x000fe40001800000 */
[----:B------:R-:W-:Y:S02]  /*3fc0*/  FSEL R56, R56, RZ, P5 ;  /* 0x000000ff38387208 */ /* 0x000fe40002800000 */
[----:B------:R-:W-:Y:S02]  /*3fd0*/  LOP3.LUT P5, RZ, R116, 0xff00, RZ, 0xc0, !PT ;  /* 0x0000ff0074ff7812 */ /* 0x000fe400078ac0ff */
[----:B------:R-:W-:Y:S02]  /*3fe0*/  FSEL R55, R44, RZ, P6 ;  /* 0x000000ff2c377208 */ /* 0x000fe40003000000 */
[----:B------:R-:W-:Y:S02]  /*3ff0*/  LOP3.LUT P3, RZ, R122, 0xff, RZ, 0xc0, !PT ;  /* 0x000000ff7aff7812 */ /* 0x000fe4000786c0ff */
        /* <DEDUP_REMOVED lines=13> */
.L_x_1697:
[----:B------:R-:W-:Y:S05]  /*40d0*/  @!P2 BRA `(.L_x_1700) ;  /* 0x00000004002ca947 */ /* 0x000fea0003800000 */
[--C-:B------:R-:W-:Y:S01]  /*40e0*/  FFMA.FTZ R59, R59, UR17, R120.reuse ;  /* 0x000000113b3b7c23 */ /* 0x100fe20008010078 */
[--C-:B------:R-:W-:Y:S01]  /*40f0*/  FFMA.FTZ R60, R60, UR17, R120.reuse ;  /* 0x000000113c3c7c23 */ /* 0x100fe20008010078 */
[----:B------:R-:W-:Y:S01]  /*4100*/  FFMA.FTZ R57, R57, UR17, R120 ;  /* 0x0000001139397c23 */ /* 0x000fe20008010078 */
[----:B------:R-:W-:Y:S01]  /*4110*/  LOP3.LUT P5, RZ, R123, 0xff0000, RZ, 0xc0, !PT ;  /* 0x00ff00007bff7812 */ /* 0x000fe200078ac0ff */
[----:B------:R-:W-:Y:S01]  /*4120*/  FADD.FTZ R59, R68, -R59 ;  /* 0x8000003b443b7221 */ /* 0x000fe20000010000 */
[----:B------:R-:W-:Y:S01]  /*4130*/  FADD.FTZ R60, R67, -R60 ;  /* 0x8000003c433c7221 */ /* 0x000fe20000010000 */
[----:B------:R-:W-:Y:S01]  /*4140*/  FFMA.FTZ R58, R58, UR17, R120 ;  /* 0x000000113a3a7c23 */ /* 0x000fe20008010078 */
[----:B------:R-:W-:Y:S01]  /*4150*/  FADD.FTZ R57, R66, -R57 ;  /* 0x8000003942397221 */ /* 0x000fe20000010000 */
[----:B0-----:R-:W-:Y:S01]  /*4160*/  FMUL.FTZ R42, R59, UR16 ;  /* 0x000000103b2a7c20 */ /* 0x001fe20008410000 */
[----:B------:R-:W-:Y:S01]  /*4170*/  FMUL.FTZ R43, R60, UR16 ;  /* 0x000000103c2b7c20 */ /* 0x000fe20008410000 */
[----:B------:R-:W-:Y:S01]  /*4180*/  ISETP.GE.U32.AND P3, PT, R122, RZ, PT ;  /* 0x000000ff7a00720c */ /* 0x000fe20003f66070 */
[----:B------:R-:W-:Y:S01]  /*4190*/  FADD.FTZ R58, R65, -R58 ;  /* 0x8000003a413a7221 */ /* 0x000fe20000010000 */
[----:B------:R-:W-:Y:S01]  /*41a0*/  FMUL.FTZ R36, R42, UR7 ;  /* 0x000000072a247c20 */ /* 0x000fe20008410000 */
[----:B------:R-:W-:Y:S01]  /*41b0*/  LOP3.LUT P6, RZ, R117, 0xff0000, RZ, 0xc0, !PT ;  /* 0x00ff000075ff7812 */ /* 0x000fe200078cc0ff */
[----:B------:R-:W-:Y:S01]  /*41c0*/  FMUL.FTZ R40, R57, UR16 ;  /* 0x0000001039287c20 */ /* 0x000fe20008410000 */
[--C-:B------:R-:W-:Y:S01]  /*41d0*/  FFMA.FTZ R55, R55, UR17, R120.reuse ;  /* 0x0000001137377c23 */ /* 0x100fe20008010078 */
[--C-:B------:R-:W-:Y:S01]  /*41e0*/  FFMA.FTZ R54, R54, UR17, R120.reuse ;  /* 0x0000001136367c23 */ /* 0x100fe20008010078 */
[----:B------:R-:W-:Y:S01]  /*41f0*/  FSEL R51, R36, RZ, P5 ;  /* 0x000000ff24337208 */ /* 0x000fe20002800000 */
[----:B------:R-:W-:Y:S01]  /*4200*/  FFMA.FTZ R56, R56, UR17, R120 ;  /* 0x0000001138387c23 */ /* 0x000fe20008010078 */
[----:B------:R-:W-:Y:S01]  /*4210*/  ISETP.GE.U32.AND P5, PT, R116, RZ, PT ;  /* 0x000000ff7400720c */ /* 0x000fe20003fa6070 */
[----:B------:R-:W-:Y:S01]  /*4220*/  FMUL.FTZ R37, R43, UR7 ;  /* 0x000000072b257c20 */ /* 0x000fe20008410000 */
[----:B------:R-:W-:Y:S01]  /*4230*/  ISETP.GE.U32.AND.EX P3, PT, R123, 0x1000000, PT, P3 ;  /* 0x010000007b00780c */ /* 0x000fe20003f66130 */
[----:B------:R-:W-:Y:S01]  /*4240*/  FMUL.FTZ R41, R58, UR16 ;  /* 0x000000103a297c20 */ /* 0x000fe20008410000 */
[----:B------:R-:W-:Y:S01]  /*4250*/  FSEL R47, R36, RZ, P6 ;  /* 0x000000ff242f7208 */ /* 0x000fe20003000000 */
[----:B------:R-:W-:Y:S01]  /*4260*/  FMUL.FTZ R36, R40, UR7 ;  /* 0x0000000728247c20 */ /* 0x000fe20008410000 */
[----:B------:R-:W-:Y:S01]  /*4270*/  ISETP.GE.U32.AND.EX P5, PT, R117, 0x1000000, PT, P5 ;  /* 0x010000007500780c */ /* 0x000fe20003fa6150 */
[----:B------:R-:W-:Y:S01]  /*4280*/  FADD.FTZ R55, R64, -R55 ;  /* 0x8000003740377221 */ /* 0x000fe20000010000 */
[----:B------:R-:W-:Y:S01]  /*4290*/  LOP3.LUT P6, RZ, R123, 0xff, RZ, 0xc0, !PT ;  /* 0x000000ff7bff7812 */ /* 0x000fe200078cc0ff */
[----:B------:R-:W-:Y:S01]  /*42a0*/  FADD.FTZ R61, R61, -R54 ;  /* 0x800000363d3d7221 */ /* 0x000fe20000010000 */
[----:B------:R-:W-:Y:S01]  /*42b0*/  FADD.FTZ R56, R63, -R56 ;  /* 0x800000383f387221 */ /* 0x000fe20000010000 */
[----:B------:R-:W-:Y:S01]  /*42c0*/  FSEL R48, R37, RZ, P3 ;  /* 0x000000ff25307208 */ /* 0x000fe20001800000 */
[----:B------:R-:W-:Y:S01]  /*42d0*/  FMUL.FTZ R38, R55, UR16 ;  /* 0x0000001037267c20 */ /* 0x000fe20008410000 */
[----:B------:R-:W-:Y:S01]  /*42e0*/  FSEL R54, R37, RZ, P5 ;  /* 0x000000ff25367208 */ /* 0x000fe20002800000 */
[----:B------:R-:W-:Y:S01]  /*42f0*/  FMUL.FTZ R37, R41, UR7 ;  /* 0x0000000729257c20 */ /* 0x000fe20008410000 */
[----:B------:R-:W-:Y:S01]  /*4300*/  LOP3.LUT P3, RZ, R117, 0xff, RZ, 0xc0, !PT ;  /* 0x000000ff75ff7812 */ /* 0x000fe2000786c0ff */
[----:B------:R-:W-:Y:S01]  /*4310*/  FMUL.FTZ R39, R56, UR16 ;  /* 0x0000001038277c20 */ /* 0x000fe20008410000 */
[----:B------:R-:W-:Y:S01]  /*4320*/  LOP3.LUT P5, RZ, R123, 0xff00, RZ, 0xc0, !PT ;  /* 0x0000ff007bff7812 */ /* 0x000fe200078ac0ff */
[----:B------:R-:W-:Y:S01]  /*4330*/  FFMA.FTZ R45, R53, UR17, R120 ;  /* 0x00000011352d7c23 */ /* 0x000fe20008010078 */
[----:B------:R-:W-:Y:S01]  /*4340*/  FSEL R50, R36, RZ, P6 ;  /* 0x000000ff24327208 */ /* 0x000fe20003000000 */
[----:B------:R-:W-:Y:S01]  /*4350*/  FMUL.FTZ R44, R39, UR7 ;  /* 0x00000007272c7c20 */ /* 0x000fe20008410000 */
[----:B------:R-:W-:Y:S01]  /*4360*/  LOP3.LUT P6, RZ, R117, 0xff00, RZ, 0xc0, !PT ;  /* 0x0000ff0075ff7812 */ /* 0x000fe200078cc0ff */
[----:B------:R-:W-:Y:S01]  /*4370*/  FADD.FTZ R45, R62, -R45 ;  /* 0x8000002d3e2d7221 */ /* 0x000fe20000010000 */
[----:B------:R-:W-:Y:S01]  /*4380*/  FSEL R46, R36, RZ, P3 ;  /* 0x000000ff242e7208 */ /* 0x000fe20001800000 */
[----:B------:R-:W-:Y:S01]  /*4390*/  FMUL.FTZ R36, R38, UR7 ;  /* 0x0000000726247c20 */ /* 0x000fe20008410000 */
[----:B------:R-:W-:-:S02]  /*43a0*/  FSEL R53, R37, RZ, P5 ;  /* 0x000000ff25357208 */ /* 0x000fc40002800000 */
[----:B------:R-:W-:Y:S02]  /*43b0*/  LOP3.LUT P3, RZ, R122, 0xff0000, RZ, 0xc0, !PT ;  /* 0x00ff00007aff7812 */ /* 0x000fe4000786c0ff */
[----:B------:R-:W-:Y:S02]  /*43c0*/  LOP3.LUT P5, RZ, R116, 0xff0000, RZ, 0xc0, !PT ;  /* 0x00ff000074ff7812 */ /* 0x000fe400078ac0ff */
[----:B------:R-:W-:Y:S01]  /*43d0*/  FSEL R59, R37, RZ, P6 ;  /* 0x000000ff253b7208 */ /* 0x000fe20003000000 */
[----:B------:R-:W-:Y:S01]  /*43e0*/  FMUL.FTZ R37, R61, UR16 ;  /* 0x000000103d257c20 */ /* 0x000fe20008410000 */
[----:B------:R-:W-:Y:S02]  /*43f0*/  LOP3.LUT P6, RZ, R122, 0xff000000, RZ, 0xc0, !PT ;  /* 0xff0000007aff7812 */ /* 0x000fe400078cc0ff */
[C---:B------:R-:W-:Y:S02]  /*4400*/  FSEL R49, R36.reuse, RZ, P3 ;  /* 0x000000ff24317208 */ /* 0x040fe40001800000 */
        /* <DEDUP_REMOVED lines=24> */
.L_x_1700:
[--C-:B------:R-:W-:Y:S01]  /*4590*/  FFMA.FTZ R59, R59, UR17, R120.reuse ;  /* 0x000000113b3b7c23 */ /* 0x100fe20008010078 */
[--C-:B------:R-:W-:Y:S01]  /*45a0*/  FFMA.FTZ R60, R60, UR17, R120.reuse ;  /* 0x000000113c3c7c23 */ /* 0x100fe20008010078 */
[----:B------:R-:W-:Y:S01]  /*45b0*/  FFMA.FTZ R57, R57, UR17, R120 ;  /* 0x0000001139397c23 */ /* 0x000fe20008010078 */
[----:B------:R-:W-:Y:S01]  /*45c0*/  ISETP.GE.U32.AND P3, PT, R122, RZ, PT ;  /* 0x000000ff7a00720c */ /* 0x000fe20003f66070 */
[----:B------:R-:W-:Y:S01]  /*45d0*/  FADD.FTZ R59, R68, -R59 ;  /* 0x8000003b443b7221 */ /* 0x000fe20000010000 */
[----:B------:R-:W-:Y:S01]  /*45e0*/  FADD.FTZ R60, R67, -R60 ;  /* 0x8000003c433c7221 */ /* 0x000fe20000010000 */
[----:B------:R-:W-:Y:S01]  /*45f0*/  FADD.FTZ R57, R66, -R57 ;  /* 0x8000003942397221 */ /* 0x000fe20000010000 */
[----:B------:R-:W-:Y:S01]  /*4600*/  FFMA.FTZ R58, R58, UR17, R120 ;  /* 0x000000113a3a7c23 */ /* 0x000fe20008010078 */
        /* <DEDUP_REMOVED lines=10> */
[----:B0-----:R-:W-:Y:S01]  /*46b0*/  FSEL R44, R60, RZ, P6 ;  /* 0x000000ff3c2c7208 */ /* 0x001fe20003000000 */
[----:B------:R-:W-:Y:S01]  /*46c0*/  FMUL.FTZ R57, R57, UR7 ;  /* 0x0000000739397c20 */ /* 0x000fe20008410000 */
[----:B------:R-:W-:Y:S01]  /*46d0*/  FSEL R51, R59, RZ, P5 ;  /* 0x000000ff3b337208 */ /* 0x000fe20002800000 */
[----:B------:R-:W-:Y:S01]  /*46e0*/  FMUL.FTZ R58, R58, UR16 ;  /* 0x000000103a3a7c20 */ /* 0x000fe20008410000 */
[----:B------:R-:W-:Y:S01]  /*46f0*/  ISETP.GE.U32.AND P3, PT, R116, RZ, PT ;  /* 0x000000ff7400720c */ /* 0x000fe20003f66070 */
[----:B------:R-:W-:Y:S01]  /*4700*/  FADD.FTZ R55, R64, -R55 ;  /* 0x8000003740377221 */ /* 0x000fe20000010000 */
[----:B------:R-:W-:Y:S01]  /*4710*/  LOP3.LUT P6, RZ, R117, 0xff0000, RZ, 0xc0, !PT ;  /* 0x00ff000075ff7812 */ /* 0x000fe200078cc0ff */
[----:B------:R-:W-:Y:S01]  /*4720*/  FADD.FTZ R56, R63, -R56 ;  /* 0x800000383f387221 */ /* 0x000fe20000010000 */
[----:B------:R-:W-:Y:S01]  /*4730*/  LOP3.LUT P5, RZ, R123, 0xff, RZ, 0xc0, !PT ;  /* 0x000000ff7bff7812 */ /* 0x000fe200078ac0ff */
[----:B------:R-:W-:Y:S01]  /*4740*/  FFMA.FTZ R54, R54, UR17, R120 ;  /* 0x0000001136367c23 */ /* 0x000fe20008010078 */
        /* <DEDUP_REMOVED lines=12> */
[----:B------:R-:W-:Y:S01]  /*4810*/  LOP3.LUT P3, RZ, R123, 0xff00, RZ, 0xc0, !PT ;  /* 0x0000ff007bff7812 */ /* 0x000fe2000786c0ff */
[----:B------:R-:W-:Y:S01]  /*4820*/  FMUL.FTZ R56, R56, UR7 ;  /* 0x0000000738387c20 */ /* 0x000fe20008410000 */
[----:B------:R-:W-:Y:S01]  /*4830*/  FSEL R46, R57, RZ, P6 ;  /* 0x000000ff392e7208 */ /* 0x000fe20003000000 */
[----:B------:R-:W-:Y:S01]  /*4840*/  FMUL.FTZ R61, R61, UR16 ;  /* 0x000000103d3d7c20 */ /* 0x000fe20008410000 */
[----:B------:R-:W-:Y:S01]  /*4850*/  FSEL R59, R58, RZ, P5 ;  /* 0x000000ff3a3b7208 */ /* 0x000fe20002800000 */
[----:B------:R-:W-:Y:S01]  /*4860*/  FADD.FTZ R53, R62, -R53 ;  /* 0x800000353e357221 */ /* 0x000fe20000010000 */
[C---:B------:R-:W-:Y:S01]  /*4870*/  LOP3.LUT P6, RZ, R122.reuse, 0xff0000, RZ, 0xc0, !PT ;  /* 0x00ff00007aff7812 */ /* 0x040fe200078cc0ff */
[----:B------:R-:W-:Y:S01]  /*4880*/  FMUL.FTZ R61, R61, UR7 ;  /* 0x000000073d3d7c20 */ /* 0x000fe20008410000 */
[----:B------:R-:W-:Y:S01]  /*4890*/  LOP3.LUT P5, RZ, R122, 0xff000000, RZ, 0xc0, !PT ;  /* 0xff0000007aff7812 */ /* 0x000fe200078ac0ff */
[----:B------:R-:W-:Y:S01]  /*48a0*/  FMUL.FTZ R53, R53, UR16 ;  /* 0x0000001035357c20 */ /* 0x000fe20008410000 */
[----:B------:R-:W-:-:S02]  /*48b0*/  FSEL R57, R58, RZ, P3 ;  /* 0x000000ff3a397208 */ /* 0x000fc40001800000 */
[----:B------:R-:W-:Y:S01]  /*48c0*/  LOP3.LUT P3, RZ, R116, 0xff0000, RZ, 0xc0, !PT ;  /* 0x00ff000074ff7812 */ /* 0x000fe2000786c0ff */
[----:B------:R-:W-:Y:S01]  /*48d0*/  FMUL.FTZ R53, R53, UR7 ;  /* 0x0000000735357c20 */ /* 0x000fe20008410000 */
[C---:B------:R-:W-:Y:S02]  /*48e0*/  FSEL R49, R55.reuse, RZ, P6 ;  /* 0x000000ff37317208 */ /* 0x040fe40003000000 */
[----:B------:R-:W-:Y:S02]  /*48f0*/  FSEL R54, R56, RZ, P5 ;  /* 0x000000ff38367208 */ /* 0x000fe40002800000 */
        /* <DEDUP_REMOVED lines=20> */
.L_x_1696:
[----:B------:R-:W-:Y:S05]  /*4a40*/  @!P0 BRA `(.L_x_1701) ;  /* 0x0000000400b48947 */ /* 0x000fea0003800000 */
        /* <DEDUP_REMOVED lines=9> */
[----:B0-----:R-:W-:Y:S01]  /*4ae0*/  FFMA.FTZ R42, R59, UR16, R34 ;  /* 0x000000103b2a7c23 */ /* 0x001fe20008010022 */
[----:B------:R-:W-:Y:S01]  /*4af0*/  FFMA.FTZ R43, R60, UR16, R35 ;  /* 0x000000103c2b7c23 */ /* 0x000fe20008010023 */
[----:B------:R-:W-:Y:S01]  /*4b00*/  LOP3.LUT P5, RZ, R123, 0xff0000, RZ, 0xc0, !PT ;  /* 0x00ff00007bff7812 */ /* 0x000fe200078ac0ff */
[----:B------:R-:W-:Y:S01]  /*4b10*/  FADD.FTZ R55, R64, -R55 ;  /* 0x8000003740377221 */ /* 0x000fe20000010000 */
[----:B------:R-:W-:Y:S01]  /*4b20*/  FMUL.FTZ R38, R42, UR7 ;  /* 0x000000072a267c20 */ /* 0x000fe20008410000 */
[----:B------:R-:W-:Y:S01]  /*4b30*/  ISETP.GE.U32.AND P3, PT, R122, RZ, PT ;  /* 0x000000ff7a00720c */ /* 0x000fe20003f66070 */
[----:B------:R-:W-:Y:S01]  /*4b40*/  FFMA.FTZ R36, R53, UR16, R28 ;  /* 0x0000001035247c23 */ /* 0x000fe2000801001c */
[--C-:B------:R-:W-:Y:S01]  /*4b50*/  FFMA.FTZ R58, R58, UR17, R120.reuse ;  /* 0x000000113a3a7c23 */ /* 0x100fe20008010078 */
[----:B------:R-:W-:Y:S01]  /*4b60*/  FADD.FTZ R57, R66, -R57 ;  /* 0x8000003942397221 */ /* 0x000fe20000010000 */
[--C-:B------:R-:W-:Y:S01]  /*4b70*/  FFMA.FTZ R54, R54, UR17, R120.reuse ;  /* 0x0000001136367c23 */ /* 0x100fe20008010078 */
[----:B------:R-:W-:Y:S01]  /*4b80*/  FFMA.FTZ R56, R56, UR17, R120 ;  /* 0x0000001138387c23 */ /* 0x000fe20008010078 */
[----:B------:R-:W-:Y:S01]  /*4b90*/  FMUL.FTZ R39, R43, UR7 ;  /* 0x000000072b277c20 */ /* 0x000fe20008410000 */
[----:B------:R-:W-:Y:S01]  /*4ba0*/  FSEL R59, R38, RZ, P5 ;  /* 0x000000ff263b7208 */ /* 0x000fe20002800000 */
[----:B------:R-:W-:Y:S01]  /*4bb0*/  FMUL.FTZ R37, R36, UR7 ;  /* 0x0000000724257c20 */ /* 0x000fe20008410000 */
[----:B------:R-:W-:Y:S01]  /*4bc0*/  ISETP.GE.U32.AND.EX P3, PT, R123, 0x1000000, PT, P3 ;  /* 0x010000007b00780c */ /* 0x000fe20003f66130 */
[----:B------:R-:W-:Y:S01]  /*4bd0*/  FFMA.FTZ R38, R55, UR16, R30 ;  /* 0x0000001037267c23 */ /* 0x000fe2000801001e */
[----:B------:R-:W-:Y:S01]  /*4be0*/  FADD.FTZ R58, R65, -R58 ;  /* 0x8000003a413a7221 */ /* 0x000fe20000010000 */
[----:B------:R-:W-:Y:S01]  /*4bf0*/  LOP3.LUT P6, RZ, R122, 0xff, RZ, 0xc0, !PT ;  /* 0x000000ff7aff7812 */ /* 0x000fe200078cc0ff */
[----:B------:R-:W-:Y:S01]  /*4c00*/  FFMA.FTZ R40, R57, UR16, R32 ;  /* 0x0000001039287c23 */ /* 0x000fe20008010020 */
[----:B------:R-:W-:Y:S01]  /*4c10*/  FADD.FTZ R54, R61, -R54 ;  /* 0x800000363d367221 */ /* 0x000fe20000010000 */
        /* <DEDUP_REMOVED lines=26> */
.L_x_1702:
        /* <DEDUP_REMOVED lines=10> */
[----:B------:R-:W-:Y:S01]  /*4e60*/  FADD.FTZ R55, R64, -R55 ;  /* 0x8000003740377221 */ /* 0x000fe20000010000 */
[----:B------:R-:W-:Y:S01]  /*4e70*/  FADD.FTZ R58, R65, -R58 ;  /* 0x8000003a413a7221 */ /* 0x000fe20000010000 */
[----:B------:R-:W-:Y:S01]  /*4e80*/  ISETP.GE.U32.AND P3, PT, R122, RZ, PT ;  /* 0x000000ff7a00720c */ /* 0x000fe20003f66070 */
[--C-:B------:R-:W-:Y:S01]  /*4e90*/  FFMA.FTZ R54, R54, UR17, R120.reuse ;  /* 0x0000001136367c23 */ /* 0x100fe20008010078 */
[--C-:B------:R-:W-:Y:S01]  /*4ea0*/  FFMA.FTZ R56, R56, UR17, R120.reuse ;  /* 0x0000001138387c23 */ /* 0x100fe20008010078 */
[----:B------:R-:W-:Y:S01]  /*4eb0*/  FFMA.FTZ R53, R53, UR17, R120 ;  /* 0x0000001135357c23 */ /* 0x000fe20008010078 */
[----:B------:R-:W-:Y:S01]  /*4ec0*/  FFMA.FTZ R57, R57, UR16, R32 ;  /* 0x0000001039397c23 */ /* 0x000fe20008010020 */
[----:B------:R-:W-:Y:S01]  /*4ed0*/  FMUL.FTZ R60, R60, UR7 ;  /* 0x000000073c3c7c20 */ /* 0x000fe20008410000 */
[----:B------:R-:W-:Y:S01]  /*4ee0*/  FMUL.FTZ R59, R59, UR7 ;  /* 0x000000073b3b7c20 */ /* 0x000fe20008410000 */
[C---:B------:R-:W-:Y:S01]  /*4ef0*/  LOP3.LUT P5, RZ, R123.reuse, 0xff0000, RZ, 0xc0, !PT ;  /* 0x00ff00007bff7812 */ /* 0x040fe200078ac0ff */
[----:B------:R-:W-:Y:S01]  /*4f00*/  FFMA.FTZ R58, R58, UR16, R33 ;  /* 0x000000103a3a7c23 */ /* 0x000fe20008010021 */
[----:B------:R-:W-:Y:S01]  /*4f10*/  ISETP.GE.U32.AND.EX P3, PT, R123, 0x1000000, PT, P3 ;  /* 0x010000007b00780c */ /* 0x000fe20003f66130 */
[----:B------:R-:W-:Y:S01]  /*4f20*/  FFMA.FTZ R55, R55, UR16, R30 ;  /* 0x0000001037377c23 */ /* 0x000fe2000801001e */
[----:B------:R-:W-:Y:S01]  /*4f30*/  FADD.FTZ R54, R61, -R54 ;  /* 0x800000363d367221 */ /* 0x000fe20000010000 */
[----:B------:R-:W-:Y:S01]  /*4f40*/  FADD.FTZ R56, R63, -R56 ;  /* 0x800000383f387221 */ /* 0x000fe20000010000 */
[----:B------:R-:W-:Y:S01]  /*4f50*/  FADD.FTZ R53, R62, -R53 ;  /* 0x800000353e357221 */ /* 0x000fe20000010000 */
[----:B------:R-:W-:Y:S01]  /*4f60*/  FMUL.FTZ R57, R57, UR7 ;  /* 0x0000000739397c20 */ /* 0x000fe20008410000 */
[----:B------:R-:W-:Y:S01]  /*4f70*/  LOP3.LUT P6, RZ, R123, 0xff, RZ, 0xc0, !PT ;  /* 0x000000ff7bff7812 */ /* 0x000fe200078cc0ff */
[----:B------:R-:W-:Y:S01]  /*4f80*/  FMUL.FTZ R58, R58, UR7 ;  /* 0x000000073a3a7c20 */ /* 0x000fe20008410000 */
[----:B------:R-:W-:Y:S01]  /*4f90*/  FSEL R60, R60, RZ, P3 ;  /* 0x000000ff3c3c7208 */ /* 0x000fe20001800000 */
[----:B------:R-:W-:Y:S01]  /*4fa0*/  FMUL.FTZ R55, R55, UR7 ;  /* 0x0000000737377c20 */ /* 0x000fe20008410000 */
[----:B0-----:R-:W-:Y:S01]  /*4fb0*/  FSEL R51, R59, RZ, P5 ;  /* 0x000000ff3b337208 */ /* 0x001fe20002800000 */
        /* <DEDUP_REMOVED lines=22> */
.L_x_1701:
        /* <DEDUP_REMOVED lines=9> */
[----:B0-----:R-:W-:Y:S01]  /*51b0*/  FMUL.FTZ R42, R59, UR16 ;  /* 0x000000103b2a7c20 */ /* 0x001fe20008410000 */
[----:B------:R-:W-:Y:S01]  /*51c0*/  FMUL.FTZ R43, R60, UR16 ;  /* 0x000000103c2b7c20 */ /* 0x000fe20008410000 */
[----:B------:R-:W-:Y:S01]  /*51d0*/  LOP3.LUT P5, RZ, R123, 0xff0000, RZ, 0xc0, !PT ;  /* 0x00ff00007bff7812 */ /* 0x000fe200078ac0ff */
[----:B------:R-:W-:Y:S01]  /*51e0*/  FADD.FTZ R55, R64, -R55 ;  /* 0x8000003740377221 */ /* 0x000fe20000010000 */
[----:B------:R-:W-:Y:S01]  /*51f0*/  FMUL.FTZ R38, R42, UR7 ;  /* 0x000000072a267c20 */ /* 0x000fe20008410000 */
[----:B------:R-:W-:Y:S01]  /*5200*/  ISETP.GE.U32.AND P3, PT, R122, RZ, PT ;  /* 0x000000ff7a00720c */ /* 0x000fe20003f66070 */
[----:B------:R-:W-:Y:S01]  /*5210*/  FMUL.FTZ R36, R53, UR16 ;  /* 0x0000001035247c20 */ /* 0x000fe20008410000 */
        /* <DEDUP_REMOVED lines=8> */
[----:B------:R-:W-:Y:S01]  /*52a0*/  FMUL.FTZ R38, R55, UR16 ;  /* 0x0000001037267c20 */ /* 0x000fe20008410000 */
[----:B------:R-:W-:Y:S01]  /*52b0*/  FADD.FTZ R58, R65, -R58 ;  /* 0x8000003a413a7221 */ /* 0x000fe20000010000 */
[----:B------:R-:W-:Y:S01]  /*52c0*/  LOP3.LUT P6, RZ, R122, 0xff, RZ, 0xc0, !PT ;  /* 0x000000ff7aff7812 */ /* 0x000fe200078cc0ff */
[----:B------:R-:W-:Y:S01]  /*52d0*/  FMUL.FTZ R40, R57, UR16 ;  /* 0x0000001039287c20 */ /* 0x000fe20008410000 */
        /* <DEDUP_REMOVED lines=27> */
.L_x_1703:
        /* <DEDUP_REMOVED lines=10> */
[----:B------:R-:W-:Y:S01]  /*5530*/  FADD.FTZ R55, R64, -R55 ;  /* 0x8000003740377221 */ /* 0x000fe20000010000 */
[----:B------:R-:W-:Y:S01]  /*5540*/  FADD.FTZ R58, R65, -R58 ;  /* 0x8000003a413a7221 */ /* 0x000fe20000010000 */
[----:B------:R-:W-:Y:S01]  /*5550*/  ISETP.GE.U32.AND P3, PT, R122, RZ, PT ;  /* 0x000000ff7a00720c */ /* 0x000fe20003f66070 */
[--C-:B------:R-:W-:Y:S01]  /*5560*/  FFMA.FTZ R54, R54, UR17, R120.reuse ;  /* 0x0000001136367c23 */ /* 0x100fe20008010078 */
[--C-:B------:R-:W-:Y:S01]  /*5570*/  FFMA.FTZ R56, R56, UR17, R120.reuse ;  /* 0x0000001138387c23 */ /* 0x100fe20008010078 */
[----:B------:R-:W-:Y:S01]  /*5580*/  FFMA.FTZ R53, R53, UR17, R120 ;  /* 0x0000001135357c23 */ /* 0x000fe20008010078 */
[----:B------:R-:W-:Y:S01]  /*5590*/  FMUL.FTZ R57, R57, UR16 ;  /* 0x0000001039397c20 */ /* 0x000fe20008410000 */
[----:B------:R-:W-:Y:S01]  /*55a0*/  FMUL.FTZ R60, R60, UR7 ;  /* 0x000000073c3c7c20 */ /* 0x000fe20008410000 */
[----:B------:R-:W-:Y:S01]  /*55b0*/  FMUL.FTZ R59, R59, UR7 ;  /* 0x000000073b3b7c20 */ /* 0x000fe20008410000 */
[C---:B------:R-:W-:Y:S01]  /*55c0*/  LOP3.LUT P5, RZ, R123.reuse, 0xff0000, RZ, 0xc0, !PT ;  /* 0x00ff00007bff7812 */ /* 0x040fe200078ac0ff */
[----:B------:R-:W-:Y:S01]  /*55d0*/  FMUL.FTZ R58, R58, UR16 ;  /* 0x000000103a3a7c20 */ /* 0x000fe20008410000 */
[----:B------:R-:W-:Y:S01]  /*55e0*/  ISETP.GE.U32.AND.EX P3, PT, R123, 0x1000000, PT, P3 ;  /* 0x010000007b00780c */ /* 0x000fe20003f66130 */
[----:B------:R-:W-:Y:S01]  /*55f0*/  FMUL.FTZ R55, R55, UR16 ;  /* 0x0000001037377c20 */ /* 0x000fe20008410000 */
        /* <DEDUP_REMOVED lines=29> */
[----:B------:R-:W-:-:S07]  /*57d0*/  F2FP.F16.F32.PACK_AB R48, R55, R48 ;  /* 0x000000303730723e */ /* 0x000fce00000000ff */
.L_x_1699:
        /* <DEDUP_REMOVED lines=40> */
.L_x_1685:
        /* <DEDUP_REMOVED lines=17> */
.L_x_1705:
        /* <DEDUP_REMOVED lines=9> */
.L_x_2863:


//--------------------- .text._ZN10layer_norm31ln_parallel_residual_bwd_kernelINS_13Kernel_traitsIf6__halffS2_fjLj4096ELj1ELj1ELj8ELj16ENS_18Kernel_traits_baseILj4096EfS2_fS2_fjLj256EEEEELb0ELb0ELb0EEEvNS_9BwdParamsE --------------------------
	.section	.text._ZN10layer_norm31ln_parallel_residual_bwd_kernelINS_13Kernel_traitsIf6__halffS2_fjLj4096ELj1ELj1ELj8ELj16ENS_18Kernel_traits_baseILj4096EfS2_fS2_fjLj256EEEEELb0ELb0ELb0EEEvNS_9BwdParamsE,"ax",@progbits
	.align	128
        .global         _ZN10layer_norm31ln_parallel_residual_bwd_kernelINS_13Kernel_traitsIf6__halffS2_fjLj4096ELj1ELj1ELj8ELj16ENS_18Kernel_traits_baseILj4096EfS2_fS2_fjLj256EEEEELb0ELb0ELb0EEEvNS_9BwdParamsE
        .type           _ZN10layer_norm31ln_parallel_residual_bwd_kernelINS_13Kernel_traitsIf6__halffS2_fjLj4096ELj1ELj1ELj8ELj16ENS_18Kernel_traits_baseILj4096EfS2_fS2_fjLj256EEEEELb0ELb0ELb0EEEvNS_9BwdParamsE,@function
        .size           _ZN10layer_norm31ln_parallel_residual_bwd_kernelINS_13Kernel_traitsIf6__halffS2_fjLj4096ELj1ELj1ELj8ELj16ENS_18Kernel_traits_baseILj4096EfS2_fS2_fjLj256EEEEELb0ELb0ELb0EEEvNS_9BwdParamsE,(.L_x_2864 - _ZN10layer_norm31ln_parallel_residual_bwd_kernelINS_13Kernel_traitsIf6__halffS2_fjLj4096ELj1ELj1ELj8ELj16ENS_18Kernel_traits_baseILj4096EfS2_fS2_fjLj256EEEEELb0ELb0ELb0EEEvNS_9BwdParamsE)
        .other          _ZN10layer_norm31ln_parallel_residual_bwd_kernelINS_13Kernel_traitsIf6__halffS2_fjLj4096ELj1ELj1ELj8ELj16ENS_18Kernel_traits_baseILj4096EfS2_fS2_fjLj256EEEEELb0ELb0ELb0EEEvNS_9BwdParamsE,@"STO_CUDA_ENTRY STV_DEFAULT"
_ZN10layer_norm31ln_parallel_residual_bwd_kernelINS_13Kernel_traitsIf6__halffS2_fjLj4096ELj1ELj1ELj8ELj16ENS_18Kernel_traits_baseILj4096EfS2_fS2_fjLj256EEEEELb0ELb0ELb0EEEvNS_9BwdParamsE:
.text._ZN10layer_norm31ln_parallel_residual_bwd_kernelINS_13Kernel_traitsIf6__halffS2_fjLj4096ELj1ELj1ELj8ELj16ENS_18Kernel_traits_baseILj4096EfS2_fS2_fjLj256EEEEELb0ELb0ELb0EEEvNS_9BwdParamsE:
        /* <DEDUP_REMOVED lines=106> */
.L_x_1733:
        /* <DEDUP_REMOVED lines=24> */
[----:B------:R0:W3:Y:S04]  /*0820*/  LDG.E.128 R140, desc[UR12][R150.64+0x10] ;  /* 0x0000100c968c7981 */ /* 0x0000e8000c1e1d00 */
[----:B------:R-:W3:Y:S01]  /*0830*/  LDG.E.128 R136, desc[UR12][R136.64] ;  /* 0x0000000c88887981 */ /* 0x000ee2000c1e1d00 */
[----:B----4-:R-:W-:-:S06]  /*0840*/  IMAD.WIDE.U32 R132, R144, 0x10, R132 ;  /* 0x0000001090847825 */ /* 0x010fcc00078e0084 */
[----:B------:R-:W4:Y:S01]  /*0850*/  LDG.E.128 R132, desc[UR12][R132.64] ;  /* 0x0000000c84847981 */ /* 0x000f22000c1e1d00 */
[----:B--2---:R-:W-:-:S04]  /*0860*/  ISETP.NE.U32.AND P0, PT, RZ, UR14, PT ;  /* 0x0000000eff007c0c */ /* 0x004fc8000bf05070 */
[----:B------:R-:W-:-:S13]  /*0870*/  ISETP.NE.AND.EX P0, PT, RZ, UR15, PT, P0 ;  /* 0x0000000fff007c0c */ /* 0x000fda000bf05300 */
[----:B------:R-:W1:Y:S02]  /*0880*/  @P0 LDC.64 R148, c[0x0][0x438] ;  /* 0x00010e00ff940b82 */ /* 0x000e640000000a00 */
[----:B-1----:R-:W-:-:S05]  /*0890*/  @P0 IMAD.WIDE.U32 R148, R144, 0x20, R148 ;  /* 0x0000002090940825 */ /* 0x002fca00078e0094 */
[----:B------:R-:W5:Y:S04]  /*08a0*/  @P0 LDG.E.128 R16, desc[UR12][R148.64] ;  /* 0x0000000c94100981 */ /* 0x000f68000c1e1d00 */
[----:B------:R1:W5:Y:S01]  /*08b0*/  @P0 LDG.E.128 R12, desc[UR12][R148.64+0x10] ;  /* 0x0000100c940c0981 */ /* 0x000362000c1e1d00 */
[C---:B---3--:R-:W-:Y:S01]  /*08c0*/  FADD.FTZ R155, -R177.reuse, R131 ;  /* 0x00000083b19b7221 */ /* 0x048fe20000010100 */
[C---:B------:R-:W-:Y:S01]  /*08d0*/  FADD.FTZ R3, -R177.reuse, R128 ;  /* 0x00000080b1037221 */ /* 0x040fe20000010100 */
[C---:B------:R-:W-:Y:S01]  /*08e0*/  FADD.FTZ R147, -R177.reuse, R129 ;  /* 0x00000081b1937221 */ /* 0x040fe20000010100 */
[----:B------:R-:W-:Y:S01]  /*08f0*/  FADD.FTZ R153, -R177, R130 ;  /* 0x00000082b1997221 */ /* 0x000fe20000010100 */
[--C-:B------:R-:W-:Y:S02]  /*0900*/  HADD2.F32 R131, -RZ, R136.reuse.H0_H0 ;  /* 0x20000088ff837230 */ /* 0x100fe40000004100 */
[----:B------:R-:W-:-:S02]  /*0910*/  HADD2.F32 R136, -RZ, R136.H1_H1 ;  /* 0x30000088ff887230 */ /* 0x000fc40000004100 */
[----:B-----5:R-:W-:Y:S01]  /*0920*/  FMUL.FTZ R3, R146, R3 ;  /* 0x0000000392037220 */ /* 0x020fe20000410000 */
[----:B----4-:R-:W-:Y:S02]  /*0930*/  HADD2.F32 R129, -RZ, R132.H0_H0 ;  /* 0x20000084ff817230 */ /* 0x010fe40000004100 */
[--C-:B0-----:R-:W-:Y:S02]  /*0940*/  HADD2.F32 R151, -RZ, R133.reuse.H0_H0 ;  /* 0x20000085ff977230 */ /* 0x101fe40000004100 */
[----:B------:R-:W-:Y:S02]  /*0950*/  HADD2.F32 R130, -RZ, R133.H1_H1 ;  /* 0x30000085ff827230 */ /* 0x000fe40000004100 */
[----:B------:R-:W-:Y:S01]  /*0960*/  FMUL.FTZ R133, R104, R131 ;  /* 0x0000008368857220 */ /* 0x000fe20000410000 */
[--C-:B------:R-:W-:Y:S02]  /*0970*/  HADD2.F32 R179, -RZ, R135.reuse.H0_H0 ;  /* 0x20000087ffb37230 */ /* 0x100fe40000004100 */
[----:B------:R-:W-:-:S02]  /*0980*/  HADD2.F32 R180, -RZ, R135.H1_H1 ;  /* 0x30000087ffb47230 */ /* 0x000fc40000004100 */
[----:B------:R-:W-:Y:S01]  /*0990*/  FMUL.FTZ R128, R105, R136 ;  /* 0x0000008869807220 */ /* 0x000fe20000410000 */
[----:B------:R-:W-:Y:S02]  /*09a0*/  HADD2.F32 R132, -RZ, R132.H1_H1 ;  /* 0x30000084ff847230 */ /* 0x000fe40000004100 */
[--C-:B------:R-:W-:Y:S02]  /*09b0*/  HADD2.F32 R157, -RZ, R134.reuse.H0_H0 ;  /* 0x20000086ff9d7230 */ /* 0x100fe40000004100 */
[----:B------:R-:W-:Y:S02]  /*09c0*/  HADD2.F32 R160, -RZ, R134.H1_H1 ;  /* 0x30000086ffa07230 */ /* 0x000fe40000004100 */
[--C-:B------:R-:W-:Y:S02]  /*09d0*/  HADD2.F32 R135, -RZ, R137.reuse.H0_H0 ;  /* 0x20000089ff877230 */ /* 0x100fe40000004100 */
[----:B------:R-:W-:Y:S02]  /*09e0*/  HADD2.F32 R134, -RZ, R137.H1_H1 ;  /* 0x30000089ff867230 */ /* 0x000fe40000004100 */
[----:B-1----:R-:W-:Y:S01]  /*09f0*/  FMUL.FTZ R148, R146, R147 ;  /* 0x0000009392947220 */ /* 0x002fe20000410000 */
[----:B------:R-:W-:Y:S01]  /*0a00*/  FADD.FTZ R64, R64, R129 ;  /* 0x0000008140407221 */ /* 0x000fe20000010000 */
[-C--:B------:R-:W-:Y:S01]  /*0a10*/  FFMA.FTZ R150, R112, R129.reuse, R133 ;  /* 0x0000008170967223 */ /* 0x080fe20000010085 */
[----:B------:R-:W-:Y:S01]  /*0a20*/  FFMA.FTZ R80, R3, R129, R80 ;  /* 0x0000008103507223 */ /* 0x000fe20000010050 */
[----:B------:R-:W-:-:S02]  /*0a30*/  HADD2.F32 R159, -RZ, R138.H0_H0 ;  /* 0x2000008aff9f7230 */ /* 0x000fc40000004100 */
[----:B------:R-:W-:Y:S01]  /*0a40*/  FFMA.FTZ R147, R113, R132, R128 ;  /* 0x0000008471937223 */ /* 0x000fe20000010080 */
        /* <DEDUP_REMOVED lines=9> */
[----:B------:R-:W-:Y:S01]  /*0ae0*/  FMUL.FTZ R129, R100, R159 ;  /* 0x0000009f64817220 */ /* 0x000fe20000410000 */
[----:B------:R-:W-:-:S02]  /*0af0*/  FMUL.FTZ R152, R146, R155 ;  /* 0x0000009b92987220 */ /* 0x000fc40000410000 */
[----:B------:R-:W-:Y:S01]  /*0b00*/  FFMA.FTZ R155, R109, R160, R128 ;  /* 0x000000a06d9b7223 */ /* 0x000fe20000010080 */
[----:B------:R-:W-:Y:S01]  /*0b10*/  FFMA.FTZ R158, R108, R157, R129 ;  /* 0x0000009d6c9e7223 */ /* 0x000fe20000010081 */
[----:B------:R-:W-:Y:S01]  /*0b20*/  FADD.FTZ R128, RZ, R150 ;  /* 0x00000096ff807221 */ /* 0x000fe20000010000 */
[C---:B------:R-:W-:Y:S01]  /*0b30*/  FFMA.FTZ R129, R3.reuse, R150, RZ ;  /* 0x0000009603817223 */ /* 0x040fe200000100ff */
[----:B------:R-:W-:Y:S01]  /*0b40*/  FADD.FTZ R32, R32, R131 ;  /* 0x0000008320207221 */ /* 0x000fe20000010000 */
[----:B------:R-:W-:Y:S01]  /*0b50*/  FFMA.FTZ R48, R3, R131, R48 ;  /* 0x0000008303307223 */ /* 0x000fe20000010030 */
[----:B------:R-:W-:Y:S01]  /*0b60*/  FADD.FTZ R131, R128, R147 ;  /* 0x0000009380837221 */ /* 0x000fe20000010000 */
[----:B------:R-:W-:Y:S01]  /*0b70*/  FFMA.FTZ R128, R148, R147, R129 ;  /* 0x0000009394807223 */ /* 0x000fe20000010081 */
[----:B------:R-:W-:Y:S01]  /*0b80*/  FADD.FTZ R67, R67, R130 ;  /* 0x0000008243437221 */ /* 0x000fe20000010000 */
[----:B------:R-:W-:Y:S01]  /*0b90*/  FFMA.FTZ R83, R152, R130, R83 ;  /* 0x0000008298537223 */ /* 0x000fe20000010053 */
[----:B------:R-:W-:Y:S01]  /*0ba0*/  FADD.FTZ R137, -R177, R140 ;  /* 0x0000008cb1897221 */ /* 0x000fe20000010100 */
[----:B------:R-:W-:Y:S01]  /*0bb0*/  FADD.FTZ R130, R131, R154 ;  /* 0x0000009a83827221 */ /* 0x000fe20000010000 */
[----:B------:R-:W-:Y:S01]  /*0bc0*/  FFMA.FTZ R129, R149, R154, R128 ;  /* 0x0000009a95817223 */ /* 0x000fe20000010080 */
[----:B------:R-:W-:-:S02]  /*0bd0*/  HADD2.F32 R181, -RZ, R139.H0_H0 ;  /* 0x2000008bffb57230 */ /* 0x000fc40000004100 */
[C---:B------:R-:W-:Y:S01]  /*0be0*/  FADD.FTZ R141, -R177.reuse, R141 ;  /* 0x0000008db18d7221 */ /* 0x040fe20000010100 */
[----:B------:R-:W-:Y:S01]  /*0bf0*/  FMUL.FTZ R153, R146, R137 ;  /* 0x0000008992997220 */ /* 0x000fe20000410000 */
[----:B------:R-:W-:Y:S01]  /*0c00*/  FADD.FTZ R131, R130, R151 ;  /* 0x0000009782837221 */ /* 0x000fe20000010000 */
[----:B------:R-:W-:Y:S01]  /*0c10*/  FFMA.FTZ R128, R152, R151, R129 ;  /* 0x0000009798807223 */ /* 0x000fe20000010081 */
[----:B------:R-:W-:Y:S02]  /*0c20*/  HADD2.F32 R182, -RZ, R139.H1_H1 ;  /* 0x3000008bffb67230 */ /* 0x000fe40000004100 */
[C---:B------:R-:W-:Y:S01]  /*0c30*/  FADD.FTZ R143, -R177.reuse, R143 ;  /* 0x0000008fb18f7221 */ /* 0x040fe20000010100 */
[----:B------:R-:W-:Y:S01]  /*0c40*/  FMUL.FTZ R156, R146, R141 ;  /* 0x0000008d929c7220 */ /* 0x000fe20000410000 */
[----:B------:R-:W-:Y:S01]  /*0c50*/  FADD.FTZ R139, -R177, R142 ;  /* 0x0000008eb18b7221 */ /* 0x000fe20000010100 */
        /* <DEDUP_REMOVED lines=9> */
[----:B------:R-:W-:Y:S01]  /*0cf0*/  FMUL.FTZ R132, R103, R182 ;  /* 0x000000b667847220 */ /* 0x000fe20000410000 */
[C---:B------:R-:W-:Y:S01]  /*0d00*/  FMUL.FTZ R162, R146.reuse, R143 ;  /* 0x0000008f92a27220 */ /* 0x040fe20000410000 */
[----:B------:R-:W-:Y:S01]  /*0d10*/  FMUL.FTZ R157, R146, R139 ;  /* 0x0000008b929d7220 */ /* 0x000fe20000410000 */
[----:B------:R-:W-:Y:S01]  /*0d20*/  FFMA.FTZ R160, R110, R179, R133 ;  /* 0x000000b36ea07223 */ /* 0x000fe20000010085 */
[----:B------:R-:W-:Y:S01]  /*0d30*/  FADD.FTZ R131, R130, R155 ;  /* 0x0000009b82837221 */ /* 0x000fe20000010000 */
[----:B------:R-:W-:Y:S01]  /*0d40*/  FFMA.FTZ R129, R156, R155, R129 ;  /* 0x0000009b9c817223 */ /* 0x000fe20000010081 */
[----:B------:R-:W-:Y:S01]  /*0d50*/  FADD.FTZ R28, R28, R159 ;  /* 0x0000009f1c1c7221 */ /* 0x000fe20000010000 */
[----:B------:R-:W-:Y:S01]  /*0d60*/  FFMA.FTZ R44, R153, R159, R44 ;  /* 0x0000009f992c7223 */ /* 0x000fe2000001002c */
[----:B------:R-:W-:Y:S01]  /*0d70*/  FADD.FTZ R63, R63, R180 ;  /* 0x000000b43f3f7221 */ /* 0x000fe20000010000 */
[-C--:B------:R-:W-:Y:S01]  /*0d80*/  FFMA.FTZ R159, R111, R180.reuse, R132 ;  /* 0x000000b46f9f7223 */ /* 0x080fe20000010084 */
[----:B------:R-:W-:Y:S01]  /*0d90*/  FFMA.FTZ R79, R162, R180, R79 ;  /* 0x000000b4a24f7223 */ /* 0x000fe2000001004f */
[----:B------:R-:W-:Y:S01]  /*0da0*/  FADD.FTZ R128, R131, R160 ;  /* 0x000000a083807221 */ /* 0x000fe20000010000 */
[C---:B------:R-:W-:Y:S01]  /*0db0*/  FFMA.FTZ R180, R157.reuse, R160, R129 ;  /* 0x000000a09db47223 */ /* 0x040fe20000010081 */
        /* <DEDUP_REMOVED lines=17> */
.L_x_1708:
[----:B--23--:R-:W-:Y:S05]  /*0ed0*/  BSYNC.RECONVERGENT B0 ;  /* 0x0000000000007941 */ /* 0x00cfea0003800200 */
.L_x_1707:
        /* <DEDUP_REMOVED lines=11> */
[----:B------:R-:W2:Y:S01]  /*0f90*/  LDG.E.128 R140, desc[UR12][R166.64+0x10] ;  /* 0x0000100ca68c7981 */ /* 0x000ea2000c1e1d00 */
[----:B------:R-:W-:-:S04]  /*0fa0*/  ISETP.NE.U32.AND P0, PT, RZ, UR14, PT ;  /* 0x0000000eff007c0c */ /* 0x000fc8000bf05070 */
[----:B------:R-:W-:-:S13]  /*0fb0*/  ISETP.NE.AND.EX P0, PT, RZ, UR15, PT, P0 ;  /* 0x0000000fff007c0c */ /* 0x000fda000bf05300 */
[----:B------:R-:W0:Y:S02]  /*0fc0*/  @P0 LDC.64 R164, c[0x0][0x438] ;  /* 0x00010e00ffa40b82 */ /* 0x000e240000000a00 */
[----:B0-----:R-:W-:-:S05]  /*0fd0*/  @P0 IMAD.WIDE.U32 R164, R181, 0x20, R164 ;  /* 0x00000020b5a40825 */ /* 0x001fca00078e00a4 */
[----:B------:R-:W5:Y:S04]  /*0fe0*/  @P0 LDG.E.128 R8, desc[UR12][R164.64] ;  /* 0x0000000ca4080981 */ /* 0x000f68000c1e1d00 */
[----:B------:R0:W5:Y:S01]  /*0ff0*/  @P0 LDG.E.128 R4, desc[UR12][R164.64+0x10] ;  /* 0x0000100ca4040981 */ /* 0x000162000c1e1d00 */
[--C-:B---3--:R-:W-:Y:S02]  /*1000*/  HADD2.F32 R169, -RZ, R129.reuse.H0_H0 ;  /* 0x20000081ffa97230 */ /* 0x108fe40000004100 */
[----:B------:R-:W-:Y:S02]  /*1010*/  HADD2.F32 R172, -RZ, R129.H1_H1 ;  /* 0x30000081ffac7230 */ /* 0x000fe40000004100 */
[----:B------:R-:W-:Y:S02]  /*1020*/  HADD2.F32 R163, -RZ, R128.H0_H0 ;  /* 0x20000080ffa37230 */ /* 0x000fe40000004100 */
[----:B------:R-:W-:Y:S01]  /*1030*/  FADD.FTZ R58, R58, R169 ;  /* 0x000000a93a3a7221 */ /* 0x000fe20000010000 */
[----:B------:R-:W-:-:S02]  /*1040*/  HADD2.F32 R181, -RZ, R131.H0_H0 ;  /* 0x20000083ffb57230 */ /* 0x000fc40000004100 */
[----:B------:R-:W-:Y:S01]  /*1050*/  FADD.FTZ R59, R59, R172 ;  /* 0x000000ac3b3b7221 */ /* 0x000fe20000010000 */
[--C-:B----4-:R-:W-:Y:S02]  /*1060*/  HADD2.F32 R129, -RZ, R132.reuse.H0_H0 ;  /* 0x20000084ff817230 */ /* 0x110fe40000004100 */
[----:B------:R-:W-:Y:S01]  /*1070*/  FADD.FTZ R56, R56, R163 ;  /* 0x000000a338387221 */ /* 0x000fe20000010000 */
[----:B------:R-:W-:Y:S02]  /*1080*/  HADD2.F32 R132, -RZ, R132.H1_H1 ;  /* 0x30000084ff847230 */ /* 0x000fe40000004100 */
[----:B------:R-:W-:Y:S01]  /*1090*/  FADD.FTZ R54, R54, R181 ;  /* 0x000000b536367221 */ /* 0x000fe20000010000 */
[----:B------:R-:W-:Y:S02]  /*10a0*/  HADD2.F32 R182, -RZ, R131.H1_H1 ;  /* 0x30000083ffb67230 */ /* 0x000fe40000004100 */
[----:B------:R-:W-:Y:S01]  /*10b0*/  FMUL.FTZ R131, R88, R129 ;  /* 0x0000008158837220 */ /* 0x000fe20000410000 */
[----:B------:R-:W-:-:S02]  /*10c0*/  HADD2.F32 R128, -RZ, R128.H1_H1 ;  /* 0x30000080ff807230 */ /* 0x000fc40000004100 */
[C---:B--2---:R-:W-:Y:S01]  /*10d0*/  FADD.FTZ R161, -R177.reuse, R136 ;  /* 0x00000088b1a17221 */ /* 0x044fe20000010100 */
[----:B------:R-:W-:Y:S01]  /*10e0*/  FADD.FTZ R137, -R177, R137 ;  /* 0x00000089b1897221 */ /* 0x000fe20000010100 */
[--C-:B------:R-:W-:Y:S02]  /*10f0*/  HADD2.F32 R173, -RZ, R130.reuse.H0_H0 ;  /* 0x20000082ffad7230 */ /* 0x100fe40000004100 */
[----:B0-----:R-:W-:Y:S01]  /*1100*/  FFMA.FTZ R164, R96, R163, R131 ;  /* 0x000000a360a47223 */ /* 0x001fe20000010083 */
[----:B------:R-:W-:Y:S02]  /*1110*/  HADD2.F32 R176, -RZ, R130.H1_H1 ;  /* 0x30000082ffb07230 */ /* 0x000fe40000004100 */
[C---:B-----5:R-:W-:Y:S01]  /*1120*/  FMUL.FTZ R161, R146.reuse, R161 ;  /* 0x000000a192a17220 */ /* 0x060fe20000410000 */
[--C-:B------:R-:W-:Y:S02]  /*1130*/  HADD2.F32 R174, -RZ, R133.reuse.H1_H1 ;  /* 0x30000085ffae7230 */ /* 0x100fe40000004100 */
[----:B------:R-:W-:Y:S01]  /*1140*/  FMUL.FTZ R130, R89, R132 ;  /* 0x0000008459827220 */ /* 0x000fe20000410000 */
[----:B------:R-:W-:Y:S01]  /*1150*/  FMUL.FTZ R166, R146, R137 ;  /* 0x0000008992a67220 */ /* 0x000fe20000410000 */
[----:B------:R-:W-:-:S02]  /*1160*/  HADD2.F32 R171, -RZ, R133.H0_H0 ;  /* 0x20000085ffab7230 */ /* 0x000fc40000004100 */
[----:B------:R-:W-:Y:S01]  /*1170*/  FFMA.FTZ R72, R161, R163, R72 ;  /* 0x000000a3a1487223 */ /* 0x000fe20000010048 */
[--C-:B------:R-:W-:Y:S02]  /*1180*/  HADD2.F32 R175, -RZ, R134.reuse.H0_H0 ;  /* 0x20000086ffaf7230 */ /* 0x100fe40000004100 */
[----:B------:R-:W-:Y:S01]  /*1190*/  FADD.FTZ R57, R57, R128 ;  /* 0x0000008039397221 */ /* 0x000fe20000010000 */
[-C--:B------:R-:W-:Y:S01]  /*11a0*/  FFMA.FTZ R163, R97, R128.reuse, R130 ;  /* 0x0000008061a37223 */ /* 0x080fe20000010082 */
[----:B------:R-:W-:Y:S01]  /*11b0*/  FFMA.FTZ R73, R166, R128, R73 ;  /* 0x00000080a6497223 */ /* 0x000fe20000010049 */
[----:B------:R-:W-:Y:S02]  /*11c0*/  HADD2.F32 R134, -RZ, R134.H1_H1 ;  /* 0x30000086ff867230 */ /* 0x000fe40000004100 */
[----:B------:R-:W-:Y:S01]  /*11d0*/  FADD.FTZ R165, -R177, R138 ;  /* 0x0000008ab1a57221 */ /* 0x000fe20000010100 */
[----:B------:R-:W-:Y:S01]  /*11e0*/  FADD.FTZ R24, R24, R129 ;  /* 0x0000008118187221 */ /* 0x000fe20000010000 */
[----:B------:R-:W-:Y:S01]  /*11f0*/  FFMA.FTZ R40, R161, R129, R40 ;  /* 0x00000081a1287223 */ /* 0x000fe20000010028 */
[----:B------:R-:W-:Y:S01]  /*1200*/  FMUL.FTZ R128, R91, R174 ;  /* 0x000000ae5b807220 */ /* 0x000fe20000410000 */
[----:B------:R-:W-:Y:S01]  /*1210*/  FADD.FTZ R139, -R177, R139 ;  /* 0x0000008bb18b7221 */ /* 0x000fe20000010100 */
[----:B------:R-:W-:Y:S01]  /*1220*/  FMUL.FTZ R129, R90, R171 ;  /* 0x000000ab5a817220 */ /* 0x000fe20000410000 */
[C---:B------:R-:W-:Y:S01]  /*1230*/  FMUL.FTZ R165, R146.reuse, R165 ;  /* 0x000000a592a57220 */ /* 0x040fe20000410000 */
[----:B------:R-:W-:Y:S01]  /*1240*/  FFMA.FTZ R167, R99, R172, R128 ;  /* 0x000000ac63a77223 */ /* 0x000fe20000010080 */
[----:B------:R-:W-:Y:S01]  /*1250*/  FMUL.FTZ R168, R146, R139 ;  /* 0x0000008b92a87220 */ /* 0x000fe20000410000 */
        /* <DEDUP_REMOVED lines=8> */
[----:B------:R-:W-:Y:S01]  /*12e0*/  FFMA.FTZ R174, R92, R173, R129 ;  /* 0x000000ad5cae7223 */ /* 0x000fe20000010081 */
[----:B------:R-:W-:Y:S01]  /*12f0*/  FADD.FTZ R128, R179, R164 ;  /* 0x000000a4b3807221 */ /* 0x000fe20000010000 */
[----:B------:R-:W-:Y:S01]  /*1300*/  FFMA.FTZ R129, R161, R164, R180 ;  /* 0x000000a4a1817223 */ /* 0x000fe200000100b4 */
[----:B------:R-:W-:Y:S01]  /*1310*/  FADD.FTZ R133, -R177, R140 ;  /* 0x0000008cb1857221 */ /* 0x000fe20000010100 */
[----:B------:R-:W-:-:S02]  /*1320*/  HADD2.F32 R183, -RZ, R135.H0_H0 ;  /* 0x20000087ffb77230 */ /* 0x000fc40000004100 */
[----:B------:R-:W-:Y:S01]  /*1330*/  FADD.FTZ R131, R128, R163 ;  /* 0x000000a380837221 */ /* 0x000fe20000010000 */
[----:B------:R-:W-:Y:S01]  /*1340*/  FFMA.FTZ R128, R166, R163, R129 ;  /* 0x000000a3a6807223 */ /* 0x000fe20000010081 */
[----:B------:R-:W-:Y:S01]  /*1350*/  FADD.FTZ R141, -R177, R141 ;  /* 0x0000008db18d7221 */ /* 0x000fe20000010100 */
[----:B------:R-:W-:Y:S01]  /*1360*/  FFMA.FTZ R74, R165, R169, R74 ;  /* 0x000000a9a54a7223 */ /* 0x000fe2000001004a */
[----:B------:R-:W-:Y:S01]  /*1370*/  FADD.FTZ R130, R131, R170 ;  /* 0x000000aa83827221 */ /* 0x000fe20000010000 */
[----:B------:R-:W-:Y:S01]  /*1380*/  FFMA.FTZ R129, R165, R170, R128 ;  /* 0x000000aaa5817223 */ /* 0x000fe20000010080 */
[----:B------:R-:W-:Y:S01]  /*1390*/  FMUL.FTZ R169, R146, R133 ;  /* 0x0000008592a97220 */ /* 0x000fe20000410000 */
[----:B------:R-:W-:Y:S01]  /*13a0*/  FFMA.FTZ R75, R168, R172, R75 ;  /* 0x000000aca84b7223 */ /* 0x000fe2000001004b */
[----:B------:R-:W-:Y:S01]  /*13b0*/  FADD.FTZ R131, R130, R167 ;  /* 0x000000a782837221 */ /* 0x000fe20000010000 */
[----:B------:R-:W-:Y:S01]  /*13c0*/  FFMA.FTZ R128, R168, R167, R129 ;  /* 0x000000a7a8807223 */ /* 0x000fe20000010081 */
[----:B------:R-:W-:-:S02]  /*13d0*/  HADD2.F32 R184, -RZ, R135.H1_H1 ;  /* 0x30000087ffb87230 */ /* 0x000fc40000004100 */
        /* <DEDUP_REMOVED lines=11> */
[----:B------:R-:W-:Y:S01]  /*1490*/  FADD.FTZ R143, -R177, R143 ;  /* 0x0000008fb18f7221 */ /* 0x000fe20000010100 */
[----:B------:R-:W-:Y:S01]  /*14a0*/  FMUL.FTZ R173, R146, R135 ;  /* 0x0000008792ad7220 */ /* 0x000fe20000410000 */
[----:B------:R-:W-:Y:S01]  /*14b0*/  FFMA.FTZ R176, R94, R181, R133 ;  /* 0x000000b55eb07223 */ /* 0x000fe20000010085 */
        /* <DEDUP_REMOVED lines=20> */
.L_x_1710:
[----:B------:R-:W-:Y:S05]  /*1600*/  BSYNC.RECONVERGENT B0 ;  /* 0x0000000000007941 */ /* 0x000fea0003800200 */
.L_x_1709:
        /* <DEDUP_REMOVED lines=32> */
.L_x_1712:
[----:B------:R-:W-:Y:S05]  /*1810*/  BSYNC.RECONVERGENT B0 ;  /* 0x0000000000007941 */ /* 0x000fea0003800200 */
.L_x_1711:
        /* <DEDUP_REMOVED lines=83> */
.L_x_1717:
        /* <DEDUP_REMOVED lines=33> */
.L_x_1716:
        /* <DEDUP_REMOVED lines=32> */
.L_x_1719:
        /* <DEDUP_REMOVED lines=33> */
.L_x_1715:
        /* <DEDUP_REMOVED lines=37> */
.L_x_1721:
        /* <DEDUP_REMOVED lines=33> */
.L_x_1720:
        /* <DEDUP_REMOVED lines=32> */
.L_x_1722:
        /* <DEDUP_REMOVED lines=32> */
.L_x_1718:
        /* <DEDUP_REMOVED lines=15> */
.L_x_1714:
[----:B------:R-:W-:Y:S05]  /*2cc0*/  BSYNC.RECONVERGENT B0 ;  /* 0x0000000000007941 */ /* 0x000fea0003800200 */
.L_x_1713:
        /* <DEDUP_REMOVED lines=46> */
.L_x_1727:
        /* <DEDUP_REMOVED lines=29> */
.L_x_1726:
        /* <DEDUP_REMOVED lines=37> */
.L_x_1729:
        /* <DEDUP_REMOVED lines=29> */
.L_x_1725:
        /* <DEDUP_REMOVED lines=41> */
.L_x_1731:
        /* <DEDUP_REMOVED lines=29> */
.L_x_1730:
        /* <DEDUP_REMOVED lines=37> */
.L_x_1732:
        /* <DEDUP_REMOVED lines=28> */
.L_x_1728:
        /* <DEDUP_REMOVED lines=10> */
.L_x_1724:
[----:B------:R-:W-:Y:S05]  /*3eb0*/  BSYNC.RECONVERGENT B0 ;  /* 0x0000000000007941 */ /* 0x000fea0003800200 */
.L_x_1723:
[----:B------:R-:W-:Y:S01]  /*3ec0*/  UPLOP3.LUT UP1, UPT, UPT, UPT, UP1, 0x40, 0x4 ;  /* 0x000000000004789c */ /* 0x000fe20003f2e810 */
[----:B------:R-:W-:Y:S10]  /*3ed0*/  @!P2 BRA `(.L_x_1733) ;  /* 0xffffffc400f0a947 */ /* 0x000ff4000383ffff */
.L_x_1706:
        /* <DEDUP_REMOVED lines=22> */
.L_x_1735:
[----:B------:R-:W-:Y:S05]  /*4040*/  BSYNC.RECONVERGENT B0 ;  /* 0x0000000000007941 */ /* 0x000fea0003800200 */
.L_x_1734:
        /* <DEDUP_REMOVED lines=18> */
.L_x_1736:
        /* <DEDUP_REMOVED lines=9> */
.L_x_2864:


//--------------------- .text._ZN10layer_norm31ln_parallel_residual_bwd_kernelINS_13Kernel_traitsIf6__halffS2_fjLj4096ELj1ELj1ELj8ELj16ENS_18Kernel_traits_baseILj4096EfS2_fS2_fjLj256EEEEELb0ELb0ELb1EEEvNS_9BwdParamsE --------------------------
	.section	.text._ZN10layer_norm31ln_parallel_residual_bwd_kernelINS_13Kernel_traitsIf6__halffS2_fjLj4096ELj1ELj1ELj8ELj16ENS_18Kernel_traits_baseILj4096EfS2_fS2_fjLj256EEEEELb0ELb0ELb1EEEvNS_9BwdParamsE,"ax",@progbits
	.align	128
        .global         _ZN10layer_norm31ln_parallel_residual_bwd_kernelINS_13Kernel_traitsIf6__halffS2_fjLj4096ELj1ELj1ELj8ELj16ENS_18Kernel_traits_baseILj4096EfS2_fS2_fjLj256EEEEELb0ELb0ELb1EEEvNS_9BwdParamsE
        .type           _ZN10layer_norm31ln_parallel_residual_bwd_kernelINS_13Kernel_traitsIf6__halffS2_fjLj4096ELj1ELj1ELj8ELj16ENS_18Kernel_traits_baseILj4096EfS2_fS2_fjLj256EEEEELb0ELb0ELb1EEEvNS_9BwdParamsE,@function
        .size           _ZN10layer_norm31ln_parallel_residual_bwd_kernelINS_13Kernel_traitsIf6__halffS2_fjLj4096ELj1ELj1ELj8ELj16ENS_18Kernel_traits_baseILj4096EfS2_fS2_fjLj256EEEEELb0ELb0ELb1EEEvNS_9BwdParamsE,(.L_x_2865 - _ZN10layer_norm31ln_parallel_residual_bwd_kernelINS_13Kernel_traitsIf6__halffS2_fjLj4096ELj1ELj1ELj8ELj16ENS_18Kernel_traits_baseILj4096EfS2_fS2_fjLj256EEEEELb0ELb0ELb1EEEvNS_9BwdParamsE)
        .other          _ZN10layer_norm31ln_parallel_residual_bwd_kernelINS_13Kernel_traitsIf6__halffS2_fjLj4096ELj1ELj1ELj8ELj16ENS_18Kernel_traits_baseILj4096EfS2_fS2_fjLj256EEEEELb0ELb0ELb1EEEvNS_9BwdParamsE,@"STO_CUDA_ENTRY STV_DEFAULT"
_ZN10layer_norm31ln_parallel_residual_bwd_kernelINS_13Kernel_traitsIf6__halffS2_fjLj4096ELj1ELj1ELj8ELj16ENS_18Kernel_traits_baseILj4096EfS2_fS2_fjLj256EEEEELb0ELb0ELb1EEEvNS_9BwdParamsE:
.text._ZN10layer_norm31ln_parallel_residual_bwd_kernelINS_13Kernel_traitsIf6__halffS2_fjLj4096ELj1ELj1ELj8ELj16ENS_18Kernel_traits_baseILj4096EfS2_fS2_fjLj256EEEEELb0ELb0ELb1EEEvNS_9BwdParamsE:
        /* <DEDUP_REMOVED lines=92> */
.L_x_1756:
        /* <DEDUP_REMOVED lines=15> */
[C---:B------:R-:W-:Y:S01]  /*06b0*/  IMAD.WIDE.U32 R168, R159.reuse, 0x20, R168 ;  /* 0x000000209fa87825 */ /* 0x040fe200078e00a8 */
[----:B------:R-:W2:Y:S03]  /*06c0*/  LDG.E.128 R64, desc[UR12][R164.64] ;  /* 0x0000000ca4407981 */ /* 0x000ea6000c1e1d00 */
[----:B---3--:R-:W-:Y:S01]  /*06d0*/  IMAD.WIDE.U32 R68, R162, 0x10, R84 ;  /* 0x00000010a2447825 */ /* 0x008fe200078e0054 */
[----:B------:R1:W3:Y:S03]  /*06e0*/  LDG.E.128 R76, desc[UR12][R164.64+0x10] ;  /* 0x0000100ca44c7981 */ /* 0x0002e6000c1e1d00 */
[C---:B------:R-:W-:Y:S01]  /*06f0*/  IMAD.WIDE.U32 R88, R159.reuse, 0x10, R88 ;  /* 0x000000109f587825 */ /* 0x040fe200078e0058 */
[----:B------:R-:W3:Y:S03]  /*0700*/  LDG.E.128 R80, desc[UR12][R168.64] ;  /* 0x0000000ca8507981 */ /* 0x000ee6000c1e1d00 */
[----:B0-----:R-:W-:Y:S01]  /*0710*/  IMAD.WIDE R2, R160, 0x4, R92 ;  /* 0x00000004a0027825 */ /* 0x001fe200078e025c */
[----:B------:R-:W3:Y:S04]  /*0720*/  LDG.E.128 R68, desc[UR12][R68.64] ;  /* 0x0000000c44447981 */ /* 0x000ee8000c1e1d00 */
[----:B------:R0:W3:Y:S04]  /*0730*/  LDG.E.128 R92, desc[UR12][R168.64+0x10] ;  /* 0x0000100ca85c7981 */ /* 0x0000e8000c1e1d00 */
[----:B------:R2:W3:Y:S01]  /*0740*/  LDG.E R163, desc[UR12][R2.64] ;  /* 0x0000000c02a37981 */ /* 0x0004e2000c1e1900 */
[----:B------:R-:W-:-:S03]  /*0750*/  IMAD.WIDE.U32 R84, R159, 0x10, R84 ;  /* 0x000000109f547825 */ /* 0x000fc600078e0054 */
[----:B------:R-:W3:Y:S04]  /*0760*/  LDG.E.128 R88, desc[UR12][R88.64] ;  /* 0x0000000c58587981 */ /* 0x000ee8000c1e1d00 */
[----:B------:R-:W3:Y:S01]  /*0770*/  LDG.E.128 R84, desc[UR12][R84.64] ;  /* 0x0000000c54547981 */ /* 0x000ee2000c1e1d00 */
[----:B------:R-:W-:-:S04]  /*0780*/  ISETP.NE.U32.AND P1, PT, RZ, UR14, PT ;  /* 0x0000000eff007c0c */ /* 0x000fc8000bf25070 */
[----:B------:R-:W-:Y:S02]  /*0790*/  ISETP.NE.AND.EX P1, PT, RZ, UR15, PT, P1 ;  /* 0x0000000fff007c0c */ /* 0x000fe4000bf25310 */
[----:B------:R-:W-:-:S11]  /*07a0*/  ISETP.NE.AND P2, PT, RZ, UR11, PT ;  /* 0x0000000bff007c0c */ /* 0x000fd6000bf45270 */
[----:B-1----:R-:W1:Y:S08]  /*07b0*/  @P1 LDC.64 R164, c[0x0][0x438] ;  /* 0x00010e00ffa41b82 */ /* 0x002e700000000a00 */
[----:B------:R-:W0:Y:S01]  /*07c0*/  @P1 LDC.64 R166, c[0x0][0x438] ;  /* 0x00010e00ffa61b82 */ /* 0x000e220000000a00 */
[----:B-1----:R-:W-:-:S05]  /*07d0*/  @P1 IMAD.WIDE.U32 R164, R162, 0x20, R164 ;  /* 0x00000020a2a41825 */ /* 0x002fca00078e00a4 */
[----:B-----5:R-:W5:Y:S04]  /*07e0*/  @P1 LDG.E.128 R36, desc[UR12][R164.64] ;  /* 0x0000000ca4241981 */ /* 0x020f68000c1e1d00 */
[----:B------:R1:W5:Y:S01]  /*07f0*/  @P1 LDG.E.128 R40, desc[UR12][R164.64+0x10] ;  /* 0x0000100ca4281981 */ /* 0x000362000c1e1d00 */
[----:B0-----:R-:W-:-:S05]  /*0800*/  @P1 IMAD.WIDE.U32 R166, R159, 0x20, R166 ;  /* 0x000000209fa61825 */ /* 0x001fca00078e00a6 */
[----:B------:R-:W5:Y:S04]  /*0810*/  @P1 LDG.E.128 R44, desc[UR12][R166.64] ;  /* 0x0000000ca62c1981 */ /* 0x000f68000c1e1d00 */
[----:B------:R0:W5:Y:S01]  /*0820*/  @P1 LDG.E.128 R48, desc[UR12][R166.64+0x10] ;  /* 0x0000100ca6301981 */ /* 0x000162000c1e1d00 */
[----:B----4-:R-:W-:Y:S01]  /*0830*/  FSEL R202, R0, RZ, !P2 ;  /* 0x000000ff00ca7208 */ /* 0x010fe20005000000 */
[--C-:B------:R-:W-:Y:S02]  /*0840*/  HADD2.F32 R169, -RZ, R72.reuse.H0_H0 ;  /* 0x20000048ffa97230 */ /* 0x100fe40000004100 */
[----:B------:R-:W-:Y:S02]  /*0850*/  HADD2.F32 R72, -RZ, R72.H1_H1 ;  /* 0x30000048ff487230 */ /* 0x000fe40000004100 */
[C---:B--2---:R-:W-:Y:S01]  /*0860*/  FADD.FTZ R2, -R202.reuse, R65 ;  /* 0x00000041ca027221 */ /* 0x044fe20000010100 */
[----:B------:R-:W-:Y:S01]  /*0870*/  FADD.FTZ R0, -R202, R64 ;  /* 0x00000040ca007221 */ /* 0x000fe20000010100 */
[----:B------:R-:W-:-:S02]  /*0880*/  HADD2.F32 R171, -RZ, R73.H0_H0 ;  /* 0x20000049ffab7230 */ /* 0x000fc40000004100 */
[C---:B------:R-:W-:Y:S01]  /*0890*/  FADD.FTZ R174, -R202.reuse, R66 ;  /* 0x00000042caae7221 */ /* 0x040fe20000010100 */
[C---:B------:R-:W-:Y:S01]  /*08a0*/  FADD.FTZ R176, -R202.reuse, R67 ;  /* 0x00000043cab07221 */ /* 0x040fe20000010100 */
[--C-:B---3--:R-:W-:Y:S02]  /*08b0*/  HADD2.F32 R65, -RZ, R68.reuse.H0_H0 ;  /* 0x20000044ff417230 */ /* 0x108fe40000004100 */
[----:B------:R-:W-:Y:S01]  /*08c0*/  FADD.FTZ R196, -R202, R93 ;  /* 0x0000005dcac47221 */ /* 0x000fe20000010100 */
[----:B------:R-:W-:Y:S01]  /*08d0*/  FMUL.FTZ R93, R16, R169 ;  /* 0x000000a9105d7220 */ /* 0x000fe20000410000 */
[----:B------:R-:W-:Y:S01]  /*08e0*/  FADD.FTZ R194, -R202, R92 ;  /* 0x0000005ccac27221 */ /* 0x000fe20000010100 */
[----:B------:R-:W-:Y:S02]  /*08f0*/  HADD2.F32 R68, -RZ, R68.H1_H1 ;  /* 0x30000044ff447230 */ /* 0x000fe40000004100 */
[----:B------:R-:W-:Y:S01]  /*0900*/  FMUL.FTZ R92, R163, R2 ;  /* 0x00000002a35c7220 */ /* 0x000fe20000410000 */
[----:B------:R-:W-:Y:S01]  /*0910*/  FMUL.FTZ R2, R17, R72 ;  /* 0x0000004811027220 */ /* 0x000fe20000410000 */
[----:B------:R-:W-:Y:S01]  /*0920*/  FFMA.FTZ R93, R32, R65, R93 ;  /* 0x00000041205d7223 */ /* 0x000fe2000001005d */
[----:B------:R-:W-:Y:S01]  /*0930*/  FMUL.FTZ R0, R163, R0 ;  /* 0x00000000a3007220 */ /* 0x000fe20000410000 */
[----:B------:R-:W-:-:S02]  /*0940*/  HADD2.F32 R67, -RZ, R69.H0_H0 ;  /* 0x20000045ff437230 */ /* 0x000fc40000004100 */
[----:B------:R-:W-:Y:S01]  /*0950*/  FFMA.FTZ R177, R33, R68, R2 ;  /* 0x0000004421b17223 */ /* 0x000fe20000010002 */
[----:B------:R-:W-:Y:S02]  /*0960*/  HADD2.F32 R66, -RZ, R73.H1_H1 ;  /* 0x30000049ff427230 */ /* 0x000fe40000004100 */
[----:B------:R-:W-:Y:S01]  /*0970*/  FMUL.FTZ R179, R18, R171 ;  /* 0x000000ab12b37220 */ /* 0x000fe20000410000 */
[----:B------:R-:W-:Y:S01]  /*0980*/  FADD.FTZ R2, RZ, R93 ;  /* 0x0000005dff027221 */ /* 0x000fe20000010000 */
[----:B------:R-:W-:Y:S01]  /*0990*/  FFMA.FTZ R3, R0, R93, RZ ;  /* 0x0000005d00037223 */ /* 0x000fe200000100ff */
[--C-:B-1----:R-:W-:Y:S02]  /*09a0*/  HADD2.F32 R165, -RZ, R71.reuse.H0_H0 ;  /* 0x20000047ffa57230 */ /* 0x102fe40000004100 */
[C---:B------:R-:W-:Y:S01]  /*09b0*/  FADD.FTZ R178, -R202.reuse, R76 ;  /* 0x0000004ccab27221 */ /* 0x040fe20000010100 */
[----:B------:R-:W-:Y:S02]  /*09c0*/  HADD2.F32 R164, -RZ, R71.H1_H1 ;  /* 0x30000047ffa47230 */ /* 0x000fe40000004100 */
[----:B------:R-:W-:Y:S01]  /*09d0*/  FADD.FTZ R200, -R202, R94 ;  /* 0x0000005ecac87221 */ /* 0x000fe20000010100 */
[----:B------:R-:W-:-:S02]  /*09e0*/  HADD2.F32 R64, -RZ, R69.H1_H1 ;  /* 0x30000045ff407230 */ /* 0x000fc40000004100 */
[----:B------:R-:W-:Y:S01]  /*09f0*/  FMUL.FTZ R76, R19, R66 ;  /* 0x00000042134c7220 */ /* 0x000fe20000410000 */
[----:B------:R-:W-:Y:S02]  /*0a00*/  HADD2.F32 R71, -RZ, R74.H0_H0 ;  /* 0x2000004aff477230 */ /* 0x000fe40000004100 */
[----:B------:R-:W-:Y:S01]  /*0a10*/  FFMA.FTZ R179, R34, R67, R179 ;  /* 0x0000004322b37223 */ /* 0x000fe200000100b3 */
[----:B------:R-:W-:Y:S01]  /*0a20*/  FADD.FTZ R2, R177, R2 ;  /* 0x00000002b1027221 */ /* 0x000fe20000010000 */
[----:B------:R-:W-:Y:S01]  /*0a30*/  FMUL.FTZ R94, R163, R174 ;  /* 0x000000aea35e7220 */ /* 0x000fe20000410000 */
[----:B------:R-:W-:Y:S01]  /*0a40*/  FFMA.FTZ R3, R92, R177, R3 ;  /* 0x000000b15c037223 */ /* 0x000fe20000010003 */
[----:B------:R-:W-:Y:S02]  /*0a50*/  HADD2.F32 R69, -RZ, R70.H0_H0 ;  /* 0x20000046ff457230 */ /* 0x000fe40000004100 */
[----:B------:R-:W-:Y:S01]  /*0a60*/  FMUL.FTZ R183, R12, R71 ;  /* 0x000000470cb77220 */ /* 0x000fe20000410000 */
[----:B------:R-:W-:-:S02]  /*0a70*/  HADD2.F32 R74, -RZ, R74.H1_H1 ;  /* 0x3000004aff4a7230 */ /* 0x000fc40000004100 */
[----:B------:R-:W-:Y:S01]  /*0a80*/  FFMA.FTZ R181, R35, R64, R76 ;  /* 0x0000004023b57223 */ /* 0x000fe2000001004c */
[----:B------:R-:W-:Y:S01]  /*0a90*/  FADD.FTZ R2, R179, R2 ;  /* 0x00000002b3027221 */ /* 0x000fe20000010000 */
[----:B------:R-:W-:Y:S01]  /*0aa0*/  FMUL.FTZ R174, R163, R176 ;  /* 0x000000b0a3ae7220 */ /* 0x000fe20000410000 */
[----:B------:R-:W-:Y:S01]  /*0ab0*/  FFMA.FTZ R3, R94, R179, R3 ;  /* 0x000000b35e037223 */ /* 0x000fe20000010003 */
[----:B------:R-:W-:Y:S02]  /*0ac0*/  HADD2.F32 R70, -RZ, R70.H1_H1 ;  /* 0x30000046ff467230 */ /* 0x000fe40000004100 */
[----:B------:R-:W-:Y:S01]  /*0ad0*/  FADD.FTZ R182, -R202, R78 ;  /* 0x0000004ecab67221 */ /* 0x000fe20000010100 */
[--C-:B0-----:R-:W-:Y:S02]  /*0ae0*/  HADD2.F32 R167, -RZ, R75.reuse.H0_H0 ;  /* 0x2000004bffa77230 */ /* 0x101fe40000004100 */
[----:B------:R-:W-:Y:S01]  /*0af0*/  FMUL.FTZ R78, R13, R74 ;  /* 0x0000004a0d4e7220 */ /* 0x000fe20000410000 */
[----:B------:R-:W-:Y:S01]  /*0b00*/  FFMA.FTZ R183, R28, R69, R183 ;  /* 0x000000451cb77223 */ /* 0x000fe200000100b7 */
[----:B------:R-:W-:Y:S01]  /*0b10*/  FADD.FTZ R2, R181, R2 ;  /* 0x00000002b5027221 */ /* 0x000fe20000010000 */
[----:B------:R-:W-:Y:S01]  /*0b20*/  FADD.FTZ R180, -R202, R77 ;  /* 0x0000004dcab47221 */ /* 0x000fe20000010100 */
[----:B------:R-:W-:Y:S01]  /*0b30*/  FMUL.FTZ R176, R163, R178 ;  /* 0x000000b2a3b07220 */ /* 0x000fe20000410000 */
[----:B------:R-:W-:Y:S01]  /*0b40*/  FFMA.FTZ R3, R174, R181, R3 ;  /* 0x000000b5ae037223 */ /* 0x000fe20000010003 */
[----:B------:R-:W-:-:S02]  /*0b50*/  HADD2.F32 R166, -RZ, R75.H1_H1 ;  /* 0x3000004bffa67230 */ /* 0x000fc40000004100 */
[----:B------:R-:W-:Y:S01]  /*0b60*/  FADD.FTZ R192, -R202, R83 ;  /* 0x00000053cac07221 */ /* 0x000fe20000010100 */
[----:B------:R-:W-:Y:S01]  /*0b70*/  FMUL.FTZ R187, R14, R167 ;  /* 0x000000a70ebb7220 */ /* 0x000fe20000410000 */
[----:B------:R-:W-:Y:S01]  /*0b80*/  FFMA.FTZ R185, R29, R70, R78 ;  /* 0x000000461db97223 */ /* 0x000fe2000001004e */
[----:B------:R-:W-:Y:S01]  /*0b90*/  FADD.FTZ R2, R183, R2 ;  /* 0x00000002b7027221 */ /* 0x000fe20000010000 */
[--C-:B------:R-:W-:Y:S02]  /*0ba0*/  HADD2.F32 R83, -RZ, R87.reuse.H0_H0 ;  /* 0x20000057ff537230 */ /* 0x100fe40000004100 */
[----:B------:R-:W-:Y:S01]  /*0bb0*/  FMUL.FTZ R178, R163, R180 ;  /* 0x000000b4a3b27220 */ /* 0x000fe20000410000 */
[----:B------:R-:W-:Y:S02]  /*0bc0*/  HADD2.F32 R168, -RZ, R87.H1_H1 ;  /* 0x30000057ffa87230 */ /* 0x000fe40000004100 */
[----:B------:R-:W-:Y:S01]  /*0bd0*/  FFMA.FTZ R73, R176, R183, R3 ;  /* 0x000000b7b0497223 */ /* 0x000fe20000010003 */
[----:B------:R-:W-:-:S02]  /*0be0*/  HADD2.F32 R87, -RZ, R88.H0_H0 ;  /* 0x20000058ff577230 */ /* 0x000fc40000004100 */
[----:B------:R-:W-:Y:S01]  /*0bf0*/  FADD.FTZ R186, -R202, R80 ;  /* 0x00000050caba7221 */ /* 0x000fe20000010100 */
[----:B------:R-:W-:Y:S01]  /*0c00*/  FMUL.FTZ R80, R15, R166 ;  /* 0x000000a60f507220 */ /* 0x000fe20000410000 */
[----:B------:R-:W-:Y:S01]  /*0c10*/  FFMA.FTZ R187, R30, R165, R187 ;  /* 0x000000a51ebb7223 */ /* 0x000fe200000100bb */
[----:B------:R-:W-:Y:S01]  /*0c20*/  FADD.FTZ R2, R185, R2 ;  /* 0x00000002b9027221 */ /* 0x000fe20000010000 */
[----:B------:R-:W-:Y:S01]  /*0c30*/  FADD.FTZ R184, -R202, R79 ;  /* 0x0000004fcab87221 */ /* 0x000fe20000010100 */
[----:B------:R-:W-:Y:S01]  /*0c40*/  FMUL.FTZ R182, R163, R182 ;  /* 0x000000b6a3b67220 */ /* 0x000fe20000410000 */
[----:B------:R-:W-:Y:S01]  /*0c50*/  FFMA.FTZ R73, R178, R185, R73 ;  /* 0x000000b9b2497223 */ /* 0x000fe20000010049 */
[----:B------:R-:W-:Y:S01]  /*0c60*/  FADD.FTZ R188, -R202, R81 ;  /* 0x00000051cabc7221 */ /* 0x000fe20000010100 */
[----:B------:R-:W-:Y:S02]  /*0c70*/  HADD2.F32 R77, -RZ, R84.H0_H0 ;  /* 0x20000054ff4d7230 */ /* 0x000fe40000004100 */
[----:B------:R-:W-:Y:S01]  /*0c80*/  FMUL.FTZ R3, R8, R87 ;  /* 0x0000005708037220 */ /* 0x000fe20000410000 */
[----:B------:R-:W-:-:S02]  /*0c90*/  HADD2.F32 R88, -RZ, R88.H1_H1 ;  /* 0x30000058ff587230 */ /* 0x000fc40000004100 */
[----:B------:R-:W-:Y:S01]  /*0ca0*/  FFMA.FTZ R189, R31, R164, R80 ;  /* 0x000000a41fbd7223 */ /* 0x000fe20000010050 */
[----:B------:R-:W-:Y:S01]  /*0cb0*/  FADD.FTZ R2, R187, R2 ;  /* 0x00000002bb027221 */ /* 0x000fe20000010000 */
[C---:B------:R-:W-:Y:S01]  /*0cc0*/  FMUL.FTZ R184, R163.reuse, R184 ;  /* 0x000000b8a3b87220 */ /* 0x040fe20000410000 */
[----:B------:R-:W-:Y:S01]  /*0cd0*/  FFMA.FTZ R73, R182, R187, R73 ;  /* 0x000000bbb6497223 */ /* 0x000fe20000010049 */
[----:B------:R-:W-:Y:S01]  /*0ce0*/  FMUL.FTZ R180, R163, R188 ;  /* 0x000000bca3b47220 */ /* 0x000fe20000410000 */
[----:B------:R-:W-:Y:S02]  /*0cf0*/  HADD2.F32 R84, -RZ, R84.H1_H1 ;  /* 0x30000054ff547230 */ /* 0x000fe40000004100 */
[----:B------:R-:W-:Y:S01]  /*0d00*/  FFMA.FTZ R188, R24, R77, R3 ;  /* 0x0000004d18bc7223 */ /* 0x000fe20000010003 */
[----:B------:R-:W-:Y:S02]  /*0d10*/  HADD2.F32 R173, -RZ, R89.H0_H0 ;  /* 0x20000059ffad7230 */ /* 0x000fe40000004100 */
[----:B------:R-:W-:Y:S01]  /*0d20*/  FMUL.FTZ R78, R9, R88 ;  /* 0x00000058094e7220 */ /* 0x000fe20000410000 */
[----:B------:R-:W-:-:S02]  /*0d30*/  HADD2.F32 R175, -RZ, R91.H0_H0 ;  /* 0x2000005bffaf7230 */ /* 0x000fc40000004100 */
[----:B------:R-:W-:Y:S01]  /*0d40*/  FADD.FTZ R3, R189, R2 ;  /* 0x00000002bd037221 */ /* 0x000fe20000010000 */
[----:B------:R-:W-:Y:S02]  /*0d50*/  HADD2.F32 R172, -RZ, R91.H1_H1 ;  /* 0x3000005bffac7230 */ /* 0x000fe40000004100 */
[----:B------:R-:W-:Y:S01]  /*0d60*/  FMUL.FTZ R91, R163, R186 ;  /* 0x000000baa35b7220 */ /* 0x000fe20000410000 */
[----:B------:R-:W-:Y:S01]  /*0d70*/  FFMA.FTZ R76, R184, R189, R73 ;  /* 0x000000bdb84c7223 */ /* 0x000fe20000010049 */
[----:B------:R-:W-:Y:S01]  /*0d80*/  FADD.FTZ R190, -R202, R82 ;  /* 0x00000052cabe7221 */ /* 0x000fe20000010100 */
[----:B------:R-:W-:Y:S02]  /*0d90*/  HADD2.F32 R81, -RZ, R85.H0_H0 ;  /* 0x20000055ff517230 */ /* 0x000fe40000004100 */
[----:B------:R-:W-:Y:S01]  /*0da0*/  FMUL.FTZ R75, R10, R173 ;  /* 0x000000ad0a4b7220 */ /* 0x000fe20000410000 */
[----:B------:R-:W-:Y:S02]  /*0db0*/  HADD2.F32 R170, -RZ, R89.H1_H1 ;  /* 0x30000059ffaa7230 */ /* 0x000fe40000004100 */
[----:B------:R-:W-:Y:S01]  /*0dc0*/  FFMA.FTZ R191, R25, R84, R78 ;  /* 0x0000005419bf7223 */ /* 0x000fe2000001004e */
[----:B------:R-:W-:Y:S01]  /*0dd0*/  FADD.FTZ R2, R188, R3 ;  /* 0x00000003bc027221 */ /* 0x000fe20000010000 */
[----:B------:R-:W-:Y:S01]  /*0de0*/  FFMA.FTZ R3, R91, R188, R76 ;  /* 0x000000bc5b037223 */ /* 0x000fe2000001004c */
[----:B------:R-:W-:Y:S01]  /*0df0*/  FADD.FTZ R202, -R202, R95 ;  /* 0x0000005fcaca7221 */ /* 0x000fe20000010100 */
[----:B------:R-:W-:-:S02]  /*0e00*/  HADD2.F32 R82, -RZ, R85.H1_H1 ;  /* 0x30000055ff527230 */ /* 0x000fc40000004100 */
[----:B------:R-:W-:Y:S01]  /*0e10*/  FMUL.FTZ R95, R163, R190 ;  /* 0x000000bea35f7220 */ /* 0x000fe20000410000 */
[----:B------:R-:W-:Y:S02]  /*0e20*/  HADD2.F32 R89, -RZ, R90.H0_H0 ;  /* 0x2000005aff597230 */ /* 0x000fe40000004100 */
[----:B------:R-:W-:Y:S01]  /*0e30*/  FMUL.FTZ R80, R11, R170 ;  /* 0x000000aa0b507220 */ /* 0x000fe20000410000 */
[----:B------:R-:W-:Y:S01]  /*0e40*/  FFMA.FTZ R190, R26, R81, R75 ;  /* 0x000000511abe7223 */ /* 0x000fe2000001004b */
[----:B------:R-:W-:Y:S01]  /*0e50*/  FADD.FTZ R73, R2, R191 ;  /* 0x000000bf02497221 */ /* 0x000fe20000010000 */
        /* <DEDUP_REMOVED lines=62> */
.L_x_1739:
[----:B------:R-:W-:Y:S05]  /*1240*/  BSYNC.RECONVERGENT B0 ;  /* 0x0000000000007941 */ /* 0x000fea0003800200 */
.L_x_1738:
        /* <DEDUP_REMOVED lines=142> */
.L_x_1742:
        /* <DEDUP_REMOVED lines=33> */
.L_x_1741:
        /* <DEDUP_REMOVED lines=32> */
.L_x_1744:
        /* <DEDUP_REMOVED lines=33> */
.L_x_1740:
        /* <DEDUP_REMOVED lines=37> */
.L_x_1746:
        /* <DEDUP_REMOVED lines=33> */
.L_x_1745:
        /* <DEDUP_REMOVED lines=32> */
.L_x_1747:
        /* <DEDUP_REMOVED lines=32> */
.L_x_1743:
        /* <DEDUP_REMOVED lines=50> */
.L_x_1750:
        /* <DEDUP_REMOVED lines=29> */
.L_x_1749:
        /* <DEDUP_REMOVED lines=34> */
.L_x_1752:
        /* <DEDUP_REMOVED lines=29> */
.L_x_1748:
        /* <DEDUP_REMOVED lines=35> */
.L_x_1754:
        /* <DEDUP_REMOVED lines=29> */
.L_x_1753:
        /* <DEDUP_REMOVED lines=34> */
.L_x_1755:
        /* <DEDUP_REMOVED lines=28> */
.L_x_1751:
        /* <DEDUP_REMOVED lines=42> */
.L_x_1737:
        /* <DEDUP_REMOVED lines=29> */
.L_x_1757:
        /* <DEDUP_REMOVED lines=10> */
.L_x_2865:


//--------------------- .text._ZN10layer_norm31ln_parallel_residual_bwd_kernelINS_13Kernel_traitsIf6__halffS2_fjLj4096ELj1ELj1ELj8ELj16ENS_18Kernel_traits_baseILj4096EfS2_fS2_fjLj256EEEEELb0ELb1ELb0EEEvNS_9BwdParamsE --------------------------
	.section	.text._ZN10layer_norm31ln_parallel_residual_bwd_kernelINS_13Kernel_traitsIf6__halffS2_fjLj4096ELj1ELj1ELj8ELj16ENS_18Kernel_traits_baseILj4096EfS2_fS2_fjLj256EEEEELb0ELb1ELb0EEEvNS_9BwdParamsE,"ax",@progbits
	.align	128
        .global         _ZN10layer_norm31ln_parallel_residual_bwd_kernelINS_13Kernel_traitsIf6__halffS2_fjLj4096ELj1ELj1ELj8ELj16ENS_18Kernel_traits_baseILj4096EfS2_fS2_fjLj256EEEEELb0ELb1ELb0EEEvNS_9BwdParamsE
        .type           _ZN10layer_norm31ln_parallel_residual_bwd_kernelINS_13Kernel_traitsIf6__halffS2_fjLj4096ELj1ELj1ELj8ELj16ENS_18Kernel_traits_baseILj4096EfS2_fS2_fjLj256EEEEELb0ELb1ELb0EEEvNS_9BwdParamsE,@function
        .size           _ZN10layer_norm31ln_parallel_residual_bwd_kernelINS_13Kernel_traitsIf6__halffS2_fjLj4096ELj1ELj1ELj8ELj16ENS_18Kernel_traits_baseILj4096EfS2_fS2_fjLj256EEEEELb0ELb1ELb0EEEvNS_9BwdParamsE,(.L_x_2866 - _ZN10layer_norm31ln_parallel_residual_bwd_kernelINS_13Kernel_traitsIf6__halffS2_fjLj4096ELj1ELj1ELj8ELj16ENS_18Kernel_traits_baseILj4096EfS2_fS2_fjLj256EEEEELb0ELb1ELb0EEEvNS_9BwdParamsE)
        .other          _ZN10layer_norm31ln_parallel_residual_bwd_kernelINS_13Kernel_traitsIf6__halffS2_fjLj4096ELj1ELj1ELj8ELj16ENS_18Kernel_traits_baseILj4096EfS2_fS2_fjLj256EEEEELb0ELb1ELb0EEEvNS_9BwdParamsE,@"STO_CUDA_ENTRY STV_DEFAULT"
_ZN10layer_norm31ln_parallel_residual_bwd_kernelINS_13Kernel_traitsIf6__halffS2_fjLj4096ELj1ELj1ELj8ELj16ENS_18Kernel_traits_baseILj4096EfS2_fS2_fjLj256EEEEELb0ELb1ELb0EEEvNS_9BwdParamsE:
.text._ZN10layer_norm31ln_parallel_residual_bwd_kernelINS_13Kernel_traitsIf6__halffS2_fjLj4096ELj1ELj1ELj8ELj16ENS_18Kernel_traits_baseILj4096EfS2_fS2_fjLj256EEEEELb0ELb1ELb0EEEvNS_9BwdParamsE:
        /* <DEDUP_REMOVED lines=69> */
.L_x_1785:
        /* <DEDUP_REMOVED lines=26> */
[----:B------:R-:W2:Y:S04]  /*05f0*/  LDG.E.128 R96, desc[UR18][R110.64+0x10] ;  /* 0x000010126e607981 */ /* 0x000ea8000c1e1d00 */
[----:B------:R-:W2:Y:S01]  /*0600*/  LDG.E.128 R92, desc[UR18][R92.64] ;  /* 0x000000125c5c7981 */ /* 0x000ea2000c1e1d00 */
[----:B----4-:R-:W-:-:S04]  /*0610*/  ISETP.NE.U32.AND P0, PT, RZ, UR24, PT ;  /* 0x00000018ff007c0c */ /* 0x010fc8000bf05070 */
[----:B------:R-:W-:-:S13]  /*0620*/  ISETP.NE.AND.EX P0, PT, RZ, UR25, PT, P0 ;  /* 0x00000019ff007c0c */ /* 0x000fda000bf05300 */
[----:B------:R-:W0:Y:S02]  /*0630*/  @P0 LDC.64 R108, c[0x0][0x438] ;  /* 0x00010e00ff6c0b82 */ /* 0x000e240000000a00 */
[----:B0-----:R-:W-:-:S05]  /*0640*/  @P0 IMAD.WIDE.U32 R108, R104, 0x20, R108 ;  /* 0x00000020686c0825 */ /* 0x001fca00078e006c */
[----:B------:R-:W5:Y:S04]  /*0650*/  @P0 LDG.E.128 R60, desc[UR18][R108.64] ;  /* 0x000000126c3c0981 */ /* 0x000f68000c1e1d00 */
[----:B------:R0:W5:Y:S01]  /*0660*/  @P0 LDG.E.128 R64, desc[UR18][R108.64+0x10] ;  /* 0x000010126c400981 */ /* 0x000162000c1e1d00 */
[----:B---3--:R-:W-:-:S04]  /*0670*/  FADD.FTZ R123, -R122, R88 ;  /* 0x000000587a7b7221 */ /* 0x008fc80000010100 */
[----:B------:R-:W-:Y:S01]  /*0680*/  FMUL.FTZ R123, R123, UR20 ;  /* 0x000000147b7b7c20 */ /* 0x000fe20008410000 */
[--C-:B--2---:R-:W-:Y:S02]  /*0690*/  HADD2.F32 R121, -RZ, R92.reuse.H0_H0 ;  /* 0x2000005cff797230 */ /* 0x104fe40000004100 */
[C---:B------:R-:W-:Y:S01]  /*06a0*/  FADD.FTZ R90, -R122.reuse, R90 ;  /* 0x0000005a7a5a7221 */ /* 0x040fe20000010100 */
[C---:B------:R-:W-:Y:S01]  /*06b0*/  FADD.FTZ R91, -R122.reuse, R91 ;  /* 0x0000005b7a5b7221 */ /* 0x040fe20000010100 */
[----:B------:R-:W-:Y:S02]  /*06c0*/  HADD2.F32 R92, -RZ, R92.H1_H1 ;  /* 0x3000005cff5c7230 */ /* 0x000fe40000004100 */
[----:B------:R-:W-:Y:S01]  /*06d0*/  FADD.FTZ R120, -R122, R89 ;  /* 0x000000597a787221 */ /* 0x000fe20000010100 */
[----:B------:R-:W-:Y:S01]  /*06e0*/  FADD.FTZ R44, R44, R121 ;  /* 0x000000792c2c7221 */ /* 0x000fe20000010000 */
[-C--:B------:R-:W-:Y:S01]  /*06f0*/  FFMA.FTZ R28, R123, R121.reuse, R28 ;  /* 0x000000797b1c7223 */ /* 0x080fe2000001001c */
[----:B-----5:R-:W-:Y:S01]  /*0700*/  FMUL.FTZ R121, R20, R121 ;  /* 0x0000007914797220 */ /* 0x020fe20000410000 */
[----:B------:R-:W-:-:S02]  /*0710*/  HADD2.F32 R117, -RZ, R93.H0_H0 ;  /* 0x2000005dff757230 */ /* 0x000fc40000004100 */
[----:B------:R-:W-:Y:S01]  /*0720*/  FMUL.FTZ R119, R90, UR20 ;  /* 0x000000145a777c20 */ /* 0x000fe20008410000 */
[----:B------:R-:W-:Y:S01]  /*0730*/  FMUL.FTZ R116, R91, UR20 ;  /* 0x000000145b747c20 */ /* 0x000fe20008410000 */
[----:B------:R-:W-:Y:S02]  /*0740*/  HADD2.F32 R114, -RZ, R93.H1_H1 ;  /* 0x3000005dff727230 */ /* 0x000fe40000004100 */
[----:B------:R-:W-:Y:S01]  /*0750*/  FMUL.FTZ R120, R120, UR20 ;  /* 0x0000001478787c20 */ /* 0x000fe20008410000 */
[-C--:B------:R-:W-:Y:S01]  /*0760*/  FMUL.FTZ R118, R21, R92.reuse ;  /* 0x0000005c15767220 */ /* 0x080fe20000410000 */
[----:B------:R-:W-:Y:S01]  /*0770*/  FADD.FTZ R91, RZ, R121 ;  /* 0x00000079ff5b7221 */ /* 0x000fe20000010000 */
[----:B------:R-:W-:Y:S01]  /*0780*/  FFMA.FTZ R93, R123, R121, RZ ;  /* 0x000000797b5d7223 */ /* 0x000fe200000100ff */
[----:B------:R-:W-:Y:S01]  /*0790*/  FADD.FTZ R96, -R122, R96 ;  /* 0x000000607a607221 */ /* 0x000fe20000010100 */
[----:B------:R-:W-:Y:S01]  /*07a0*/  FADD.FTZ R46, R46, R117 ;  /* 0x000000752e2e7221 */ /* 0x000fe20000010000 */
[-C--:B------:R-:W-:Y:S01]  /*07b0*/  FFMA.FTZ R30, R119, R117.reuse, R30 ;  /* 0x00000075771e7223 */ /* 0x080fe2000001001e */
[----:B------:R-:W-:Y:S01]  /*07c0*/  FADD.FTZ R45, R45, R92 ;  /* 0x0000005c2d2d7221 */ /* 0x000fe20000010000 */
[----:B------:R-:W-:Y:S01]  /*07d0*/  FFMA.FTZ R29, R120, R92, R29 ;  /* 0x0000005c781d7223 */ /* 0x000fe2000001001d */
[----:B------:R-:W-:Y:S01]  /*07e0*/  FMUL.FTZ R117, R22, R117 ;  /* 0x0000007516757220 */ /* 0x000fe20000410000 */
[----:B------:R-:W-:Y:S01]  /*07f0*/  FADD.FTZ R90, R91, R118 ;  /* 0x000000765b5a7221 */ /* 0x000fe20000010000 */
[----:B------:R-:W-:Y:S01]  /*0800*/  FFMA.FTZ R92, R120, R118, R93 ;  /* 0x00000076785c7223 */ /* 0x000fe2000001005d */
[----:B------:R-:W-:-:S02]  /*0810*/  HADD2.F32 R113, -RZ, R94.H0_H0 ;  /* 0x2000005eff717230 */ /* 0x000fc40000004100 */
[----:B------:R-:W-:Y:S01]  /*0820*/  FADD.FTZ R47, R47, R114 ;  /* 0x000000722f2f7221 */ /* 0x000fe20000010000 */
[-C--:B------:R-:W-:Y:S01]  /*0830*/  FFMA.FTZ R31, R116, R114.reuse, R31 ;  /* 0x00000072741f7223 */ /* 0x080fe2000001001f */
[----:B------:R-:W-:Y:S01]  /*0840*/  FMUL.FTZ R115, R96, UR20 ;  /* 0x0000001460737c20 */ /* 0x000fe20008410000 */
[----:B------:R-:W-:Y:S01]  /*0850*/  FMUL.FTZ R114, R23, R114 ;  /* 0x0000007217727220 */ /* 0x000fe20000410000 */
[----:B------:R-:W-:Y:S01]  /*0860*/  FADD.FTZ R91, R90, R117 ;  /* 0x000000755a5b7221 */ /* 0x000fe20000010000 */
[----:B------:R-:W-:Y:S01]  /*0870*/  FFMA.FTZ R93, R119, R117, R92 ;  /* 0x00000075775d7223 */ /* 0x000fe2000001005c */
[----:B------:R-:W-:Y:S02]  /*0880*/  HADD2.F32 R94, -RZ, R94.H1_H1 ;  /* 0x3000005eff5e7230 */ /* 0x000fe40000004100 */
[----:B------:R-:W-:Y:S01]  /*0890*/  FADD.FTZ R98, -R122, R98 ;  /* 0x000000627a627221 */ /* 0x000fe20000010100 */
[----:B------:R-:W-:Y:S01]  /*08a0*/  FADD.FTZ R48, R48, R113 ;  /* 0x0000007130307221 */ /* 0x000fe20000010000 */
[-C--:B------:R-:W-:Y:S01]  /*08b0*/  FFMA.FTZ R32, R115, R113.reuse, R32 ;  /* 0x0000007173207223 */ /* 0x080fe20000010020 */
[----:B------:R-:W-:Y:S01]  /*08c0*/  FMUL.FTZ R113, R24, R113 ;  /* 0x0000007118717220 */ /* 0x000fe20000410000 */
[----:B------:R-:W-:Y:S01]  /*08d0*/  FADD.FTZ R90, R91, R114 ;  /* 0x000000725b5a7221 */ /* 0x000fe20000010000 */
[----:B------:R-:W-:Y:S01]  /*08e0*/  FADD.FTZ R97, -R122, R97 ;  /* 0x000000617a617221 */ /* 0x000fe20000010100 */
[----:B------:R-:W-:Y:S01]  /*08f0*/  FFMA.FTZ R92, R116, R114, R93 ;  /* 0x00000072745c7223 */ /* 0x000fe2000001005d */
[----:B------:R-:W-:-:S02]  /*0900*/  HADD2.F32 R89, -RZ, R95.H0_H0 ;  /* 0x2000005fff597230 */ /* 0x000fc40000004100 */
[----:B0-----:R-:W-:Y:S01]  /*0910*/  FMUL.FTZ R109, R98, UR20 ;  /* 0x00000014626d7c20 */ /* 0x001fe20008410000 */
[-C--:B------:R-:W-:Y:S01]  /*0920*/  FMUL.FTZ R107, R25, R94.reuse ;  /* 0x0000005e196b7220 */ /* 0x080fe20000410000 */
[----:B------:R-:W-:Y:S01]  /*0930*/  FADD.FTZ R90, R90, R113 ;  /* 0x000000715a5a7221 */ /* 0x000fe20000010000 */
[----:B------:R-:W-:Y:S01]  /*0940*/  FMUL.FTZ R112, R97, UR20 ;  /* 0x0000001461707c20 */ /* 0x000fe20008410000 */
[----:B------:R-:W-:Y:S01]  /*0950*/  FFMA.FTZ R91, R115, R113, R92 ;  /* 0x00000071735b7223 */ /* 0x000fe2000001005c */
[----:B------:R-:W-:Y:S01]  /*0960*/  FADD.FTZ R50, R50, R89 ;  /* 0x0000005932327221 */ /* 0x000fe20000010000 */
[-C--:B------:R-:W-:Y:S01]  /*0970*/  FFMA.FTZ R34, R109, R89.reuse, R34 ;  /* 0x000000596d227223 */ /* 0x080fe20000010022 */
[----:B------:R-:W-:Y:S01]  /*0980*/  FMUL.FTZ R108, R26, R89 ;  /* 0x000000591a6c7220 */ /* 0x000fe20000410000 */
[----:B------:R-:W-:Y:S02]  /*0990*/  HADD2.F32 R88, -RZ, R95.H1_H1 ;  /* 0x3000005fff587230 */ /* 0x000fe40000004100 */
[----:B------:R-:W-:Y:S01]  /*09a0*/  FADD.FTZ R89, R90, R107 ;  /* 0x0000006b5a597221 */ /* 0x000fe20000010000 */
[----:B------:R-:W-:Y:S01]  /*09b0*/  FADD.FTZ R99, -R122, R99 ;  /* 0x000000637a637221 */ /* 0x000fe20000010100 */
[C---:B------:R-:W-:Y:S01]  /*09c0*/  FFMA.FTZ R90, R112.reuse, R107, R91 ;  /* 0x0000006b705a7223 */ /* 0x040fe2000001005b */
[----:B------:R-:W-:Y:S01]  /*09d0*/  FADD.FTZ R49, R49, R94 ;  /* 0x0000005e31317221 */ /* 0x000fe20000010000 */
[----:B------:R-:W-:Y:S01]  /*09e0*/  FFMA.FTZ R33, R112, R94, R33 ;  /* 0x0000005e70217223 */ /* 0x000fe20000010021 */
        /* <DEDUP_REMOVED lines=8> */
[----:B------:R-:W-:-:S07]  /*0a70*/  IADD3 R93, PT, PT, R104, 0x100, RZ ;  /* 0x00000100685d7810 */ /* 0x000fce0007ffe0ff */
.L_x_1760:
[----:B-1--4-:R-:W-:Y:S05]  /*0a80*/  BSYNC.RECONVERGENT B0 ;  /* 0x0000000000007941 */ /* 0x012fea0003800200 */
.L_x_1759:
        /* <DEDUP_REMOVED lines=18> */
[----:B------:R-:W-:Y:S01]  /*0bb0*/  FADD.FTZ R7, -R122, R7 ;  /* 0x000000077a077221 */ /* 0x000fe20000010100 */
[----:B------:R-:W-:Y:S01]  /*0bc0*/  FMUL.FTZ R105, R4, UR20 ;  /* 0x0000001404697c20 */ /* 0x000fe20008410000 */
[C---:B---3--:R-:W-:Y:S01]  /*0bd0*/  FADD.FTZ R93, -R122.reuse, R8 ;  /* 0x000000087a5d7221 */ /* 0x048fe20000010100 */
[C---:B------:R-:W-:Y:S01]  /*0be0*/  FADD.FTZ R95, -R122.reuse, R9 ;  /* 0x000000097a5f7221 */ /* 0x040fe20000010100 */
[----:B------:R-:W-:Y:S01]  /*0bf0*/  FMUL.FTZ R102, R5, UR20 ;  /* 0x0000001405667c20 */ /* 0x000fe20008410000 */
[----:B------:R-:W-:Y:S01]  /*0c00*/  FADD.FTZ R10, -R122, R10 ;  /* 0x0000000a7a0a7221 */ /* 0x000fe20000010100 */
[----:B----4-:R-:W-:-:S02]  /*0c10*/  HADD2.F32 R103, -RZ, R88.H0_H0 ;  /* 0x20000058ff677230 */ /* 0x010fc40000004100 */
[----:B------:R-:W-:Y:S01]  /*0c20*/  FMUL.FTZ R5, R93, UR20 ;  /* 0x000000145d057c20 */ /* 0x000fe20008410000 */
[----:B------:R-:W-:Y:S02]  /*0c30*/  HADD2.F32 R6, -RZ, R88.H1_H1 ;  /* 0x30000058ff067230 */ /* 0x000fe40000004100 */
[----:B------:R-:W-:Y:S01]  /*0c40*/  FADD.FTZ R100, -R122, R11 ;  /* 0x0000000b7a647221 */ /* 0x000fe20000010100 */
[--C-:B------:R-:W-:Y:S02]  /*0c50*/  HADD2.F32 R9, -RZ, R89.reuse.H0_H0 ;  /* 0x20000059ff097230 */ /* 0x100fe40000004100 */
[----:B------:R-:W-:Y:S01]  /*0c60*/  FADD.FTZ R52, R52, R103 ;  /* 0x0000006734347221 */ /* 0x000fe20000010000 */
[-C--:B------:R-:W-:Y:S01]  /*0c70*/  FFMA.FTZ R36, R105, R103.reuse, R36 ;  /* 0x0000006769247223 */ /* 0x080fe20000010024 */
[----:B-----5:R-:W-:Y:S01]  /*0c80*/  FMUL.FTZ R103, R12, R103 ;  /* 0x000000670c677220 */ /* 0x020fe20000410000 */
[----:B------:R-:W-:Y:S02]  /*0c90*/  HADD2.F32 R8, -RZ, R89.H1_H1 ;  /* 0x30000059ff087230 */ /* 0x000fe40000004100 */
[----:B------:R-:W-:Y:S01]  /*0ca0*/  FMUL.FTZ R4, R13, R6 ;  /* 0x000000060d047220 */ /* 0x000fe20000410000 */
[----:B------:R-:W-:-:S02]  /*0cb0*/  HADD2.F32 R89, -RZ, R91.H0_H0 ;  /* 0x2000005bff597230 */ /* 0x000fc40000004100 */
[----:B------:R-:W-:Y:S01]  /*0cc0*/  FFMA.FTZ R93, R105, R103, R92 ;  /* 0x00000067695d7223 */ /* 0x000fe2000001005c */
[----:B------:R-:W-:Y:S02]  /*0cd0*/  HADD2.F32 R88, -RZ, R91.H1_H1 ;  /* 0x3000005bff587230 */ /* 0x000fe40000004100 */
[----:B------:R-:W-:Y:S01]  /*0ce0*/  FADD.FTZ R91, R94, R103 ;  /* 0x000000675e5b7221 */ /* 0x000fe20000010000 */
[----:B0-----:R-:W-:Y:S01]  /*0cf0*/  FMUL.FTZ R3, R0, UR20 ;  /* 0x0000001400037c20 */ /* 0x001fe20008410000 */
[--C-:B------:R-:W-:Y:S02]  /*0d00*/  HADD2.F32 R11, -RZ, R90.reuse.H0_H0 ;  /* 0x2000005aff0b7230 */ /* 0x100fe40000004100 */
[----:B------:R-:W-:Y:S01]  /*0d10*/  FMUL.FTZ R0, R7, UR20 ;  /* 0x0000001407007c20 */ /* 0x000fe20008410000 */
        /* <DEDUP_REMOVED lines=14> */
[----:B------:R-:W-:Y:S01]  /*0e00*/  FADD.FTZ R92, R91, R6 ;  /* 0x000000065b5c7221 */ /* 0x000fe20000010000 */
[----:B------:R-:W-:Y:S01]  /*0e10*/  FFMA.FTZ R11, R3, R6, R10 ;  /* 0x00000006030b7223 */ /* 0x000fe2000001000a */
[----:B------:R-:W-:-:S02]  /*0e20*/  HADD2.F32 R90, -RZ, R90.H1_H1 ;  /* 0x3000005aff5a7230 */ /* 0x000fc40000004100 */
[----:B------:R-:W-:Y:S01]  /*0e30*/  FMUL.FTZ R2, R95, UR20 ;  /* 0x000000145f027c20 */ /* 0x000fe20008410000 */
[----:B------:R-:W-:Y:S01]  /*0e40*/  FADD.FTZ R91, R92, R9 ;  /* 0x000000095c5b7221 */ /* 0x000fe20000010000 */
[----:B------:R-:W-:Y:S01]  /*0e50*/  FFMA.FTZ R10, R0, R9, R11 ;  /* 0x00000009000a7223 */ /* 0x000fe2000001000b */
[----:B------:R-:W-:Y:S01]  /*0e60*/  FADD.FTZ R58, R58, R89 ;  /* 0x000000593a3a7221 */ /* 0x000fe20000010000 */
[----:B------:R-:W-:Y:S01]  /*0e70*/  FADD.FTZ R57, R57, R90 ;  /* 0x0000005a39397221 */ /* 0x000fe20000010000 */
[-C--:B------:R-:W-:Y:S01]  /*0e80*/  FFMA.FTZ R41, R2, R90.reuse, R41 ;  /* 0x0000005a02297223 */ /* 0x080fe20000010029 */
[----:B------:R-:W-:Y:S01]  /*0e90*/  FMUL.FTZ R11, R17, R90 ;  /* 0x0000005a110b7220 */ /* 0x000fe20000410000 */
[----:B------:R-:W-:Y:S01]  /*0ea0*/  FADD.FTZ R90, R91, R8 ;  /* 0x000000085b5a7221 */ /* 0x000fe20000010000 */
[----:B------:R-:W-:Y:S01]  /*0eb0*/  FFMA.FTZ R91, R5, R8, R10 ;  /* 0x00000008055b7223 */ /* 0x000fe2000001000a */
[-C--:B------:R-:W-:Y:S01]  /*0ec0*/  FFMA.FTZ R42, R7, R89.reuse, R42 ;  /* 0x00000059072a7223 */ /* 0x080fe2000001002a */
        /* <DEDUP_REMOVED lines=10> */
[----:B------:R-:W-:-:S07]  /*0f70*/  FFMA.FTZ R92, R100, R101, R90 ;  /* 0x00000065645c7223 */ /* 0x000fce000001005a */
.L_x_1762:
[----:B------:R-:W-:Y:S05]  /*0f80*/  BSYNC.RECONVERGENT B0 ;  /* 0x0000000000007941 */ /* 0x000fea0003800200 */
.L_x_1761:
        /* <DEDUP_REMOVED lines=32> */
.L_x_1764:
[----:B------:R-:W-:Y:S05]  /*1190*/  BSYNC.RECONVERGENT B0 ;  /* 0x0000000000007941 */ /* 0x000fea0003800200 */
.L_x_1763:
        /* <DEDUP_REMOVED lines=68> */
[----:B------:R-:W-:Y:S01]  /*15e0*/  FADD.FTZ R98, R111, -R98 ;  /* 0x800000626f627221 */ /* 0x000fe20000010000 */
[----:B------:R-:W-:Y:S01]  /*15f0*/  F2FP.F16.F32.PACK_AB R88, R89, R88 ;  /* 0x000000585958723e */ /* 0x000fe200000000ff */
[----:B------:R-:W-:Y:S01]  /*1600*/  FFMA.FTZ R89, R116, UR21, R92 ;  /* 0x0000001574597c23 */ /* 0x000fe2000801005c */
[----:B------:R-:W-:Y:S01]  /*1610*/  FMUL.FTZ R94, R94, UR20 ;  /* 0x000000145e5e7c20 */ /* 0x000fe20008410000 */
[----:B------:R-:W-:-:S02]  /*1620*/  FMUL.FTZ R98, R98, UR20 ;  /* 0x0000001462627c20 */ /* 0x000fc40008410000 */
[----:B------:R-:W-:Y:S01]  /*1630*/  FADD.FTZ R91, R114, -R89 ;  /* 0x80000059725b7221 */ /* 0x000fe20000010000 */
[----:B------:R-:W-:-:S04]  /*1640*/  FFMA.FTZ R89, R109, UR21, R92 ;  /* 0x000000156d597c23 */ /* 0x000fc8000801005c */
[----:B------:R-:W-:Y:S01]  /*1650*/  FADD.FTZ R93, R108, -R89 ;  /* 0x800000596c5d7221 */ /* 0x000fe20000010000 */
[----:B------:R-:W-:Y:S01]  /*1660*/  FMUL.FTZ R89, R90, UR20 ;  /* 0x000000145a597c20 */ /* 0x000fe20008410000 */
[----:B------:R-:W-:Y:S01]  /*1670*/  FMUL.FTZ R90, R91, UR20 ;  /* 0x000000145b5a7c20 */ /* 0x000fe20008410000 */
[----:B------:R-:W-:Y:S01]  /*1680*/  FMUL.FTZ R91, R96, UR20 ;  /* 0x00000014605b7c20 */ /* 0x000fe20008410000 */
[----:B------:R-:W-:-:S03]  /*1690*/  FMUL.FTZ R93, R93, UR20 ;  /* 0x000000145d5d7c20 */ /* 0x000fc60008410000 */
[----:B------:R-:W-:Y:S02]  /*16a0*/  F2FP.F16.F32.PACK_AB R89, R90, R89 ;  /* 0x000000595a59723e */ /* 0x000fe400000000ff */
[----:B------:R-:W-:Y:S02]  /*16b0*/  F2FP.F16.F32.PACK_AB R90, R91, R94 ;  /* 0x0000005e5b5a723e */ /* 0x000fe400000000ff */
[----:B------:R-:W-:Y:S01]  /*16c0*/  F2FP.F16.F32.PACK_AB R91, R98, R93 ;  /* 0x0000005d625b723e */ /* 0x000fe200000000ff */
[----:B------:R-:W-:Y:S06]  /*16d0*/  BRA `(.L_x_1770) ;  /* 0x0000000c00b87947 */ /* 0x000fec0003800000 */
.L_x_1769:
        /* <DEDUP_REMOVED lines=14> */
[----:B------:R-:W-:Y:S01]  /*17c0*/  F2FP.F16.F32.PACK_AB R91, R78, R91 ;  /* 0x0000005b4e5b723e */ /* 0x000fe200000000ff */
        /* <DEDUP_REMOVED lines=18> */
.L_x_1768:
        /* <DEDUP_REMOVED lines=34> */
.L_x_1771:
        /* <DEDUP_REMOVED lines=33> */
.L_x_1767:
        /* <DEDUP_REMOVED lines=22> */
[----:B------:R-:W-:-:S02]  /*1e80*/  FADD.FTZ R96, R111, -R96 ;  /* 0x800000606f607221 */ /* 0x000fc40000010000 */
[----:B------:R-:W-:Y:S01]  /*1e90*/  F2FP.F16.F32.PACK_AB R88, R89, R88 ;  /* 0x000000585958723e */ /* 0x000fe200000000ff */
[----:B------:R-:W-:Y:S01]  /*1ea0*/  FADD.FTZ R89, R117, -R90 ;  /* 0x8000005a75597221 */ /* 0x000fe20000010000 */
[----:B------:R-:W-:Y:S01]  /*1eb0*/  FADD.FTZ R90, R114, -R91 ;  /* 0x8000005b725a7221 */ /* 0x000fe20000010000 */
[----:B------:R-:W-:Y:S01]  /*1ec0*/  FADD.FTZ R91, R113, -R94 ;  /* 0x8000005e715b7221 */ /* 0x000fe20000010000 */
[----:B------:R-:W-:Y:S01]  /*1ed0*/  FFMA.FTZ R94, R112, UR21, R92 ;  /* 0x00000015705e7c23 */ /* 0x000fe2000801005c */
[----:B------:R-:W-:Y:S01]  /*1ee0*/  FFMA.FTZ R89, R89, UR20, R62 ;  /* 0x0000001459597c23 */ /* 0x000fe2000801003e */
[----:B------:R-:W-:Y:S01]  /*1ef0*/  FFMA.FTZ R90, R90, UR20, R63 ;  /* 0x000000145a5a7c23 */ /* 0x000fe2000801003f */
[----:B------:R-:W-:Y:S01]  /*1f00*/  FFMA.FTZ R91, R91, UR20, R64 ;  /* 0x000000145b5b7c23 */ /* 0x000fe20008010040 */
[----:B------:R-:W-:Y:S01]  /*1f10*/  FADD.FTZ R94, R107, -R94 ;  /* 0x8000005e6b5e7221 */ /* 0x000fe20000010000 */
[----:B------:R-:W-:Y:S01]  /*1f20*/  FFMA.FTZ R93, R93, UR20, R66 ;  /* 0x000000145d5d7c23 */ /* 0x000fe20008010042 */
[----:B------:R-:W-:Y:S01]  /*1f30*/  FFMA.FTZ R96, R96, UR20, R67 ;  /* 0x0000001460607c23 */ /* 0x000fe20008010043 */
[----:B------:R-:W-:Y:S01]  /*1f40*/  F2FP.F16.F32.PACK_AB R89, R90, R89 ;  /* 0x000000595a59723e */ /* 0x000fe200000000ff */
[----:B------:R-:W-:-:S05]  /*1f50*/  FFMA.FTZ R94, R94, UR20, R65 ;  /* 0x000000145e5e7c23 */ /* 0x000fca0008010041 */
[----:B------:R-:W-:Y:S02]  /*1f60*/  F2FP.F16.F32.PACK_AB R90, R94, R91 ;  /* 0x0000005b5e5a723e */ /* 0x000fe400000000ff */
[----:B------:R-:W-:Y:S01]  /*1f70*/  F2FP.F16.F32.PACK_AB R91, R96, R93 ;  /* 0x0000005d605b723e */ /* 0x000fe200000000ff */
[----:B------:R-:W-:Y:S06]  /*1f80*/  BRA `(.L_x_1770) ;  /* 0x00000004008c7947 */ /* 0x000fec0003800000 */
.L_x_1773:
        /* <DEDUP_REMOVED lines=11> */
[----:B------:R-:W-:-:S03]  /*2040*/  FADD.FTZ R90, R107, -R90 ;  /* 0x8000005a6b5a7221 */ /* 0x000fc60000010000 */
[----:B------:R-:W-:Y:S01]  /*2050*/  F2FP.F16.F32.PACK_AB R91, R78, R77 ;  /* 0x0000004d4e5b723e */ /* 0x000fe200000000ff */
[----:B------:R-:W-:Y:S01]  /*2060*/  FFMA.FTZ R78, R119, UR21, R92 ;  /* 0x00000015774e7c23 */ /* 0x000fe2000801005c */
[----:B------:R-:W-:Y:S01]  /*2070*/  FADD.FTZ R77, R121, -R76 ;  /* 0x8000004c794d7221 */ /* 0x000fe20000010000 */
[----:B------:R-:W-:Y:S01]  /*2080*/  FADD.FTZ R76, R118, -R79 ;  /* 0x8000004f764c7221 */ /* 0x000fe20000010000 */
[----:B------:R-:W-:Y:S01]  /*2090*/  FFMA.FTZ R90, R90, UR20, R65 ;  /* 0x000000145a5a7c23 */ /* 0x000fe20008010041 */
[----:B------:R-:W-:Y:S01]  /*20a0*/  FADD.FTZ R79, R117, -R78 ;  /* 0x8000004e754f7221 */ /* 0x000fe20000010000 */
[----:B------:R-:W-:Y:S01]  /*20b0*/  FADD.FTZ R78, R114, -R89 ;  /* 0x80000059724e7221 */ /* 0x000fe20000010000 */
[----:B------:R-:W-:Y:S01]  /*20c0*/  FADD.FTZ R89, R113, -R88 ;  /* 0x8000005871597221 */ /* 0x000fe20000010000 */
[----:B------:R-:W-:Y:S01]  /*20d0*/  FFMA.FTZ R77, R77, UR20, R60 ;  /* 0x000000144d4d7c23 */ /* 0x000fe2000801003c */
[----:B------:R-:W-:Y:S01]  /*20e0*/  FFMA.FTZ R79, R79, UR20, R62 ;  /* 0x000000144f4f7c23 */ /* 0x000fe2000801003e */
[----:B------:R-:W-:Y:S01]  /*20f0*/  FFMA.FTZ R78, R78, UR20, R63 ;  /* 0x000000144e4e7c23 */ /* 0x000fe2000801003f */
[----:B------:R-:W-:Y:S01]  /*2100*/  FFMA.FTZ R89, R89, UR20, R64 ;  /* 0x0000001459597c23 */ /* 0x000fe20008010040 */
[----:B------:R-:W-:-:S04]  /*2110*/  FFMA.FTZ R76, R76, UR20, R61 ;  /* 0x000000144c4c7c23 */ /* 0x000fc8000801003d */
        /* <DEDUP_REMOVED lines=8> */
.L_x_1772:
        /* <DEDUP_REMOVED lines=34> */
.L_x_1774:
        /* <DEDUP_REMOVED lines=32> */
.L_x_1770:
        /* <DEDUP_REMOVED lines=15> */
.L_x_1766:
[----:B------:R-:W-:Y:S05]  /*26b0*/  BSYNC.RECONVERGENT B0 ;  /* 0x0000000000007941 */ /* 0x000fea0003800200 */
.L_x_1765:
        /* <DEDUP_REMOVED lines=46> */
.L_x_1779:
        /* <DEDUP_REMOVED lines=29> */
.L_x_1778:
        /* <DEDUP_REMOVED lines=17> */
[----:B------:R-:W-:Y:S01]  /*2c80*/  F2FP.F16.F32.PACK_AB R91, R78, R77 ;  /* 0x0000004d4e5b723e */ /* 0x000fe200000000ff */
        /* <DEDUP_REMOVED lines=19> */
.L_x_1781:
        /* <DEDUP_REMOVED lines=14> */
[----:B------:R-:W-:Y:S01]  /*2ea0*/  F2FP.F16.F32.PACK_AB R88, R89, R88 ;  /* 0x000000585958723e */ /* 0x000fe200000000ff */
        /* <DEDUP_REMOVED lines=12> */
[----:B------:R-:W-:Y:S01]  /*2f70*/  F2FP.F16.F32.PACK_AB R91, R96, R93 ;  /* 0x0000005d605b723e */ /* 0x000fe200000000ff */
[----:B------:R-:W-:Y:S06]  /*2f80*/  BRA `(.L_x_1780) ;  /* 0x00000008001c7947 */ /* 0x000fec0003800000 */
.L_x_1777:
        /* <DEDUP_REMOVED lines=41> */
.L_x_1783:
        /* <DEDUP_REMOVED lines=29> */
.L_x_1782:
        /* <DEDUP_REMOVED lines=37> */
.L_x_1784:
        /* <DEDUP_REMOVED lines=25> */
[----:B------:R-:W-:Y:S02]  /*37d0*/  F2FP.F16.F32.PACK_AB R89, R90, R89 ;  /* 0x000000595a59723e */ /* 0x000fe400000000ff */
[----:B------:R-:W-:Y:S02]  /*37e0*/  F2FP.F16.F32.PACK_AB R90, R94, R91 ;  /* 0x0000005b5e5a723e */ /* 0x000fe400000000ff */
[----:B------:R-:W-:-:S07]  /*37f0*/  F2FP.F16.F32.PACK_AB R91, R96, R93 ;  /* 0x0000005d605b723e */ /* 0x000fce00000000ff */
.L_x_1780:
        /* <DEDUP_REMOVED lines=10> */
.L_x_1776:
[----:B------:R-:W-:Y:S05]  /*38a0*/  BSYNC.RECONVERGENT B0 ;  /* 0x0000000000007941 */ /* 0x000fea0003800200 */
.L_x_1775:
[----:B------:R-:W-:Y:S01]  /*38b0*/  UPLOP3.LUT UP1, UPT, UPT, UPT, UP1, 0x40, 0x4 ;  /* 0x000000000004789c */ /* 0x000fe20003f2e810 */
[----:B------:R-:W-:Y:S10]  /*38c0*/  BRA.U !UP2, `(.L_x_1785) ;  /* 0xffffffc90ae07547 */ /* 0x000ff4000b83ffff */
.L_x_1758:
        /* <DEDUP_REMOVED lines=23> */
.L_x_1786:
        /* <DEDUP_REMOVED lines=12> */
.L_x_2866:


//--------------------- .text._ZN10layer_norm31ln_parallel_residual_bwd_kernelINS_13Kernel_traitsIf6__halffS2_fjLj4096ELj1ELj1ELj8ELj16ENS_18Kernel_traits_baseILj4096EfS2_fS2_fjLj256EEEEELb0ELb1ELb1EEEvNS_9BwdParamsE --------------------------
	.section	.text._ZN10layer_norm31ln_parallel_residual_bwd_kernelINS_13Kernel_traitsIf6__halffS2_fjLj4096ELj1ELj1ELj8ELj16ENS_18Kernel_traits_baseILj4096EfS2_fS2_fjLj256EEEEELb0ELb1ELb1EEEvNS_9BwdParamsE,"ax",@progbits
	.align	128
        .global         _ZN10layer_norm31ln_parallel_residual_bwd_kernelINS_13Kernel_traitsIf6__halffS2_fjLj4096ELj1ELj1ELj8ELj16ENS_18Kernel_traits_baseILj4096EfS2_fS2_fjLj256EEEEELb0ELb1ELb1EEEvNS_9BwdParamsE
        .type           _ZN10layer_norm31ln_parallel_residual_bwd_kernelINS_13Kernel_traitsIf6__halffS2_fjLj4096ELj1ELj1ELj8ELj16ENS_18Kernel_traits_baseILj4096EfS2_fS2_fjLj256EEEEELb0ELb1ELb1EEEvNS_9BwdParamsE,@function
        .size           _ZN10layer_norm31ln_parallel_residual_bwd_kernelINS_13Kernel_traitsIf6__halffS2_fjLj4096ELj1ELj1ELj8ELj16ENS_18Kernel_traits_baseILj4096EfS2_fS2_fjLj256EEEEELb0ELb1ELb1EEEvNS_9BwdParamsE,(.L_x_2867 - _ZN10layer_norm31ln_parallel_residual_bwd_kernelINS_13Kernel_traitsIf6__halffS2_fjLj4096ELj1ELj1ELj8ELj16ENS_18Kernel_traits_baseILj4096EfS2_fS2_fjLj256EEEEELb0ELb1ELb1EEEvNS_9BwdParamsE)
        .other          _ZN10layer_norm31ln_parallel_residual_bwd_kernelINS_13Kernel_traitsIf6__halffS2_fjLj4096ELj1ELj1ELj8ELj16ENS_18Kernel_traits_baseILj4096EfS2_fS2_fjLj256EEEEELb0ELb1ELb1EEEvNS_9BwdParamsE,@"STO_CUDA_ENTRY STV_DEFAULT"
_ZN10layer_norm31ln_parallel_residual_bwd_kernelINS_13Kernel_traitsIf6__halffS2_fjLj4096ELj1ELj1ELj8ELj16ENS_18Kernel_traits_baseILj4096EfS2_fS2_fjLj256EEEEELb0ELb1ELb1EEEvNS_9BwdParamsE:
.text._ZN10layer_norm31ln_parallel_residual_bwd_kernelINS_13Kernel_traitsIf6__halffS2_fjLj4096ELj1ELj1ELj8ELj16ENS_18Kernel_traits_baseILj4096EfS2_fS2_fjLj256EEEEELb0ELb1ELb1EEEvNS_9BwdParamsE:
        /* <DEDUP_REMOVED lines=59> */
.L_x_1806:
        /* <DEDUP_REMOVED lines=11> */
[----:B------:R-:W0:Y:S04]  /*0460*/  @P0 LDC.64 R98, c[0x0][0x438] ;  /* 0x00010e00ff620b82 */ /* 0x000e280000000a00 */
[----:B------:R-:W4:Y:S01]  /*0470*/  LDG.E.128 R60, desc[UR10][R68.64] ;  /* 0x0000000a443c7981 */ /* 0x000f22000c1e1d00 */
[----:B---3--:R-:W-:-:S03]  /*0480*/  IMAD.WIDE.U32 R64, R105, 0x10, R80 ;  /* 0x0000001069407825 */ /* 0x008fc600078e0050 */
[----:B------:R-:W1:Y:S03]  /*0490*/  LDC.64 R94, c[0x0][0x438] ;  /* 0x00010e00ff5e7b82 */ /* 0x000e660000000a00 */
[----:B------:R-:W3:Y:S01]  /*04a0*/  LDG.E.128 R64, desc[UR10][R64.64] ;  /* 0x0000000a40407981 */ /* 0x000ee2000c1e1d00 */
[----:B--2---:R-:W-:Y:S01]  /*04b0*/  IMAD.WIDE R108, R106, 0x4, R108 ;  /* 0x000000046a6c7825 */ /* 0x004fe200078e026c */
[----:B------:R-:W-:Y:S02]  /*04c0*/  IADD3 R110, PT, PT, R105, 0x100, RZ ;  /* 0x00000100696e7810 */ /* 0x000fe40007ffe0ff */
[----:B------:R-:W2:Y:S04]  /*04d0*/  LDG.E.128 R68, desc[UR10][R68.64+0x10] ;  /* 0x0000100a44447981 */ /* 0x000ea8000c1e1d00 */
[----:B------:R-:W2:Y:S01]  /*04e0*/  LDG.E R108, desc[UR10][R108.64] ;  /* 0x0000000a6c6c7981 */ /* 0x000ea2000c1e1900 */
[----:B------:R-:W-:-:S05]  /*04f0*/  IMAD.WIDE.U32 R76, R110, 0x20, R76 ;  /* 0x000000206e4c7825 */ /* 0x000fca00078e004c */
[----:B------:R-:W2:Y:S01]  /*0500*/  LDG.E.128 R72, desc[UR10][R76.64] ;  /* 0x0000000a4c487981 */ /* 0x000ea2000c1e1d00 */
[----:B------:R-:W-:-:S06]  /*0510*/  IMAD.WIDE.U32 R80, R110, 0x10, R80 ;  /* 0x000000106e507825 */ /* 0x000fcc00078e0050 */
[----:B------:R-:W2:Y:S04]  /*0520*/  LDG.E.128 R80, desc[UR10][R80.64] ;  /* 0x0000000a50507981 */ /* 0x000ea8000c1e1d00 */
[----:B------:R-:W2:Y:S01]  /*0530*/  LDG.E.128 R76, desc[UR10][R76.64+0x10] ;  /* 0x0000100a4c4c7981 */ /* 0x000ea2000c1e1d00 */
[----:B0-----:R-:W-:-:S05]  /*0540*/  @P0 IMAD.WIDE.U32 R98, R105, 0x20, R98 ;  /* 0x0000002069620825 */ /* 0x001fca00078e0062 */
[----:B-----5:R-:W5:Y:S04]  /*0550*/  @P0 LDG.E.128 R32, desc[UR10][R98.64] ;  /* 0x0000000a62200981 */ /* 0x020f68000c1e1d00 */
[----:B------:R0:W5:Y:S02]  /*0560*/  @P0 LDG.E.128 R36, desc[UR10][R98.64+0x10] ;  /* 0x0000100a62240981 */ /* 0x000164000c1e1d00 */
[----:B0-----:R-:W0:Y:S01]  /*0570*/  LDC.64 R98, c[0x0][0x380] ;  /* 0x0000e000ff627b82 */ /* 0x001e220000000a00 */
[----:B-1----:R-:W-:-:S04]  /*0580*/  ISETP.NE.U32.AND P1, PT, R94, RZ, PT ;  /* 0x000000ff5e00720c */ /* 0x002fc80003f25070 */
        /* <DEDUP_REMOVED lines=10> */
[----:B------:R-:W-:Y:S01]  /*0630*/  FADD.FTZ R62, -R98, R62 ;  /* 0x0000003e623e7221 */ /* 0x000fe20000010100 */
[--C-:B---3--:R-:W-:Y:S02]  /*0640*/  HADD2.F32 R120, -RZ, R64.reuse.H0_H0 ;  /* 0x20000040ff787230 */ /* 0x108fe40000004100 */
[----:B------:R-:W-:Y:S02]  /*0650*/  HADD2.F32 R118, -RZ, R64.H1_H1 ;  /* 0x30000040ff767230 */ /* 0x000fe40000004100 */
[C---:B--2---:R-:W-:Y:S01]  /*0660*/  FMUL.FTZ R121, R108.reuse, R60 ;  /* 0x0000003c6c797220 */ /* 0x044fe20000410000 */
[----:B------:R-:W-:Y:S01]  /*0670*/  FMUL.FTZ R119, R108, R61 ;  /* 0x0000003d6c777220 */ /* 0x000fe20000410000 */
[----:B------:R-:W-:Y:S02]  /*0680*/  FADD.FTZ R104, R120, R104 ;  /* 0x0000006878687221 */ /* 0x000fe40000010000 */
[-C--:B------:R-:W-:Y:S01]  /*0690*/  FFMA.FTZ R107, R121, R120.reuse, R107 ;  /* 0x00000078796b7223 */ /* 0x080fe2000001006b */
[----:B------:R-:W-:Y:S01]  /*06a0*/  FMUL.FTZ R120, R28, R120 ;  /* 0x000000781c787220 */ /* 0x000fe20000410000 */
[----:B------:R-:W-:-:S02]  /*06b0*/  HADD2.F32 R116, -RZ, R65.H0_H0 ;  /* 0x20000041ff747230 */ /* 0x000fc40000004100 */
[----:B------:R-:W-:Y:S01]  /*06c0*/  FADD.FTZ R63, -R98, R63 ;  /* 0x0000003f623f7221 */ /* 0x000fe20000010100 */
[----:B------:R-:W-:Y:S01]  /*06d0*/  FMUL.FTZ R117, R108, R62 ;  /* 0x0000003e6c757220 */ /* 0x000fe20000410000 */
[----:B------:R-:W-:Y:S01]  /*06e0*/  FADD.FTZ R102, R118, R102 ;  /* 0x0000006676667221 */ /* 0x000fe20000010000 */
[-C--:B------:R-:W-:Y:S01]  /*06f0*/  FFMA.FTZ R103, R119, R118.reuse, R103 ;  /* 0x0000007677677223 */ /* 0x080fe20000010067 */
[----:B------:R-:W-:Y:S01]  /*0700*/  FMUL.FTZ R118, R29, R118 ;  /* 0x000000761d767220 */ /* 0x000fe20000410000 */
[----:B------:R-:W-:Y:S01]  /*0710*/  FADD.FTZ R61, RZ, R120 ;  /* 0x00000078ff3d7221 */ /* 0x000fe20000010000 */
[----:B------:R-:W-:Y:S02]  /*0720*/  HADD2.F32 R114, -RZ, R65.H1_H1 ;  /* 0x30000041ff727230 */ /* 0x000fe40000004100 */
[----:B------:R-:W-:Y:S01]  /*0730*/  FADD.FTZ R113, -R98, R68 ;  /* 0x0000004462717221 */ /* 0x000fe20000010100 */
[----:B------:R-:W-:Y:S01]  /*0740*/  FMUL.FTZ R115, R108, R63 ;  /* 0x0000003f6c737220 */ /* 0x000fe20000410000 */
[----:B------:R-:W-:Y:S01]  /*0750*/  FADD.FTZ R97, R116, R97 ;  /* 0x0000006174617221 */ /* 0x000fe20000010000 */
[-C--:B------:R-:W-:Y:S01]  /*0760*/  FFMA.FTZ R101, R117, R116.reuse, R101 ;  /* 0x0000007475657223 */ /* 0x080fe20000010065 */
[----:B------:R-:W-:Y:S01]  /*0770*/  FMUL.FTZ R116, R30, R116 ;  /* 0x000000741e747220 */ /* 0x000fe20000410000 */
[----:B------:R-:W-:Y:S01]  /*0780*/  FADD.FTZ R61, R118, R61 ;  /* 0x0000003d763d7221 */ /* 0x000fe20000010000 */
[----:B------:R-:W-:-:S02]  /*0790*/  HADD2.F32 R112, -RZ, R66.H0_H0 ;  /* 0x20000042ff707230 */ /* 0x000fc40000004100 */
[----:B------:R-:W-:Y:S01]  /*07a0*/  FADD.FTZ R14, R114, R14 ;  /* 0x0000000e720e7221 */ /* 0x000fe20000010000 */
[----:B------:R-:W-:Y:S01]  /*07b0*/  FMUL.FTZ R113, R108, R113 ;  /* 0x000000716c717220 */ /* 0x000fe20000410000 */
[-C--:B------:R-:W-:Y:S01]  /*07c0*/  FFMA.FTZ R100, R115, R114.reuse, R100 ;  /* 0x0000007273647223 */ /* 0x080fe20000010064 */
[----:B------:R-:W-:Y:S01]  /*07d0*/  FMUL.FTZ R114, R31, R114 ;  /* 0x000000721f727220 */ /* 0x000fe20000410000 */
[----:B------:R-:W-:Y:S01]  /*07e0*/  FADD.FTZ R61, R116, R61 ;  /* 0x0000003d743d7221 */ /* 0x000fe20000010000 */
[----:B------:R-:W-:Y:S02]  /*07f0*/  HADD2.F32 R66, -RZ, R66.H1_H1 ;  /* 0x30000042ff427230 */ /* 0x000fe40000004100 */
[----:B------:R-:W-:Y:S01]  /*0800*/  FADD.FTZ R70, -R98, R70 ;  /* 0x0000004662467221 */ /* 0x000fe20000010100 */
[----:B------:R-:W-:Y:S01]  /*0810*/  FADD.FTZ R13, R112, R13 ;  /* 0x0000000d700d7221 */ /* 0x000fe20000010000 */
[-C--:B------:R-:W-:Y:S01]  /*0820*/  FFMA.FTZ R96, R113, R112.reuse, R96 ;  /* 0x0000007071607223 */ /* 0x080fe20000010060 */
[----:B------:R-:W-:Y:S01]  /*0830*/  FMUL.FTZ R112, R24, R112 ;  /* 0x0000007018707220 */ /* 0x000fe20000410000 */
[----:B------:R-:W-:Y:S01]  /*0840*/  FADD.FTZ R61, R114, R61 ;  /* 0x0000003d723d7221 */ /* 0x000fe20000010000 */
[----:B------:R-:W-:-:S02]  /*0850*/  HADD2.F32 R110, -RZ, R67.H0_H0 ;  /* 0x20000043ff6e7230 */ /* 0x000fc40000004100 */
        /* <DEDUP_REMOVED lines=11> */
[----:B------:R-:W-:Y:S01]  /*0910*/  FMUL.FTZ R98, R25, R66 ;  /* 0x0000004219627220 */ /* 0x000fe20000410000 */
[----:B------:R-:W-:Y:S01]  /*0920*/  FADD.FTZ R61, R112, R61 ;  /* 0x0000003d703d7221 */ /* 0x000fe20000010000 */
[----:B------:R-:W-:-:S02]  /*0930*/  HADD2.F32 R67, -RZ, R67.H1_H1 ;  /* 0x30000043ff437230 */ /* 0x000fc40000004100 */
[----:B------:R-:W-:Y:S01]  /*0940*/  FADD.FTZ R11, R110, R11 ;  /* 0x0000000b6e0b7221 */ /* 0x000fe20000010000 */
[-C--:B------:R-:W-:Y:S01]  /*0950*/  FFMA.FTZ R92, R99, R110.reuse, R92 ;  /* 0x0000006e635c7223 */ /* 0x080fe2000001005c */
[----:B------:R-:W-:Y:S01]  /*0960*/  FMUL.FTZ R110, R26, R110 ;  /* 0x0000006e1a6e7220 */ /* 0x000fe20000410000 */
[----:B------:R-:W-:Y:S01]  /*0970*/  FADD.FTZ R61, R98, R61 ;  /* 0x0000003d623d7221 */ /* 0x000fe20000010000 */
[--C-:B------:R-:W-:Y:S02]  /*0980*/  HADD2.F32 R72, -RZ, R80.reuse.H0_H0 ;  /* 0x20000050ff487230 */ /* 0x100fe40000004100 */
[----:B------:R-:W-:Y:S01]  /*0990*/  FMUL.FTZ R109, R108, R71 ;  /* 0x000000476c6d7220 */ /* 0x000fe20000410000 */
[----:B------:R-:W-:Y:S01]  /*09a0*/  FFMA.FTZ R60, R121, R120, RZ ;  /* 0x00000078793c7223 */ /* 0x000fe200000100ff */
[----:B------:R-:W-:Y:S01]  /*09b0*/  FMUL.FTZ R111, R27, R67 ;  /* 0x000000431b6f7220 */ /* 0x000fe20000410000 */
[----:B------:R-:W-:Y:S01]  /*09c0*/  FADD.FTZ R62, R110, R61 ;  /* 0x0000003d6e3e7221 */ /* 0x000fe20000010000 */
[----:B------:R-:W-:-:S02]  /*09d0*/  HADD2.F32 R68, -RZ, R80.H1_H1 ;  /* 0x30000050ff447230 */ /* 0x000fc40000004100 */
[C---:B------:R-:W-:Y:S01]  /*09e0*/  FMUL.FTZ R80, R108.reuse, R69 ;  /* 0x000000456c507220 */ /* 0x040fe20000410000 */
[----:B------:R-:W-:Y:S01]  /*09f0*/  FADD.FTZ R10, R67, R10 ;  /* 0x0000000a430a7221 */ /* 0x000fe20000010000 */
[----:B------:R-:W-:Y:S01]  /*0a00*/  FFMA.FTZ R91, R109, R67, R91 ;  /* 0x000000436d5b7223 */ /* 0x000fe2000001005b */
[----:B------:R-:W-:Y:S01]  /*0a10*/  FMUL.FTZ R65, R108, R65 ;  /* 0x000000416c417220 */ /* 0x000fe20000410000 */
[----:B------:R-:W-:Y:S01]  /*0a20*/  FFMA.FTZ R60, R119, R118, R60 ;  /* 0x00000076773c7223 */ /* 0x000fe2000001003c */
[----:B------:R-:W-:Y:S01]  /*0a30*/  FMUL.FTZ R67, R20, R72 ;  /* 0x0000004814437220 */ /* 0x000fe20000410000 */
[----:B------:R-:W-:Y:S01]  /*0a40*/  FADD.FTZ R62, R111, R62 ;  /* 0x0000003e6f3e7221 */ /* 0x000fe20000010000 */
[----:B------:R-:W-:Y:S01]  /*0a50*/  FADD.FTZ R12, R66, R12 ;  /* 0x0000000c420c7221 */ /* 0x000fe20000010000 */
[----:B------:R-:W-:Y:S01]  /*0a60*/  FFMA.FTZ R93, R80, R66, R93 ;  /* 0x00000042505d7223 */ /* 0x000fe2000001005d */
[--C-:B------:R-:W-:Y:S02]  /*0a70*/  HADD2.F32 R69, -RZ, R81.reuse.H0_H0 ;  /* 0x20000051ff457230 */ /* 0x100fe40000004100 */
[----:B------:R-:W-:Y:S01]  /*0a80*/  FMUL.FTZ R66, R108, R74 ;  /* 0x0000004a6c427220 */ /* 0x000fe20000410000 */
[----:B------:R-:W-:Y:S01]  /*0a90*/  FADD.FTZ R8, R68, R8 ;  /* 0x0000000844087221 */ /* 0x000fe20000010000 */
[----:B------:R-:W-:Y:S01]  /*0aa0*/  FFMA.FTZ R89, R65, R68, R89 ;  /* 0x0000004441597223 */ /* 0x000fe20000010059 */
        /* <DEDUP_REMOVED lines=8> */
[----:B------:R-:W-:-:S02]  /*0b30*/  HADD2.F32 R60, -RZ, R81.H1_H1 ;  /* 0x30000051ff3c7230 */ /* 0x000fc40000004100 */
[----:B------:R-:W-:Y:S01]  /*0b40*/  FMUL.FTZ R64, R108, R64 ;  /* 0x000000406c407220 */ /* 0x000fe20000410000 */
[--C-:B0-----:R-:W-:Y:S02]  /*0b50*/  HADD2.F32 R122, -RZ, R82.reuse.H0_H0 ;  /* 0x20000052ff7a7230 */ /* 0x101fe40000004100 */
[----:B------:R-:W-:Y:S01]  /*0b60*/  FADD.FTZ R63, R70, R69 ;  /* 0x00000045463f7221 */ /* 0x000fe20000010000 */
[----:B------:R-:W-:Y:S01]  /*0b70*/  FMUL.FTZ R70, R23, R60 ;  /* 0x0000003c17467220 */ /* 0x000fe20000410000 */
[----:B------:R-:W-:Y:S01]  /*0b80*/  FADD.FTZ R9, R72, R9 ;  /* 0x0000000948097221 */ /* 0x000fe20000010000 */
[----:B------:R-:W-:Y:S01]  /*0b90*/  FFMA.FTZ R90, R64, R72, R90 ;  /* 0x00000048405a7223 */ /* 0x000fe2000001005a */
[----:B------:R-:W-:Y:S01]  /*0ba0*/  FFMA.FTZ R61, R113, R112, R62 ;  /* 0x00000070713d7223 */ /* 0x000fe2000001003e */
[----:B------:R-:W-:Y:S02]  /*0bb0*/  HADD2.F32 R82, -RZ, R82.H1_H1 ;  /* 0x30000052ff527230 */ /* 0x000fe40000004100 */
[----:B------:R-:W-:Y:S01]  /*0bc0*/  FADD.FTZ R72, R63, R70 ;  /* 0x000000463f487221 */ /* 0x000fe20000010000 */
[----:B------:R-:W-:Y:S01]  /*0bd0*/  FMUL.FTZ R71, R16, R122 ;  /* 0x0000007a10477220 */ /* 0x000fe20000410000 */
[----:B------:R-:W-:Y:S01]  /*0be0*/  FFMA.FTZ R62, R80, R98, R61 ;  /* 0x00000062503e7223 */ /* 0x000fe2000001003d */
[----:B------:R-:W-:-:S02]  /*0bf0*/  HADD2.F32 R81, -RZ, R83.H0_H0 ;  /* 0x20000053ff517230 */ /* 0x000fc40000004100 */
[----:B------:R-:W-:Y:S01]  /*0c00*/  FADD.FTZ R61, R72, R71 ;  /* 0x00000047483d7221 */ /* 0x000fe20000010000 */
[----:B------:R-:W-:Y:S01]  /*0c10*/  FMUL.FTZ R72, R17, R82 ;  /* 0x0000005211487220 */ /* 0x000fe20000410000 */
[----:B------:R-:W-:Y:S01]  /*0c20*/  FFMA.FTZ R62, R99, R110, R62 ;  /* 0x0000006e633e7223 */ /* 0x000fe2000001003e */
[----:B------:R-:W-:Y:S02]  /*0c30*/  HADD2.F32 R83, -RZ, R83.H1_H1 ;  /* 0x30000053ff537230 */ /* 0x000fe40000004100 */
        /* <DEDUP_REMOVED lines=8> */
[----:B------:R-:W-:Y:S01]  /*0cc0*/  FFMA.FTZ R63, R65, R68, R62 ;  /* 0x00000044413f7223 */ /* 0x000fe2000001003e */
[----:B------:R-:W-:Y:S01]  /*0cd0*/  FADD.FTZ R6, R60, R6 ;  /* 0x000000063c067221 */ /* 0x000fe20000010000 */
[----:B------:R-:W-:Y:S02]  /*0ce0*/  FFMA.FTZ R87, R75, R60, R87 ;  /* 0x0000003c4b577223 */ /* 0x000fe40000010057 */
        /* <DEDUP_REMOVED lines=42> */
.L_x_1789:
[----:B------:R-:W-:Y:S05]  /*0f90*/  BSYNC.RECONVERGENT B0 ;  /* 0x0000000000007941 */ /* 0x000fea0003800200 */
.L_x_1788:
        /* <DEDUP_REMOVED lines=85> */
.L_x_1792:
        /* <DEDUP_REMOVED lines=33> */
.L_x_1791:
        /* <DEDUP_REMOVED lines=32> */
.L_x_1794:
        /* <DEDUP_REMOVED lines=33> */
.L_x_1790:
        /* <DEDUP_REMOVED lines=37> */
.L_x_1796:
        /* <DEDUP_REMOVED lines=33> */
.L_x_1795:
        /* <DEDUP_REMOVED lines=32> */
.L_x_1797:
        /* <DEDUP_REMOVED lines=32> */
.L_x_1793:
        /* <DEDUP_REMOVED lines=50> */
.L_x_1800:
        /* <DEDUP_REMOVED lines=29> */
.L_x_1799:
        /* <DEDUP_REMOVED lines=34> */
.L_x_1802:
        /* <DEDUP_REMOVED lines=29> */
.L_x_1798:
        /* <DEDUP_REMOVED lines=35> */
.L_x_1804:
        /* <DEDUP_REMOVED lines=29> */
.L_x_1803:
        /* <DEDUP_REMOVED lines=34> */
.L_x_1805:
        /* <DEDUP_REMOVED lines=28> */
.L_x_1801:
        /* <DEDUP_REMOVED lines=42> */
.L_x_1787:
        /* <DEDUP_REMOVED lines=16> */
.L_x_1807:
        /* <DEDUP_REMOVED lines=11> */
.L_x_2867:


//--------------------- .text._ZN10layer_norm31ln_parallel_residual_bwd_kernelINS_13Kernel_traitsIf6__halffS2_fjLj4096ELj1ELj1ELj8ELj16ENS_18Kernel_traits_baseILj4096EfS2_fS2_fjLj256EEEEELb1ELb0ELb0EEEvNS_9BwdParamsE --------------------------
	.section	.text._ZN10layer_norm31ln_parallel_residual_bwd_kernelINS_13Kernel_traitsIf6__halffS2_fjLj4096ELj1ELj1ELj8ELj16ENS_18Kernel_traits_baseILj4096EfS2_fS2_fjLj256EEEEELb1ELb0ELb0EEEvNS_9BwdParamsE,"ax",@progbits
	.align	128
        .global         _ZN10layer_norm31ln_parallel_residual_bwd_kernelINS_13Kernel_traitsIf6__halffS2_fjLj4096ELj1ELj1ELj8ELj16ENS_18Kernel_traits_baseILj4096EfS2_fS2_fjLj256EEEEELb1ELb0ELb0EEEvNS_9BwdParamsE
        .type           _ZN10layer_norm31ln_parallel_residual_bwd_kernelINS_13Kernel_traitsIf6__halffS2_fjLj4096ELj1ELj1ELj8ELj16ENS_18Kernel_traits_baseILj4096EfS2_fS2_fjLj256EEEEELb1ELb0ELb0EEEvNS_9BwdParamsE,@function
        .size           _ZN10layer_norm31ln_parallel_residual_bwd_kernelINS_13Kernel_traitsIf6__halffS2_fjLj4096ELj1ELj1ELj8ELj16ENS_18Kernel_traits_baseILj4096EfS2_fS2_fjLj256EEEEELb1ELb0ELb0EEEvNS_9BwdParamsE,(.L_x_2868 - _ZN10layer_norm31ln_parallel_residual_bwd_kernelINS_13Kernel_traitsIf6__halffS2_fjLj4096ELj1ELj1ELj8ELj16ENS_18Kernel_traits_baseILj4096EfS2_fS2_fjLj256EEEEELb1ELb0ELb0EEEvNS_9BwdParamsE)
        .other          _ZN10layer_norm31ln_parallel_residual_bwd_kernelINS_13Kernel_traitsIf6__halffS2_fjLj4096ELj1ELj1ELj8ELj16ENS_18Kernel_traits_baseILj4096EfS2_fS2_fjLj256EEEEELb1ELb0ELb0EEEvNS_9BwdParamsE,@"STO_CUDA_ENTRY STV_DEFAULT"
_ZN10layer_norm31ln_parallel_residual_bwd_kernelINS_13Kernel_traitsIf6__halffS2_fjLj4096ELj1ELj1ELj8ELj16ENS_18Kernel_traits_baseILj4096EfS2_fS2_fjLj256EEEEELb1ELb0ELb0EEEvNS_9BwdParamsE:
.text._ZN10layer_norm31ln_parallel_residual_bwd_kernelINS_13Kernel_traitsIf6__halffS2_fjLj4096ELj1ELj1ELj8ELj16ENS_18Kernel_traits_baseILj4096EfS2_fS2_fjLj256EEEEELb1ELb0ELb0EEEvNS_9BwdParamsE:
        /* <DEDUP_REMOVED lines=107> */
.L_x_1835:
        /* <DEDUP_REMOVED lines=30> */
[----:B------:R-:W-:Y:S02]  /*0890*/  ISETP.NE.AND.EX P0, PT, RZ, UR17, PT, P0 ;  /* 0x00000011ff007c0c */ /* 0x000fe4000bf05300 */
[----:B----4-:R-:W-:-:S04]  /*08a0*/  ISETP.NE.U32.AND P1, PT, RZ, UR12, PT ;  /* 0x0000000cff007c0c */ /* 0x010fc8000bf25070 */
[----:B------:R-:W-:-:S07]  /*08b0*/  ISETP.NE.AND.EX P1, PT, RZ, UR13, PT, P1 ;  /* 0x0000000dff007c0c */ /* 0x000fce000bf25310 */
        /* <DEDUP_REMOVED lines=9> */
[----:B------:R-:W-:Y:S01]  /*0950*/  IADD3 R189, PT, PT, R148, 0x100, RZ ;  /* 0x0000010094bd7810 */ /* 0x000fe20007ffe0ff */
[C---:B---3--:R-:W-:Y:S01]  /*0960*/  FADD.FTZ R174, -R186.reuse, R131 ;  /* 0x00000083baae7221 */ /* 0x048fe20000010100 */
[C---:B------:R-:W-:Y:S01]  /*0970*/  FADD.FTZ R128, -R186.reuse, R128 ;  /* 0x00000080ba807221 */ /* 0x040fe20000010100 */
[C---:B------:R-:W-:Y:S01]  /*0980*/  FADD.FTZ R166, -R186.reuse, R129 ;  /* 0x00000081baa67221 */ /* 0x040fe20000010100 */
[----:B------:R-:W-:Y:S01]  /*0990*/  FADD.FTZ R130, -R186, R130 ;  /* 0x00000082ba827221 */ /* 0x000fe20000010100 */
[----:B------:R-:W-:-:S02]  /*09a0*/  HADD2.F32 R131, -RZ, R136.H0_H0 ;  /* 0x20000088ff837230 */ /* 0x000fc40000004100 */
[----:B------:R-:W-:Y:S02]  /*09b0*/  HADD2.F32 R136, -RZ, R136.H1_H1 ;  /* 0x30000088ff887230 */ /* 0x000fe40000004100 */
[----:B-----5:R-:W-:Y:S01]  /*09c0*/  FMUL.FTZ R3, R151, R128 ;  /* 0x0000008097037220 */ /* 0x020fe20000410000 */
[----:B--2---:R-:W-:Y:S02]  /*09d0*/  HADD2.F32 R129, -RZ, R132.H0_H0 ;  /* 0x20000084ff817230 */ /* 0x004fe40000004100 */
[--C-:B------:R-:W-:Y:S02]  /*09e0*/  HADD2.F32 R175, -RZ, R133.reuse.H0_H0 ;  /* 0x20000085ffaf7230 */ /* 0x100fe40000004100 */
[----:B------:R-:W-:Y:S02]  /*09f0*/  HADD2.F32 R180, -RZ, R133.H1_H1 ;  /* 0x30000085ffb47230 */ /* 0x000fe40000004100 */
[----:B------:R-:W-:Y:S01]  /*0a00*/  FMUL.FTZ R133, R104, R131 ;  /* 0x0000008368857220 */ /* 0x000fe20000410000 */
[----:B------:R-:W-:-:S02]  /*0a10*/  HADD2.F32 R185, -RZ, R135.H0_H0 ;  /* 0x20000087ffb97230 */ /* 0x000fc40000004100 */
[----:B------:R-:W-:Y:S02]  /*0a20*/  HADD2.F32 R190, -RZ, R135.H1_H1 ;  /* 0x30000087ffbe7230 */ /* 0x000fe40000004100 */
[----:B------:R-:W-:Y:S01]  /*0a30*/  FMUL.FTZ R128, R105, R136 ;  /* 0x0000008869807220 */ /* 0x000fe20000410000 */
[----:B------:R-:W-:Y:S02]  /*0a40*/  HADD2.F32 R132, -RZ, R132.H1_H1 ;  /* 0x30000084ff847230 */ /* 0x000fe40000004100 */
[--C-:B------:R-:W-:Y:S02]  /*0a50*/  HADD2.F32 R181, -RZ, R134.reuse.H0_H0 ;  /* 0x20000086ffb57230 */ /* 0x100fe40000004100 */
[----:B------:R-:W-:Y:S02]  /*0a60*/  HADD2.F32 R182, -RZ, R134.H1_H1 ;  /* 0x30000086ffb67230 */ /* 0x000fe40000004100 */
[--C-:B------:R-:W-:Y:S02]  /*0a70*/  HADD2.F32 R135, -RZ, R137.reuse.H0_H0 ;  /* 0x20000089ff877230 */ /* 0x100fe40000004100 */
[----:B------:R-:W-:-:S02]  /*0a80*/  HADD2.F32 R134, -RZ, R137.H1_H1 ;  /* 0x30000089ff867230 */ /* 0x000fc40000004100 */
[----:B------:R-:W-:Y:S01]  /*0a90*/  FADD.FTZ R64, R64, R129 ;  /* 0x0000008140407221 */ /* 0x000fe20000010000 */
[-C--:B0-----:R-:W-:Y:S01]  /*0aa0*/  FFMA.FTZ R168, R112, R129.reuse, R133 ;  /* 0x0000008170a87223 */ /* 0x081fe20000010085 */
[----:B------:R-:W-:Y:S01]  /*0ab0*/  FFMA.FTZ R80, R3, R129, R80 ;  /* 0x0000008103507223 */ /* 0x000fe20000010050 */
[--C-:B------:R-:W-:Y:S02]  /*0ac0*/  HADD2.F32 R137, -RZ, R138.reuse.H0_H0 ;  /* 0x2000008aff897230 */ /* 0x100fe40000004100 */
[----:B------:R-:W-:Y:S01]  /*0ad0*/  FFMA.FTZ R169, R113, R132, R128 ;  /* 0x0000008471a97223 */ /* 0x000fe20000010080 */
[----:B------:R-:W-:Y:S01]  /*0ae0*/  FMUL.FTZ R171, R151, R130 ;  /* 0x0000008297ab7220 */ /* 0x000fe20000410000 */
[----:B------:R-:W-:Y:S01]  /*0af0*/  FMUL.FTZ R129, R106, R135 ;  /* 0x000000876a817220 */ /* 0x000fe20000410000 */
[----:B------:R-:W-:Y:S02]  /*0b00*/  HADD2.F32 R184, -RZ, R138.H1_H1 ;  /* 0x3000008affb87230 */ /* 0x000fe40000004100 */
[----:B------:R-:W-:Y:S01]  /*0b10*/  FADD.FTZ R140, -R186, R140 ;  /* 0x0000008cba8c7221 */ /* 0x000fe20000010100 */
[----:B------:R-:W-:Y:S01]  /*0b20*/  FMUL.FTZ R128, R107, R134 ;  /* 0x000000866b807220 */ /* 0x000fe20000410000 */
[----:B------:R-:W-:Y:S01]  /*0b30*/  FMUL.FTZ R170, R151, R174 ;  /* 0x000000ae97aa7220 */ /* 0x000fe20000410000 */
[----:B------:R-:W-:Y:S01]  /*0b40*/  FADD.FTZ R66, R66, R175 ;  /* 0x000000af42427221 */ /* 0x000fe20000010000 */
[-C--:B-1----:R-:W-:Y:S01]  /*0b50*/  FFMA.FTZ R172, R114, R175.reuse, R129 ;  /* 0x000000af72ac7223 */ /* 0x082fe20000010081 */
[----:B------:R-:W-:Y:S01]  /*0b60*/  FFMA.FTZ R82, R171, R175, R82 ;  /* 0x000000afab527223 */ /* 0x000fe20000010052 */
[----:B------:R-:W-:Y:S01]  /*0b70*/  FFMA.FTZ R173, R115, R180, R128 ;  /* 0x000000b473ad7223 */ /* 0x000fe20000010080 */
[----:B------:R-:W-:Y:S01]  /*0b80*/  FMUL.FTZ R129, R100, R137 ;  /* 0x0000008964817220 */ /* 0x000fe20000410000 */
[----:B------:R-:W-:Y:S01]  /*0b90*/  FMUL.FTZ R175, R151, R140 ;  /* 0x0000008c97af7220 */ /* 0x000fe20000410000 */
[----:B------:R-:W-:Y:S01]  /*0ba0*/  FMUL.FTZ R128, R101, R184 ;  /* 0x000000b865807220 */ /* 0x000fe20000410000 */
[----:B------:R-:W-:Y:S01]  /*0bb0*/  FADD.FTZ R67, R67, R180 ;  /* 0x000000b443437221 */ /* 0x000fe20000010000 */
[----:B------:R-:W-:Y:S01]  /*0bc0*/  FFMA.FTZ R83, R170, R180, R83 ;  /* 0x000000b4aa537223 */ /* 0x000fe20000010053 */
[----:B------:R-:W-:Y:S01]  /*0bd0*/  FADD.FTZ R60, R60, R181 ;  /* 0x000000b53c3c7221 */ /* 0x000fe20000010000 */
[-C--:B------:R-:W-:Y:S01]  /*0be0*/  FFMA.FTZ R180, R108, R181.reuse, R129 ;  /* 0x000000b56cb47223 */ /* 0x080fe20000010081 */
[----:B------:R-:W-:Y:S01]  /*0bf0*/  FFMA.FTZ R76, R175, R181, R76 ;  /* 0x000000b5af4c7223 */ /* 0x000fe2000001004c */
[----:B------:R-:W-:Y:S01]  /*0c00*/  FFMA.FTZ R181, R109, R182, R128 ;  /* 0x000000b66db57223 */ /* 0x000fe20000010080 */
[----:B------:R-:W-:Y:S01]  /*0c10*/  FADD.FTZ R128, RZ, R168 ;  /* 0x000000a8ff807221 */ /* 0x000fe20000010000 */
[----:B------:R-:W-:Y:S01]  /*0c20*/  FMUL.FTZ R166, R151, R166 ;  /* 0x000000a697a67220 */ /* 0x000fe20000410000 */
[C---:B------:R-:W-:Y:S01]  /*0c30*/  FFMA.FTZ R129, R3.reuse, R168, RZ ;  /* 0x000000a803817223 */ /* 0x040fe200000100ff */
[----:B------:R-:W-:Y:S01]  /*0c40*/  FADD.FTZ R32, R32, R131 ;  /* 0x0000008320207221 */ /* 0x000fe20000010000 */
[----:B------:R-:W-:Y:S01]  /*0c50*/  FFMA.FTZ R48, R3, R131, R48 ;  /* 0x0000008303307223 */ /* 0x000fe20000010030 */
[----:B------:R-:W-:Y:S01]  /*0c60*/  FADD.FTZ R131, R128, R169 ;  /* 0x000000a980837221 */ /* 0x000fe20000010000 */
[----:B------:R-:W-:-:S03]  /*0c70*/  FFMA.FTZ R128, R166, R169, R129 ;  /* 0x000000a9a6807223 */ /* 0x000fc60000010081 */
[----:B------:R-:W-:Y:S01]  /*0c80*/  FADD.FTZ R130, R131, R172 ;  /* 0x000000ac83827221 */ /* 0x000fe20000010000 */
[----:B------:R-:W-:Y:S01]  /*0c90*/  FFMA.FTZ R129, R171, R172, R128 ;  /* 0x000000acab817223 */ /* 0x000fe20000010080 */
[--C-:B------:R-:W-:Y:S02]  /*0ca0*/  HADD2.F32 R187, -RZ, R139.reuse.H0_H0 ;  /* 0x2000008bffbb7230 */ /* 0x100fe40000004100 */
[----:B------:R-:W-:Y:S01]  /*0cb0*/  FADD.FTZ R138, -R186, R141 ;  /* 0x0000008dba8a7221 */ /* 0x000fe20000010100 */
[----:B------:R-:W-:Y:S01]  /*0cc0*/  FADD.FTZ R131, R130, R173 ;  /* 0x000000ad82837221 */ /* 0x000fe20000010000 */
[----:B------:R-:W-:Y:S01]  /*0cd0*/  FFMA.FTZ R128, R170, R173, R129 ;  /* 0x000000adaa807223 */ /* 0x000fe20000010081 */
[----:B------:R-:W-:Y:S02]  /*0ce0*/  HADD2.F32 R192, -RZ, R139.H1_H1 ;  /* 0x3000008bffc07230 */ /* 0x000fe40000004100 */
[----:B------:R-:W-:Y:S01]  /*0cf0*/  FADD.FTZ R142, -R186, R142 ;  /* 0x0000008eba8e7221 */ /* 0x000fe20000010100 */
[----:B------:R-:W-:Y:S01]  /*0d00*/  FMUL.FTZ R174, R151, R138 ;  /* 0x0000008a97ae7220 */ /* 0x000fe20000410000 */
[----:B------:R-:W-:Y:S01]  /*0d10*/  FMUL.FTZ R133, R102, R187 ;  /* 0x000000bb66857220 */ /* 0x000fe20000410000 */
[----:B------:R-:W-:Y:S01]  /*0d20*/  FADD.FTZ R130, R131, R180 ;  /* 0x000000b483827221 */ /* 0x000fe20000010000 */
[----:B------:R-:W-:Y:S01]  /*0d30*/  FFMA.FTZ R129, R175, R180, R128 ;  /* 0x000000b4af817223 */ /* 0x000fe20000010080 */
[----:B------:R-:W-:Y:S01]  /*0d40*/  FADD.FTZ R188, -R186, R143 ;  /* 0x0000008fbabc7221 */ /* 0x000fe20000010100 */
[----:B------:R-:W-:Y:S01]  /*0d50*/  FADD.FTZ R65, R65, R132 ;  /* 0x0000008441417221 */ /* 0x000fe20000010000 */
[----:B------:R-:W-:Y:S01]  /*0d60*/  FFMA.FTZ R81, R166, R132, R81 ;  /* 0x00000084a6517223 */ /* 0x000fe20000010051 */
[----:B------:R-:W-:Y:S01]  /*0d70*/  FADD.FTZ R61, R61, R182 ;  /* 0x000000b63d3d7221 */ /* 0x000fe20000010000 */
[----:B------:R-:W-:Y:S01]  /*0d80*/  FFMA.FTZ R77, R174, R182, R77 ;  /* 0x000000b6ae4d7223 */ /* 0x000fe2000001004d */
[----:B------:R-:W-:Y:S01]  /*0d90*/  FMUL.FTZ R183, R151, R142 ;  /* 0x0000008e97b77220 */ /* 0x000fe20000410000 */
[----:B------:R-:W-:Y:S01]  /*0da0*/  FFMA.FTZ R182, R110, R185, R133 ;  /* 0x000000b96eb67223 */ /* 0x000fe20000010085 */
[----:B------:R-:W-:Y:S01]  /*0db0*/  FMUL.FTZ R132, R103, R192 ;  /* 0x000000c067847220 */ /* 0x000fe20000410000 */
[----:B------:R-:W-:Y:S01]  /*0dc0*/  FADD.FTZ R131, R130, R181 ;  /* 0x000000b582837221 */ /* 0x000fe20000010000 */
[C---:B------:R-:W-:Y:S01]  /*0dd0*/  FFMA.FTZ R129, R174.reuse, R181, R129 ;  /* 0x000000b5ae817223 */ /* 0x040fe20000010081 */
[----:B------:R-:W-:Y:S01]  /*0de0*/  FADD.FTZ R29, R29, R184 ;  /* 0x000000b81d1d7221 */ /* 0x000fe20000010000 */
[----:B------:R-:W-:Y:S01]  /*0df0*/  FFMA.FTZ R45, R174, R184, R45 ;  /* 0x000000b8ae2d7223 */ /* 0x000fe2000001002d */
[----:B------:R-:W-:Y:S01]  /*0e00*/  FADD.FTZ R62, R62, R185 ;  /* 0x000000b93e3e7221 */ /* 0x000fe20000010000 */
[----:B------:R-:W-:Y:S01]  /*0e10*/  FFMA.FTZ R78, R183, R185, R78 ;  /* 0x000000b9b74e7223 */ /* 0x000fe2000001004e */
[----:B------:R-:W-:Y:S01]  /*0e20*/  FMUL.FTZ R184, R151, R188 ;  /* 0x000000bc97b87220 */ /* 0x000fe20000410000 */
        /* <DEDUP_REMOVED lines=19> */
.L_x_1810:
[----:B----4-:R-:W-:Y:S05]  /*0f60*/  BSYNC.RECONVERGENT B0 ;  /* 0x0000000000007941 */ /* 0x010fea0003800200 */
.L_x_1809:
        /* <DEDUP_REMOVED lines=14> */
[----:B------:R-:W-:Y:S02]  /*1050*/  ISETP.NE.U32.AND P0, PT, RZ, UR16, PT ;  /* 0x00000010ff007c0c */ /* 0x000fe4000bf05070 */
[----:B------:R-:W-:Y:S02]  /*1060*/  ISETP.NE.AND.EX P1, PT, RZ, UR13, PT, P1 ;  /* 0x0000000dff007c0c */ /* 0x000fe4000bf25310 */
[----:B------:R-:W-:-:S11]  /*1070*/  ISETP.NE.AND.EX P0, PT, RZ, UR17, PT, P0 ;  /* 0x00000011ff007c0c */ /* 0x000fd6000bf05300 */
[----:B------:R-:W1:Y:S08]  /*1080*/  @P1 LDC.64 R156, c[0x0][0x3b8] ;  /* 0x0000ee00ff9c1b82 */ /* 0x000e700000000a00 */
[----:B------:R-:W1:Y:S01]  /*1090*/  @P0 LDC.64 R152, c[0x0][0x438] ;  /* 0x00010e00ff980b82 */ /* 0x000e620000000a00 */
[----:B0-----:R-:W-:-:S05]  /*10a0*/  IMAD.WIDE.U32 R154, R189, 0x8, R154 ;  /* 0x00000008bd9a7825 */ /* 0x001fca00078e009a */
[----:B------:R0:W5:Y:S01]  /*10b0*/  LDG.E.64 R146, desc[UR10][R154.64] ;  /* 0x0000000a9a927981 */ /* 0x000162000c1e1b00 */
[----:B-1----:R-:W-:-:S05]  /*10c0*/  @P1 IMAD.WIDE.U32 R156, R189, 0x8, R156 ;  /* 0x00000008bd9c1825 */ /* 0x002fca00078e009c */
[----:B------:R-:W5:Y:S01]  /*10d0*/  @P1 LDG.E.64 R178, desc[UR10][R156.64] ;  /* 0x0000000a9cb21981 */ /* 0x000f62000c1e1b00 */
[----:B------:R-:W-:-:S05]  /*10e0*/  @P0 IMAD.WIDE.U32 R152, R189, 0x20, R152 ;  /* 0x00000020bd980825 */ /* 0x000fca00078e0098 */
[----:B------:R-:W5:Y:S04]  /*10f0*/  @P0 LDG.E.128 R8, desc[UR10][R152.64] ;  /* 0x0000000a98080981 */ /* 0x000f68000c1e1d00 */
[----:B------:R1:W5:Y:S01]  /*1100*/  @P0 LDG.E.128 R4, desc[UR10][R152.64+0x10] ;  /* 0x0000100a98040981 */ /* 0x000362000c1e1d00 */
[--C-:B---3--:R-:W-:Y:S02]  /*1110*/  HADD2.F32 R161, -RZ, R133.reuse.H0_H0 ;  /* 0x20000085ffa17230 */ /* 0x108fe40000004100 */
[----:B------:R-:W-:Y:S02]  /*1120*/  HADD2.F32 R158, -RZ, R133.H1_H1 ;  /* 0x30000085ff9e7230 */ /* 0x000fe40000004100 */
[--C-:B------:R-:W-:Y:S02]  /*1130*/  HADD2.F32 R163, -RZ, R134.reuse.H0_H0 ;  /* 0x20000086ffa37230 */ /* 0x100fe40000004100 */
[----:B------:R-:W-:-:S02]  /*1140*/  HADD2.F32 R162, -RZ, R134.H1_H1 ;  /* 0x30000086ffa27230 */ /* 0x000fc40000004100 */
[--C-:B----4-:R-:W-:Y:S02]  /*1150*/  HADD2.F32 R133, -RZ, R136.reuse.H0_H0 ;  /* 0x20000088ff857230 */ /* 0x110fe40000004100 */
[----:B------:R-:W-:Y:S02]  /*1160*/  HADD2.F32 R136, -RZ, R136.H1_H1 ;  /* 0x30000088ff887230 */ /* 0x000fe40000004100 */
[--C-:B------:R-:W-:Y:S02]  /*1170*/  HADD2.F32 R167, -RZ, R135.reuse.H0_H0 ;  /* 0x20000087ffa77230 */ /* 0x100fe40000004100 */
[----:B------:R-:W-:Y:S02]  /*1180*/  HADD2.F32 R190, -RZ, R135.H1_H1 ;  /* 0x30000087ffbe7230 */ /* 0x000fe40000004100 */
[----:B--2---:R-:W-:Y:S01]  /*1190*/  FADD.FTZ R160, -R186, R129 ;  /* 0x00000081baa07221 */ /* 0x004fe20000010100 */
[--C-:B------:R-:W-:Y:S02]  /*11a0*/  HADD2.F32 R135, -RZ, R137.reuse.H0_H0 ;  /* 0x20000089ff877230 */ /* 0x100fe40000004100 */
[----:B------:R-:W-:-:S02]  /*11b0*/  HADD2.F32 R134, -RZ, R137.H1_H1 ;  /* 0x30000089ff867230 */ /* 0x000fc40000004100 */
[----:B------:R-:W-:Y:S01]  /*11c0*/  FMUL.FTZ R129, R88, R133 ;  /* 0x0000008558817220 */ /* 0x000fe20000410000 */
[----:B------:R-:W-:Y:S02]  /*11d0*/  HADD2.F32 R159, -RZ, R132.H0_H0 ;  /* 0x20000084ff9f7230 */ /* 0x000fe40000004100 */
[--C-:B------:R-:W-:Y:S02]  /*11e0*/  HADD2.F32 R137, -RZ, R138.reuse.H0_H0 ;  /* 0x2000008aff897230 */ /* 0x100fe40000004100 */
[----:B------:R-:W-:Y:S02]  /*11f0*/  HADD2.F32 R164, -RZ, R138.H1_H1 ;  /* 0x3000008affa47230 */ /* 0x000fe40000004100 */
[C---:B------:R-:W-:Y:S01]  /*1200*/  FADD.FTZ R138, -R186.reuse, R128 ;  /* 0x00000080ba8a7221 */ /* 0x040fe20000010100 */
[----:B------:R-:W-:Y:S02]  /*1210*/  HADD2.F32 R132, -RZ, R132.H1_H1 ;  /* 0x30000084ff847230 */ /* 0x000fe40000004100 */
[C---:B------:R-:W-:Y:S01]  /*1220*/  FADD.FTZ R140, -R186.reuse, R140 ;  /* 0x0000008cba8c7221 */ /* 0x040fe20000010100 */
[C---:B------:R-:W-:Y:S01]  /*1230*/  FADD.FTZ R142, -R186.reuse, R142 ;  /* 0x0000008eba8e7221 */ /* 0x040fe20000010100 */
[----:B------:R-:W-:Y:S01]  /*1240*/  FMUL.FTZ R128, R89, R136 ;  /* 0x0000008859807220 */ /* 0x000fe20000410000 */
[----:B0-----:R-:W-:Y:S01]  /*1250*/  FADD.FTZ R154, -R186, R143 ;  /* 0x0000008fba9a7221 */ /* 0x001fe20000010100 */
[----:B------:R-:W-:Y:S01]  /*1260*/  FFMA.FTZ R150, R96, R159, R129 ;  /* 0x0000009f60967223 */ /* 0x000fe20000010081 */
[----:B-1---5:R-:W-:Y:S01]  /*1270*/  FMUL.FTZ R153, R151, R140 ;  /* 0x0000008c97997220 */ /* 0x022fe20000410000 */
[----:B------:R-:W-:Y:S01]  /*1280*/  FFMA.FTZ R155, R97, R132, R128 ;  /* 0x00000084619b7223 */ /* 0x000fe20000010080 */
[----:B------:R-:W-:Y:S01]  /*1290*/  FMUL.FTZ R129, R90, R135 ;  /* 0x000000875a817220 */ /* 0x000fe20000410000 */
        /* <DEDUP_REMOVED lines=9> */
[----:B------:R-:W-:Y:S01]  /*1330*/  FMUL.FTZ R129, R84, R137 ;  /* 0x0000008954817220 */ /* 0x000fe20000410000 */
[----:B------:R-:W-:Y:S01]  /*1340*/  FMUL.FTZ R161, R151, R138 ;  /* 0x0000008a97a17220 */ /* 0x000fe20000410000 */
[----:B------:R-:W-:Y:S01]  /*1350*/  FMUL.FTZ R128, R85, R164 ;  /* 0x000000a455807220 */ /* 0x000fe20000410000 */
[----:B------:R-:W-:Y:S01]  /*1360*/  FADD.FTZ R59, R59, R158 ;  /* 0x0000009e3b3b7221 */ /* 0x000fe20000010000 */
[----:B------:R-:W-:Y:S01]  /*1370*/  FFMA.FTZ R75, R154, R158, R75 ;  /* 0x0000009e9a4b7223 */ /* 0x000fe2000001004b */
[----:B------:R-:W-:Y:S01]  /*1380*/  FADD.FTZ R152, -R186, R141 ;  /* 0x0000008dba987221 */ /* 0x000fe20000010100 */
[----:B------:R-:W-:Y:S01]  /*1390*/  FMUL.FTZ R158, R151, R160 ;  /* 0x000000a0979e7220 */ /* 0x000fe20000410000 */
[----:B------:R-:W-:Y:S01]  /*13a0*/  FADD.FTZ R52, R52, R163 ;  /* 0x000000a334347221 */ /* 0x000fe20000010000 */
[-C--:B------:R-:W-:Y:S01]  /*13b0*/  FFMA.FTZ R160, R92, R163.reuse, R129 ;  /* 0x000000a35ca07223 */ /* 0x080fe20000010081 */
[----:B------:R-:W-:Y:S01]  /*13c0*/  FFMA.FTZ R68, R161, R163, R68 ;  /* 0x000000a3a1447223 */ /* 0x000fe20000010044 */
[----:B------:R-:W-:Y:S01]  /*13d0*/  FFMA.FTZ R163, R93, R162, R128 ;  /* 0x000000a25da37223 */ /* 0x000fe20000010080 */
[----:B------:R-:W-:Y:S01]  /*13e0*/  FADD.FTZ R128, R187, R150 ;  /* 0x00000096bb807221 */ /* 0x000fe20000010000 */
[----:B------:R-:W-:Y:S01]  /*13f0*/  FMUL.FTZ R152, R151, R152 ;  /* 0x0000009897987220 */ /* 0x000fe20000410000 */
[----:B------:R-:W-:Y:S01]  /*1400*/  FFMA.FTZ R129, R153, R150, R188 ;  /* 0x0000009699817223 */ /* 0x000fe200000100bc */
[C---:B------:R-:W-:Y:S01]  /*1410*/  FADD.FTZ R130, -R186.reuse, R130 ;  /* 0x00000082ba827221 */ /* 0x040fe20000010100 */
[----:B------:R-:W-:Y:S01]  /*1420*/  FADD.FTZ R186, -R186, R131 ;  /* 0x00000083baba7221 */ /* 0x000fe20000010100 */
[----:B------:R-:W-:Y:S01]  /*1430*/  FADD.FTZ R131, R128, R155 ;  /* 0x0000009b80837221 */ /* 0x000fe20000010000 */
[----:B------:R-:W-:Y:S01]  /*1440*/  FFMA.FTZ R128, R152, R155, R129 ;  /* 0x0000009b98807223 */ /* 0x000fe20000010081 */
[----:B------:R-:W-:-:S02]  /*1450*/  FMUL.FTZ R165, R151, R130 ;  /* 0x0000008297a57220 */ /* 0x000fc40000410000 */
[----:B------:R-:W-:Y:S01]  /*1460*/  FADD.FTZ R130, R131, R156 ;  /* 0x0000009c83827221 */ /* 0x000fe20000010000 */
[----:B------:R-:W-:Y:S01]  /*1470*/  FFMA.FTZ R129, R157, R156, R128 ;  /* 0x0000009c9d817223 */ /* 0x000fe20000010080 */
[--C-:B------:R-:W-:Y:S02]  /*1480*/  HADD2.F32 R189, -RZ, R139.reuse.H0_H0 ;  /* 0x2000008bffbd7230 */ /* 0x100fe40000004100 */
[----:B------:R-:W-:Y:S01]  /*1490*/  FADD.FTZ R131, R130, R159 ;  /* 0x0000009f82837221 */ /* 0x000fe20000010000 */
[----:B------:R-:W-:Y:S01]  /*14a0*/  FFMA.FTZ R128, R154, R159, R129 ;  /* 0x0000009f9a807223 */ /* 0x000fe20000010081 */
[----:B------:R-:W-:Y:S02]  /*14b0*/  HADD2.F32 R192, -RZ, R139.H1_H1 ;  /* 0x3000008bffc07230 */ /* 0x000fe40000004100 */
        /* <DEDUP_REMOVED lines=37> */
.L_x_1812:
[----:B------:R-:W-:Y:S05]  /*1710*/  BSYNC.RECONVERGENT B0 ;  /* 0x0000000000007941 */ /* 0x000fea0003800200 */
.L_x_1811:
        /* <DEDUP_REMOVED lines=32> */
.L_x_1814:
[----:B------:R-:W-:Y:S05]  /*1920*/  BSYNC.RECONVERGENT B0 ;  /* 0x0000000000007941 */ /* 0x000fea0003800200 */
.L_x_1813:
        /* <DEDUP_REMOVED lines=108> */
.L_x_1819:
        /* <DEDUP_REMOVED lines=54> */
.L_x_1818:
        /* <DEDUP_REMOVED lines=59> */
.L_x_1821:
        /* <DEDUP_REMOVED lines=54> */
.L_x_1817:
        /* <DEDUP_REMOVED lines=40> */
[----:B------:R-:W-:Y:S01]  /*2ce0*/  F2FP.F16.F32.PACK_AB R127, R124, R127 ;  /* 0x0000007f7c7f723e */ /* 0x000fe200000000ff */
[----:B------:R-:W-:Y:S01]  /*2cf0*/  FADD.FTZ R124, R172, -R129 ;  /* 0x80000081ac7c7221 */ /* 0x000fe20000010000 */
[----:B------:R-:W-:Y:S02]  /*2d00*/  F2FP.F16.F32.PACK_AB R126, R125, R126 ;  /* 0x0000007e7d7e723e */ /* 0x000fe400000000ff */
[----:B------:R-:W-:Y:S01]  /*2d10*/  LOP3.LUT P6, RZ, R145, 0xff, RZ, 0xc0, !PT ;  /* 0x000000ff91ff7812 */ /* 0x000fe200078cc0ff */
[----:B------:R-:W-:Y:S01]  /*2d20*/  FMUL.FTZ R125, R151, R124 ;  /* 0x0000007c977d7220 */ /* 0x000fe20000410000 */
[-CC-:B------:R-:W-:Y:S01]  /*2d30*/  FFMA.FTZ R124, R166, R132.reuse, R133.reuse ;  /* 0x00000084a67c7223 */ /* 0x180fe20000010085 */
[----:B------:R-:W-:Y:S02]  /*2d40*/  F2FP.F16.F32.PACK_AB R131, R134, R131 ;  /* 0x000000838683723e */ /* 0x000fe400000000ff */
        /* <DEDUP_REMOVED lines=36> */
.L_x_1823:
        /* <DEDUP_REMOVED lines=31> */
[----:B------:R-:W-:Y:S01]  /*3180*/  F2FP.F16.F32.PACK_AB R131, R118, R131 ;  /* 0x000000837683723e */ /* 0x000fe200000000ff */
[----:B------:R-:W-:Y:S01]  /*3190*/  FADD.FTZ R118, R172, -R117 ;  /* 0x80000075ac767221 */ /* 0x000fe20000010000 */
[----:B------:R-:W-:Y:S01]  /*31a0*/  F2FP.F16.F32.PACK_AB R127, R124, R127 ;  /* 0x0000007f7c7f723e */ /* 0x000fe200000000ff */
        /* <DEDUP_REMOVED lines=9> */
[----:B------:R-:W-:Y:S01]  /*3240*/  F2FP.F16.F32.PACK_AB R126, R125, R126 ;  /* 0x0000007e7d7e723e */ /* 0x000fe200000000ff */
        /* <DEDUP_REMOVED lines=31> */
.L_x_1822:
        /* <DEDUP_REMOVED lines=38> */
[----:B------:R-:W-:Y:S01]  /*36a0*/  F2FP.F16.F32.PACK_AB R131, R128, R131 ;  /* 0x000000838083723e */ /* 0x000fe200000000ff */
[-CC-:B------:R-:W-:Y:S01]  /*36b0*/  FFMA.FTZ R128, R170, R132.reuse, R133.reuse ;  /* 0x00000084aa807223 */ /* 0x180fe20000010085 */
[----:B------:R-:W-:Y:S02]  /*36c0*/  LOP3.LUT P6, RZ, R145, 0xff, RZ, 0xc0, !PT ;  /* 0x000000ff91ff7812 */ /* 0x000fe400078cc0ff */
[----:B------:R-:W-:Y:S01]  /*36d0*/  F2FP.F16.F32.PACK_AB R127, R124, R127 ;  /* 0x0000007f7c7f723e */ /* 0x000fe200000000ff */
[----:B------:R-:W-:Y:S01]  /*36e0*/  FFMA.FTZ R124, R166, R132, R133 ;  /* 0x00000084a67c7223 */ /* 0x000fe20000010085 */
[----:B------:R-:W-:-:S02]  /*36f0*/  FSEL R125, R135, RZ, P5 ;  /* 0x000000ff877d7208 */ /* 0x000fc40002800000 */
[----:B------:R-:W-:Y:S01]  /*3700*/  FSEL R134, R130, RZ, P6 ;  /* 0x000000ff82867208 */ /* 0x000fe20003000000 */
[----:B------:R-:W-:Y:S01]  /*3710*/  FADD.FTZ R130, R173, -R128 ;  /* 0x80000080ad827221 */ /* 0x000fe20000010000 */
[----:B------:R-:W-:Y:S01]  /*3720*/  F2FP.F16.F32.PACK_AB R126, R125, R126 ;  /* 0x0000007e7d7e723e */ /* 0x000fe200000000ff */
        /* <DEDUP_REMOVED lines=33> */
.L_x_1824:
        /* <DEDUP_REMOVED lines=32> */
[----:B------:R-:W-:Y:S01]  /*3b40*/  F2FP.F16.F32.PACK_AB R127, R124, R127 ;  /* 0x0000007f7c7f723e */ /* 0x000fe200000000ff */
[-CC-:B------:R-:W-:Y:S01]  /*3b50*/  FFMA.FTZ R124, R170, R132.reuse, R133.reuse ;  /* 0x00000084aa7c7223 */ /* 0x180fe20000010085 */
[----:B------:R-:W-:Y:S01]  /*3b60*/  FSEL R130, R116, RZ, P6 ;  /* 0x000000ff74827208 */ /* 0x000fe20003000000 */
[-CC-:B------:R-:W-:Y:S01]  /*3b70*/  FFMA.FTZ R116, R166, R132.reuse, R133.reuse ;  /* 0x00000084a6747223 */ /* 0x180fe20000010085 */
[----:B------:R-:W-:Y:S01]  /*3b80*/  FSEL R125, R119, RZ, P5 ;  /* 0x000000ff777d7208 */ /* 0x000fe20002800000 */
[----:B------:R-:W-:Y:S01]  /*3b90*/  FADD.FTZ R128, R173, -R124 ;  /* 0x8000007cad807221 */ /* 0x000fe20000010000 */
[----:B------:R-:W-:Y:S01]  /*3ba0*/  F2FP.F16.F32.PACK_AB R131, R118, R131 ;  /* 0x000000837683723e */ /* 0x000fe200000000ff */
[----:B------:R-:W-:Y:S01]  /*3bb0*/  FFMA.FTZ R118, R151, R117, R18 ;  /* 0x0000007597767223 */ /* 0x000fe20000010012 */
[----:B------:R-:W-:Y:S01]  /*3bc0*/  LOP3.LUT P0, RZ, R145, 0xff00, RZ, 0xc0, !PT ;  /* 0x0000ff0091ff7812 */ /* 0x000fe2000780c0ff */
[----:B------:R-:W-:Y:S01]  /*3bd0*/  FFMA.FTZ R117, R3, R132, R133 ;  /* 0x0000008403757223 */ /* 0x000fe20000010085 */
[----:B------:R-:W-:Y:S01]  /*3be0*/  FADD.FTZ R124, R169, -R116 ;  /* 0x80000074a97c7221 */ /* 0x000fe20000010000 */
[----:B------:R-:W-:Y:S01]  /*3bf0*/  F2FP.F16.F32.PACK_AB R126, R125, R126 ;  /* 0x0000007e7d7e723e */ /* 0x000fe200000000ff */
        /* <DEDUP_REMOVED lines=29> */
[----:B------:R-:W-:-:S07]  /*3dd0*/  F2FP.F16.F32.PACK_AB R128, R135, R128 ;  /* 0x000000808780723e */ /* 0x000fce00000000ff */
.L_x_1820:
        /* <DEDUP_REMOVED lines=15> */
.L_x_1816:
[----:B------:R-:W-:Y:S05]  /*3ed0*/  BSYNC.RECONVERGENT B0 ;  /* 0x0000000000007941 */ /* 0x000fea0003800200 */
.L_x_1815:
        /* <DEDUP_REMOVED lines=39> */
[----:B------:R-:W-:Y:S02]  /*4150*/  F2FP.F16.F32.PACK_AB R131, R136, R131 ;  /* 0x000000838883723e */ /* 0x000fe400000000ff */
[----:B------:R-:W-:Y:S01]  /*4160*/  FSEL R127, R119, RZ, P6 ;  /* 0x000000ff777f7208 */ /* 0x000fe20003000000 */
[----:B------:R-:W-:Y:S01]  /*4170*/  FMUL.FTZ R119, R121, UR14 ;  /* 0x0000000e79777c20 */ /* 0x000fe20008410000 */
[----:B------:R-:W-:Y:S01]  /*4180*/  LOP3.LUT P6, RZ, R147, 0xff, RZ, 0xc0, !PT ;  /* 0x000000ff93ff7812 */ /* 0x000fe200078cc0ff */
[----:B------:R-:W-:Y:S01]  /*4190*/  FMUL.FTZ R117, R118, UR14 ;  /* 0x0000000e76757c20 */ /* 0x000fe20008410000 */
[----:B------:R-:W-:-:S02]  /*41a0*/  F2FP.F16.F32.PACK_AB R127, R138, R127 ;  /* 0x0000007f8a7f723e */ /* 0x000fc400000000ff */
        /* <DEDUP_REMOVED lines=10> */
[----:B------:R-:W-:Y:S01]  /*4250*/  F2FP.F16.F32.PACK_AB R130, R139, R130 ;  /* 0x000000828b82723e */ /* 0x000fe200000000ff */
[----:B------:R-:W-:Y:S01]  /*4260*/  FADD.FTZ R116, R155, -R116 ;  /* 0x800000749b747221 */ /* 0x000fe20000010000 */
[----:B------:R-:W-:Y:S01]  /*4270*/  FSEL R141, R119, RZ, P6 ;  /* 0x000000ff778d7208 */ /* 0x000fe20003000000 */
[----:B------:R-:W-:Y:S01]  /*4280*/  FFMA.FTZ R119, R151, R124, R11 ;  /* 0x0000007c97777223 */ /* 0x000fe2000001000b */
[----:B------:R-:W-:Y:S01]  /*4290*/  LOP3.LUT P6, RZ, R146, 0xff0000, RZ, 0xc0, !PT ;  /* 0x00ff000092ff7812 */ /* 0x000fe200078cc0ff */
[----:B------:R-:W-:Y:S01]  /*42a0*/  FADD.FTZ R133, R150, -R133 ;  /* 0x8000008596857221 */ /* 0x000fe20000010000 */
[----:B------:R-:W-:Y:S01]  /*42b0*/  F2FP.F16.F32.PACK_AB R126, R141, R126 ;  /* 0x0000007e8d7e723e */ /* 0x000fe200000000ff */
        /* <DEDUP_REMOVED lines=10> */
[----:B------:R-:W-:-:S02]  /*4360*/  F2FP.F16.F32.PACK_AB R129, R132, R129 ;  /* 0x000000818481723e */ /* 0x000fc400000000ff */
[----:B------:R-:W-:Y:S01]  /*4370*/  FSEL R137, R124, RZ, P6 ;  /* 0x000000ff7c897208 */ /* 0x000fe20003000000 */
[----:B------:R-:W-:Y:S01]  /*4380*/  FMUL.FTZ R124, R116, UR14 ;  /* 0x0000000e747c7c20 */ /* 0x000fe20008410000 */
        /* <DEDUP_REMOVED lines=12> */
.L_x_1829:
        /* <DEDUP_REMOVED lines=24> */
[----:B------:R-:W-:Y:S02]  /*45d0*/  F2FP.F16.F32.PACK_AB R131, R140, R131 ;  /* 0x000000838c83723e */ /* 0x000fe400000000ff */
        /* <DEDUP_REMOVED lines=24> */
[----:B------:R-:W-:-:S02]  /*4760*/  F2FP.F16.F32.PACK_AB R127, R143, R138 ;  /* 0x0000008a8f7f723e */ /* 0x000fc400000000ff */
[----:B------:R-:W-:Y:S01]  /*4770*/  FSEL R129, R125, RZ, P6 ;  /* 0x000000ff7d817208 */ /* 0x000fe20003000000 */
[----:B------:R-:W-:Y:S01]  /*4780*/  FMUL.FTZ R124, R124, UR14 ;  /* 0x0000000e7c7c7c20 */ /* 0x000fe20008410000 */
[----:B------:R-:W-:Y:S01]  /*4790*/  LOP3.LUT P6, RZ, R178, 0xff0000, RZ, 0xc0, !PT ;  /* 0x00ff0000b2ff7812 */ /* 0x000fe200078cc0ff */
[----:B------:R-:W-:Y:S01]  /*47a0*/  FFMA.FTZ R133, R151, R133, R8 ;  /* 0x0000008597857223 */ /* 0x000fe20000010008 */
[----:B------:R-:W-:Y:S02]  /*47b0*/  F2FP.F16.F32.PACK_AB R130, R139, R130 ;  /* 0x000000828b82723e */ /* 0x000fe400000000ff */
        /* <DEDUP_REMOVED lines=10> */
[----:B------:R-:W-:Y:S02]  /*4860*/  LOP3.LUT P6, RZ, R178, 0xff00, RZ, 0xc0, !PT ;  /* 0x0000ff00b2ff7812 */ /* 0x000fe400078cc0ff */
[----:B------:R-:W-:Y:S02]  /*4870*/  F2FP.F16.F32.PACK_AB R125, R134, R125 ;  /* 0x0000007d867d723e */ /* 0x000fe400000000ff */
        /* <DEDUP_REMOVED lines=8> */
.L_x_1828:
        /* <DEDUP_REMOVED lines=29> */
[----:B------:R-:W-:Y:S02]  /*4ad0*/  F2FP.F16.F32.PACK_AB R131, R136, R131 ;  /* 0x000000838883723e */ /* 0x000fe400000000ff */
[----:B------:R-:W-:Y:S01]  /*4ae0*/  FSEL R127, R117, RZ, P6 ;  /* 0x000000ff757f7208 */ /* 0x000fe20003000000 */
[----:B------:R-:W-:Y:S01]  /*4af0*/  FFMA.FTZ R117, R157, R132, R133 ;  /* 0x000000849d757223 */ /* 0x000fe20000010085 */
[----:B------:R-:W-:Y:S02]  /*4b00*/  LOP3.LUT P6, RZ, R147, 0xff, RZ, 0xc0, !PT ;  /* 0x000000ff93ff7812 */ /* 0x000fe400078cc0ff */
[----:B------:R-:W-:Y:S01]  /*4b10*/  F2FP.F16.F32.PACK_AB R127, R138, R127 ;  /* 0x0000007f8a7f723e */ /* 0x000fe200000000ff */
        /* <DEDUP_REMOVED lines=15> */
[----:B------:R-:W-:-:S02]  /*4c10*/  F2FP.F16.F32.PACK_AB R130, R139, R130 ;  /* 0x000000828b82723e */ /* 0x000fc400000000ff */
[----:B------:R-:W-:Y:S01]  /*4c20*/  FSEL R141, R117, RZ, P6 ;  /* 0x000000ff758d7208 */ /* 0x000fe20003000000 */
[----:B------:R-:W-:Y:S01]  /*4c30*/  FMUL.FTZ R124, R119, UR14 ;  /* 0x0000000e777c7c20 */ /* 0x000fe20008410000 */
[----:B------:R-:W-:Y:S01]  /*4c40*/  LOP3.LUT P6, RZ, R146, 0xff0000, RZ, 0xc0, !PT ;  /* 0x00ff000092ff7812 */ /* 0x000fe200078cc0ff */
[----:B------:R-:W-:Y:S01]  /*4c50*/  FMUL.FTZ R117, R151, R128 ;  /* 0x0000008097757220 */ /* 0x000fe20000410000 */
[----:B------:R-:W-:Y:S02]  /*4c60*/  F2FP.F16.F32.PACK_AB R126, R141, R126 ;  /* 0x0000007e8d7e723e */ /* 0x000fe400000000ff */
        /* <DEDUP_REMOVED lines=9> */
[----:B------:R-:W-:Y:S02]  /*4d00*/  F2FP.F16.F32.PACK_AB R129, R132, R129 ;  /* 0x000000818481723e */ /* 0x000fe400000000ff */
        /* <DEDUP_REMOVED lines=14> */
.L_x_1831:
        /* <DEDUP_REMOVED lines=26> */
[----:B------:R-:W-:Y:S01]  /*4f90*/  F2FP.F16.F32.PACK_AB R131, R138, R131 ;  /* 0x000000838a83723e */ /* 0x000fe200000000ff */
[----:B------:R-:W-:Y:S01]  /*4fa0*/  FMUL.FTZ R124, R151, R124 ;  /* 0x0000007c977c7220 */ /* 0x000fe20000410000 */
[----:B------:R-:W-:-:S03]  /*4fb0*/  ISETP.GE.U32.AND.EX P6, PT, R179, 0x1000000, PT, P6 ;  /* 0x01000000b300780c */ /* 0x000fc60003fc6160 */
[----:B------:R-:W-:Y:S01]  /*4fc0*/  FMUL.FTZ R125, R124, UR14 ;  /* 0x0000000e7c7d7c20 */ /* 0x000fe20008410000 */
[----:B------:R-:W-:Y:S01]  /*4fd0*/  FSEL R140, R129, RZ, P6 ;  /* 0x000000ff818c7208 */ /* 0x000fe20003000000 */
[----:B------:R-:W-:Y:S01]  /*4fe0*/  FFMA.FTZ R124, R152, R132, R133 ;  /* 0x00000084987c7223 */ /* 0x000fe20000010085 */
[----:B------:R-:W-:Y:S02]  /*4ff0*/  LOP3.LUT P6, RZ, R147, 0xff, RZ, 0xc0, !PT ;  /* 0x000000ff93ff7812 */ /* 0x000fe400078cc0ff */
[----:B------:R-:W-:Y:S01]  /*5000*/  F2FP.F16.F32.PACK_AB R127, R140, R127 ;  /* 0x0000007f8c7f723e */ /* 0x000fe200000000ff */
        /* <DEDUP_REMOVED lines=11> */
[----:B------:R-:W-:-:S02]  /*50c0*/  F2FP.F16.F32.PACK_AB R130, R139, R130 ;  /* 0x000000828b82723e */ /* 0x000fc400000000ff */
        /* <DEDUP_REMOVED lines=13> */
[----:B------:R-:W-:Y:S01]  /*51a0*/  F2FP.F16.F32.PACK_AB R129, R132, R129 ;  /* 0x000000818481723e */ /* 0x000fe200000000ff */
[----:B------:R-:W-:Y:S01]  /*51b0*/  FMUL.FTZ R124, R124, UR14 ;  /* 0x0000000e7c7c7c20 */ /* 0x000fe20008410000 */
[----:B------:R-:W-:-:S02]  /*51c0*/  FSEL R137, R126, RZ, P6 ;  /* 0x000000ff7e897208 */ /* 0x000fc40003000000 */
[----:B------:R-:W-:Y:S02]  /*51d0*/  LOP3.LUT P6, RZ, R146, 0xff00, RZ, 0xc0, !PT ;  /* 0x0000ff0092ff7812 */ /* 0x000fe400078cc0ff */
[----:B------:R-:W-:Y:S02]  /*51e0*/  F2FP.F16.F32.PACK_AB R126, R141, R136 ;  /* 0x000000888d7e723e */ /* 0x000fe400000000ff */
        /* <DEDUP_REMOVED lines=11> */
.L_x_1827:
        /* <DEDUP_REMOVED lines=46> */
[----:B------:R-:W-:Y:S01]  /*5580*/  F2FP.F16.F32.PACK_AB R128, R133, R128 ;  /* 0x000000808580723e */ /* 0x000fe200000000ff */
[----:B------:R-:W-:Y:S01]  /*5590*/  FMUL.FTZ R131, R120, UR14 ;  /* 0x0000000e78837c20 */ /* 0x000fe20008410000 */
[----:B------:R-:W-:Y:S01]  /*55a0*/  FSEL R129, R121, RZ, P6 ;  /* 0x000000ff79817208 */ /* 0x000fe20003000000 */
[----:B------:R-:W-:Y:S01]  /*55b0*/  FFMA.FTZ R121, R151, R132, R5 ;  /* 0x0000008497797223 */ /* 0x000fe20000010005 */
        /* <DEDUP_REMOVED lines=11> */
.L_x_1833:
        /* <DEDUP_REMOVED lines=54> */
.L_x_1832:
        /* <DEDUP_REMOVED lines=43> */
[----:B------:R-:W-:Y:S01]  /*5c80*/  F2FP.F16.F32.PACK_AB R128, R133, R128 ;  /* 0x000000808580723e */ /* 0x000fe200000000ff */
[----:B------:R-:W-:Y:S01]  /*5c90*/  FMUL.FTZ R131, R120, UR14 ;  /* 0x0000000e78837c20 */ /* 0x000fe20008410000 */
        /* <DEDUP_REMOVED lines=13> */
.L_x_1834:
        /* <DEDUP_REMOVED lines=53> */
.L_x_1830:
        /* <DEDUP_REMOVED lines=10> */
.L_x_1826:
[----:B------:R-:W-:Y:S05]  /*6160*/  BSYNC.RECONVERGENT B0 ;  /* 0x0000000000007941 */ /* 0x000fea0003800200 */
.L_x_1825:
[----:B------:R-:W-:Y:S01]  /*6170*/  UPLOP3.LUT UP1, UPT, UPT, UPT, UP1, 0x40, 0x4 ;  /* 0x000000000004789c */ /* 0x000fe20003f2e810 */
[----:B------:R-:W-:Y:S10]  /*6180*/  @!P4 BRA `(.L_x_1835) ;  /* 0xffffffa40048c947 */ /* 0x000ff4000383ffff */
.L_x_1808:
        /* <DEDUP_REMOVED lines=22> */
.L_x_1837:
[----:B------:R-:W-:Y:S05]  /*62f0*/  BSYNC.RECONVERGENT B0 ;  /* 0x0000000000007941 */ /* 0x000fea0003800200 */
.L_x_1836:
        /* <DEDUP_REMOVED lines=18> */
.L_x_1838:
        /* <DEDUP_REMOVED lines=14> */
.L_x_2868:


//--------------------- .text._ZN10layer_norm31ln_parallel_residual_bwd_kernelINS_13Kernel_traitsIf6__halffS2_fjLj4096ELj1ELj1ELj8ELj16ENS_18Kernel_traits_baseILj4096EfS2_fS2_fjLj256EEEEELb1ELb0ELb1EEEvNS_9BwdParamsE --------------------------
	.section	.text._ZN10layer_norm31ln_parallel_residual_bwd_kernelINS_13Kernel_traitsIf6__halffS2_fjLj4096ELj1ELj1ELj8ELj16ENS_18Kernel_traits_baseILj4096EfS2_fS2_fjLj256EEEEELb1ELb0ELb1EEEvNS_9BwdParamsE,"ax",@progbits
	.align	128
        .global         _ZN10layer_norm31ln_parallel_residual_bwd_kernelINS_13Kernel_traitsIf6__halffS2_fjLj4096ELj1ELj1ELj8ELj16ENS_18Kernel_traits_baseILj4096EfS2_fS2_fjLj256EEEEELb1ELb0ELb1EEEvNS_9BwdParamsE
        .type           _ZN10layer_norm31ln_parallel_residual_bwd_kernelINS_13Kernel_traitsIf6__halffS2_fjLj4096ELj1ELj1ELj8ELj16ENS_18Kernel_traits_baseILj4096EfS2_fS2_fjLj256EEEEELb1ELb0ELb1EEEvNS_9BwdParamsE,@function
        .size           _ZN10layer_norm31ln_parallel_residual_bwd_kernelINS_13Kernel_traitsIf6__halffS2_fjLj4096ELj1ELj1ELj8ELj16ENS_18Kernel_traits_baseILj4096EfS2_fS2_fjLj256EEEEELb1ELb0ELb1EEEvNS_9BwdParamsE,(.L_x_2869 - _ZN10layer_norm31ln_parallel_residual_bwd_kernelINS_13Kernel_traitsIf6__halffS2_fjLj4096ELj1ELj1ELj8ELj16ENS_18Kernel_traits_baseILj4096EfS2_fS2_fjLj256EEEEELb1ELb0ELb1EEEvNS_9BwdParamsE)
        .other          _ZN10layer_norm31ln_parallel_residual_bwd_kernelINS_13Kernel_traitsIf6__halffS2_fjLj4096ELj1ELj1ELj8ELj16ENS_18Kernel_traits_baseILj4096EfS2_fS2_fjLj256EEEEELb1ELb0ELb1EEEvNS_9BwdParamsE,@"STO_CUDA_ENTRY STV_DEFAULT"
_ZN10layer_norm31ln_parallel_residual_bwd_kernelINS_13Kernel_traitsIf6__halffS2_fjLj4096ELj1ELj1ELj8ELj16ENS_18Kernel_traits_baseILj4096EfS2_fS2_fjLj256EEEEELb1ELb0ELb1EEEvNS_9BwdParamsE:
.text._ZN10layer_norm31ln_parallel_residual_bwd_kernelINS_13Kernel_traitsIf6__halffS2_fjLj4096ELj1ELj1ELj8ELj16ENS_18Kernel_traits_baseILj4096EfS2_fS2_fjLj256EEEEELb1ELb0ELb1EEEvNS_9BwdParamsE:
        /* <DEDUP_REMOVED lines=93> */
.L_x_1858:
        /* <DEDUP_REMOVED lines=10> */
[C---:B--2---:R-:W-:Y:S01]  /*0670*/  IMAD.WIDE.U32 R72, R168.reuse, 0x10, R88 ;  /* 0x00000010a8487825 */ /* 0x044fe200078e0058 */
[C---:B------:R-:W-:Y:S01]  /*0680*/  IADD3 R165, PT, PT, R168.reuse, 0x100, RZ ;  /* 0x00000100a8a57810 */ /* 0x040fe20007ffe0ff */
[----:B------:R-:W2:Y:S04]  /*0690*/  LDG.E R0, desc[UR10][R80.64] ;  /* 0x0000000a50007981 */ /* 0x000ea8000c1e1900 */
[----:B------:R-:W2:Y:S01]  /*06a0*/  LDG.E.128 R72, desc[UR10][R72.64] ;  /* 0x0000000a48487981 */ /* 0x000ea2000c1e1d00 */
[----:B---3--:R-:W-:-:S04]  /*06b0*/  IMAD.WIDE.U32 R96, R168, 0x20, R98 ;  /* 0x00000020a8607825 */ /* 0x008fc800078e0062 */
[C---:B------:R-:W-:Y:S01]  /*06c0*/  IMAD.WIDE.U32 R98, R165.reuse, 0x20, R98 ;  /* 0x00000020a5627825 */ /* 0x040fe200078e0062 */
[----:B------:R-:W3:Y:S03]  /*06d0*/  LDG.E.128 R64, desc[UR10][R96.64] ;  /* 0x0000000a60407981 */ /* 0x000ee6000c1e1d00 */
[----:B----4-:R-:W-:Y:S01]  /*06e0*/  IMAD.WIDE.U32 R68, R168, 0x10, R84 ;  /* 0x00000010a8447825 */ /* 0x010fe200078e0054 */
[----:B------:R-:W4:Y:S03]  /*06f0*/  LDG.E.128 R92, desc[UR10][R98.64+0x10] ;  /* 0x0000100a625c7981 */ /* 0x000f26000c1e1d00 */
[C---:B------:R-:W-:Y:S01]  /*0700*/  IMAD.WIDE.U32 R88, R165.reuse, 0x10, R88 ;  /* 0x00000010a5587825 */ /* 0x040fe200078e0058 */
[----:B------:R0:W4:Y:S03]  /*0710*/  LDG.E.128 R76, desc[UR10][R96.64+0x10] ;  /* 0x0000100a604c7981 */ /* 0x000126000c1e1d00 */
[----:B-1----:R-:W-:Y:S01]  /*0720*/  IMAD.WIDE R170, R166, 0x4, R170 ;  /* 0x00000004a6aa7825 */ /* 0x002fe200078e02aa */
[----:B------:R-:W4:Y:S04]  /*0730*/  LDG.E.128 R68, desc[UR10][R68.64] ;  /* 0x0000000a44447981 */ /* 0x000f28000c1e1d00 */
[----:B------:R1:W4:Y:S01]  /*0740*/  LDG.E.128 R80, desc[UR10][R98.64] ;  /* 0x0000000a62507981 */ /* 0x000322000c1e1d00 */
[----:B------:R-:W-:Y:S01]  /*0750*/  IMAD.WIDE.U32 R84, R165, 0x10, R84 ;  /* 0x00000010a5547825 */ /* 0x000fe200078e0054 */
[----:B0-----:R-:W1:Y:S02]  /*0760*/  LDC.64 R96, c[0x0][0x3b0] ;  /* 0x0000ec00ff607b82 */ /* 0x001e640000000a00 */
[----:B------:R-:W4:Y:S04]  /*0770*/  LDG.E R170, desc[UR10][R170.64] ;  /* 0x0000000aaaaa7981 */ /* 0x000f28000c1e1900 */
[----:B------:R-:W4:Y:S04]  /*0780*/  LDG.E.128 R88, desc[UR10][R88.64] ;  /* 0x0000000a58587981 */ /* 0x000f28000c1e1d00 */
[----:B------:R-:W4:Y:S01]  /*0790*/  LDG.E.128 R84, desc[UR10][R84.64] ;  /* 0x0000000a54547981 */ /* 0x000f22000c1e1d00 */
[----:B-1----:R-:W-:-:S04]  /*07a0*/  IMAD.WIDE.U32 R98, R168, 0x8, R96 ;  /* 0x00000008a8627825 */ /* 0x002fc800078e0060 */
[----:B------:R-:W-:Y:S02]  /*07b0*/  IMAD.WIDE.U32 R96, R165, 0x8, R96 ;  /* 0x00000008a5607825 */ /* 0x000fe400078e0060 */
[----:B-----5:R-:W5:Y:S04]  /*07c0*/  LDG.E.64 R98, desc[UR10][R98.64] ;  /* 0x0000000a62627981 */ /* 0x020f68000c1e1b00 */
[----:B------:R-:W5:Y:S01]  /*07d0*/  LDG.E.64 R96, desc[UR10][R96.64] ;  /* 0x0000000a60607981 */ /* 0x000f62000c1e1b00 */
[----:B------:R-:W-:-:S04]  /*07e0*/  ISETP.NE.U32.AND P0, PT, RZ, UR16, PT ;  /* 0x00000010ff007c0c */ /* 0x000fc8000bf05070 */
[----:B------:R-:W-:Y:S02]  /*07f0*/  ISETP.NE.AND.EX P0, PT, RZ, UR17, PT, P0 ;  /* 0x00000011ff007c0c */ /* 0x000fe4000bf05300 */
[----:B------:R-:W-:-:S04]  /*0800*/  ISETP.NE.U32.AND P1, PT, RZ, UR14, PT ;  /* 0x0000000eff007c0c */ /* 0x000fc8000bf25070 */
[----:B------:R-:W-:-:S07]  /*0810*/  ISETP.NE.AND.EX P1, PT, RZ, UR15, PT, P1 ;  /* 0x0000000fff007c0c */ /* 0x000fce000bf25310 */
[----:B------:R-:W0:Y:S08]  /*0820*/  @P0 LDC.64 R174, c[0x0][0x3b8] ;  /* 0x0000ee00ffae0b82 */ /* 0x000e300000000a00 */
[----:B------:R-:W1:Y:S08]  /*0830*/  @P0 LDC.64 R178, c[0x0][0x3b8] ;  /* 0x0000ee00ffb20b82 */ /* 0x000e700000000a00 */
[----:B------:R-:W1:Y:S08]  /*0840*/  @P1 LDC.64 R176, c[0x0][0x438] ;  /* 0x00010e00ffb01b82 */ /* 0x000e700000000a00 */
[----:B------:R-:W1:Y:S01]  /*0850*/  @P1 LDC.64 R172, c[0x0][0x438] ;  /* 0x00010e00ffac1b82 */ /* 0x000e620000000a00 */
[----:B0-----:R-:W-:Y:S01]  /*0860*/  @P0 IMAD.WIDE.U32 R174, R168, 0x8, R174 ;  /* 0x00000008a8ae0825 */ /* 0x001fe200078e00ae */
[----:B------:R-:W-:-:S04]  /*0870*/  ISETP.NE.AND P4, PT, RZ, UR12, PT ;  /* 0x0000000cff007c0c */ /* 0x000fc8000bf85270 */
[----:B------:R0:W5:Y:S01]  /*0880*/  @P0 LDG.E.64 R160, desc[UR10][R174.64] ;  /* 0x0000000aaea00981 */ /* 0x000162000c1e1b00 */
[----:B-1----:R-:W-:-:S05]  /*0890*/  @P0 IMAD.WIDE.U32 R178, R165, 0x8, R178 ;  /* 0x00000008a5b20825 */ /* 0x002fca00078e00b2 */
[----:B------:R-:W5:Y:S01]  /*08a0*/  @P0 LDG.E.64 R2, desc[UR10][R178.64] ;  /* 0x0000000ab2020981 */ /* 0x000f62000c1e1b00 */
[----:B------:R-:W-:-:S05]  /*08b0*/  @P1 IMAD.WIDE.U32 R176, R165, 0x20, R176 ;  /* 0x00000020a5b01825 */ /* 0x000fca00078e00b0 */
[----:B------:R-:W5:Y:S01]  /*08c0*/  @P1 LDG.E.128 R44, desc[UR10][R176.64] ;  /* 0x0000000ab02c1981 */ /* 0x000f62000c1e1d00 */
[----:B------:R-:W-:-:S03]  /*08d0*/  @P1 IMAD.WIDE.U32 R172, R168, 0x20, R172 ;  /* 0x00000020a8ac1825 */ /* 0x000fc600078e00ac */
[----:B------:R1:W5:Y:S04]  /*08e0*/  @P1 LDG.E.128 R48, desc[UR10][R176.64+0x10] ;  /* 0x0000100ab0301981 */ /* 0x000368000c1e1d00 */
[----:B------:R-:W5:Y:S04]  /*08f0*/  @P1 LDG.E.128 R36, desc[UR10][R172.64] ;  /* 0x0000000aac241981 */ /* 0x000f68000c1e1d00 */
[----:B------:R1:W5:Y:S01]  /*0900*/  @P1 LDG.E.128 R40, desc[UR10][R172.64+0x10] ;  /* 0x0000100aac281981 */ /* 0x000362000c1e1d00 */
[----:B--2---:R-:W-:Y:S01]  /*0910*/  FSEL R0, R0, RZ, !P4 ;  /* 0x000000ff00007208 */ /* 0x004fe20006000000 */
[----:B0-----:R-:W-:-:S02]  /*0920*/  HADD2.F32 R175, -RZ, R72.H0_H0 ;  /* 0x20000048ffaf7230 */ /* 0x001fc40000004100 */
[----:B------:R-:W-:Y:S02]  /*0930*/  HADD2.F32 R72, -RZ, R72.H1_H1 ;  /* 0x30000048ff487230 */ /* 0x000fe40000004100 */
[C---:B---3--:R-:W-:Y:S01]  /*0940*/  FADD.FTZ R185, -R0.reuse, R65 ;  /* 0x0000004100b97221 */ /* 0x048fe20000010100 */
[C---:B------:R-:W-:Y:S01]  /*0950*/  FADD.FTZ R189, -R0.reuse, R67 ;  /* 0x0000004300bd7221 */ /* 0x040fe20000010100 */
[C---:B------:R-:W-:Y:S01]  /*0960*/  FADD.FTZ R183, -R0.reuse, R64 ;  /* 0x0000004000b77221 */ /* 0x040fe20000010100 */
[----:B----4-:R-:W-:Y:S01]  /*0970*/  FADD.FTZ R65, -R0, R95 ;  /* 0x0000005f00417221 */ /* 0x010fe20000010100 */
[----:B------:R-:W-:Y:S01]  /*0980*/  FMUL.FTZ R95, R16, R175 ;  /* 0x000000af105f7220 */ /* 0x000fe20000410000 */
[--C-:B-1----:R-:W-:Y:S02]  /*0990*/  HADD2.F32 R177, -RZ, R73.reuse.H0_H0 ;  /* 0x20000049ffb17230 */ /* 0x102fe40000004100 */
[----:B------:R-:W-:Y:S01]  /*09a0*/  FMUL.FTZ R64, R17, R72 ;  /* 0x0000004811407220 */ /* 0x000fe20000410000 */
[----:B------:R-:W-:-:S02]  /*09b0*/  HADD2.F32 R178, -RZ, R73.H1_H1 ;  /* 0x30000049ffb27230 */ /* 0x000fc40000004100 */
[--C-:B------:R-:W-:Y:S02]  /*09c0*/  HADD2.F32 R67, -RZ, R68.reuse.H0_H0 ;  /* 0x20000044ff437230 */ /* 0x100fe40000004100 */
[----:B------:R-:W-:Y:S02]  /*09d0*/  HADD2.F32 R68, -RZ, R68.H1_H1 ;  /* 0x30000044ff447230 */ /* 0x000fe40000004100 */
[C---:B------:R-:W-:Y:S01]  /*09e0*/  FADD.FTZ R187, -R0.reuse, R66 ;  /* 0x0000004200bb7221 */ /* 0x040fe20000010100 */
[--C-:B------:R-:W-:Y:S02]  /*09f0*/  HADD2.F32 R171, -RZ, R75.reuse.H0_H0 ;  /* 0x2000004bffab7230 */ /* 0x100fe40000004100 */
        /* <DEDUP_REMOVED lines=12> */
[----:B------:R-:W-:Y:S01]  /*0ac0*/  FFMA.FTZ R95, R32, R67, R95 ;  /* 0x00000043205f7223 */ /* 0x000fe2000001005f */
[----:B------:R-:W-:Y:S01]  /*0ad0*/  FMUL.FTZ R0, R170, R183 ;  /* 0x000000b7aa007220 */ /* 0x000fe20000410000 */
[----:B------:R-:W-:-:S02]  /*0ae0*/  HADD2.F32 R173, -RZ, R69.H0_H0 ;  /* 0x20000045ffad7230 */ /* 0x000fc40000004100 */
[----:B------:R-:W-:Y:S01]  /*0af0*/  FMUL.FTZ R92, R170, R185 ;  /* 0x000000b9aa5c7220 */ /* 0x000fe20000410000 */
[----:B------:R-:W-:Y:S01]  /*0b00*/  FFMA.FTZ R183, R33, R68, R64 ;  /* 0x0000004421b77223 */ /* 0x000fe20000010040 */
[--C-:B------:R-:W-:Y:S02]  /*0b10*/  HADD2.F32 R181, -RZ, R91.reuse.H0_H0 ;  /* 0x2000005bffb57230 */ /* 0x100fe40000004100 */
[----:B------:R-:W-:Y:S01]  /*0b20*/  FMUL.FTZ R185, R18, R177 ;  /* 0x000000b112b97220 */ /* 0x000fe20000410000 */
[----:B------:R-:W-:Y:S02]  /*0b30*/  HADD2.F32 R182, -RZ, R91.H1_H1 ;  /* 0x3000005bffb67230 */ /* 0x000fe40000004100 */
[----:B------:R-:W-:Y:S01]  /*0b40*/  FADD.FTZ R64, RZ, R95 ;  /* 0x0000005fff407221 */ /* 0x000fe20000010000 */
[----:B------:R-:W-:Y:S01]  /*0b50*/  FFMA.FTZ R91, R0, R95, RZ ;  /* 0x0000005f005b7223 */ /* 0x000fe200000100ff */
[--C-:B------:R-:W-:Y:S02]  /*0b60*/  HADD2.F32 R169, -RZ, R71.reuse.H0_H0 ;  /* 0x20000047ffa97230 */ /* 0x100fe40000004100 */
[----:B------:R-:W-:-:S02]  /*0b70*/  HADD2.F32 R172, -RZ, R71.H1_H1 ;  /* 0x30000047ffac7230 */ /* 0x000fc40000004100 */
[----:B------:R-:W-:Y:S01]  /*0b80*/  FMUL.FTZ R76, R19, R178 ;  /* 0x000000b2134c7220 */ /* 0x000fe20000410000 */
[----:B------:R-:W-:Y:S02]  /*0b90*/  HADD2.F32 R66, -RZ, R69.H1_H1 ;  /* 0x30000045ff427230 */ /* 0x000fe40000004100 */
[----:B------:R-:W-:Y:S01]  /*0ba0*/  FMUL.FTZ R79, R14, R171 ;  /* 0x000000ab0e4f7220 */ /* 0x000fe20000410000 */
[----:B------:R-:W-:Y:S02]  /*0bb0*/  HADD2.F32 R71, -RZ, R74.H0_H0 ;  /* 0x2000004aff477230 */ /* 0x000fe40000004100 */
[----:B------:R-:W-:Y:S01]  /*0bc0*/  FFMA.FTZ R185, R34, R173, R185 ;  /* 0x000000ad22b97223 */ /* 0x000fe200000100b9 */
[----:B------:R-:W-:Y:S01]  /*0bd0*/  FADD.FTZ R64, R183, R64 ;  /* 0x00000040b7407221 */ /* 0x000fe20000010000 */
[----:B------:R-:W-:Y:S01]  /*0be0*/  FMUL.FTZ R94, R170, R187 ;  /* 0x000000bbaa5e7220 */ /* 0x000fe20000410000 */
[----:B------:R-:W-:Y:S01]  /*0bf0*/  FFMA.FTZ R91, R92, R183, R91 ;  /* 0x000000b75c5b7223 */ /* 0x000fe2000001005b */
[----:B------:R-:W-:-:S02]  /*0c00*/  HADD2.F32 R69, -RZ, R70.H0_H0 ;  /* 0x20000046ff457230 */ /* 0x000fc40000004100 */
[C---:B------:R-:W-:Y:S01]  /*0c10*/  FMUL.FTZ R184, R170.reuse, R189 ;  /* 0x000000bdaab87220 */ /* 0x040fe20000410000 */
[----:B------:R-:W-:Y:S02]  /*0c20*/  HADD2.F32 R74, -RZ, R74.H1_H1 ;  /* 0x3000004aff4a7230 */ /* 0x000fe40000004100 */
[----:B------:R-:W-:Y:S01]  /*0c30*/  FMUL.FTZ R190, R170, R193 ;  /* 0x000000c1aabe7220 */ /* 0x000fe20000410000 */
[----:B------:R-:W-:Y:S01]  /*0c40*/  FMUL.FTZ R189, R12, R71 ;  /* 0x000000470cbd7220 */ /* 0x000fe20000410000 */
[----:B------:R-:W-:Y:S01]  /*0c50*/  FFMA.FTZ R187, R35, R66, R76 ;  /* 0x0000004223bb7223 */ /* 0x000fe2000001004c */
[----:B------:R-:W-:Y:S01]  /*0c60*/  FFMA.FTZ R193, R30, R169, R79 ;  /* 0x000000a91ec17223 */ /* 0x000fe2000001004f */
[----:B------:R-:W-:Y:S01]  /*0c70*/  FADD.FTZ R64, R185, R64 ;  /* 0x00000040b9407221 */ /* 0x000fe20000010000 */
        /* <DEDUP_REMOVED lines=10> */
[----:B------:R-:W-:-:S02]  /*0d20*/  HADD2.F32 R83, -RZ, R87.H0_H0 ;  /* 0x20000057ff537230 */ /* 0x000fc40000004100 */
[----:B------:R-:W-:Y:S01]  /*0d30*/  FFMA.FTZ R197, R186, R189, R79 ;  /* 0x000000bdbac57223 */ /* 0x000fe2000001004f */
[----:B------:R-:W-:Y:S02]  /*0d40*/  HADD2.F32 R176, -RZ, R87.H1_H1 ;  /* 0x30000057ffb07230 */ /* 0x000fe40000004100 */
[----:B------:R-:W-:Y:S02]  /*0d50*/  HADD2.F32 R87, -RZ, R88.H0_H0 ;  /* 0x20000058ff577230 */ /* 0x000fe40000004100 */
[----:B------:R-:W-:Y:S01]  /*0d60*/  FMUL.FTZ R82, R15, R174 ;  /* 0x000000ae0f527220 */ /* 0x000fe20000410000 */
        /* <DEDUP_REMOVED lines=8> */
[----:B------:R-:W-:Y:S01]  /*0df0*/  FFMA.FTZ R197, R192, R193, R197 ;  /* 0x000000c1c0c57223 */ /* 0x000fe200000100c5 */
[----:B------:R-:W-:Y:S02]  /*0e00*/  HADD2.F32 R84, -RZ, R84.H1_H1 ;  /* 0x30000054ff547230 */ /* 0x000fe40000004100 */
[----:B------:R-:W-:Y:S01]  /*0e10*/  FFMA.FTZ R198, R24, R77, R79 ;  /* 0x0000004d18c67223 */ /* 0x000fe2000001004f */
[----:B------:R-:W-:Y:S02]  /*0e20*/  HADD2.F32 R179, -RZ, R89.H0_H0 ;  /* 0x20000059ffb37230 */ /* 0x000fe40000004100 */
[----:B------:R-:W-:Y:S01]  /*0e30*/  FMUL.FTZ R78, R9, R88 ;  /* 0x00000058094e7220 */ /* 0x000fe20000410000 */
[----:B------:R-:W-:Y:S01]  /*0e40*/  FADD.FTZ R79, R195, R64 ;  /* 0x00000040c34f7221 */ /* 0x000fe20000010000 */
[----:B------:R-:W-:Y:S01]  /*0e50*/  FMUL.FTZ R91, R170, R199 ;  /* 0x000000c7aa5b7220 */ /* 0x000fe20000410000 */
[----:B------:R-:W-:Y:S01]  /*0e60*/  FFMA.FTZ R76, R196, R195, R197 ;  /* 0x000000c3c44c7223 */ /* 0x000fe200000100c5 */
[----:B------:R-:W-:-:S02]  /*0e70*/  HADD2.F32 R81, -RZ, R85.H0_H0 ;  /* 0x20000055ff517230 */ /* 0x000fc40000004100 */
[----:B------:R-:W-:Y:S01]  /*0e80*/  FMUL.FTZ R199, R10, R179 ;  /* 0x000000b30ac77220 */ /* 0x000fe20000410000 */
[----:B------:R-:W-:Y:S02]  /*0e90*/  HADD2.F32 R180, -RZ, R89.H1_H1 ;  /* 0x30000059ffb47230 */ /* 0x000fe40000004100 */
[----:B------:R-:W-:Y:S01]  /*0ea0*/  FFMA.FTZ R197, R25, R84, R78 ;  /* 0x0000005419c57223 */ /* 0x000fe2000001004e */
[----:B------:R-:W-:Y:S01]  /*0eb0*/  FADD.FTZ R64, R198, R79 ;  /* 0x0000004fc6407221 */ /* 0x000fe20000010000 */
[----:B------:R-:W-:Y:S01]  /*0ec0*/  FMUL.FTZ R188, R170, R201 ;  /* 0x000000c9aabc7220 */ /* 0x000fe20000410000 */
[----:B------:R-:W-:Y:S01]  /*0ed0*/  FFMA.FTZ R79, R91, R198, R76 ;  /* 0x000000c65b4f7223 */ /* 0x000fe2000001004c */
[----:B------:R-:W-:Y:S02]  /*0ee0*/  HADD2.F32 R80, -RZ, R85.H1_H1 ;  /* 0x30000055ff507230 */ /* 0x000fe40000004100 */
[----:B------:R-:W-:Y:S01]  /*0ef0*/  FMUL.FTZ R82, R11, R180 ;  /* 0x000000b40b527220 */ /* 0x000fe20000410000 */
[----:B------:R-:W-:-:S02]  /*0f00*/  HADD2.F32 R89, -RZ, R90.H0_H0 ;  /* 0x2000005aff597230 */ /* 0x000fc40000004100 */
[----:B------:R-:W-:Y:S01]  /*0f10*/  FFMA.FTZ R200, R26, R81, R199 ;  /* 0x000000511ac87223 */ /* 0x000fe200000100c7 */
[----:B------:R-:W-:Y:S01]  /*0f20*/  FADD.FTZ R201, R64, R197 ;  /* 0x000000c540c97221 */ /* 0x000fe20000010000 */
[----:B------:R-:W-:Y:S01]  /*0f30*/  FMUL.FTZ R93, R170, R203 ;  /* 0x000000cbaa5d7220 */ /* 0x000fe20000410000 */
[----:B------:R-:W-:Y:S01]  /*0f40*/  FFMA.FTZ R64, R188, R197, R79 ;  /* 0x000000c5bc407223 */ /* 0x000fe2000001004f */
[----:B------:R-:W-:Y:S02]  /*0f50*/  HADD2.F32 R85, -RZ, R86.H0_H0 ;  /* 0x20000056ff557230 */ /* 0x000fe40000004100 */
[----:B------:R-:W-:Y:S01]  /*0f60*/  FMUL.FTZ R203, R4, R89 ;  /* 0x0000005904cb7220 */ /* 0x000fe20000410000 */
[----:B------:R-:W-:Y:S02]  /*0f70*/  HADD2.F32 R90, -RZ, R90.H1_H1 ;  /* 0x3000005aff5a7230 */ /* 0x000fe40000004100 */
        /* <DEDUP_REMOVED lines=11> */
[C---:B------:R-:W-:Y:S01]  /*1030*/  FMUL.FTZ R204, R170.reuse, R75 ;  /* 0x0000004baacc7220 */ /* 0x040fe20000410000 */
        /* <DEDUP_REMOVED lines=46> */
.L_x_1841:
[----:B------:R-:W-:Y:S05]  /*1320*/  BSYNC.RECONVERGENT B0 ;  /* 0x0000000000007941 */ /* 0x000fea0003800200 */
.L_x_1840:
        /* <DEDUP_REMOVED lines=167> */
.L_x_1844:
        /* <DEDUP_REMOVED lines=54> */
.L_x_1843:
        /* <DEDUP_REMOVED lines=59> */
.L_x_1846:
        /* <DEDUP_REMOVED lines=54> */
.L_x_1842:
        /* <DEDUP_REMOVED lines=83> */
.L_x_1848:
        /* <DEDUP_REMOVED lines=75> */
.L_x_1847:
        /* <DEDUP_REMOVED lines=80> */
.L_x_1849:
        /* <DEDUP_REMOVED lines=74> */
.L_x_1845:
        /* <DEDUP_REMOVED lines=90> */
.L_x_1852:
        /* <DEDUP_REMOVED lines=75> */
.L_x_1851:
        /* <DEDUP_REMOVED lines=76> */
.L_x_1854:
        /* <DEDUP_REMOVED lines=75> */
.L_x_1850:
        /* <DEDUP_REMOVED lines=56> */
.L_x_1856:
        /* <DEDUP_REMOVED lines=54> */
.L_x_1855:
        /* <DEDUP_REMOVED lines=55> */
.L_x_1857:
        /* <DEDUP_REMOVED lines=53> */
.L_x_1853:
        /* <DEDUP_REMOVED lines=42> */
.L_x_1839:
        /* <DEDUP_REMOVED lines=29> */
.L_x_1859:
        /* <DEDUP_REMOVED lines=10> */
.L_x_2869:


//--------------------- .text._ZN10layer_norm22ln_bwd_finalize_kernelINS_22Kernel_traits_finalizeILj4096Ef6__halffS2_fjLb0ELj1024ELj4ENS_18Kernel_traits_baseILj4096EfS2_fS2_fjLj1024EEEEELb0ELb0EEEvNS_9BwdParamsE --------------------------
	.section	.text._ZN10layer_norm22ln_bwd_finalize_kernelINS_22Kernel_traits_finalizeILj4096Ef6__halffS2_fjLb0ELj1024ELj4ENS_18Kernel_traits_baseILj4096EfS2_fS2_fjLj1024EEEEELb0ELb0EEEvNS_9BwdParamsE,"ax",@progbits
	.align	128
        .global         _ZN10layer_norm22ln_bwd_finalize_kernelINS_22Kernel_traits_finalizeILj4096Ef6__halffS2_fjLb0ELj1024ELj4ENS_18Kernel_traits_baseILj4096EfS2_fS2_fjLj1024EEEEELb0ELb0EEEvNS_9BwdParamsE
        .type           _ZN10layer_norm22ln_bwd_finalize_kernelINS_22Kernel_traits_finalizeILj4096Ef6__halffS2_fjLb0ELj1024ELj4ENS_18Kernel_traits_baseILj4096EfS2_fS2_fjLj1024EEEEELb0ELb0EEEvNS_9BwdParamsE,@function
        .size           _ZN10layer_norm22ln_bwd_finalize_kernelINS_22Kernel_traits_finalizeILj4096Ef6__halffS2_fjLb0ELj1024ELj4ENS_18Kernel_traits_baseILj4096EfS2_fS2_fjLj1024EEEEELb0ELb0EEEvNS_9BwdParamsE,(.L_x_2870 - _ZN10layer_norm22ln_bwd_finalize_kernelINS_22Kernel_traits_finalizeILj4096Ef6__halffS2_fjLb0ELj1024ELj4ENS_18Kernel_traits_baseILj4096EfS2_fS2_fjLj1024EEEEELb0ELb0EEEvNS_9BwdParamsE)
        .other          _ZN10layer_norm22ln_bwd_finalize_kernelINS_22Kernel_traits_finalizeILj4096Ef6__halffS2_fjLb0ELj1024ELj4ENS_18Kernel_traits_baseILj4096EfS2_fS2_fjLj1024EEEEELb0ELb0EEEvNS_9BwdParamsE,@"STO_CUDA_ENTRY STV_DEFAULT"
_ZN10layer_norm22ln_bwd_finalize_kernelINS_22Kernel_traits_finalizeILj4096Ef6__halffS2_fjLb0ELj1024ELj4ENS_18Kernel_traits_baseILj4096EfS2_fS2_fjLj1024EEEEELb0ELb0EEEvNS_9BwdParamsE:
.text._ZN10layer_norm22ln_bwd_finalize_kernelINS_22Kernel_traits_finalizeILj4096Ef6__halffS2_fjLb0ELj1024ELj4ENS_18Kernel_traits_baseILj4096EfS2_fS2_fjLj1024EEEEELb0ELb0EEEvNS_9BwdParamsE:
        /* <DEDUP_REMOVED lines=82> */
.L_x_1864:
        /* <DEDUP_REMOVED lines=118> */
.L_x_1863:
[----:B------:R-:W-:Y:S05]  /*0c80*/  BSYNC.RECONVERGENT B1 ;  /* 0x0000000000017941 */ /* 0x000fea0003800200 */
.L_x_1862:
        /* <DEDUP_REMOVED lines=75> */
.L_x_1866:
[----:B------:R-:W-:Y:S05]  /*1140*/  BSYNC.RECONVERGENT B1 ;  /* 0x0000000000017941 */ /* 0x000fea0003800200 */
.L_x_1865:
        /* <DEDUP_REMOVED lines=37> */
.L_x_1868:
[----:B------:R-:W-:Y:S05]  /*13a0*/  BSYNC.RECONVERGENT B1 ;  /* 0x0000000000017941 */ /* 0x000fea0003800200 */
.L_x_1867:
[----:B------:R-:W-:Y:S05]  /*13b0*/  @!P1 BRA `(.L_x_1861) ;  /* 0x0000000000409947 */ /* 0x000fea0003800000 */
[----:B------:R-:W0:Y:S01]  /*13c0*/  LDC.64 R6, c[0x0][0x440] ;  /* 0x00011000ff067b82 */ /* 0x000e220000000a00 */
[----:B------:R-:W-:Y:S01]  /*13d0*/  IMAD R59, R2, R56, R59 ;  /* 0x00000038023b7224 */ /* 0x000fe200078e023b */
[----:B------:R-:W-:Y:S02]  /*13e0*/  LOP3.LUT R8, R8, 0x1f, RZ, 0xc0, !PT ;  /* 0x0000001f08087812 */ /* 0x000fe400078ec0ff */
[----:B------:R-:W-:Y:S02]  /*13f0*/  IADD3 R9, PT, PT, -R9, RZ, RZ ;  /* 0x000000ff09097210 */ /* 0x000fe40007ffe1ff */
[----:B------:R-:W-:Y:S02]  /*1400*/  IADD3 R59, PT, PT, R8, R59, RZ ;  /* 0x0000003b083b7210 */ /* 0x000fe40007ffe0ff */
[----:B------:R-:W1:Y:S05]  /*1410*/  LDC.64 R10, c[0x0][0x448] ;  /* 0x00011200ff0a7b82 */ /* 0x000e6a0000000a00 */
.L_x_1869:
        /* <DEDUP_REMOVED lines=10> */
.L_x_1861:
[----:B------:R-:W-:Y:S05]  /*14c0*/  BSYNC.RECONVERGENT B0 ;  /* 0x0000000000007941 */ /* 0x000fea0003800200 */
.L_x_1860:
        /* <DEDUP_REMOVED lines=57> */
.L_x_1870:
        /* <DEDUP_REMOVED lines=10> */
.L_x_2870:


//--------------------- .text._ZN10layer_norm40ln_parallel_residual_bwd_finalize_kernelINS_22Kernel_traits_finalizeILj4096Ef6__halffS2_fjLb0ELj1024ELj4ENS_18Kernel_traits_baseILj4096EfS2_fS2_fjLj1024EEEEELb0EEEvNS_9BwdParamsE --------------------------
	.section	.text._ZN10layer_norm40ln_parallel_residual_bwd_finalize_kernelINS_22Kernel_traits_finalizeILj4096Ef6__halffS2_fjLb0ELj1024ELj4ENS_18Kernel_traits_baseILj4096EfS2_fS2_fjLj1024EEEEELb0EEEvNS_9BwdParamsE,"ax",@progbits
	.align	128
        .global         _ZN10layer_norm40ln_parallel_residual_bwd_finalize_kernelINS_22Kernel_traits_finalizeILj4096Ef6__halffS2_fjLb0ELj1024ELj4ENS_18Kernel_traits_baseILj4096EfS2_fS2_fjLj1024EEEEELb0EEEvNS_9BwdParamsE
        .type           _ZN10layer_norm40ln_parallel_residual_bwd_finalize_kernelINS_22Kernel_traits_finalizeILj4096Ef6__halffS2_fjLb0ELj1024ELj4ENS_18Kernel_traits_baseILj4096EfS2_fS2_fjLj1024EEEEELb0EEEvNS_9BwdParamsE,@function
        .size           _ZN10layer_norm40ln_parallel_residual_bwd_finalize_kernelINS_22Kernel_traits_finalizeILj4096Ef6__halffS2_fjLb0ELj1024ELj4ENS_18Kernel_traits_baseILj4096EfS2_fS2_fjLj1024EEEEELb0EEEvNS_9BwdParamsE,(.L_x_2871 - _ZN10layer_norm40ln_parallel_residual_bwd_finalize_kernelINS_22Kernel_traits_finalizeILj4096Ef6__halffS2_fjLb0ELj1024ELj4ENS_18Kernel_traits_baseILj4096EfS2_fS2_fjLj1024EEEEELb0EEEvNS_9BwdParamsE)
        .other          _ZN10layer_norm40ln_parallel_residual_bwd_finalize_kernelINS_22Kernel_traits_finalizeILj4096Ef6__halffS2_fjLb0ELj1024ELj4ENS_18Kernel_traits_baseILj4096EfS2_fS2_fjLj1024EEEEELb0EEEvNS_9BwdParamsE,@"STO_CUDA_ENTRY STV_DEFAULT"
_ZN10layer_norm40ln_parallel_residual_bwd_finalize_kernelINS_22Kernel_traits_finalizeILj4096Ef6__halffS2_fjLb0ELj1024ELj4ENS_18Kernel_traits_baseILj4096EfS2_fS2_fjLj1024EEEEELb0EEEvNS_9BwdParamsE:
.text._ZN10layer_norm40ln_parallel_residual_bwd_finalize_kernelINS_22Kernel_traits_finalizeILj4096Ef6__halffS2_fjLb0ELj1024ELj4ENS_18Kernel_traits_baseILj4096EfS2_fS2_fjLj1024EEEEELb0EEEvNS_9BwdParamsE:
        /* <DEDUP_REMOVED lines=60> */
.L_x_1875:
        /* <DEDUP_REMOVED lines=112> */
.L_x_1874:
[----:B------:R-:W-:Y:S05]  /*0ac0*/  BSYNC.RECONVERGENT B1 ;  /* 0x0000000000017941 */ /* 0x000fea0003800200 */
.L_x_1873:
        /* <DEDUP_REMOVED lines=65> */
.L_x_1877:
[----:B------:R-:W-:Y:S05]  /*0ee0*/  BSYNC.RECONVERGENT B1 ;  /* 0x0000000000017941 */ /* 0x000fea0003800200 */
.L_x_1876:
        /* <DEDUP_REMOVED lines=36> */
.L_x_1879:
[----:B------:R-:W-:Y:S05]  /*1130*/  BSYNC.RECONVERGENT B1 ;  /* 0x0000000000017941 */ /* 0x000fea0003800200 */
.L_x_1878:
        /* <DEDUP_REMOVED lines=18> */
.L_x_1872:
[----:B------:R-:W-:Y:S05]  /*1260*/  BSYNC.RECONVERGENT B0 ;  /* 0x0000000000007941 */ /* 0x000fea0003800200 */
.L_x_1871:
        /* <DEDUP_REMOVED lines=90> */
.L_x_1880:
        /* <DEDUP_REMOVED lines=15> */
.L_x_2871:


//--------------------- .text._ZN10layer_norm31ln_parallel_residual_bwd_kernelINS_13Kernel_traitsIf6__halffS2_fjLj4096ELj1ELj1ELj8ELj16ENS_18Kernel_traits_baseILj4096EfS2_fS2_fjLj256EEEEELb1ELb1ELb0EEEvNS_9BwdParamsE --------------------------
	.section	.text._ZN10layer_norm31ln_parallel_residual_bwd_kernelINS_13Kernel_traitsIf6__halffS2_fjLj4096ELj1ELj1ELj8ELj16ENS_18Kernel_traits_baseILj4096EfS2_fS2_fjLj256EEEEELb1ELb1ELb0EEEvNS_9BwdParamsE,"ax",@progbits
	.align	128
        .global         _ZN10layer_norm31ln_parallel_residual_bwd_kernelINS_13Kernel_traitsIf6__halffS2_fjLj4096ELj1ELj1ELj8ELj16ENS_18Kernel_traits_baseILj4096EfS2_fS2_fjLj256EEEEELb1ELb1ELb0EEEvNS_9BwdParamsE
        .type           _ZN10layer_norm31ln_parallel_residual_bwd_kernelINS_13Kernel_traitsIf6__halffS2_fjLj4096ELj1ELj1ELj8ELj16ENS_18Kernel_traits_baseILj4096EfS2_fS2_fjLj256EEEEELb1ELb1ELb0EEEvNS_9BwdParamsE,@function
        .size           _ZN10layer_norm31ln_parallel_residual_bwd_kernelINS_13Kernel_traitsIf6__halffS2_fjLj4096ELj1ELj1ELj8ELj16ENS_18Kernel_traits_baseILj4096EfS2_fS2_fjLj256EEEEELb1ELb1ELb0EEEvNS_9BwdParamsE,(.L_x_2872 - _ZN10layer_norm31ln_parallel_residual_bwd_kernelINS_13Kernel_traitsIf6__halffS2_fjLj4096ELj1ELj1ELj8ELj16ENS_18Kernel_traits_baseILj4096EfS2_fS2_fjLj256EEEEELb1ELb1ELb0EEEvNS_9BwdParamsE)
        .other          _ZN10layer_norm31ln_parallel_residual_bwd_kernelINS_13Kernel_traitsIf6__halffS2_fjLj4096ELj1ELj1ELj8ELj16ENS_18Kernel_traits_baseILj4096EfS2_fS2_fjLj256EEEEELb1ELb1ELb0EEEvNS_9BwdParamsE,@"STO_CUDA_ENTRY STV_DEFAULT"
_ZN10layer_norm31ln_parallel_residual_bwd_kernelINS_13Kernel_traitsIf6__halffS2_fjLj4096ELj1ELj1ELj8ELj16ENS_18Kernel_traits_baseILj4096EfS2_fS2_fjLj256EEEEELb1ELb1ELb0EEEvNS_9BwdParamsE:
.text._ZN10layer_norm31ln_parallel_residual_bwd_kernelINS_13Kernel_traitsIf6__halffS2_fjLj4096ELj1ELj1ELj8ELj16ENS_18Kernel_traits_baseILj4096EfS2_fS2_fjLj256EEEEELb1ELb1ELb0EEEvNS_9BwdParamsE:
        /* <DEDUP_REMOVED lines=67> */
.L_x_1908:
        /* <DEDUP_REMOVED lines=11> */
[----:B------:R-:W-:Y:S01]  /*04e0*/  LEA.HI.SX32 R100, R84, R133, 0x1d ;  /* 0x0000008554647211 */ /* 0x000fe200078feaff */
[----:B------:R-:W-:Y:S01]  /*04f0*/  HFMA2 R133, -RZ, RZ, 0, 0 ;  /* 0x00000000ff857431 */ /* 0x000fe200000001ff */
        /* <DEDUP_REMOVED lines=26> */
[----:B------:R-:W-:Y:S01]  /*06a0*/  IADD3 R135, PT, PT, R100, 0x100, RZ ;  /* 0x0000010064877810 */ /* 0x000fe20007ffe0ff */
[--C-:B---3--:R-:W-:Y:S02]  /*06b0*/  HADD2.F32 R91, -RZ, R84.reuse.H0_H0 ;  /* 0x20000054ff5b7230 */ /* 0x108fe40000004100 */
[----:B------:R-:W-:Y:S02]  /*06c0*/  HADD2.F32 R84, -RZ, R84.H1_H1 ;  /* 0x30000054ff547230 */ /* 0x000fe40000004100 */
[C---:B------:R-:W-:Y:S01]  /*06d0*/  FADD.FTZ R90, -R141.reuse, R144 ;  /* 0x000000908d5a7221 */ /* 0x040fe20000010100 */
[----:B------:R-:W-:Y:S01]  /*06e0*/  FMUL.FTZ R106, R56, R91 ;  /* 0x0000005b386a7220 */ /* 0x000fe20000410000 */
[C---:B------:R-:W-:Y:S01]  /*06f0*/  FADD.FTZ R102, -R141.reuse, R145 ;  /* 0x000000918d667221 */ /* 0x040fe20000010100 */
[----:B------:R-:W-:Y:S01]  /*0700*/  FADD.FTZ R80, -R141, R80 ;  /* 0x000000508d507221 */ /* 0x000fe20000010100 */
[----:B-----5:R-:W-:Y:S01]  /*0710*/  FMUL.FTZ R3, R103, R90 ;  /* 0x0000005a67037220 */ /* 0x020fe20000410000 */
[----:B------:R-:W-:-:S02]  /*0720*/  HADD2.F32 R95, -RZ, R85.H0_H0 ;  /* 0x20000055ff5f7230 */ /* 0x000fc40000004100 */
[----:B------:R-:W-:Y:S01]  /*0730*/  FADD.FTZ R120, -R141, R81 ;  /* 0x000000518d787221 */ /* 0x000fe20000010100 */
[----:B------:R-:W-:Y:S01]  /*0740*/  FMUL.FTZ R119, R103, R80 ;  /* 0x0000005067777220 */ /* 0x000fe20000410000 */
[----:B------:R-:W-:Y:S01]  /*0750*/  FMUL.FTZ R109, R57, R84 ;  /* 0x00000054396d7220 */ /* 0x000fe20000410000 */
[----:B------:R-:W-:Y:S01]  /*0760*/  FADD.FTZ R80, RZ, R106 ;  /* 0x0000006aff507221 */ /* 0x000fe20000010000 */
[----:B------:R-:W-:Y:S01]  /*0770*/  FADD.FTZ R94, -R141, R146 ;  /* 0x000000928d5e7221 */ /* 0x000fe20000010100 */
[----:B------:R-:W-:Y:S01]  /*0780*/  FMUL.FTZ R102, R103, R102 ;  /* 0x0000006667667220 */ /* 0x000fe20000410000 */
[----:B------:R-:W-:Y:S01]  /*0790*/  FFMA.FTZ R81, R3, R106, RZ ;  /* 0x0000006a03517223 */ /* 0x000fe200000100ff */
[C---:B------:R-:W-:Y:S01]  /*07a0*/  FADD.FTZ R130, -R141.reuse, R83 ;  /* 0x000000538d827221 */ /* 0x040fe20000010100 */
[----:B0-----:R-:W-:Y:S02]  /*07b0*/  HADD2.F32 R92, -RZ, R85.H1_H1 ;  /* 0x30000055ff5c7230 */ /* 0x001fe40000004100 */
[----:B------:R-:W-:Y:S01]  /*07c0*/  FADD.FTZ R83, R80, R109 ;  /* 0x0000006d50537221 */ /* 0x000fe20000010000 */
[----:B------:R-:W-:Y:S01]  /*07d0*/  FADD.FTZ R104, -R141, R147 ;  /* 0x000000938d687221 */ /* 0x000fe20000010100 */
[----:B------:R-:W-:Y:S01]  /*07e0*/  FMUL.FTZ R105, R103, R94 ;  /* 0x0000005e67697220 */ /* 0x000fe20000410000 */
[----:B------:R-:W-:Y:S01]  /*07f0*/  FMUL.FTZ R110, R58, R95 ;  /* 0x0000005f3a6e7220 */ /* 0x000fe20000410000 */
[----:B------:R-:W-:Y:S01]  /*0800*/  FFMA.FTZ R80, R102, R109, R81 ;  /* 0x0000006d66507223 */ /* 0x000fe20000010051 */
[----:B------:R-:W-:-:S02]  /*0810*/  HADD2.F32 R85, -RZ, R86.H0_H0 ;  /* 0x20000056ff557230 */ /* 0x000fc40000004100 */
[----:B-1----:R-:W-:Y:S01]  /*0820*/  FADD.FTZ R88, -R141, R82 ;  /* 0x000000528d587221 */ /* 0x002fe20000010100 */
[----:B------:R-:W-:Y:S01]  /*0830*/  FMUL.FTZ R104, R103, R104 ;  /* 0x0000006867687220 */ /* 0x000fe20000410000 */
[----:B------:R-:W-:Y:S01]  /*0840*/  FMUL.FTZ R117, R59, R92 ;  /* 0x0000005c3b757220 */ /* 0x000fe20000410000 */
[----:B------:R-:W-:Y:S01]  /*0850*/  FADD.FTZ R82, R83, R110 ;  /* 0x0000006e53527221 */ /* 0x000fe20000010000 */
[----:B------:R-:W-:Y:S01]  /*0860*/  FFMA.FTZ R81, R105, R110, R80 ;  /* 0x0000006e69517223 */ /* 0x000fe20000010050 */
[----:B------:R-:W-:Y:S02]  /*0870*/  HADD2.F32 R86, -RZ, R86.H1_H1 ;  /* 0x30000056ff567230 */ /* 0x000fe40000004100 */
[----:B------:R-:W-:Y:S01]  /*0880*/  FMUL.FTZ R118, R52, R85 ;  /* 0x0000005534767220 */ /* 0x000fe20000410000 */
[----:B------:R-:W-:Y:S01]  /*0890*/  FADD.FTZ R83, R82, R117 ;  /* 0x0000007552537221 */ /* 0x000fe20000010000 */
[----:B------:R-:W-:Y:S01]  /*08a0*/  FFMA.FTZ R80, R104, R117, R81 ;  /* 0x0000007568507223 */ /* 0x000fe20000010051 */
[----:B------:R-:W-:-:S02]  /*08b0*/  HADD2.F32 R89, -RZ, R87.H0_H0 ;  /* 0x20000057ff597230 */ /* 0x000fc40000004100 */
[----:B------:R-:W-:Y:S01]  /*08c0*/  FMUL.FTZ R120, R103, R120 ;  /* 0x0000007867787220 */ /* 0x000fe20000410000 */
[----:B------:R-:W-:Y:S01]  /*08d0*/  FMUL.FTZ R125, R53, R86 ;  /* 0x00000056357d7220 */ /* 0x000fe20000410000 */
[----:B------:R-:W-:Y:S01]  /*08e0*/  FADD.FTZ R82, R83, R118 ;  /* 0x0000007653527221 */ /* 0x000fe20000010000 */
[----:B------:R-:W-:Y:S01]  /*08f0*/  FFMA.FTZ R81, R119, R118, R80 ;  /* 0x0000007677517223 */ /* 0x000fe20000010050 */
[----:B------:R-:W-:Y:S02]  /*0900*/  HADD2.F32 R140, -RZ, R87.H1_H1 ;  /* 0x30000057ff8c7230 */ /* 0x000fe40000004100 */
        /* <DEDUP_REMOVED lines=26> */
.L_x_1883:
[----:B----4-:R-:W-:Y:S05]  /*0ab0*/  BSYNC.RECONVERGENT B0 ;  /* 0x0000000000007941 */ /* 0x010fea0003800200 */
.L_x_1882:
        /* <DEDUP_REMOVED lines=12> */
[----:B------:R-:W-:-:S04]  /*0b80*/  ISETP.NE.U32.AND P1, PT, RZ, UR12, PT ;  /* 0x0000000cff007c0c */ /* 0x000fc8000bf25070 */
[----:B------:R-:W-:Y:S02]  /*0b90*/  ISETP.NE.AND.EX P1, PT, RZ, UR13, PT, P1 ;  /* 0x0000000dff007c0c */ /* 0x000fe4000bf25310 */
[----:B------:R-:W-:-:S04]  /*0ba0*/  ISETP.NE.U32.AND P0, PT, RZ, UR16, PT ;  /* 0x00000010ff007c0c */ /* 0x000fc8000bf05070 */
[----:B------:R-:W-:-:S07]  /*0bb0*/  ISETP.NE.AND.EX P0, PT, RZ, UR17, PT, P0 ;  /* 0x00000011ff007c0c */ /* 0x000fce000bf05300 */
[----:B------:R-:W0:Y:S08]  /*0bc0*/  @P1 LDC.64 R112, c[0x0][0x3b8] ;  /* 0x0000ee00ff701b82 */ /* 0x000e300000000a00 */
[----:B------:R-:W1:Y:S01]  /*0bd0*/  @P0 LDC.64 R92, c[0x0][0x438] ;  /* 0x00010e00ff5c0b82 */ /* 0x000e620000000a00 */
[----:B0-----:R-:W-:-:S05]  /*0be0*/  @P1 IMAD.WIDE.U32 R112, R135, 0x8, R112 ;  /* 0x0000000887701825 */ /* 0x001fca00078e0070 */
[----:B------:R0:W5:Y:S01]  /*0bf0*/  @P1 LDG.E.64 R138, desc[UR10][R112.64] ;  /* 0x0000000a708a1981 */ /* 0x000162000c1e1b00 */
[----:B-1----:R-:W-:-:S05]  /*0c00*/  @P0 IMAD.WIDE.U32 R92, R135, 0x20, R92 ;  /* 0x00000020875c0825 */ /* 0x002fca00078e005c */
[----:B------:R-:W5:Y:S04]  /*0c10*/  @P0 LDG.E.128 R60, desc[UR10][R92.64] ;  /* 0x0000000a5c3c0981 */ /* 0x000f68000c1e1d00 */
[----:B------:R1:W5:Y:S01]  /*0c20*/  @P0 LDG.E.128 R64, desc[UR10][R92.64+0x10] ;  /* 0x0000100a5c400981 */ /* 0x000362000c1e1d00 */
[C---:B---3--:R-:W-:Y:S01]  /*0c30*/  FADD.FTZ R114, -R141.reuse, R84 ;  /* 0x000000548d727221 */ /* 0x048fe20000010100 */
[C---:B------:R-:W-:Y:S01]  /*0c40*/  FADD.FTZ R116, -R141.reuse, R85 ;  /* 0x000000558d747221 */ /* 0x040fe20000010100 */
[C---:B----4-:R-:W-:Y:S01]  /*0c50*/  FADD.FTZ R108, -R141.reuse, R89 ;  /* 0x000000598d6c7221 */ /* 0x050fe20000010100 */
[----:B------:R-:W-:Y:S01]  /*0c60*/  FADD.FTZ R88, -R141, R88 ;  /* 0x000000588d587221 */ /* 0x000fe20000010100 */
[----:B0----5:R-:W-:Y:S01]  /*0c70*/  FMUL.FTZ R113, R103, R114 ;  /* 0x0000007267717220 */ /* 0x021fe20000410000 */
[----:B------:R-:W-:-:S02]  /*0c80*/  HADD2.F32 R85, -RZ, R80.H0_H0 ;  /* 0x20000050ff557230 */ /* 0x000fc40000004100 */
[C---:B------:R-:W-:Y:S01]  /*0c90*/  FMUL.FTZ R108, R103.reuse, R108 ;  /* 0x0000006c676c7220 */ /* 0x040fe20000410000 */
[----:B------:R-:W-:Y:S02]  /*0ca0*/  HADD2.F32 R80, -RZ, R80.H1_H1 ;  /* 0x30000050ff507230 */ /* 0x000fe40000004100 */
[C---:B------:R-:W-:Y:S01]  /*0cb0*/  FMUL.FTZ R114, R103.reuse, R116 ;  /* 0x0000007467727220 */ /* 0x040fe20000410000 */
[----:B------:R-:W-:Y:S01]  /*0cc0*/  FMUL.FTZ R107, R103, R88 ;  /* 0x00000058676b7220 */ /* 0x000fe20000410000 */
[----:B------:R-:W-:Y:S01]  /*0cd0*/  FMUL.FTZ R116, R48, R85 ;  /* 0x0000005530747220 */ /* 0x000fe20000410000 */
[----:B------:R-:W-:Y:S01]  /*0ce0*/  FADD.FTZ R134, -R141, R87 ;  /* 0x000000578d867221 */ /* 0x000fe20000010100 */
[----:B------:R-:W-:Y:S01]  /*0cf0*/  FADD.FTZ R17, R17, R80 ;  /* 0x0000005011117221 */ /* 0x000fe20000010000 */
[-C--:B------:R-:W-:Y:S01]  /*0d00*/  FFMA.FTZ R33, R108, R80.reuse, R33 ;  /* 0x000000506c217223 */ /* 0x080fe20000010021 */
[----:B------:R-:W-:Y:S01]  /*0d10*/  FMUL.FTZ R121, R49, R80 ;  /* 0x0000005031797220 */ /* 0x000fe20000410000 */
[----:B------:R-:W-:Y:S01]  /*0d20*/  FADD.FTZ R122, -R141, R86 ;  /* 0x000000568d7a7221 */ /* 0x000fe20000010100 */
[----:B------:R-:W-:-:S02]  /*0d30*/  HADD2.F32 R87, -RZ, R81.H0_H0 ;  /* 0x20000051ff577230 */ /* 0x000fc40000004100 */
[----:B------:R-:W-:Y:S01]  /*0d40*/  FADD.FTZ R80, R133, R116 ;  /* 0x0000007485507221 */ /* 0x000fe20000010000 */
[----:B------:R-:W-:Y:S02]  /*0d50*/  HADD2.F32 R84, -RZ, R81.H1_H1 ;  /* 0x30000051ff547230 */ /* 0x000fe40000004100 */
[----:B------:R-:W-:Y:S01]  /*0d60*/  FADD.FTZ R90, -R141, R90 ;  /* 0x0000005a8d5a7221 */ /* 0x000fe20000010100 */
[----:B------:R-:W-:Y:S01]  /*0d70*/  FFMA.FTZ R81, R107, R116, R140 ;  /* 0x000000746b517223 */ /* 0x000fe2000001008c */
[----:B------:R-:W-:Y:S01]  /*0d80*/  FADD.FTZ R94, -R141, R91 ;  /* 0x0000005b8d5e7221 */ /* 0x000fe20000010100 */
[--C-:B------:R-:W-:Y:S02]  /*0d90*/  HADD2.F32 R91, -RZ, R83.reuse.H0_H0 ;  /* 0x20000053ff5b7230 */ /* 0x100fe40000004100 */
[C---:B------:R-:W-:Y:S01]  /*0da0*/  FMUL.FTZ R115, R103.reuse, R122 ;  /* 0x0000007a67737220 */ /* 0x040fe20000410000 */
[----:B-1----:R-:W-:Y:S02]  /*0db0*/  HADD2.F32 R92, -RZ, R83.H1_H1 ;  /* 0x30000053ff5c7230 */ /* 0x002fe40000004100 */
[----:B------:R-:W-:Y:S01]  /*0dc0*/  FADD.FTZ R83, R80, R121 ;  /* 0x0000007950537221 */ /* 0x000fe20000010000 */
[----:B------:R-:W-:Y:S01]  /*0dd0*/  FMUL.FTZ R111, R103, R90 ;  /* 0x0000005a676f7220 */ /* 0x000fe20000410000 */
[----:B------:R-:W-:Y:S01]  /*0de0*/  FMUL.FTZ R122, R50, R87 ;  /* 0x00000057327a7220 */ /* 0x000fe20000410000 */
[----:B------:R-:W-:Y:S01]  /*0df0*/  FFMA.FTZ R80, R108, R121, R81 ;  /* 0x000000796c507223 */ /* 0x000fe20000010051 */
[----:B------:R-:W-:-:S02]  /*0e00*/  HADD2.F32 R89, -RZ, R82.H0_H0 ;  /* 0x20000052ff597230 */ /* 0x000fc40000004100 */
[----:B------:R-:W-:Y:S01]  /*0e10*/  FMUL.FTZ R112, R103, R94 ;  /* 0x0000005e67707220 */ /* 0x000fe20000410000 */
[----:B------:R-:W-:Y:S02]  /*0e20*/  HADD2.F32 R86, -RZ, R82.H1_H1 ;  /* 0x30000052ff567230 */ /* 0x000fe40000004100 */
[----:B------:R-:W-:Y:S01]  /*0e30*/  FMUL.FTZ R123, R51, R84 ;  /* 0x00000054337b7220 */ /* 0x000fe20000410000 */
[----:B------:R-:W-:Y:S01]  /*0e40*/  FADD.FTZ R82, R83, R122 ;  /* 0x0000007a53527221 */ /* 0x000fe20000010000 */
[----:B------:R-:W-:Y:S01]  /*0e50*/  FFMA.FTZ R81, R111, R122, R80 ;  /* 0x0000007a6f517223 */ /* 0x000fe20000010050 */
[----:B------:R-:W-:Y:S02]  /*0e60*/  FMUL.FTZ R124, R44, R89 ;  /* 0x000000592c7c7220 */ /* 0x000fe40000410000 */
[----:B------:R-:W-:Y:S01]  /*0e70*/  FADD.FTZ R83, R82, R123 ;  /* 0x0000007b52537221 */ /* 0x000fe20000010000 */
[----:B------:R-:W-:Y:S01]  /*0e80*/  FFMA.FTZ R80, R112, R123, R81 ;  /* 0x0000007b70507223 */ /* 0x000fe20000010051 */
[----:B------:R-:W-:-:S02]  /*0e90*/  FMUL.FTZ R129, R45, R86 ;  /* 0x000000562d817220 */ /* 0x000fc40000410000 */
[----:B------:R-:W-:Y:S01]  /*0ea0*/  FADD.FTZ R82, R83, R124 ;  /* 0x0000007c53527221 */ /* 0x000fe20000010000 */
[----:B------:R-:W-:Y:S01]  /*0eb0*/  FFMA.FTZ R81, R113, R124, R80 ;  /* 0x0000007c71517223 */ /* 0x000fe20000010050 */
[----:B------:R-:W-:Y:S02]  /*0ec0*/  FMUL.FTZ R132, R46, R91 ;  /* 0x0000005b2e847220 */ /* 0x000fe40000410000 */
        /* <DEDUP_REMOVED lines=22> */
.L_x_1885:
[----:B------:R-:W-:Y:S05]  /*1030*/  BSYNC.RECONVERGENT B0 ;  /* 0x0000000000007941 */ /* 0x000fea0003800200 */
.L_x_1884:
[----:B------:R-:W0:Y:S01]  /*1040*/  SHFL.DOWN PT, R80, R133, 0x10, 0x1f ;  /* 0x0a001f0085507f89 */ /* 0x000e2200000e0000 */
[----:B------:R-:W-:Y:S03]  /*1050*/  BSSY.RECONVERGENT B0, `(.L_x_1886) ;  /* 0x000001f000007945 */ /* 0x000fe60003800200 */
        /* <DEDUP_REMOVED lines=30> */
.L_x_1887:
[----:B------:R-:W-:Y:S05]  /*1240*/  BSYNC.RECONVERGENT B0 ;  /* 0x0000000000007941 */ /* 0x000fea0003800200 */
.L_x_1886:
        /* <DEDUP_REMOVED lines=108> */
.L_x_1892:
        /* <DEDUP_REMOVED lines=54> */
.L_x_1891:
        /* <DEDUP_REMOVED lines=59> */
.L_x_1894:
        /* <DEDUP_REMOVED lines=54> */
.L_x_1890:
        /* <DEDUP_REMOVED lines=83> */
.L_x_1896:
        /* <DEDUP_REMOVED lines=75> */
.L_x_1895:
        /* <DEDUP_REMOVED lines=80> */
.L_x_1897:
        /* <DEDUP_REMOVED lines=74> */
.L_x_1893:
        /* <DEDUP_REMOVED lines=15> */
.L_x_1889:
[----:B------:R-:W-:Y:S05]  /*37f0*/  BSYNC.RECONVERGENT B0 ;  /* 0x0000000000007941 */ /* 0x000fea0003800200 */
.L_x_1888:
        /* <DEDUP_REMOVED lines=87> */
.L_x_1902:
        /* <DEDUP_REMOVED lines=75> */
.L_x_1901:
        /* <DEDUP_REMOVED lines=79> */
.L_x_1904:
        /* <DEDUP_REMOVED lines=75> */
.L_x_1900:
        /* <DEDUP_REMOVED lines=61> */
.L_x_1906:
        /* <DEDUP_REMOVED lines=54> */
.L_x_1905:
        /* <DEDUP_REMOVED lines=58> */
.L_x_1907:
        /* <DEDUP_REMOVED lines=53> */
.L_x_1903:
        /* <DEDUP_REMOVED lines=10> */
.L_x_1899:
[----:B------:R-:W-:Y:S05]  /*5a80*/  BSYNC.RECONVERGENT B0 ;  /* 0x0000000000007941 */ /* 0x000fea0003800200 */
.L_x_1898:
[----:B------:R-:W-:Y:S01]  /*5a90*/  UPLOP3.LUT UP1, UPT, UPT, UPT, UP1, 0x40, 0x4 ;  /* 0x000000000004789c */ /* 0x000fe20003f2e810 */
[----:B------:R-:W-:Y:S10]  /*5aa0*/  @!P4 BRA `(.L_x_1908) ;  /* 0xffffffa80060c947 */ /* 0x000ff4000383ffff */
.L_x_1881:
        /* <DEDUP_REMOVED lines=22> */
.L_x_1909:
        /* <DEDUP_REMOVED lines=15> */
.L_x_2872:


//--------------------- .text._ZN10layer_norm22ln_bwd_finalize_kernelINS_22Kernel_traits_finalizeILj4096Ef6__halffS2_fjLb0ELj1024ELj4ENS_18Kernel_traits_baseILj4096EfS2_fS2_fjLj1024EEEEELb0ELb1EEEvNS_9BwdParamsE --------------------------
	.section	.text._ZN10layer_norm22ln_bwd_finalize_kernelINS_22Kernel_traits_finalizeILj4096Ef6__halffS2_fjLb0ELj1024ELj4ENS_18Kernel_traits_baseILj4096EfS2_fS2_fjLj1024EEEEELb0ELb1EEEvNS_9BwdParamsE,"ax",@progbits
	.align	128
        .global         _ZN10layer_norm22ln_bwd_finalize_kernelINS_22Kernel_traits_finalizeILj4096Ef6__halffS2_fjLb0ELj1024ELj4ENS_18Kernel_traits_baseILj4096EfS2_fS2_fjLj1024EEEEELb0ELb1EEEvNS_9BwdParamsE
        .type           _ZN10layer_norm22ln_bwd_finalize_kernelINS_22Kernel_traits_finalizeILj4096Ef6__halffS2_fjLb0ELj1024ELj4ENS_18Kernel_traits_baseILj4096EfS2_fS2_fjLj1024EEEEELb0ELb1EEEvNS_9BwdParamsE,@function
        .size           _ZN10layer_norm22ln_bwd_finalize_kernelINS_22Kernel_traits_finalizeILj4096Ef6__halffS2_fjLb0ELj1024ELj4ENS_18Kernel_traits_baseILj4096EfS2_fS2_fjLj1024EEEEELb0ELb1EEEvNS_9BwdParamsE,(.L_x_2873 - _ZN10layer_norm22ln_bwd_finalize_kernelINS_22Kernel_traits_finalizeILj4096Ef6__halffS2_fjLb0ELj1024ELj4ENS_18Kernel_traits_baseILj4096EfS2_fS2_fjLj1024EEEEELb0ELb1EEEvNS_9BwdParamsE)
        .other          _ZN10layer_norm22ln_bwd_finalize_kernelINS_22Kernel_traits_finalizeILj4096Ef6__halffS2_fjLb0ELj1024ELj4ENS_18Kernel_traits_baseILj4096EfS2_fS2_fjLj1024EEEEELb0ELb1EEEvNS_9BwdParamsE,@"STO_CUDA_ENTRY STV_DEFAULT"
_ZN10layer_norm22ln_bwd_finalize_kernelINS_22Kernel_traits_finalizeILj4096Ef6__halffS2_fjLb0ELj1024ELj4ENS_18Kernel_traits_baseILj4096EfS2_fS2_fjLj1024EEEEELb0ELb1EEEvNS_9BwdParamsE:
.text._ZN10layer_norm22ln_bwd_finalize_kernelINS_22Kernel_traits_finalizeILj4096Ef6__halffS2_fjLb0ELj1024ELj4ENS_18Kernel_traits_baseILj4096EfS2_fS2_fjLj1024EEEEELb0ELb1EEEvNS_9BwdParamsE:
        /* <DEDUP_REMOVED lines=81> */
.L_x_1914:
        /* <DEDUP_REMOVED lines=118> */
.L_x_1913:
[----:B------:R-:W-:Y:S05]  /*0c70*/  BSYNC.RECONVERGENT B1 ;  /* 0x0000000000017941 */ /* 0x000fea0003800200 */
.L_x_1912:
        /* <DEDUP_REMOVED lines=77> */
.L_x_1916:
[----:B------:R-:W-:Y:S05]  /*1150*/  BSYNC.RECONVERGENT B1 ;  /* 0x0000000000017941 */ /* 0x000fea0003800200 */
.L_x_1915:
        /* <DEDUP_REMOVED lines=38> */
.L_x_1918:
[----:B------:R-:W-:Y:S05]  /*13c0*/  BSYNC.RECONVERGENT B1 ;  /* 0x0000000000017941 */ /* 0x000fea0003800200 */
.L_x_1917:
        /* <DEDUP_REMOVED lines=8> */
.L_x_1919:
        /* <DEDUP_REMOVED lines=10> */
.L_x_1911:
[----:B------:R-:W-:Y:S05]  /*14f0*/  BSYNC.RECONVERGENT B0 ;  /* 0x0000000000007941 */ /* 0x000fea0003800200 */
.L_x_1910:
        /* <DEDUP_REMOVED lines=55> */
.L_x_1920:
        /* <DEDUP_REMOVED lines=9> */
.L_x_2873:


//--------------------- .text._ZN10layer_norm40ln_parallel_residual_bwd_finalize_kernelINS_22Kernel_traits_finalizeILj4096Ef6__halffS2_fjLb0ELj1024ELj4ENS_18Kernel_traits_baseILj4096EfS2_fS2_fjLj1024EEEEELb1EEEvNS_9BwdParamsE --------------------------
	.section	.text._ZN10layer_norm40ln_parallel_residual_bwd_finalize_kernelINS_22Kernel_traits_finalizeILj4096Ef6__halffS2_fjLb0ELj1024ELj4ENS_18Kernel_traits_baseILj4096EfS2_fS2_fjLj1024EEEEELb1EEEvNS_9BwdParamsE,"ax",@progbits
	.align	128
        .global         _ZN10layer_norm40ln_parallel_residual_bwd_finalize_kernelINS_22Kernel_traits_finalizeILj4096Ef6__halffS2_fjLb0ELj1024ELj4ENS_18Kernel_traits_baseILj4096EfS2_fS2_fjLj1024EEEEELb1EEEvNS_9BwdParamsE
        .type           _ZN10layer_norm40ln_parallel_residual_bwd_finalize_kernelINS_22Kernel_traits_finalizeILj4096Ef6__halffS2_fjLb0ELj1024ELj4ENS_18Kernel_traits_baseILj4096EfS2_fS2_fjLj1024EEEEELb1EEEvNS_9BwdParamsE,@function
        .size           _ZN10layer_norm40ln_parallel_residual_bwd_finalize_kernelINS_22Kernel_traits_finalizeILj4096Ef6__halffS2_fjLb0ELj1024ELj4ENS_18Kernel_traits_baseILj4096EfS2_fS2_fjLj1024EEEEELb1EEEvNS_9BwdParamsE,(.L_x_2874 - _ZN10layer_norm40ln_parallel_residual_bwd_finalize_kernelINS_22Kernel_traits_finalizeILj4096Ef6__halffS2_fjLb0ELj1024ELj4ENS_18Kernel_traits_baseILj4096EfS2_fS2_fjLj1024EEEEELb1EEEvNS_9BwdParamsE)
        .other          _ZN10layer_norm40ln_parallel_residual_bwd_finalize_kernelINS_22Kernel_traits_finalizeILj4096Ef6__halffS2_fjLb0ELj1024ELj4ENS_18Kernel_traits_baseILj4096EfS2_fS2_fjLj1024EEEEELb1EEEvNS_9BwdParamsE,@"STO_CUDA_ENTRY STV_DEFAULT"
_ZN10layer_norm40ln_parallel_residual_bwd_finalize_kernelINS_22Kernel_traits_finalizeILj4096Ef6__halffS2_fjLb0ELj1024ELj4ENS_18Kernel_traits_baseILj4096EfS2_fS2_fjLj1024EEEEELb1EEEvNS_9BwdParamsE:
.text._ZN10layer_norm40ln_parallel_residual_bwd_finalize_kernelINS_22Kernel_traits_finalizeILj4096Ef6__halffS2_fjLb0ELj1024ELj4ENS_18Kernel_traits_baseILj4096EfS2_fS2_fjLj1024EEEEELb1EEEvNS_9BwdParamsE:
        /* <DEDUP_REMOVED lines=60> */
.L_x_1925:
        /* <DEDUP_REMOVED lines=112> */
.L_x_1924:
[----:B------:R-:W-:Y:S05]  /*0ac0*/  BSYNC.RECONVERGENT B1 ;  /* 0x0000000000017941 */ /* 0x000fea0003800200 */
.L_x_1923:
        /* <DEDUP_REMOVED lines=66> */
.L_x_1927:
[----:B------:R-:W-:Y:S05]  /*0ef0*/  BSYNC.RECONVERGENT B1 ;  /* 0x0000000000017941 */ /* 0x000fea0003800200 */
.L_x_1926:
        /* <DEDUP_REMOVED lines=37> */
.L_x_1929:
[----:B------:R-:W-:Y:S05]  /*1150*/  BSYNC.RECONVERGENT B1 ;  /* 0x0000000000017941 */ /* 0x000fea0003800200 */
.L_x_1928:
        /* <DEDUP_REMOVED lines=19> */
.L_x_1922:
[----:B------:R-:W-:Y:S05]  /*1290*/  BSYNC.RECONVERGENT B0 ;  /* 0x0000000000007941 */ /* 0x000fea0003800200 */
.L_x_1921:
        /* <DEDUP_REMOVED lines=88> */
.L_x_1930:
        /* <DEDUP_REMOVED lines=14> */
.L_x_2874:


//--------------------- .text._ZN10layer_norm31ln_parallel_residual_bwd_kernelINS_13Kernel_traitsIf6__halffS2_fjLj4096ELj1ELj1ELj8ELj16ENS_18Kernel_traits_baseILj4096EfS2_fS2_fjLj256EEEEELb1ELb1ELb1EEEvNS_9BwdParamsE --------------------------
	.section	.text._ZN10layer_norm31ln_parallel_residual_bwd_kernelINS_13Kernel_traitsIf6__halffS2_fjLj4096ELj1ELj1ELj8ELj16ENS_18Kernel_traits_baseILj4096EfS2_fS2_fjLj256EEEEELb1ELb1ELb1EEEvNS_9BwdParamsE,"ax",@progbits
	.align	128
        .global         _ZN10layer_norm31ln_parallel_residual_bwd_kernelINS_13Kernel_traitsIf6__halffS2_fjLj4096ELj1ELj1ELj8ELj16ENS_18Kernel_traits_baseILj4096EfS2_fS2_fjLj256EEEEELb1ELb1ELb1EEEvNS_9BwdParamsE
        .type           _ZN10layer_norm31ln_parallel_residual_bwd_kernelINS_13Kernel_traitsIf6__halffS2_fjLj4096ELj1ELj1ELj8ELj16ENS_18Kernel_traits_baseILj4096EfS2_fS2_fjLj256EEEEELb1ELb1ELb1EEEvNS_9BwdParamsE,@function
        .size           _ZN10layer_norm31ln_parallel_residual_bwd_kernelINS_13Kernel_traitsIf6__halffS2_fjLj4096ELj1ELj1ELj8ELj16ENS_18Kernel_traits_baseILj4096EfS2_fS2_fjLj256EEEEELb1ELb1ELb1EEEvNS_9BwdParamsE,(.L_x_2875 - _ZN10layer_norm31ln_parallel_residual_bwd_kernelINS_13Kernel_traitsIf6__halffS2_fjLj4096ELj1ELj1ELj8ELj16ENS_18Kernel_traits_baseILj4096EfS2_fS2_fjLj256EEEEELb1ELb1ELb1EEEvNS_9BwdParamsE)
        .other          _ZN10layer_norm31ln_parallel_residual_bwd_kernelINS_13Kernel_traitsIf6__halffS2_fjLj4096ELj1ELj1ELj8ELj16ENS_18Kernel_traits_baseILj4096EfS2_fS2_fjLj256EEEEELb1ELb1ELb1EEEvNS_9BwdParamsE,@"STO_CUDA_ENTRY STV_DEFAULT"
_ZN10layer_norm31ln_parallel_residual_bwd_kernelINS_13Kernel_traitsIf6__halffS2_fjLj4096ELj1ELj1ELj8ELj16ENS_18Kernel_traits_baseILj4096EfS2_fS2_fjLj256EEEEELb1ELb1ELb1EEEvNS_9BwdParamsE:
.text._ZN10layer_norm31ln_parallel_residual_bwd_kernelINS_13Kernel_traitsIf6__halffS2_fjLj4096ELj1ELj1ELj8ELj16ENS_18Kernel_traits_baseILj4096EfS2_fS2_fjLj256EEEEELb1ELb1ELb1EEEvNS_9BwdParamsE:
        /* <DEDUP_REMOVED lines=63> */
.L_x_1950:
[----:B------:R-:W1:Y:S01]  /*03f0*/  LDC.64 R112, c[0x0][0x3a8] ;  /* 0x0000ea00ff707b82 */ /* 0x000e620000000a00 */
[----:B------:R-:W-:Y:S02]  /*0400*/  UIMAD UR5, UR4, UR20, URZ ;  /* 0x00000014040572a4 */ /* 0x000fe4000f8e02ff */
[----:B0-----:R-:W-:Y:S02]  /*0410*/  UIMAD.WIDE UR18, UR4, 0x4, UR14 ;  /* 0x00000004041278a5 */ /* 0x001fe4000f8e020e */
[----:B------:R-:W-:Y:S02]  /*0420*/  USHF.R.S32.HI UR6, URZ, 0x1f, UR5 ;  /* 0x0000001fff067899 */ /* 0x000fe40008011405 */
[----:B------:R-:W-:Y:S01]  /*0430*/  UIMAD.WIDE UR16, UR4, 0x4, UR12 ;  /* 0x00000004041078a5 */ /* 0x000fe2000f8e020c */
[----:B------:R-:W0:Y:S01]  /*0440*/  LDC.64 R80, c[0x0][0x428] ;  /* 0x00010a00ff507b82 */ /* 0x000e220000000a00 */
[----:B------:R-:W-:Y:S01]  /*0450*/  ULEA.HI UR6, UR6, UR5, URZ, 0x3 ;  /* 0x0000000506067291 */ /* 0x000fe2000f8f18ff */
[----:B------:R-:W-:-:S02]  /*0460*/  MOV R76, UR18 ;  /* 0x00000012004c7c02 */ /* 0x000fc40008000f00 */
[----:B------:R-:W-:Y:S02]  /*0470*/  MOV R77, UR19 ;  /* 0x00000013004d7c02 */ /* 0x000fe40008000f00 */
[----:B------:R-:W-:Y:S02]  /*0480*/  MOV R82, UR16 ;  /* 0x0000001000527c02 */ /* 0x000fe40008000f00 */
[----:B------:R-:W-:Y:S01]  /*0490*/  MOV R61, UR6 ;  /* 0x00000006003d7c02 */ /* 0x000fe20008000f00 */
[----:B------:R-:W2:Y:S01]  /*04a0*/  LDG.E R103, desc[UR10][R76.64] ;  /* 0x0000000a4c677981 */ /* 0x000ea2000c1e1900 */
[----:B------:R-:W-:Y:S01]  /*04b0*/  MOV R83, UR17 ;  /* 0x0000001100537c02 */ /* 0x000fe20008000f00 */
[----:B------:R-:W4:Y:S01]  /*04c0*/  LDC.64 R122, c[0x0][0x3b0] ;  /* 0x0000ec00ff7a7b82 */ /* 0x000f220000000a00 */
[----:B------:R-:W-:-:S03]  /*04d0*/  LEA.HI.SX32 R102, R61, R64, 0x1d ;  /* 0x000000403d667211 */ /* 0x000fc600078feaff */
[----:B------:R-:W2:Y:S01]  /*04e0*/  LDG.E R111, desc[UR10][R82.64] ;  /* 0x0000000a526f7981 */ /* 0x000ea2000c1e1900 */
[C---:B------:R-:W-:Y:S01]  /*04f0*/  IADD3 R101, PT, PT, R102.reuse, 0x100, RZ ;  /* 0x0000010066657810 */ /* 0x040fe20007ffe0ff */
[C---:B-1----:R-:W-:Y:S02]  /*0500*/  IMAD.WIDE.U32 R106, R102.reuse, 0x20, R112 ;  /* 0x00000020666a7825 */ /* 0x042fe400078e0070 */
[----:B------:R-:W1:Y:S02]  /*0510*/  @P0 LDC.64 R104, c[0x0][0x438] ;  /* 0x00010e00ff680b82 */ /* 0x000e640000000a00 */
[C---:B0-----:R-:W-:Y:S01]  /*0520*/  IMAD.WIDE.U32 R64, R102.reuse, 0x10, R80 ;  /* 0x0000001066407825 */ /* 0x041fe200078e0050 */
[----:B------:R-:W2:Y:S03]  /*0530*/  LDG.E.128 R60, desc[UR10][R106.64] ;  /* 0x0000000a6a3c7981 */ /* 0x000ea6000c1e1d00 */
[C---:B------:R-:W-:Y:S01]  /*0540*/  IMAD.WIDE.U32 R112, R101.reuse, 0x20, R112 ;  /* 0x0000002065707825 */ /* 0x040fe200078e0070 */
[----:B------:R0:W2:Y:S03]  /*0550*/  LDG.E.128 R68, desc[UR10][R106.64+0x10] ;  /* 0x0000100a6a447981 */ /* 0x0000a6000c1e1d00 */
[----:B------:R-:W-:Y:S01]  /*0560*/  IMAD.WIDE.U32 R80, R101, 0x10, R80 ;  /* 0x0000001065507825 */ /* 0x000fe200078e0050 */
[----:B------:R-:W2:Y:S04]  /*0570*/  LDG.E.128 R64, desc[UR10][R64.64] ;  /* 0x0000000a40407981 */ /* 0x000ea8000c1e1d00 */
[----:B------:R-:W2:Y:S04]  /*0580*/  LDG.E.128 R72, desc[UR10][R112.64] ;  /* 0x0000000a70487981 */ /* 0x000ea8000c1e1d00 */
[----:B------:R2:W2:Y:S04]  /*0590*/  LDG.E.128 R76, desc[UR10][R112.64+0x10] ;  /* 0x0000100a704c7981 */ /* 0x0004a8000c1e1d00 */
[----:B------:R-:W2:Y:S01]  /*05a0*/  LDG.E.128 R80, desc[UR10][R80.64] ;  /* 0x0000000a50507981 */ /* 0x000ea2000c1e1d00 */
[----:B----4-:R-:W-:-:S04]  /*05b0*/  IMAD.WIDE.U32 R124, R102, 0x8, R122 ;  /* 0x00000008667c7825 */ /* 0x010fc800078e007a */
[----:B------:R-:W-:Y:S02]  /*05c0*/  IMAD.WIDE.U32 R122, R101, 0x8, R122 ;  /* 0x00000008657a7825 */ /* 0x000fe400078e007a */
[----:B-----5:R-:W5:Y:S04]  /*05d0*/  LDG.E.64 R124, desc[UR10][R124.64] ;  /* 0x0000000a7c7c7981 */ /* 0x020f68000c1e1b00 */
[----:B------:R-:W5:Y:S01]  /*05e0*/  LDG.E.64 R122, desc[UR10][R122.64] ;  /* 0x0000000a7a7a7981 */ /* 0x000f62000c1e1b00 */
[----:B------:R-:W-:Y:S01]  /*05f0*/  ISETP.NE.U32.AND P1, PT, RZ, UR24, PT ;  /* 0x00000018ff007c0c */ /* 0x000fe2000bf25070 */
[----:B-1----:R-:W-:Y:S01]  /*0600*/  @P0 IMAD.WIDE.U32 R108, R102, 0x20, R104 ;  /* 0x00000020666c0825 */ /* 0x002fe200078e0068 */
[----:B---3--:R-:W-:Y:S02]  /*0610*/  ISETP.NE.U32.AND P2, PT, RZ, UR26, PT ;  /* 0x0000001aff007c0c */ /* 0x008fe4000bf45070 */
[----:B------:R-:W-:-:S02]  /*0620*/  ISETP.NE.AND.EX P1, PT, RZ, UR25, PT, P1 ;  /* 0x00000019ff007c0c */ /* 0x000fc4000bf25310 */
[----:B------:R-:W5:Y:S04]  /*0630*/  @P0 LDG.E.128 R32, desc[UR10][R108.64] ;  /* 0x0000000a6c200981 */ /* 0x000f68000c1e1d00 */
[----:B------:R-:W5:Y:S01]  /*0640*/  @P0 LDG.E.128 R36, desc[UR10][R108.64+0x10] ;  /* 0x0000100a6c240981 */ /* 0x000f62000c1e1d00 */
[----:B------:R-:W-:-:S06]  /*0650*/  ISETP.NE.AND.EX P0, PT, RZ, UR27, PT, P2 ;  /* 0x0000001bff007c0c */ /* 0x000fcc000bf05320 */
[----:B0-----:R-:W0:Y:S08]  /*0660*/  @P1 LDC.64 R106, c[0x0][0x3b8] ;  /* 0x0000ee00ff6a1b82 */ /* 0x001e300000000a00 */
[----:B------:R-:W1:Y:S08]  /*0670*/  @P1 LDC.64 R104, c[0x0][0x3b8] ;  /* 0x0000ee00ff681b82 */ /* 0x000e700000000a00 */
[----:B------:R-:W3:Y:S01]  /*0680*/  @P0 LDC.64 R120, c[0x0][0x438] ;  /* 0x00010e00ff780b82 */ /* 0x000ee20000000a00 */
[----:B0-----:R-:W-:-:S05]  /*0690*/  @P1 IMAD.WIDE.U32 R106, R102, 0x8, R106 ;  /* 0x00000008666a1825 */ /* 0x001fca00078e006a */
[----:B------:R0:W5:Y:S01]  /*06a0*/  @P1 LDG.E.64 R118, desc[UR10][R106.64] ;  /* 0x0000000a6a761981 */ /* 0x000162000c1e1b00 */
[----:B-1----:R-:W-:-:S05]  /*06b0*/  @P1 IMAD.WIDE.U32 R104, R101, 0x8, R104 ;  /* 0x0000000865681825 */ /* 0x002fca00078e0068 */
[----:B------:R1:W5:Y:S01]  /*06c0*/  @P1 LDG.E.64 R116, desc[UR10][R104.64] ;  /* 0x0000000a68741981 */ /* 0x000362000c1e1b00 */
[----:B---3--:R-:W-:-:S05]  /*06d0*/  @P0 IMAD.WIDE.U32 R120, R101, 0x20, R120 ;  /* 0x0000002065780825 */ /* 0x008fca00078e0078 */
[----:B------:R-:W5:Y:S04]  /*06e0*/  @P0 LDG.E.128 R40, desc[UR10][R120.64] ;  /* 0x0000000a78280981 */ /* 0x000f68000c1e1d00 */
[----:B------:R3:W5:Y:S01]  /*06f0*/  @P0 LDG.E.128 R44, desc[UR10][R120.64+0x10] ;  /* 0x0000100a782c0981 */ /* 0x000762000c1e1d00 */
[----:B--2---:R-:W-:Y:S02]  /*0700*/  R2UR UR16, R103 ;  /* 0x00000000671072ca */ /* 0x004fe400000e0000 */
[----:B------:R-:W-:-:S05]  /*0710*/  FSEL R111, R111, RZ, !P4 ;  /* 0x000000ff6f6f7208 */ /* 0x000fca0006000000 */
[C---:B------:R-:W-:Y:S01]  /*0720*/  FADD.FTZ R113, -R111.reuse, R61 ;  /* 0x0000003d6f717221 */ /* 0x040fe20000010100 */
[----:B------:R-:W-:-:S05]  /*0730*/  FADD.FTZ R115, -R111, R60 ;  /* 0x0000003c6f737221 */ /* 0x000fca0000010100 */
[----:B------:R-:W-:Y:S01]  /*0740*/  FMUL.FTZ R113, R113, UR16 ;  /* 0x0000001071717c20 */ /* 0x000fe20008410000 */
[----:B0-----:R-:W-:Y:S01]  /*0750*/  FADD.FTZ R107, -R111, R69 ;  /* 0x000000456f6b7221 */ /* 0x001fe20000010100 */
[----:B------:R-:W-:Y:S01]  /*0760*/  FMUL.FTZ R115, R115, UR16 ;  /* 0x0000001073737c20 */ /* 0x000fe20008410000 */
[--C-:B------:R-:W-:Y:S02]  /*0770*/  HADD2.F32 R106, -RZ, R64.reuse.H1_H1 ;  /* 0x30000040ff6a7230 */ /* 0x100fe40000004100 */
[----:B------:R-:W-:Y:S02]  /*0780*/  HADD2.F32 R114, -RZ, R64.H0_H0 ;  /* 0x20000040ff727230 */ /* 0x000fe40000004100 */
[C---:B------:R-:W-:Y:S01]  /*0790*/  FADD.FTZ R112, -R111.reuse, R68 ;  /* 0x000000446f707221 */ /* 0x040fe20000010100 */
[--C-:B------:R-:W-:Y:S02]  /*07a0*/  HADD2.F32 R103, -RZ, R65.reuse.H0_H0 ;  /* 0x20000041ff677230 */ /* 0x100fe40000004100 */
[----:B-1----:R-:W-:Y:S01]  /*07b0*/  FADD.FTZ R105, -R111, R70 ;  /* 0x000000466f697221 */ /* 0x002fe20000010100 */
[----:B------:R-:W-:-:S02]  /*07c0*/  HADD2.F32 R104, -RZ, R65.H1_H1 ;  /* 0x30000041ff687230 */ /* 0x000fc40000004100 */
[C---:B------:R-:W-:Y:S01]  /*07d0*/  FADD.FTZ R110, -R111.reuse, R71 ;  /* 0x000000476f6e7221 */ /* 0x040fe20000010100 */
[--C-:B------:R-:W-:Y:S02]  /*07e0*/  HADD2.F32 R61, -RZ, R67.reuse.H0_H0 ;  /* 0x20000043ff3d7230 */ /* 0x100fe40000004100 */
[C---:B---3--:R-:W-:Y:S01]  /*07f0*/  FADD.FTZ R121, -R111.reuse, R72 ;  /* 0x000000486f797221 */ /* 0x048fe20000010100 */
[----:B------:R-:W-:Y:S02]  /*0800*/  HADD2.F32 R60, -RZ, R67.H1_H1 ;  /* 0x30000043ff3c7230 */ /* 0x000fe40000004100 */
[C---:B------:R-:W-:Y:S01]  /*0810*/  FADD.FTZ R109, -R111.reuse, R62 ;  /* 0x0000003e6f6d7221 */ /* 0x040fe20000010100 */
[C---:B------:R-:W-:Y:S01]  /*0820*/  FADD.FTZ R108, -R111.reuse, R63 ;  /* 0x0000003f6f6c7221 */ /* 0x040fe20000010100 */
[--C-:B------:R-:W-:Y:S02]  /*0830*/  HADD2.F32 R65, -RZ, R66.reuse.H0_H0 ;  /* 0x20000042ff417230 */ /* 0x100fe40000004100 */
        /* <DEDUP_REMOVED lines=8> */
[----:B------:R-:W-:Y:S01]  /*08c0*/  FADD.FTZ R97, R106, R97 ;  /* 0x000000616a617221 */ /* 0x000fe20000010000 */
[-C--:B------:R-:W-:Y:S01]  /*08d0*/  FFMA.FTZ R98, R113, R106.reuse, R98 ;  /* 0x0000006a71627223 */ /* 0x080fe20000010062 */
[----:B------:R-:W-:Y:S01]  /*08e0*/  FMUL.FTZ R111, R29, R106 ;  /* 0x0000006a1d6f7220 */ /* 0x000fe20000410000 */
[----:B------:R-:W-:Y:S01]  /*08f0*/  FADD.FTZ R99, R114, R99 ;  /* 0x0000006372637221 */ /* 0x000fe20000010000 */
[-C--:B------:R-:W-:Y:S01]  /*0900*/  FFMA.FTZ R100, R115, R114.reuse, R100 ;  /* 0x0000007273647223 */ /* 0x080fe20000010064 */
[----:B------:R-:W-:Y:S01]  /*0910*/  FMUL.FTZ R106, R107, UR16 ;  /* 0x000000106b6a7c20 */ /* 0x000fe20008410000 */
[--C-:B------:R-:W-:Y:S02]  /*0920*/  HADD2.F32 R63, -RZ, R83.reuse.H0_H0 ;  /* 0x20000053ff3f7230 */ /* 0x100fe40000004100 */
[----:B------:R-:W-:Y:S01]  /*0930*/  FMUL.FTZ R114, R28, R114 ;  /* 0x000000721c727220 */ /* 0x000fe20000410000 */
[----:B------:R-:W-:Y:S02]  /*0940*/  HADD2.F32 R79, -RZ, R83.H1_H1 ;  /* 0x30000053ff4f7230 */ /* 0x000fe40000004100 */
[----:B------:R-:W-:Y:S01]  /*0950*/  FMUL.FTZ R83, R109, UR16 ;  /* 0x000000106d537c20 */ /* 0x000fe20008410000 */
[----:B------:R-:W-:Y:S01]  /*0960*/  FADD.FTZ R11, R66, R11 ;  /* 0x0000000b420b7221 */ /* 0x000fe20000010000 */
[----:B------:R-:W-:Y:S01]  /*0970*/  FMUL.FTZ R105, R105, UR16 ;  /* 0x0000001069697c20 */ /* 0x000fe20008410000 */
[-C--:B------:R-:W-:Y:S01]  /*0980*/  FFMA.FTZ R91, R106, R66.reuse, R91 ;  /* 0x000000426a5b7223 */ /* 0x080fe2000001005b */
[----:B------:R-:W-:Y:S01]  /*0990*/  FMUL.FTZ R107, R25, R66 ;  /* 0x00000042196b7220 */ /* 0x000fe20000410000 */
[----:B------:R-:W-:-:S02]  /*09a0*/  HADD2.F32 R77, -RZ, R82.H0_H0 ;  /* 0x20000052ff4d7230 */ /* 0x000fc40000004100 */
[----:B------:R-:W-:Y:S01]  /*09b0*/  FADD.FTZ R66, RZ, R114 ;  /* 0x00000072ff427221 */ /* 0x000fe20000010000 */
[----:B------:R-:W-:Y:S02]  /*09c0*/  HADD2.F32 R62, -RZ, R82.H1_H1 ;  /* 0x30000052ff3e7230 */ /* 0x000fe40000004100 */
[----:B------:R-:W-:Y:S01]  /*09d0*/  FADD.FTZ R95, R103, R95 ;  /* 0x0000005f675f7221 */ /* 0x000fe20000010000 */
[-C--:B------:R-:W-:Y:S01]  /*09e0*/  FFMA.FTZ R96, R83, R103.reuse, R96 ;  /* 0x0000006753607223 */ /* 0x080fe20000010060 */
[----:B------:R-:W-:Y:S01]  /*09f0*/  FMUL.FTZ R82, R30, R103 ;  /* 0x000000671e527220 */ /* 0x000fe20000410000 */
[--C-:B------:R-:W-:Y:S02]  /*0a00*/  HADD2.F32 R75, -RZ, R81.reuse.H0_H0 ;  /* 0x20000051ff4b7230 */ /* 0x100fe40000004100 */
[----:B------:R-:W-:Y:S01]  /*0a10*/  FMUL.FTZ R103, R112, UR16 ;  /* 0x0000001070677c20 */ /* 0x000fe20008410000 */
[----:B------:R-:W-:Y:S02]  /*0a20*/  HADD2.F32 R64, -RZ, R81.H1_H1 ;  /* 0x30000051ff407230 */ /* 0x000fe40000004100 */
[----:B------:R-:W-:Y:S01]  /*0a30*/  FMUL.FTZ R81, R108, UR16 ;  /* 0x000000106c517c20 */ /* 0x000fe20008410000 */
[----:B------:R-:W-:Y:S01]  /*0a40*/  FADD.FTZ R10, R61, R10 ;  /* 0x0000000a3d0a7221 */ /* 0x000fe20000010000 */
[-C--:B------:R-:W-:Y:S01]  /*0a50*/  FFMA.FTZ R90, R105, R61.reuse, R90 ;  /* 0x0000003d695a7223 */ /* 0x080fe2000001005a */
[----:B------:R-:W-:Y:S01]  /*0a60*/  FMUL.FTZ R112, R26, R61 ;  /* 0x0000003d1a707220 */ /* 0x000fe20000410000 */
[----:B------:R-:W-:Y:S01]  /*0a70*/  FADD.FTZ R61, R111, R66 ;  /* 0x000000426f3d7221 */ /* 0x000fe20000010000 */
[----:B------:R-:W-:Y:S01]  /*0a80*/  FADD.FTZ R93, R104, R93 ;  /* 0x0000005d685d7221 */ /* 0x000fe20000010000 */
[-C--:B------:R-:W-:Y:S01]  /*0a90*/  FFMA.FTZ R94, R81, R104.reuse, R94 ;  /* 0x00000068515e7223 */ /* 0x080fe2000001005e */
[----:B------:R-:W-:Y:S01]  /*0aa0*/  FMUL.FTZ R104, R31, R104 ;  /* 0x000000681f687220 */ /* 0x000fe20000410000 */
[----:B------:R-:W-:Y:S01]  /*0ab0*/  FADD.FTZ R61, R82, R61 ;  /* 0x0000003d523d7221 */ /* 0x000fe20000010000 */
[----:B------:R-:W-:Y:S01]  /*0ac0*/  FMUL.FTZ R110, R110, UR16 ;  /* 0x000000106e6e7c20 */ /* 0x000fe20008410000 */
[----:B------:R-:W-:-:S02]  /*0ad0*/  FMUL.FTZ R108, R24, R65 ;  /* 0x00000041186c7220 */ /* 0x000fc40000410000 */
[----:B------:R-:W-:Y:S01]  /*0ae0*/  FADD.FTZ R61, R104, R61 ;  /* 0x0000003d683d7221 */ /* 0x000fe20000010000 */
        /* <DEDUP_REMOVED lines=99> */
.L_x_1933:
[----:B------:R-:W-:Y:S05]  /*1120*/  BSYNC.RECONVERGENT B0 ;  /* 0x0000000000007941 */ /* 0x000fea0003800200 */
.L_x_1932:
        /* <DEDUP_REMOVED lines=104> */
.L_x_1936:
        /* <DEDUP_REMOVED lines=54> */
.L_x_1935:
        /* <DEDUP_REMOVED lines=59> */
.L_x_1938:
        /* <DEDUP_REMOVED lines=54> */
.L_x_1934:
        /* <DEDUP_REMOVED lines=83> */
.L_x_1940:
        /* <DEDUP_REMOVED lines=75> */
.L_x_1939:
        /* <DEDUP_REMOVED lines=80> */
.L_x_1941:
        /* <DEDUP_REMOVED lines=74> */
.L_x_1937:
        /* <DEDUP_REMOVED lines=90> */
.L_x_1944:
        /* <DEDUP_REMOVED lines=75> */
.L_x_1943:
        /* <DEDUP_REMOVED lines=76> */
.L_x_1946:
        /* <DEDUP_REMOVED lines=75> */
.L_x_1942:
        /* <DEDUP_REMOVED lines=56> */
.L_x_1948:
        /* <DEDUP_REMOVED lines=54> */
.L_x_1947:
        /* <DEDUP_REMOVED lines=55> */
.L_x_1949:
        /* <DEDUP_REMOVED lines=53> */
.L_x_1945:
        /* <DEDUP_REMOVED lines=40> */
.L_x_1931:
        /* <DEDUP_REMOVED lines=17> */
.L_x_1951:
        /* <DEDUP_REMOVED lines=15> */
.L_x_2875:


//--------------------- .text._ZN10layer_norm31ln_parallel_residual_bwd_kernelINS_13Kernel_traitsI6__halfffffjLj4096ELj1ELj1ELj8ELj16ENS_18Kernel_traits_baseILj4096ES2_ffffjLj256EEEEELb0ELb0ELb0EEEvNS_9BwdParamsE --------------------------
	.section	.text._ZN10layer_norm31ln_parallel_residual_bwd_kernelINS_13Kernel_traitsI6__halfffffjLj4096ELj1ELj1ELj8ELj16ENS_18Kernel_traits_baseILj4096ES2_ffffjLj256EEEEELb0ELb0ELb0EEEvNS_9BwdParamsE,"ax",@progbits
	.align	128
        .global         _ZN10layer_norm31ln_parallel_residual_bwd_kernelINS_13Kernel_traitsI6__halfffffjLj4096ELj1ELj1ELj8ELj16ENS_18Kernel_traits_baseILj4096ES2_ffffjLj256EEEEELb0ELb0ELb0EEEvNS_9BwdParamsE
        .type           _ZN10layer_norm31ln_parallel_residual_bwd_kernelINS_13Kernel_traitsI6__halfffffjLj4096ELj1ELj1ELj8ELj16ENS_18Kernel_traits_baseILj4096ES2_ffffjLj256EEEEELb0ELb0ELb0EEEvNS_9BwdParamsE,@function
        .size           _ZN10layer_norm31ln_parallel_residual_bwd_kernelINS_13Kernel_traitsI6__halfffffjLj4096ELj1ELj1ELj8ELj16ENS_18Kernel_traits_baseILj4096ES2_ffffjLj256EEEEELb0ELb0ELb0EEEvNS_9BwdParamsE,(.L_x_2876 - _ZN10layer_norm31ln_parallel_residual_bwd_kernelINS_13Kernel_traitsI6__halfffffjLj4096ELj1ELj1ELj8ELj16ENS_18Kernel_traits_baseILj4096ES2_ffffjLj256EEEEELb0ELb0ELb0EEEvNS_9BwdParamsE)
        .other          _ZN10layer_norm31ln_parallel_residual_bwd_kernelINS_13Kernel_traitsI6__halfffffjLj4096ELj1ELj1ELj8ELj16ENS_18Kernel_traits_baseILj4096ES2_ffffjLj256EEEEELb0ELb0ELb0EEEvNS_9BwdParamsE,@"STO_CUDA_ENTRY STV_DEFAULT"
_ZN10layer_norm31ln_parallel_residual_bwd_kernelINS_13Kernel_traitsI6__halfffffjLj4096ELj1ELj1ELj8ELj16ENS_18Kernel_traits_baseILj4096ES2_ffffjLj256EEEEELb0ELb0ELb0EEEvNS_9BwdParamsE:
.text._ZN10layer_norm31ln_parallel_residual_bwd_kernelINS_13Kernel_traitsI6__halfffffjLj4096ELj1ELj1ELj8ELj16ENS_18Kernel_traits_baseILj4096ES2_ffffjLj256EEEEELb0ELb0ELb0EEEvNS_9BwdParamsE:
[----:B------:R-:W-:Y:S01]  /*0000*/  LDC R1, c[0x0][0x37c] ;  /* 0x0000df00ff017b82 */ /* 0x000fe20000000800 */
[----:B------:R-:W0:Y:S01]  /*0010*/  S2R R153, SR_TID.X ;  /* 0x0000000000997919 */ /* 0x000e220000002100 */
[----:B------:R-:W1:Y:S06]  /*0020*/  LDCU UR4, c[0x0][0x388] ;  /* 0x00007100ff0477ac */ /* 0x000e6c0008000800 */
[----:B------:R-:W2:Y:S01]  /*0030*/  LDC.64 R4, c[0x0][0x3d0] ;  /* 0x0000f400ff047b82 */ /* 0x000ea20000000a00 */
[----:B------:R-:W3:Y:S01]  /*0040*/  LDCU UR5, c[0x0][0x384] ;  /* 0x00007080ff0577ac */ /* 0x000ee20008000800 */
[----:B------:R-:W4:Y:S06]  /*0050*/  LDCU.64 UR12, c[0x0][0x358] ;  /* 0x00006b00ff0c77ac */ /* 0x000f2c0008000a00 */
[----:B------:R-:W3:Y:S08]  /*0060*/  LDC.64 R6, c[0x0][0x3d8] ;  /* 0x0000f600ff067b82 */ /* 0x000ef00000000a00 */
[----:B------:R-:W4:Y:S01]  /*0070*/  LDC.64 R10, c[0x0][0x3d8] ;  /* 0x0000f600ff0a7b82 */ /* 0x000f220000000a00 */
[----:B-1----:R-:W-:-:S04]  /*0080*/  MOV R2, UR4 ;  /* 0x0000000400027c02 */ /* 0x002fc80008000f00 */
[----:B------:R-:W-:-:S03]  /*0090*/  SHF.R.S32.HI R3, RZ, 0x1f, R2 ;  /* 0x0000001fff037819 */ /* 0x000fc60000011402 */
[----:B------:R-:W1:Y:S01]  /*00a0*/  LDC.64 R16, c[0x0][0x3d0] ;  /* 0x0000f400ff107b82 */ /* 0x000e620000000a00 */
[----:B------:R-:W-:Y:S02]  /*00b0*/  LEA.HI R0, R3, R2, RZ, 0x2 ;  /* 0x0000000203007211 */ /* 0x000fe400078f10ff */
[----:B0-----:R-:W-:-:S05]  /*00c0*/  LOP3.LUT R9, R153, 0xff, RZ, 0x3c, !PT ;  /* 0x000000ff99097812 */ /* 0x001fca00078e3cff */
[----:B------:R-:W0:Y:S01]  /*00d0*/  S2UR UR4, SR_CTAID.X ;  /* 0x00000000000479c3 */ /* 0x000e220000002500 */
[----:B------:R-:W-:Y:S02]  /*00e0*/  MOV R3, R153 ;  /* 0x0000009900037202 */ /* 0x000fe40000000f00 */
[----:B------:R-:W-:-:S04]  /*00f0*/  LEA.HI.SX32 R0, R0, R9, 0x1e ;  /* 0x0000000900007211 */ /* 0x000fc800078ff2ff */
[C---:B------:R-:W-:Y:S01]  /*0100*/  ISETP.GE.U32.AND P0, PT, R0.reuse, 0x100, PT ;  /* 0x000001000000780c */ /* 0x040fe20003f06070 */
[----:B------:R-:W1:Y:S01]  /*0110*/  LDC.64 R8, c[0x0][0x3d0] ;  /* 0x0000f400ff087b82 */ /* 0x000e620000000a00 */
[C---:B------:R-:W-:Y:S02]  /*0120*/  ISETP.GE.U32.AND P1, PT, R0.reuse, 0x200, PT ;  /* 0x000002000000780c */ /* 0x040fe40003f26070 */
[C---:B------:R-:W-:Y:S02]  /*0130*/  ISETP.GE.U32.AND P2, PT, R0.reuse, 0x300, PT ;  /* 0x000003000000780c */ /* 0x040fe40003f46070 */
[----:B------:R-:W-:-:S03]  /*0140*/  ISETP.GE.U32.AND P3, PT, R0, 0x400, PT ;  /* 0x000004000000780c */ /* 0x000fc60003f66070 */
[----:B------:R-:W1:Y:S04]  /*0150*/  LDC.64 R18, c[0x0][0x3d8] ;  /* 0x0000f600ff127b82 */ /* 0x000e680000000a00 */
[----:B--2---:R-:W-:-:S04]  /*0160*/  @P0 IMAD.WIDE.U32 R4, R3, 0x8, R4 ;  /* 0x0000000803040825 */ /* 0x004fc800078e0004 */
[----:B------:R-:W2:Y:S01]  /*0170*/  LDC.64 R20, c[0x0][0x3d0] ;  /* 0x0000f400ff147b82 */ /* 0x000ea20000000a00 */
[C---:B---3--:R-:W-:Y:S01]  /*0180*/  @P0 IMAD.WIDE.U32 R6, R3.reuse, 0x8, R6 ;  /* 0x0000000803060825 */ /* 0x048fe200078e0006 */
[----:B------:R-:W-:Y:S01]  /*0190*/  @P0 LOP3.LUT R3, R3, 0x100, RZ, 0xfc, !PT ;  /* 0x0000010003030812 */ /* 0x000fe200078efcff */
[----:B----4-:R-:W5:Y:S05]  /*01a0*/  @P0 LDG.E.64 R68, desc[UR12][R4.64] ;  /* 0x0000000c04440981 */ /* 0x010f6a000c1e1b00 */
[----:B------:R-:W3:Y:S01]  /*01b0*/  LDC.64 R22, c[0x0][0x3d8] ;  /* 0x0000f600ff167b82 */ /* 0x000ee20000000a00 */
[----:B0-----:R-:W-:Y:S01]  /*01c0*/  MOV R105, UR4 ;  /* 0x0000000400697c02 */ /* 0x001fe20008000f00 */
[C---:B-1----:R-:W-:Y:S01]  /*01d0*/  @P1 IMAD.WIDE.U32 R12, R3.reuse, 0x8, R8 ;  /* 0x00000008030c1825 */ /* 0x042fe200078e0008 */
[----:B------:R-:W5:Y:S03]  /*01e0*/  @P0 LDG.E.64 R70, desc[UR12][R6.64] ;  /* 0x0000000c06460981 */ /* 0x000f66000c1e1b00 */
[C---:B------:R-:W-:Y:S01]  /*01f0*/  @P1 IMAD.WIDE.U32 R14, R3.reuse, 0x8, R10 ;  /* 0x00000008030e1825 */ /* 0x040fe200078e000a */
[----:B------:R-:W-:Y:S01]  /*0200*/  @P1 IADD3 R3, PT, PT, R3, 0x100, RZ ;  /* 0x0000010003031810 */ /* 0x000fe20007ffe0ff */
[----:B------:R-:W5:Y:S01]  /*0210*/  @P1 LDG.E.64 R72, desc[UR12][R12.64] ;  /* 0x0000000c0c481981 */ /* 0x000f62000c1e1b00 */
[----:B------:R-:W-:-:S03]  /*0220*/  ISETP.GE.AND P4, PT, R105, UR5, PT ;  /* 0x0000000569007c0c */ /* 0x000fc6000bf86270 */
[C---:B------:R-:W-:Y:S01]  /*0230*/  @P2 IMAD.WIDE.U32 R16, R3.reuse, 0x8, R16 ;  /* 0x0000000803102825 */ /* 0x040fe200078e0010 */
[----:B------:R-:W5:Y:S03]  /*0240*/  @P1 LDG.E.64 R74, desc[UR12][R14.64] ;  /* 0x0000000c0e4a1981 */ /* 0x000f66000c1e1b00 */
[C---:B------:R-:W-:Y:S01]  /*0250*/  @P2 IMAD.WIDE.U32 R18, R3.reuse, 0x8, R18 ;  /* 0x0000000803122825 */ /* 0x040fe200078e0012 */
[----:B------:R-:W-:Y:S01]  /*0260*/  @P2 IADD3 R3, PT, PT, R3, 0x100, RZ ;  /* 0x0000010003032810 */ /* 0x000fe20007ffe0ff */
[----:B------:R0:W5:Y:S04]  /*0270*/  @P2 LDG.E.64 R76, desc[UR12][R16.64] ;  /* 0x0000000c104c2981 */ /* 0x000168000c1e1b00 */
[C---:B--2---:R-:W-:Y:S01]  /*0280*/  @P3 IMAD.WIDE.U32 R8, R3.reuse, 0x8, R20 ;  /* 0x0000000803083825 */ /* 0x044fe200078e0014 */
[----:B------:R1:W5:Y:S03]  /*0290*/  @P2 LDG.E.64 R78, desc[UR12][R18.64] ;  /* 0x0000000c124e2981 */ /* 0x000366000c1e1b00 */
[----:B---3--:R-:W-:Y:S01]  /*02a0*/  @P3 IMAD.WIDE.U32 R10, R3, 0x8, R22 ;  /* 0x00000008030a3825 */ /* 0x008fe200078e0016 */
[----:B------:R2:W5:Y:S01]  /*02b0*/  @P3 LDG.E.64 R80, desc[UR12][R8.64] ;  /* 0x0000000c08503981 */ /* 0x000562000c1e1b00 */
[----:B------:R-:W-:-:S02]  /*02c0*/  CS2R R64, SRZ ;  /* 0x0000000000407805 */ /* 0x000fc4000001ff00 */
[----:B------:R-:W-:Y:S02]  /*02d0*/  CS2R R66, SRZ ;  /* 0x0000000000427805 */ /* 0x000fe4000001ff00 */
[----:B------:R-:W-:Y:S01]  /*02e0*/  CS2R R60, SRZ ;  /* 0x00000000003c7805 */ /* 0x000fe2000001ff00 */
[----:B------:R3:W5:Y:S01]  /*02f0*/  @P3 LDG.E.64 R82, desc[UR12][R10.64] ;  /* 0x0000000c0a523981 */ /* 0x000762000c1e1b00 */
        /* <DEDUP_REMOVED lines=21> */
[----:B0-----:R-:W-:-:S02]  /*0450*/  CS2R R16, SRZ ;  /* 0x0000000000107805 */ /* 0x001fc4000001ff00 */
[----:B-1----:R-:W-:Y:S02]  /*0460*/  CS2R R18, SRZ ;  /* 0x0000000000127805 */ /* 0x002fe4000001ff00 */
[----:B------:R-:W-:Y:S02]  /*0470*/  CS2R R12, SRZ ;  /* 0x00000000000c7805 */ /* 0x000fe4000001ff00 */
[----:B------:R-:W-:Y:S02]  /*0480*/  CS2R R14, SRZ ;  /* 0x00000000000e7805 */ /* 0x000fe4000001ff00 */
[----:B--2---:R-:W-:Y:S02]  /*0490*/  CS2R R8, SRZ ;  /* 0x0000000000087805 */ /* 0x004fe4000001ff00 */
[----:B---3--:R-:W-:Y:S02]  /*04a0*/  CS2R R10, SRZ ;  /* 0x00000000000a7805 */ /* 0x008fe4000001ff00 */
[----:B------:R-:W-:-:S02]  /*04b0*/  CS2R R4, SRZ ;  /* 0x0000000000047805 */ /* 0x000fc4000001ff00 */
[----:B------:R-:W-:Y:S01]  /*04c0*/  CS2R R6, SRZ ;  /* 0x0000000000067805 */ /* 0x000fe2000001ff00 */
[----:B------:R-:W-:Y:S06]  /*04d0*/  @P4 BRA `(.L_x_1952) ;  /* 0x0000004400f84947 */ /* 0x000fec0003800000 */
[----:B------:R-:W0:Y:S01]  /*04e0*/  LDCU.U8 UR4, c[0x0][0x410] ;  /* 0x00008200ff0477ac */ /* 0x000e220008000000 */
[----:B-----5:R-:W-:Y:S02]  /*04f0*/  MOV R106, R69 ;  /* 0x00000045006a7202 */ /* 0x020fe40000000f00 */
[----:B------:R-:W-:Y:S02]  /*0500*/  CS2R R64, SRZ ;  /* 0x0000000000407805 */ /* 0x000fe4000001ff00 */
[----:B------:R-:W-:Y:S02]  /*0510*/  SHF.R.U32.HI R4, RZ, 0x10, R69 ;  /* 0x00000010ff047819 */ /* 0x000fe40000011645 */
[----:B------:R-:W-:Y:S02]  /*0520*/  CS2R R66, SRZ ;  /* 0x0000000000427805 */ /* 0x000fe4000001ff00 */
[----:B------:R-:W-:Y:S02]  /*0530*/  MOV R108, R71 ;  /* 0x00000047006c7202 */ /* 0x000fe40000000f00 */
[----:B------:R-:W-:-:S02]  /*0540*/  CS2R R60, SRZ ;  /* 0x00000000003c7805 */ /* 0x000fc4000001ff00 */
[----:B------:R-:W-:Y:S02]  /*0550*/  SHF.R.U32.HI R5, RZ, 0x10, R71 ;  /* 0x00000010ff057819 */ /* 0x000fe40000011647 */
[----:B------:R-:W-:Y:S02]  /*0560*/  CS2R R62, SRZ ;  /* 0x00000000003e7805 */ /* 0x000fe4000001ff00 */
[----:B------:R-:W-:Y:S02]  /*0570*/  MOV R109, R72 ;  /* 0x00000048006d7202 */ /* 0x000fe40000000f00 */
[----:B------:R-:W-:Y:S02]  /*0580*/  CS2R R56, SRZ ;  /* 0x0000000000387805 */ /* 0x000fe4000001ff00 */
[----:B------:R-:W-:Y:S02]  /*0590*/  SHF.R.U64 R6, R72, 0x10, R73 ;  /* 0x0000001048067819 */ /* 0x000fe40000001249 */
[----:B------:R-:W-:-:S02]  /*05a0*/  CS2R R58, SRZ ;  /* 0x00000000003a7805 */ /* 0x000fc4000001ff00 */
[----:B------:R-:W-:Y:S02]  /*05b0*/  MOV R110, R73 ;  /* 0x00000049006e7202 */ /* 0x000fe40000000f00 */
[----:B------:R-:W-:Y:S02]  /*05c0*/  CS2R R52, SRZ ;  /* 0x0000000000347805 */ /* 0x000fe4000001ff00 */
[----:B------:R-:W-:Y:S02]  /*05d0*/  SHF.R.U32.HI R8, RZ, 0x10, R73 ;  /* 0x00000010ff087819 */ /* 0x000fe40000011649 */
[----:B------:R-:W-:Y:S02]  /*05e0*/  CS2R R54, SRZ ;  /* 0x0000000000367805 */ /* 0x000fe4000001ff00 */
[----:B------:R-:W-:Y:S01]  /*05f0*/  MOV R111, R74 ;  /* 0x0000004a006f7202 */ /* 0x000fe20000000f00 */
[----:B0-----:R-:W-:Y:S01]  /*0600*/  UISETP.NE.AND UP0, UPT, UR4, URZ, UPT ;  /* 0x000000ff0400728c */ /* 0x001fe2000bf05270 */
[----:B------:R-:W-:-:S02]  /*0610*/  SHF.R.U64 R7, R74, 0x10, R75 ;  /* 0x000000104a077819 */ /* 0x000fc4000000124b */
[----:B------:R-:W-:Y:S02]  /*0620*/  CS2R R48, SRZ ;  /* 0x0000000000307805 */ /* 0x000fe4000001ff00 */
[----:B------:R-:W-:Y:S02]  /*0630*/  MOV R112, R75 ;  /* 0x0000004b00707202 */ /* 0x000fe40000000f00 */
[----:B------:R-:W-:Y:S02]  /*0640*/  CS2R R50, SRZ ;  /* 0x0000000000327805 */ /* 0x000fe4000001ff00 */
[----:B------:R-:W-:Y:S02]  /*0650*/  SHF.R.U32.HI R9, RZ, 0x10, R75 ;  /* 0x00000010ff097819 */ /* 0x000fe4000001164b */
[----:B------:R-:W-:Y:S02]  /*0660*/  CS2R R44, SRZ ;  /* 0x00000000002c7805 */ /* 0x000fe4000001ff00 */
[----:B------:R-:W-:-:S02]  /*0670*/  MOV R113, R76 ;  /* 0x0000004c00717202 */ /* 0x000fc40000000f00 */
[----:B------:R-:W-:Y:S02]  /*0680*/  CS2R R46, SRZ ;  /* 0x00000000002e7805 */ /* 0x000fe4000001ff00 */
[--C-:B------:R-:W-:Y:S02]  /*0690*/  SHF.R.U64 R10, R76, 0x10, R77.reuse ;  /* 0x000000104c0a7819 */ /* 0x100fe4000000124d */
[----:B------:R-:W-:Y:S02]  /*06a0*/  CS2R R40, SRZ ;  /* 0x0000000000287805 */ /* 0x000fe4000001ff00 */
[----:B------:R-:W-:Y:S02]  /*06b0*/  MOV R114, R77 ;  /* 0x0000004d00727202 */ /* 0x000fe40000000f00 */
[----:B------:R-:W-:Y:S02]  /*06c0*/  CS2R R42, SRZ ;  /* 0x00000000002a7805 */ /* 0x000fe4000001ff00 */
[----:B------:R-:W-:-:S02]  /*06d0*/  SHF.R.U32.HI R12, RZ, 0x10, R77 ;  /* 0x00000010ff0c7819 */ /* 0x000fc4000001164d */
[----:B------:R-:W-:Y:S02]  /*06e0*/  CS2R R36, SRZ ;  /* 0x0000000000247805 */ /* 0x000fe4000001ff00 */
[----:B------:R-:W-:Y:S02]  /*06f0*/  MOV R115, R78 ;  /* 0x0000004e00737202 */ /* 0x000fe40000000f00 */
[----:B------:R-:W-:Y:S02]  /*0700*/  CS2R R38, SRZ ;  /* 0x0000000000267805 */ /* 0x000fe4000001ff00 */
[----:B------:R-:W-:Y:S02]  /*0710*/  SHF.R.U64 R11, R78, 0x10, R79 ;  /* 0x000000104e0b7819 */ /* 0x000fe4000000124f */
[----:B------:R-:W-:Y:S02]  /*0720*/  CS2R R32, SRZ ;  /* 0x0000000000207805 */ /* 0x000fe4000001ff00 */
[----:B------:R-:W-:-:S02]  /*0730*/  MOV R116, R79 ;  /* 0x0000004f00747202 */ /* 0x000fc40000000f00 */
[----:B------:R-:W-:Y:S02]  /*0740*/  CS2R R34, SRZ ;  /* 0x0000000000227805 */ /* 0x000fe4000001ff00 */
[----:B------:R-:W-:Y:S02]  /*0750*/  SHF.R.U32.HI R13, RZ, 0x10, R79 ;  /* 0x00000010ff0d7819 */ /* 0x000fe4000001164f */
[----:B------:R-:W-:Y:S02]  /*0760*/  CS2R R28, SRZ ;  /* 0x00000000001c7805 */ /* 0x000fe4000001ff00 */
[----:B------:R-:W-:Y:S02]  /*0770*/  MOV R117, R80 ;  /* 0x0000005000757202 */ /* 0x000fe40000000f00 */
[----:B------:R-:W-:Y:S02]  /*0780*/  CS2R R30, SRZ ;  /* 0x00000000001e7805 */ /* 0x000fe4000001ff00 */
        /* <DEDUP_REMOVED lines=10> */
[----:B------:R-:W-:Y:S01]  /*0830*/  MOV R120, R83 ;  /* 0x0000005300787202 */ /* 0x000fe20000000f00 */
[----:B------:R-:W-:Y:S01]  /*0840*/  UPLOP3.LUT UP1, UPT, UPT, UPT, UPT, 0x40, 0x4 ;  /* 0x000000000004789c */ /* 0x000fe20003f2e870 */
[----:B------:R-:W-:Y:S01]  /*0850*/  SHF.R.U32.HI R17, RZ, 0x10, R83 ;  /* 0x00000010ff117819 */ /* 0x000fe20000011653 */
[----:B------:R-:W0:Y:S01]  /*0860*/  LDCU UR11, c[0x0][0x400] ;  /* 0x00008000ff0b77ac */ /* 0x000e220008000800 */
[----:B------:R-:W-:-:S02]  /*0870*/  MOV R104, R68 ;  /* 0x0000004400687202 */ /* 0x000fc40000000f00 */
[----:B------:R-:W-:Y:S01]  /*0880*/  SHF.R.U64 R2, R68, 0x10, R69 ;  /* 0x0000001044027819 */ /* 0x000fe20000001245 */
[----:B------:R-:W1:Y:S01]  /*0890*/  LDCU.64 UR6, c[0x0][0x470] ;  /* 0x00008e00ff0677ac */ /* 0x000e620008000a00 */
[----:B------:R-:W-:Y:S02]  /*08a0*/  MOV R107, R70 ;  /* 0x00000046006b7202 */ /* 0x000fe40000000f00 */
[----:B------:R-:W-:Y:S01]  /*08b0*/  SHF.R.U64 R3, R70, 0x10, R71 ;  /* 0x0000001046037819 */ /* 0x000fe20000001247 */
[----:B------:R-:W2:Y:S01]  /*08c0*/  LDCU.64 UR14, c[0x0][0x438] ;  /* 0x00008700ff0e77ac */ /* 0x000ea20008000a00 */
[----:B------:R-:W-:Y:S02]  /*08d0*/  PLOP3.LUT P1, PT, PT, PT, UP0, 0x80, 0x8 ;  /* 0x000000000008781c */ /* 0x000fe40003f2f008 */
[----:B------:R-:W-:Y:S01]  /*08e0*/  PRMT R106, R106, 0x5410, R4 ;  /* 0x000054106a6a7816 */ /* 0x000fe20000000004 */
[----:B------:R-:W3:Y:S01]  /*08f0*/  LDCU.64 UR8, c[0x0][0x478] ;  /* 0x00008f00ff0877ac */ /* 0x000ee20008000a00 */
[----:B------:R-:W-:-:S02]  /*0900*/  PRMT R108, R108, 0x5410, R5 ;  /* 0x000054106c6c7816 */ /* 0x000fc40000000005 */
[----:B------:R-:W-:Y:S02]  /*0910*/  CS2R R4, SRZ ;  /* 0x0000000000047805 */ /* 0x000fe4000001ff00 */
[----:B------:R-:W-:Y:S02]  /*0920*/  PRMT R109, R109, 0x5410, R6 ;  /* 0x000054106d6d7816 */ /* 0x000fe40000000006 */
[----:B------:R-:W-:Y:S02]  /*0930*/  PRMT R110, R110, 0x5410, R8 ;  /* 0x000054106e6e7816 */ /* 0x000fe40000000008 */
[----:B------:R-:W-:Y:S02]  /*0940*/  PRMT R111, R111, 0x5410, R7 ;  /* 0x000054106f6f7816 */ /* 0x000fe40000000007 */
[----:B------:R-:W-:Y:S02]  /*0950*/  CS2R R6, SRZ ;  /* 0x0000000000067805 */ /* 0x000fe4000001ff00 */
        /* <DEDUP_REMOVED lines=16> */
[----:B0123--:R-:W-:-:S07]  /*0a60*/  P2R R155, PR, RZ, 0x2 ;  /* 0x00000002ff9b7803 */ /* 0x00ffce0000000000 */
.L_x_2003:
[----:B0--34-:R-:W0:Y:S01]  /*0a70*/  LDC.64 R92, c[0x0][0x3c0] ;  /* 0x0000f000ff5c7b82 */ /* 0x019e220000000a00 */
[----:B------:R-:W-:-:S07]  /*0a80*/  ISETP.NE.AND P4, PT, R155, RZ, PT ;  /* 0x000000ff9b00720c */ /* 0x000fce0003f85270 */
[----:B------:R-:W1:Y:S08]  /*0a90*/  LDC.64 R94, c[0x0][0x3c8] ;  /* 0x0000f200ff5e7b82 */ /* 0x000e700000000a00 */
[----:B------:R-:W2:Y:S01]  /*0aa0*/  LDC R2, c[0x0][0x388] ;  /* 0x0000e200ff027b82 */ /* 0x000ea20000000800 */
[----:B0-----:R-:W-:-:S06]  /*0ab0*/  IMAD.WIDE R92, R105, 0x4, R92 ;  /* 0x00000004695c7825 */ /* 0x001fcc00078e025c */
[----:B------:R-:W3:Y:S01]  /*0ac0*/  LDG.E R92, desc[UR12][R92.64] ;  /* 0x0000000c5c5c7981 */ /* 0x000ee2000c1e1900 */
[C---:B------:R-:W-:Y:S01]  /*0ad0*/  ISETP.GE.U32.AND P1, PT, R0.reuse, 0x200, PT ;  /* 0x000002000000780c */ /* 0x040fe20003f26070 */
[C---:B-1----:R-:W-:Y:S01]  /*0ae0*/  IMAD.WIDE R94, R105.reuse, 0x4, R94 ;  /* 0x00000004695e7825 */ /* 0x042fe200078e025e */
[C---:B------:R-:W-:Y:S02]  /*0af0*/  ISETP.GE.U32.AND P2, PT, R0.reuse, 0x300, PT ;  /* 0x000003000000780c */ /* 0x040fe40003f46070 */
[----:B------:R-:W-:Y:S02]  /*0b00*/  ISETP.GE.U32.AND P3, PT, R0, 0x400, PT ;  /* 0x000004000000780c */ /* 0x000fe40003f66070 */
[----:B-----5:R0:W5:Y:S01]  /*0b10*/  LDG.E R127, desc[UR12][R94.64] ;  /* 0x0000000c5e7f7981 */ /* 0x020162000c1e1900 */
[----:B--2---:R-:W-:-:S05]  /*0b20*/  IMAD R96, R105, R2, RZ ;  /* 0x0000000269607224 */ /* 0x004fca00078e02ff */
[----:B------:R-:W-:-:S04]  /*0b30*/  SHF.R.S32.HI R97, RZ, 0x1f, R96 ;  /* 0x0000001fff617819 */ /* 0x000fc80000011460 */
[----:B------:R-:W-:Y:S01]  /*0b40*/  LEA.HI R96, R97, R96, RZ, 0x2 ;  /* 0x0000006061607211 */ /* 0x000fe200078f10ff */
[----:B------:R-:W-:Y:S01]  /*0b50*/  BSSY.RECONVERGENT B0, `(.L_x_1953) ;  /* 0x0000046000007945 */ /* 0x000fe20003800200 */
[----:B------:R-:W-:Y:S02]  /*0b60*/  HFMA2 R155, -RZ, RZ, 0, 0 ;  /* 0x00000000ff9b7431 */ /* 0x000fe400000001ff */
[----:B------:R-:W-:Y:S02]  /*0b70*/  LEA.HI.SX32 R125, R96, R153, 0x1e ;  /* 0x00000099607d7211 */ /* 0x000fe400078ff2ff */
[----:B------:R-:W-:Y:S02]  /*0b80*/  MOV R156, RZ ;  /* 0x000000ff009c7202 */ /* 0x000fe40000000f00 */
[----:B------:R-:W-:Y:S02]  /*0b90*/  MOV R157, R125 ;  /* 0x0000007d009d7202 */ /* 0x000fe40000000f00 */
[----:B---3--:R-:W-:Y:S01]  /*0ba0*/  FSEL R153, R92, RZ, !P4 ;  /* 0x000000ff5c997208 */ /* 0x008fe20006000000 */
[----:B0-----:R-:W-:Y:S06]  /*0bb0*/  @!P0 BRA `(.L_x_1954) ;  /* 0x0000000000fc8947 */ /* 0x001fec0003800000 */
        /* <DEDUP_REMOVED lines=13> */
[----:B------:R-:W-:Y:S02]  /*0c90*/  HADD2.F32 R145, -RZ, R104.H0_H0 ;  /* 0x20000068ff917230 */ /* 0x000fe40000004100 */
[----:B------:R-:W-:Y:S02]  /*0ca0*/  HADD2.F32 R144, -RZ, R107.H1_H1 ;  /* 0x3000006bff907230 */ /* 0x000fe40000004100 */
[----:B0-----:R-:W-:-:S05]  /*0cb0*/  @P0 IMAD.WIDE.U32 R142, R125, 0x10, R142 ;  /* 0x000000107d8e0825 */ /* 0x001fca00078e008e */
[----:B------:R0:W5:Y:S02]  /*0cc0*/  @P0 LDG.E.128 R68, desc[UR12][R142.64] ;  /* 0x0000000c8e440981 */ /* 0x000164000c1e1d00 */
[----:B0-----:R-:W-:Y:S01]  /*0cd0*/  HADD2.F32 R143, -RZ, R108.H0_H0 ;  /* 0x2000006cff8f7230 */ /* 0x001fe20000004100 */
[----:B------:R-:W-:Y:S01]  /*0ce0*/  IADD3 R157, PT, PT, R125, 0x100, RZ ;  /* 0x000001007d9d7810 */ /* 0x000fe20007ffe0ff */
[C---:B---3--:R-:W-:Y:S01]  /*0cf0*/  FADD.FTZ R140, -R153.reuse, R92 ;  /* 0x0000005c998c7221 */ /* 0x048fe20000010100 */
[----:B------:R-:W-:Y:S02]  /*0d00*/  HADD2.F32 R92, -RZ, R104.H1_H1 ;  /* 0x30000068ff5c7230 */ /* 0x000fe40000004100 */
[----:B------:R-:W-:Y:S01]  /*0d10*/  FADD.FTZ R150, -R153, R93 ;  /* 0x0000005d99967221 */ /* 0x000fe20000010100 */
[----:B----4-:R-:W-:Y:S01]  /*0d20*/  FMUL.FTZ R155, R96, R3 ;  /* 0x00000003609b7220 */ /* 0x010fe20000410000 */
[----:B-----5:R-:W-:Y:S01]  /*0d30*/  FMUL.FTZ R3, R127, R140 ;  /* 0x0000008c7f037220 */ /* 0x020fe20000410000 */
[----:B------:R-:W-:Y:S01]  /*0d40*/  FMUL.FTZ R142, R97, R144 ;  /* 0x00000090618e7220 */ /* 0x000fe20000410000 */
[C---:B------:R-:W-:Y:S01]  /*0d50*/  FADD.FTZ R94, -R153.reuse, R94 ;  /* 0x0000005e995e7221 */ /* 0x040fe20000010100 */
[----:B------:R-:W-:Y:S01]  /*0d60*/  FADD.FTZ R152, -R153, R95 ;  /* 0x0000005f99987221 */ /* 0x000fe20000010100 */
[----:B--2---:R-:W-:Y:S01]  /*0d70*/  FFMA.FTZ R140, R100, R145, R155 ;  /* 0x00000091648c7223 */ /* 0x004fe2000001009b */
[----:B------:R-:W-:Y:S01]  /*0d80*/  FMUL.FTZ R145, R98, R143 ;  /* 0x0000008f62917220 */ /* 0x000fe20000410000 */
[----:B------:R-:W-:-:S02]  /*0d90*/  HADD2.F32 R143, -RZ, R106.H0_H0 ;  /* 0x2000006aff8f7230 */ /* 0x000fc40000004100 */
[----:B------:R-:W-:Y:S01]  /*0da0*/  FADD.FTZ R48, R48, R100 ;  /* 0x0000006430307221 */ /* 0x000fe20000010000 */
[----:B------:R-:W-:Y:S01]  /*0db0*/  FFMA.FTZ R64, R100, R3, R64 ;  /* 0x0000000364407223 */ /* 0x000fe20000010040 */
[----:B------:R-:W-:Y:S02]  /*0dc0*/  HADD2.F32 R100, -RZ, R108.H1_H1 ;  /* 0x3000006cff647230 */ /* 0x000fe40000004100 */
[----:B------:R-:W-:Y:S01]  /*0dd0*/  FFMA.FTZ R142, R101, R92, R142 ;  /* 0x0000005c658e7223 */ /* 0x000fe2000001008e */
[----:B------:R-:W-:Y:S01]  /*0de0*/  FMUL.FTZ R150, R127, R150 ;  /* 0x000000967f967220 */ /* 0x000fe20000410000 */
[----:B------:R-:W-:Y:S01]  /*0df0*/  FADD.FTZ R93, RZ, R140 ;  /* 0x0000008cff5d7221 */ /* 0x000fe20000010000 */
[----:B------:R-:W-:Y:S01]  /*0e00*/  FFMA.FTZ R95, R3, R140, RZ ;  /* 0x0000008c035f7223 */ /* 0x000fe200000100ff */
[----:B------:R-:W-:Y:S01]  /*0e10*/  FFMA.FTZ R143, R102, R143, R145 ;  /* 0x0000008f668f7223 */ /* 0x000fe20000010091 */
[----:B------:R-:W-:Y:S02]  /*0e20*/  HADD2.F32 R144, -RZ, R106.H1_H1 ;  /* 0x3000006aff907230 */ /* 0x000fe40000004100 */
[----:B------:R-:W-:Y:S01]  /*0e30*/  FMUL.FTZ R145, R127, R94 ;  /* 0x0000005e7f917220 */ /* 0x000fe20000410000 */
[----:B------:R-:W-:Y:S01]  /*0e40*/  FMUL.FTZ R100, R99, R100 ;  /* 0x0000006463647220 */ /* 0x000fe20000410000 */
        /* <DEDUP_REMOVED lines=21> */
[----:B------:R-:W-:-:S07]  /*0fa0*/  FFMA.FTZ R156, R152, R144, R93 ;  /* 0x00000090989c7223 */ /* 0x000fce000001005d */
.L_x_1954:
[----:B------:R-:W-:Y:S05]  /*0fb0*/  BSYNC.RECONVERGENT B0 ;  /* 0x0000000000007941 */ /* 0x000fea0003800200 */
.L_x_1953:
[----:B------:R-:W-:Y:S04]  /*0fc0*/  BSSY.RECONVERGENT B0, `(.L_x_1955) ;  /* 0x0000041000007945 */ /* 0x000fe80003800200 */
[----:B------:R-:W-:Y:S05]  /*0fd0*/  @!P1 BRA `(.L_x_1956) ;  /* 0x0000000000fc9947 */ /* 0x000fea0003800000 */
[----:B------:R-:W0:Y:S08]  /*0fe0*/  LDC.64 R92, c[0x0][0x3a8] ;  /* 0x0000ea00ff5c7b82 */ /* 0x000e300000000a00 */
[----:B------:R-:W1:Y:S08]  /*0ff0*/  LDC.64 R96, c[0x0][0x430] ;  /* 0x00010c00ff607b82 */ /* 0x000e700000000a00 */
[----:B------:R-:W2:Y:S01]  /*1000*/  LDC.64 R100, c[0x0][0x428] ;  /* 0x00010a00ff647b82 */ /* 0x000ea20000000a00 */
[----:B------:R-:W-:Y:S01]  /*1010*/  ISETP.NE.U32.AND P0, PT, RZ, UR14, PT ;  /* 0x0000000eff007c0c */ /* 0x000fe2000bf05070 */
[----:B0-----:R-:W-:-:S04]  /*1020*/  IMAD.WIDE.U32 R92, R157, 0x10, R92 ;  /* 0x000000109d5c7825 */ /* 0x001fc800078e005c */
[----:B-1----:R-:W-:Y:S02]  /*1030*/  IMAD.WIDE.U32 R96, R157, 0x10, R96 ;  /* 0x000000109d607825 */ /* 0x002fe400078e0060 */
[----:B------:R-:W3:Y:S01]  /*1040*/  LDG.E.128 R92, desc[UR12][R92.64] ;  /* 0x0000000c5c5c7981 */ /* 0x000ee2000c1e1d00 */
[----:B------:R-:W-:-:S03]  /*1050*/  ISETP.NE.AND.EX P0, PT, RZ, UR15, PT, P0 ;  /* 0x0000000fff007c0c */ /* 0x000fc6000bf05300 */
[----:B------:R-:W4:Y:S01]  /*1060*/  LDG.E.128 R96, desc[UR12][R96.64] ;  /* 0x0000000c60607981 */ /* 0x000f22000c1e1d00 */
[----:B--2---:R-:W-:-:S06]  /*1070*/  IMAD.WIDE.U32 R100, R157, 0x10, R100 ;  /* 0x000000109d647825 */ /* 0x004fcc00078e0064 */
[----:B------:R-:W2:Y:S03]  /*1080*/  LDG.E.128 R100, desc[UR12][R100.64] ;  /* 0x0000000c64647981 */ /* 0x000ea6000c1e1d00 */
[----:B------:R-:W0:Y:S02]  /*1090*/  @P0 LDC.64 R158, c[0x0][0x438] ;  /* 0x00010e00ff9e0b82 */ /* 0x000e240000000a00 */
[----:B0-----:R-:W-:-:S05]  /*10a0*/  @P0 IMAD.WIDE.U32 R158, R157, 0x10, R158 ;  /* 0x000000109d9e0825 */ /* 0x001fca00078e009e */
[----:B------:R0:W5:Y:S01]  /*10b0*/  @P0 LDG.E.128 R72, desc[UR12][R158.64] ;  /* 0x0000000c9e480981 */ /* 0x000162000c1e1d00 */
[----:B------:R-:W-:Y:S01]  /*10c0*/  HADD2.F32 R121, -RZ, R111.H0_H0 ;  /* 0x2000006fff797230 */ /* 0x000fe20000004100 */
[----:B------:R-:W-:Y:S01]  /*10d0*/  IADD3 R157, PT, PT, R157, 0x100, RZ ;  /* 0x000001009d9d7810 */ /* 0x000fe20007ffe0ff */
[--C-:B------:R-:W-:Y:S02]  /*10e0*/  HADD2.F32 R129, -RZ, R109.reuse.H0_H0 ;  /* 0x2000006dff817230 */ /* 0x100fe40000004100 */
[C---:B---3--:R-:W-:Y:S01]  /*10f0*/  FADD.FTZ R122, -R153.reuse, R92 ;  /* 0x0000005c997a7221 */ /* 0x048fe20000010100 */
[----:B------:R-:W-:Y:S02]  /*1100*/  HADD2.F32 R92, -RZ, R109.H1_H1 ;  /* 0x3000006dff5c7230 */ /* 0x000fe40000004100 */
[C---:B------:R-:W-:Y:S01]  /*1110*/  FADD.FTZ R126, -R153.reuse, R93 ;  /* 0x0000005d997e7221 */ /* 0x040fe20000010100 */
[----:B------:R-:W-:Y:S02]  /*1120*/  HADD2.F32 R93, -RZ, R112.H0_H0 ;  /* 0x20000070ff5d7230 */ /* 0x000fe40000004100 */
[----:B------:R-:W-:Y:S01]  /*1130*/  FADD.FTZ R94, -R153, R94 ;  /* 0x0000005e995e7221 */ /* 0x000fe20000010100 */
[----:B----4-:R-:W-:Y:S01]  /*1140*/  FMUL.FTZ R147, R96, R121 ;  /* 0x0000007960937220 */ /* 0x010fe20000410000 */
[C---:B-----5:R-:W-:Y:S01]  /*1150*/  FMUL.FTZ R121, R127.reuse, R122 ;  /* 0x0000007a7f797220 */ /* 0x060fe20000410000 */
[----:B------:R-:W-:Y:S01]  /*1160*/  FADD.FTZ R12, R12, R96 ;  /* 0x000000600c0c7221 */ /* 0x000fe20000010000 */
[----:B------:R-:W-:Y:S01]  /*1170*/  FMUL.FTZ R93, R98, R93 ;  /* 0x0000005d625d7220 */ /* 0x000fe20000410000 */
[C---:B------:R-:W-:Y:S01]  /*1180*/  FMUL.FTZ R126, R127.reuse, R126 ;  /* 0x0000007e7f7e7220 */ /* 0x040fe20000410000 */
[----:B------:R-:W-:Y:S01]  /*1190*/  FFMA.FTZ R28, R96, R121, R28 ;  /* 0x00000079601c7223 */ /* 0x000fe2000001001c */
[----:B------:R-:W-:Y:S01]  /*11a0*/  FMUL.FTZ R149, R127, R94 ;  /* 0x0000005e7f957220 */ /* 0x000fe20000410000 */
[----:B------:R-:W-:Y:S01]  /*11b0*/  FADD.FTZ R154, -R153, R95 ;  /* 0x0000005f999a7221 */ /* 0x000fe20000010100 */
[----:B--2---:R-:W-:Y:S01]  /*11c0*/  FFMA.FTZ R122, R100, R129, R147 ;  /* 0x00000081647a7223 */ /* 0x004fe20000010093 */
[----:B------:R-:W-:Y:S01]  /*11d0*/  FADD.FTZ R44, R44, R100 ;  /* 0x000000642c2c7221 */ /* 0x000fe20000010000 */
[----:B------:R-:W-:Y:S01]  /*11e0*/  FFMA.FTZ R60, R100, R121, R60 ;  /* 0x00000079643c7223 */ /* 0x000fe2000001003c */
[----:B------:R-:W-:-:S02]  /*11f0*/  HADD2.F32 R100, -RZ, R111.H1_H1 ;  /* 0x3000006fff647230 */ /* 0x000fc40000004100 */
[----:B------:R-:W-:Y:S01]  /*1200*/  FMUL.FTZ R154, R127, R154 ;  /* 0x0000009a7f9a7220 */ /* 0x000fe20000410000 */
[----:B------:R-:W-:Y:S02]  /*1210*/  HADD2.F32 R147, -RZ, R110.H0_H0 ;  /* 0x2000006eff937230 */ /* 0x000fe40000004100 */
[----:B------:R-:W-:Y:S01]  /*1220*/  FADD.FTZ R45, R45, R101 ;  /* 0x000000652d2d7221 */ /* 0x000fe20000010000 */
[----:B------:R-:W-:Y:S01]  /*1230*/  FFMA.FTZ R61, R101, R126, R61 ;  /* 0x0000007e653d7223 */ /* 0x000fe2000001003d */
[----:B------:R-:W-:Y:S01]  /*1240*/  FMUL.FTZ R100, R97, R100 ;  /* 0x0000006461647220 */ /* 0x000fe20000410000 */
[----:B------:R-:W-:Y:S01]  /*1250*/  FADD.FTZ R13, R13, R97 ;  /* 0x000000610d0d7221 */ /* 0x000fe20000010000 */
[----:B------:R-:W-:Y:S01]  /*1260*/  FFMA.FTZ R147, R102, R147, R93 ;  /* 0x0000009366937223 */ /* 0x000fe2000001005d */
[----:B------:R-:W-:Y:S01]  /*1270*/  FFMA.FTZ R93, R121, R122, R156 ;  /* 0x0000007a795d7223 */ /* 0x000fe2000001009c */
[----:B------:R-:W-:Y:S01]  /*1280*/  FFMA.FTZ R129, R101, R92, R100 ;  /* 0x0000005c65817223 */ /* 0x000fe20000010064 */
[----:B------:R-:W-:-:S02]  /*1290*/  HADD2.F32 R92, -RZ, R112.H1_H1 ;  /* 0x30000070ff5c7230 */ /* 0x000fc40000004100 */
[----:B------:R-:W-:Y:S01]  /*12a0*/  FFMA.FTZ R29, R97, R126, R29 ;  /* 0x0000007e611d7223 */ /* 0x000fe2000001001d */
[----:B------:R-:W-:Y:S01]  /*12b0*/  FADD.FTZ R46, R46, R102 ;  /* 0x000000662e2e7221 */ /* 0x000fe20000010000 */
[----:B------:R-:W-:Y:S01]  /*12c0*/  FFMA.FTZ R94, R126, R129, R93 ;  /* 0x000000817e5e7223 */ /* 0x000fe2000001005d */
[----:B------:R-:W-:Y:S01]  /*12d0*/  FFMA.FTZ R62, R102, R149, R62 ;  /* 0x00000095663e7223 */ /* 0x000fe2000001003e */
[----:B------:R-:W-:Y:S01]  /*12e0*/  FMUL.FTZ R96, R99, R92 ;  /* 0x0000005c63607220 */ /* 0x000fe20000410000 */
[----:B------:R-:W-:Y:S02]  /*12f0*/  HADD2.F32 R92, -RZ, R110.H1_H1 ;  /* 0x3000006eff5c7230 */ /* 0x000fe40000004100 */
        /* <DEDUP_REMOVED lines=10> */
[----:B------:R-:W-:-:S03]  /*13a0*/  FFMA.FTZ R156, R154, R151, R93 ;  /* 0x000000979a9c7223 */ /* 0x000fc6000001005d */
[----:B------:R-:W-:-:S04]  /*13b0*/  FADD.FTZ R92, R92, R147 ;  /* 0x000000935c5c7221 */ /* 0x000fc80000010000 */
[----:B0-----:R-:W-:-:S07]  /*13c0*/  FADD.FTZ R155, R92, R151 ;  /* 0x000000975c9b7221 */ /* 0x001fce0000010000 */
.L_x_1956:
[----:B------:R-:W-:Y:S05]  /*13d0*/  BSYNC.RECONVERGENT B0 ;  /* 0x0000000000007941 */ /* 0x000fea0003800200 */
.L_x_1955:
[----:B------:R-:W-:Y:S04]  /*13e0*/  BSSY.RECONVERGENT B0, `(.L_x_1957) ;  /* 0x0000041000007945 */ /* 0x000fe80003800200 */
[----:B------:R-:W-:Y:S05]  /*13f0*/  @!P2 BRA `(.L_x_1958) ;  /* 0x0000000000fca947 */ /* 0x000fea0003800000 */
[----:B------:R-:W0:Y:S08]  /*1400*/  LDC.64 R94, c[0x0][0x3a8] ;  /* 0x0000ea00ff5e7b82 */ /* 0x000e300000000a00 */
[----:B------:R-:W1:Y:S08]  /*1410*/  LDC.64 R92, c[0x0][0x430] ;  /* 0x00010c00ff5c7b82 */ /* 0x000e700000000a00 */
[----:B------:R-:W2:Y:S01]  /*1420*/  LDC.64 R100, c[0x0][0x428] ;  /* 0x00010a00ff647b82 */ /* 0x000ea20000000a00 */
[----:B0-----:R-:W-:-:S04]  /*1430*/  IMAD.WIDE.U32 R94, R157, 0x10, R94 ;  /* 0x000000109d5e7825 */ /* 0x001fc800078e005e */
[C---:B-1----:R-:W-:Y:S02]  /*1440*/  IMAD.WIDE.U32 R96, R157.reuse, 0x10, R92 ;  /* 0x000000109d607825 */ /* 0x042fe400078e005c */
[----:B------:R-:W3:Y:S04]  /*1450*/  LDG.E.128 R92, desc[UR12][R94.64] ;  /* 0x0000000c5e5c7981 */ /* 0x000ee8000c1e1d00 */
[----:B------:R-:W4:Y:S01]  /*1460*/  LDG.E.128 R96, desc[UR12][R96.64] ;  /* 0x0000000c60607981 */ /* 0x000f22000c1e1d00 */
[----:B--2---:R-:W-:-:S06]  /*1470*/  IMAD.WIDE.U32 R100, R157, 0x10, R100 ;  /* 0x000000109d647825 */ /* 0x004fcc00078e0064 */
[----:B------:R-:W2:Y:S01]  /*1480*/  LDG.E.128 R100, desc[UR12][R100.64] ;  /* 0x0000000c64647981 */ /* 0x000ea2000c1e1d00 */
[----:B------:R-:W-:-:S04]  /*1490*/  ISETP.NE.U32.AND P0, PT, RZ, UR14, PT ;  /* 0x0000000eff007c0c */ /* 0x000fc8000bf05070 */
[----:B------:R-:W-:Y:S01]  /*14a0*/  ISETP.NE.AND.EX P0, PT, RZ, UR15, PT, P0 ;  /* 0x0000000fff007c0c */ /* 0x000fe2000bf05300 */
[----:B------:R-:W-:Y:S02]  /*14b0*/  HADD2.F32 R123, -RZ, R115.H0_H0 ;  /* 0x20000073ff7b7230 */ /* 0x000fe40000004100 */
[----:B------:R-:W-:-:S10]  /*14c0*/  HADD2.F32 R131, -RZ, R113.H0_H0 ;  /* 0x20000071ff837230 */ /* 0x000fd40000004100 */
[----:B------:R-:W0:Y:S01]  /*14d0*/  @P0 LDC.64 R134, c[0x0][0x438] ;  /* 0x00010e00ff860b82 */ /* 0x000e220000000a00 */
[----:B------:R-:W-:Y:S02]  /*14e0*/  HADD2.F32 R136, -RZ, R114.H1_H1 ;  /* 0x30000072ff887230 */ /* 0x000fe40000004100 */
[----:B0-----:R-:W-:-:S05]  /*14f0*/  @P0 IMAD.WIDE.U32 R134, R157, 0x10, R134 ;  /* 0x000000109d860825 */ /* 0x001fca00078e0086 */
[----:B------:R0:W5:Y:S01]  /*1500*/  @P0 LDG.E.128 R76, desc[UR12][R134.64] ;  /* 0x0000000c864c0981 */ /* 0x000162000c1e1d00 */
[----:B------:R-:W-:Y:S01]  /*1510*/  IADD3 R157, PT, PT, R157, 0x100, RZ ;  /* 0x000001009d9d7810 */ /* 0x000fe20007ffe0ff */
[C---:B---3--:R-:W-:Y:S01]  /*1520*/  FADD.FTZ R92, -R153.reuse, R92 ;  /* 0x0000005c995c7221 */ /* 0x048fe20000010100 */
[C---:B------:R-:W-:Y:S01]  /*1530*/  FADD.FTZ R128, -R153.reuse, R93 ;  /* 0x0000005d99807221 */ /* 0x040fe20000010100 */
[----:B------:R-:W-:Y:S02]  /*1540*/  HADD2.F32 R93, -RZ, R116.H0_H0 ;  /* 0x20000074ff5d7230 */ /* 0x000fe40000004100 */
[----:B------:R-:W-:Y:S01]  /*1550*/  FADD.FTZ R94, -R153, R94 ;  /* 0x0000005e995e7221 */ /* 0x000fe20000010100 */
[----:B----4-:R-:W-:Y:S01]  /*1560*/  FMUL.FTZ R159, R96, R123 ;  /* 0x0000007b609f7220 */ /* 0x010fe20000410000 */
[C---:B-----5:R-:W-:Y:S01]  /*1570*/  FMUL.FTZ R123, R127.reuse, R92 ;  /* 0x0000005c7f7b7220 */ /* 0x060fe20000410000 */
[----:B------:R-:W-:Y:S02]  /*1580*/  HADD2.F32 R92, -RZ, R113.H1_H1 ;  /* 0x30000071ff5c7230 */ /* 0x000fe40000004100 */
[----:B------:R-:W-:Y:S01]  /*1590*/  FMUL.FTZ R128, R127, R128 ;  /* 0x000000807f807220 */ /* 0x000fe20000410000 */
[----:B------:R-:W-:Y:S01]  /*15a0*/  FADD.FTZ R9, R9, R97 ;  /* 0x0000006109097221 */ /* 0x000fe20000010000 */
[----:B------:R-:W-:Y:S01]  /*15b0*/  FADD.FTZ R146, -R153, R95 ;  /* 0x0000005f99927221 */ /* 0x000fe20000010100 */
[----:B0-----:R-:W-:Y:S01]  /*15c0*/  FMUL.FTZ R135, R127, R94 ;  /* 0x0000005e7f877220 */ /* 0x001fe20000410000 */
[----:B------:R-:W-:Y:S01]  /*15d0*/  FFMA.FTZ R25, R97, R128, R25 ;  /* 0x0000008061197223 */ /* 0x000fe20000010019 */
[----:B--2---:R-:W-:Y:S01]  /*15e0*/  FFMA.FTZ R124, R100, R131, R159 ;  /* 0x00000083647c7223 */ /* 0x004fe2000001009f */
[----:B------:R-:W-:Y:S01]  /*15f0*/  FADD.FTZ R40, R40, R100 ;  /* 0x0000006428287221 */ /* 0x000fe20000010000 */
[----:B------:R-:W-:Y:S01]  /*1600*/  FFMA.FTZ R56, R100, R123, R56 ;  /* 0x0000007b64387223 */ /* 0x000fe20000010038 */
[----:B------:R-:W-:-:S02]  /*1610*/  HADD2.F32 R100, -RZ, R115.H1_H1 ;  /* 0x30000073ff647230 */ /* 0x000fc40000004100 */
[----:B------:R-:W-:Y:S01]  /*1620*/  FMUL.FTZ R146, R127, R146 ;  /* 0x000000927f927220 */ /* 0x000fe20000410000 */
[----:B------:R-:W-:Y:S01]  /*1630*/  FADD.FTZ R8, R8, R96 ;  /* 0x0000006008087221 */ /* 0x000fe20000010000 */
[----:B------:R-:W-:Y:S01]  /*1640*/  FFMA.FTZ R24, R96, R123, R24 ;  /* 0x0000007b60187223 */ /* 0x000fe20000010018 */
[----:B------:R-:W-:Y:S01]  /*1650*/  FADD.FTZ R41, R41, R101 ;  /* 0x0000006529297221 */ /* 0x000fe20000010000 */
[----:B------:R-:W-:Y:S01]  /*1660*/  FMUL.FTZ R100, R97, R100 ;  /* 0x0000006461647220 */ /* 0x000fe20000410000 */
[----:B------:R-:W-:Y:S01]  /*1670*/  FMUL.FTZ R97, R98, R93 ;  /* 0x0000005d62617220 */ /* 0x000fe20000410000 */
[----:B------:R-:W-:Y:S02]  /*1680*/  HADD2.F32 R93, -RZ, R114.H0_H0 ;  /* 0x20000072ff5d7230 */ /* 0x000fe40000004100 */
[C---:B------:R-:W-:Y:S01]  /*1690*/  FFMA.FTZ R57, R101.reuse, R128, R57 ;  /* 0x0000008065397223 */ /* 0x040fe20000010039 */
[----:B------:R-:W-:Y:S01]  /*16a0*/  FFMA.FTZ R131, R101, R92, R100 ;  /* 0x0000005c65837223 */ /* 0x000fe20000010064 */
[----:B------:R-:W-:-:S02]  /*16b0*/  HADD2.F32 R92, -RZ, R116.H1_H1 ;  /* 0x30000074ff5c7230 */ /* 0x000fc40000004100 */
[----:B------:R-:W-:Y:S01]  /*16c0*/  FADD.FTZ R42, R42, R102 ;  /* 0x000000662a2a7221 */ /* 0x000fe20000010000 */
[C---:B------:R-:W-:Y:S01]  /*16d0*/  FFMA.FTZ R134, R102.reuse, R93, R97 ;  /* 0x0000005d66867223 */ /* 0x040fe20000010061 */
[----:B------:R-:W-:Y:S01]  /*16e0*/  FFMA.FTZ R93, R123, R124, R156 ;  /* 0x0000007c7b5d7223 */ /* 0x000fe2000001009c */
[-C--:B------:R-:W-:Y:S01]  /*16f0*/  FFMA.FTZ R58, R102, R135.reuse, R58 ;  /* 0x00000087663a7223 */ /* 0x080fe2000001003a */
[----:B------:R-:W-:Y:S01]  /*1700*/  FMUL.FTZ R92, R99, R92 ;  /* 0x0000005c635c7220 */ /* 0x000fe20000410000 */
        /* <DEDUP_REMOVED lines=10> */
[----:B------:R-:W-:Y:S01]  /*17b0*/  FADD.FTZ R95, R95, R134 ;  /* 0x000000865f5f7221 */ /* 0x000fe20000010000 */
[----:B------:R-:W-:-:S03]  /*17c0*/  FFMA.FTZ R93, R135, R134, R92 ;  /* 0x00000086875d7223 */ /* 0x000fc6000001005c */
[----:B------:R-:W-:Y:S01]  /*17d0*/  FADD.FTZ R155, R95, R136 ;  /* 0x000000885f9b7221 */ /* 0x000fe20000010000 */
[----:B------:R-:W-:-:S07]  /*17e0*/  FFMA.FTZ R156, R146, R136, R93 ;  /* 0x00000088929c7223 */ /* 0x000fce000001005d */
.L_x_1958:
[----:B------:R-:W-:Y:S05]  /*17f0*/  BSYNC.RECONVERGENT B0 ;  /* 0x0000000000007941 */ /* 0x000fea0003800200 */
.L_x_1957:
        /* <DEDUP_REMOVED lines=12> */
[----:B------:R-:W-:Y:S01]  /*18c0*/  ISETP.NE.AND.EX P0, PT, RZ, UR15, PT, P0 ;  /* 0x0000000fff007c0c */ /* 0x000fe2000bf05300 */
[----:B------:R-:W-:-:S12]  /*18d0*/  HADD2.F32 R133, -RZ, R119.H0_H0 ;  /* 0x20000077ff857230 */ /* 0x000fd80000004100 */
[----:B------:R-:W0:Y:S01]  /*18e0*/  @P0 LDC.64 R138, c[0x0][0x438] ;  /* 0x00010e00ff8a0b82 */ /* 0x000e220000000a00 */
[----:B------:R-:W-:Y:S02]  /*18f0*/  HADD2.F32 R137, -RZ, R118.H0_H0 ;  /* 0x20000076ff897230 */ /* 0x000fe40000004100 */
[----:B0-----:R-:W-:-:S05]  /*1900*/  @P0 IMAD.WIDE.U32 R138, R157, 0x10, R138 ;  /* 0x000000109d8a0825 */ /* 0x001fca00078e008a */
[----:B------:R0:W5:Y:S01]  /*1910*/  @P0 LDG.E.128 R80, desc[UR12][R138.64] ;  /* 0x0000000c8a500981 */ /* 0x000162000c1e1d00 */
[C---:B---3--:R-:W-:Y:S01]  /*1920*/  FADD.FTZ R132, -R153.reuse, R92 ;  /* 0x0000005c99847221 */ /* 0x048fe20000010100 */
[C---:B------:R-:W-:Y:S01]  /*1930*/  FADD.FTZ R92, -R153.reuse, R93 ;  /* 0x0000005d995c7221 */ /* 0x040fe20000010100 */
[----:B------:R-:W-:Y:S02]  /*1940*/  HADD2.F32 R93, -RZ, R117.H0_H0 ;  /* 0x20000075ff5d7230 */ /* 0x000fe40000004100 */
[----:B------:R-:W-:Y:S01]  /*1950*/  FADD.FTZ R148, -R153, R94 ;  /* 0x0000005e99947221 */ /* 0x000fe20000010100 */
[----:B------:R-:W-:Y:S02]  /*1960*/  HADD2.F32 R94, -RZ, R119.H1_H1 ;  /* 0x30000077ff5e7230 */ /* 0x000fe40000004100 */
[----:B----4-:R-:W-:-:S03]  /*1970*/  FMUL.FTZ R133, R96, R133 ;  /* 0x0000008560857220 */ /* 0x010fc60000410000 */
[----:B------:R-:W-:Y:S01]  /*1980*/  FMUL.FTZ R94, R97, R94 ;  /* 0x0000005e615e7220 */ /* 0x000fe20000410000 */
[----:B------:R-:W-:Y:S01]  /*1990*/  FADD.FTZ R4, R4, R96 ;  /* 0x0000006004047221 */ /* 0x000fe20000010000 */
[----:B--2---:R-:W-:Y:S01]  /*19a0*/  FFMA.FTZ R130, R100, R93, R133 ;  /* 0x0000005d64827223 */ /* 0x004fe20000010085 */
[----:B-----5:R-:W-:Y:S01]  /*19b0*/  FMUL.FTZ R133, R127, R132 ;  /* 0x000000847f857220 */ /* 0x020fe20000410000 */
[--C-:B------:R-:W-:Y:S02]  /*19c0*/  HADD2.F32 R93, -RZ, R120.reuse.H0_H0 ;  /* 0x20000078ff5d7230 */ /* 0x100fe40000004100 */
[----:B------:R-:W-:Y:S02]  /*19d0*/  HADD2.F32 R132, -RZ, R117.H1_H1 ;  /* 0x30000075ff847230 */ /* 0x000fe40000004100 */
[----:B------:R-:W-:Y:S01]  /*19e0*/  FFMA.FTZ R20, R96, R133, R20 ;  /* 0x0000008560147223 */ /* 0x000fe20000010014 */
[----:B------:R-:W-:Y:S02]  /*19f0*/  HADD2.F32 R96, -RZ, R120.H1_H1 ;  /* 0x30000078ff607230 */ /* 0x000fe40000004100 */
[----:B------:R-:W-:Y:S01]  /*1a00*/  FMUL.FTZ R93, R98, R93 ;  /* 0x0000005d625d7220 */ /* 0x000fe20000410000 */
[----:B------:R-:W-:Y:S01]  /*1a10*/  FFMA.FTZ R132, R101, R132, R94 ;  /* 0x0000008465847223 */ /* 0x000fe2000001005e */
[----:B------:R-:W-:-:S02]  /*1a20*/  HADD2.F32 R94, -RZ, R118.H1_H1 ;  /* 0x30000076ff5e7230 */ /* 0x000fc40000004100 */
[----:B------:R-:W-:Y:S01]  /*1a30*/  FFMA.FTZ R137, R102, R137, R93 ;  /* 0x0000008966897223 */ /* 0x000fe2000001005d */
[----:B------:R-:W-:Y:S01]  /*1a40*/  FMUL.FTZ R96, R99, R96 ;  /* 0x0000006063607220 */ /* 0x000fe20000410000 */
[----:B0-----:R-:W-:Y:S01]  /*1a50*/  FMUL.FTZ R138, R127, R92 ;  /* 0x0000005c7f8a7220 */ /* 0x001fe20000410000 */
[----:B------:R-:W-:Y:S01]  /*1a60*/  FADD.FTZ R155, R155, R130 ;  /* 0x000000829b9b7221 */ /* 0x000fe20000010000 */
[----:B------:R-:W-:Y:S01]  /*1a70*/  FFMA.FTZ R93, R133, R130, R156 ;  /* 0x00000082855d7223 */ /* 0x000fe2000001009c */
[----:B------:R-:W-:Y:S01]  /*1a80*/  FFMA.FTZ R139, R103, R94, R96 ;  /* 0x0000005e678b7223 */ /* 0x000fe20000010060 */
[----:B------:R-:W-:Y:S01]  /*1a90*/  FADD.FTZ R158, -R153, R95 ;  /* 0x0000005f999e7221 */ /* 0x000fe20000010100 */
[----:B------:R-:W-:Y:S01]  /*1aa0*/  FMUL.FTZ R141, R127, R148 ;  /* 0x000000947f8d7220 */ /* 0x000fe20000410000 */
[----:B------:R-:W-:Y:S01]  /*1ab0*/  FADD.FTZ R92, R155, R132 ;  /* 0x000000849b5c7221 */ /* 0x000fe20000010000 */
[----:B------:R-:W-:Y:S01]  /*1ac0*/  FFMA.FTZ R94, R138, R132, R93 ;  /* 0x000000848a5e7223 */ /* 0x000fe2000001005d */
[----:B------:R-:W-:-:S02]  /*1ad0*/  FMUL.FTZ R148, R127, R158 ;  /* 0x0000009e7f947220 */ /* 0x000fc40000410000 */
        /* <DEDUP_REMOVED lines=18> */
.L_x_1960:
[----:B------:R-:W-:Y:S05]  /*1c00*/  BSYNC.RECONVERGENT B0 ;  /* 0x0000000000007941 */ /* 0x000fea0003800200 */
.L_x_1959:
        /* <DEDUP_REMOVED lines=32> */
.L_x_1962:
[----:B------:R-:W-:Y:S05]  /*1e10*/  BSYNC.RECONVERGENT B0 ;  /* 0x0000000000007941 */ /* 0x000fea0003800200 */
.L_x_1961:
[----:B------:R-:W1:Y:S08]  /*1e20*/  S2UR UR5, SR_CgaCtaId ;  /* 0x00000000000579c3 */ /* 0x000e700000008800 */
[----:B------:R-:W-:Y:S01]  /*1e30*/  BAR.SYNC.DEFER_BLOCKING 0x0 ;  /* 0x0000000000007b1d */ /* 0x000fe20000010000 */
[----:B------:R-:W-:-:S05]  /*1e40*/  ISETP.GE.U32.AND P0, PT, R0, 0x100, PT ;  /* 0x000001000000780c */ /* 0x000fca0003f06070 */
[----:B------:R-:W-:Y:S02]  /*1e50*/  UMOV UR4, 0x400 ;  /* 0x0000040000047882 */ /* 0x000fe40000000000 */
[----:B------:R-:W2:Y:S01]  /*1e60*/  LDC.U8 R157, c[0x0][0x410] ;  /* 0x00010400ff9d7b82 */ /* 0x000ea20000000000 */
[----:B------:R-:W-:Y:S01]  /*1e70*/  BSSY.RECONVERGENT B0, `(.L_x_1963) ;  /* 0x00000d6000007945 */ /* 0x000fe20003800200 */
[----:B-1----:R-:W-:-:S04]  /*1e80*/  ULEA UR4, UR5, UR4, 0x18 ;  /* 0x0000000405047291 */ /* 0x002fc8000f8ec0ff */
[----:B------:R-:W-:Y:S02]  /*1e90*/  UIADD3 UR5, UPT, UPT, UR4, 0x4040, URZ ;  /* 0x0000404004057890 */ /* 0x000fe4000fffe0ff */
[----:B------:R-:W-:Y:S02]  /*1ea0*/  @!UP1 UIADD3 UR5, UPT, UPT, UR4, 0x4000, URZ ;  /* 0x0000400004059890 */ /* 0x000fe4000fffe0ff */
[----:B------:R-:W-:Y:S01]  /*1eb0*/  UIADD3 UR10, UPT, UPT, UR4, 0x4070, URZ ;  /* 0x00004070040a7890 */ /* 0x000fe2000fffe0ff */
[----:B--2---:R-:W-:Y:S01]  /*1ec0*/  ISETP.NE.AND P4, PT, R157, RZ, PT ;  /* 0x000000ff9d00720c */ /* 0x004fe20003f85270 */
        /* <DEDUP_REMOVED lines=17> */
[----:B------:R-:W-:Y:S01]  /*1fe0*/  FADD.FTZ R156, R95, R156 ;  /* 0x0000009c5f9c7221 */ /* 0x000fe20000010000 */
[----:B0-----:R-:W-:-:S04]  /*1ff0*/  IADD3 R105, PT, PT, R105, R92, RZ ;  /* 0x0000005c69697210 */ /* 0x001fc80007ffe0ff */
[----:B------:R-:W-:-:S04]  /*2000*/  ISETP.GE.AND P6, PT, R105, R93, PT ;  /* 0x0000005d6900720c */ /* 0x000fc80003fc6270 */
[----:B------:R-:W-:Y:S01]  /*2010*/  P2R R92, PR, RZ, 0x40 ;  /* 0x00000040ff5c7803 */ /* 0x000fe20000000000 */
[----:B-1----:R-:W-:Y:S01]  /*2020*/  FADD.FTZ R155, R155, R96 ;  /* 0x000000609b9b7221 */ /* 0x002fe20000010000 */
[----:B------:R-:W-:-:S03]  /*2030*/  FADD.FTZ R156, R156, R97 ;  /* 0x000000619c9c7221 */ /* 0x000fc60000010000 */
[----:B------:R-:W-:Y:S01]  /*2040*/  FADD.FTZ R155, R98, R155 ;  /* 0x0000009b629b7221 */ /* 0x000fe20000010000 */
[----:B------:R-:W-:-:S03]  /*2050*/  FADD.FTZ R156, R99, R156 ;  /* 0x0000009c639c7221 */ /* 0x000fc60000010000 */
[----:B------:R-:W-:Y:S01]  /*2060*/  FADD.FTZ R155, R155, R100 ;  /* 0x000000649b9b7221 */ /* 0x000fe20000010000 */
[----:B------:R-:W-:-:S03]  /*2070*/  FADD.FTZ R156, R156, R101 ;  /* 0x000000659c9c7221 */ /* 0x000fc60000010000 */
[----:B------:R-:W-:Y:S01]  /*2080*/  FADD.FTZ R102, R102, R155 ;  /* 0x0000009b66667221 */ /* 0x000fe20000010000 */
[----:B------:R-:W-:Y:S01]  /*2090*/  FADD.FTZ R96, R103, R156 ;  /* 0x0000009c67607221 */ /* 0x000fe20000010000 */
[----:B------:R-:W-:Y:S02]  /*20a0*/  P2R R155, PR, RZ, 0x10 ;  /* 0x00000010ff9b7803 */ /* 0x000fe40000000000 */
        /* <DEDUP_REMOVED lines=23> */
[C---:B-----5:R-:W-:Y:S01]  /*2220*/  FMUL.FTZ R93, R127.reuse, R94 ;  /* 0x0000005e7f5d7220 */ /* 0x060fe20000410000 */
[C---:B------:R-:W-:Y:S01]  /*2230*/  FMUL.FTZ R92, R127.reuse, R92 ;  /* 0x0000005c7f5c7220 */ /* 0x040fe20000410000 */
[C---:B------:R-:W-:Y:S01]  /*2240*/  FMUL.FTZ R94, R127.reuse, R98 ;  /* 0x000000627f5e7220 */ /* 0x040fe20000410000 */
[----:B------:R-:W-:Y:S01]  /*2250*/  FMUL.FTZ R95, R127, R100 ;  /* 0x000000647f5f7220 */ /* 0x000fe20000410000 */
[----:B------:R-:W-:Y:S06]  /*2260*/  BRA `(.L_x_1968) ;  /* 0x0000000800207947 */ /* 0x000fec0003800000 */
.L_x_1967:
        /* <DEDUP_REMOVED lines=11> */
[----:B------:R-:W-:-:S02]  /*2320*/  FMUL.FTZ R95, R127, R98 ;  /* 0x000000627f5f7220 */ /* 0x000fc40000410000 */
[----:B------:R-:W-:Y:S02]  /*2330*/  MOV R84, R92 ;  /* 0x0000005c00547202 */ /* 0x000fe40000000f00 */
[----:B------:R-:W-:Y:S02]  /*2340*/  MOV R85, R93 ;  /* 0x0000005d00557202 */ /* 0x000fe40000000f00 */
[----:B------:R-:W-:Y:S02]  /*2350*/  MOV R86, R94 ;  /* 0x0000005e00567202 */ /* 0x000fe40000000f00 */
[----:B------:R-:W-:Y:S01]  /*2360*/  MOV R87, R95 ;  /* 0x0000005f00577202 */ /* 0x000fe20000000f00 */
[----:B------:R-:W-:Y:S06]  /*2370*/  BRA `(.L_x_1968) ;  /* 0x0000000400dc7947 */ /* 0x000fec0003800000 */
.L_x_1966:
        /* <DEDUP_REMOVED lines=20> */
.L_x_1969:
        /* <DEDUP_REMOVED lines=14> */
[-C--:B------:R-:W-:Y:S02]  /*25a0*/  MOV R86, R94.reuse ;  /* 0x0000005e00567202 */ /* 0x080fe40000000f00 */
[-C--:B------:R-:W-:Y:S02]  /*25b0*/  MOV R87, R95.reuse ;  /* 0x0000005f00577202 */ /* 0x080fe40000000f00 */
[----:B------:R-:W-:Y:S02]  /*25c0*/  MOV R91, R95 ;  /* 0x0000005f005b7202 */ /* 0x000fe40000000f00 */
[----:B------:R-:W-:-:S02]  /*25d0*/  MOV R90, R94 ;  /* 0x0000005e005a7202 */ /* 0x000fc40000000f00 */
[----:B------:R-:W-:Y:S02]  /*25e0*/  MOV R89, R93 ;  /* 0x0000005d00597202 */ /* 0x000fe40000000f00 */
[----:B------:R-:W-:Y:S01]  /*25f0*/  MOV R88, R92 ;  /* 0x0000005c00587202 */ /* 0x000fe20000000f00 */
[----:B------:R-:W-:Y:S06]  /*2600*/  BRA `(.L_x_1968) ;  /* 0x0000000400387947 */ /* 0x000fec0003800000 */
.L_x_1965:
        /* <DEDUP_REMOVED lines=16> */
[C---:B-----5:R-:W-:Y:S01]  /*2710*/  FFMA.FTZ R92, R127.reuse, R93, R68 ;  /* 0x0000005d7f5c7223 */ /* 0x060fe20000010044 */
[C---:B------:R-:W-:Y:S01]  /*2720*/  FFMA.FTZ R93, R127.reuse, R94, R69 ;  /* 0x0000005e7f5d7223 */ /* 0x040fe20000010045 */
[C---:B------:R-:W-:Y:S01]  /*2730*/  FFMA.FTZ R94, R127.reuse, R95, R70 ;  /* 0x0000005f7f5e7223 */ /* 0x040fe20000010046 */
[----:B------:R-:W-:Y:S01]  /*2740*/  FFMA.FTZ R95, R127, R98, R71 ;  /* 0x000000627f5f7223 */ /* 0x000fe20000010047 */
[----:B------:R-:W-:Y:S06]  /*2750*/  BRA `(.L_x_1968) ;  /* 0x0000000000e47947 */ /* 0x000fec0003800000 */
.L_x_1971:
        /* <DEDUP_REMOVED lines=11> */
[----:B------:R-:W-:-:S02]  /*2810*/  FFMA.FTZ R95, R127, R86, R71 ;  /* 0x000000567f5f7223 */ /* 0x000fc40000010047 */
[----:B------:R-:W-:Y:S02]  /*2820*/  MOV R85, R93 ;  /* 0x0000005d00557202 */ /* 0x000fe40000000f00 */
[----:B------:R-:W-:Y:S02]  /*2830*/  MOV R84, R92 ;  /* 0x0000005c00547202 */ /* 0x000fe40000000f00 */
[----:B------:R-:W-:Y:S02]  /*2840*/  MOV R86, R94 ;  /* 0x0000005e00567202 */ /* 0x000fe40000000f00 */
[----:B------:R-:W-:Y:S01]  /*2850*/  MOV R87, R95 ;  /* 0x0000005f00577202 */ /* 0x000fe20000000f00 */
[----:B------:R-:W-:Y:S06]  /*2860*/  BRA `(.L_x_1968) ;  /* 0x0000000000a07947 */ /* 0x000fec0003800000 */
.L_x_1970:
        /* <DEDUP_REMOVED lines=20> */
.L_x_1972:
        /* <DEDUP_REMOVED lines=14> */
[-C--:B------:R-:W-:Y:S02]  /*2a90*/  MOV R86, R94.reuse ;  /* 0x0000005e00567202 */ /* 0x080fe40000000f00 */
[-C--:B------:R-:W-:Y:S02]  /*2aa0*/  MOV R87, R95.reuse ;  /* 0x0000005f00577202 */ /* 0x080fe40000000f00 */
[----:B------:R-:W-:Y:S02]  /*2ab0*/  MOV R91, R95 ;  /* 0x0000005f005b7202 */ /* 0x000fe40000000f00 */
[----:B------:R-:W-:-:S02]  /*2ac0*/  MOV R90, R94 ;  /* 0x0000005e005a7202 */ /* 0x000fc40000000f00 */
[----:B------:R-:W-:Y:S02]  /*2ad0*/  MOV R89, R93 ;  /* 0x0000005d00597202 */ /* 0x000fe40000000f00 */
[----:B------:R-:W-:-:S07]  /*2ae0*/  MOV R88, R92 ;  /* 0x0000005c00587202 */ /* 0x000fce0000000f00 */
.L_x_1968:
[----:B------:R-:W-:Y:S01]  /*2af0*/  ISETP.NE.U32.AND P4, PT, RZ, UR4, PT ;  /* 0x00000004ff007c0c */ /* 0x000fe2000bf85070 */
[----:B------:R-:W0:Y:S03]  /*2b00*/  LDC.64 R100, c[0x0][0x468] ;  /* 0x00011a00ff647b82 */ /* 0x000e260000000a00 */
[----:B------:R-:W-:-:S13]  /*2b10*/  ISETP.NE.AND.EX P4, PT, RZ, UR5, PT, P4 ;  /* 0x00000005ff007c0c */ /* 0x000fda000bf85340 */
[----:B------:R-:W1:Y:S01]  /*2b20*/  @P4 LDC.64 R98, c[0x0][0x478] ;  /* 0x00011e00ff624b82 */ /* 0x000e620000000a00 */
[----:B0-----:R-:W-:-:S04]  /*2b30*/  IMAD.WIDE.U32 R100, R125, 0x10, R100 ;  /* 0x000000107d647825 */ /* 0x001fc800078e0064 */
[----:B-1----:R-:W-:-:S05]  /*2b40*/  @P4 IMAD.WIDE.U32 R98, R125, 0x10, R98 ;  /* 0x000000107d624825 */ /* 0x002fca00078e0062 */
        /* <DEDUP_REMOVED lines=8> */
.L_x_1964:
[----:B------:R-:W-:Y:S05]  /*2bd0*/  BSYNC.RECONVERGENT B0 ;  /* 0x0000000000007941 */ /* 0x000fea0003800200 */
.L_x_1963:
        /* <DEDUP_REMOVED lines=34> */
.L_x_1977:
        /* <DEDUP_REMOVED lines=17> */
.L_x_1976:
[----:B0-----:R-:W0:Y:S02]  /*2f10*/  LDC.64 R92, c[0x0][0x470] ;  /* 0x00011c00ff5c7b82 */ /* 0x001e240000000a00 */
[----:B0-----:R-:W-:-:S04]  /*2f20*/  ISETP.NE.U32.AND P5, PT, R92, RZ, PT ;  /* 0x000000ff5c00720c */ /* 0x001fc80003fa5070 */
[----:B------:R-:W-:-:S13]  /*2f30*/  ISETP.NE.AND.EX P5, PT, R93, RZ, PT, P5 ;  /* 0x000000ff5d00720c */ /* 0x000fda0003fa5350 */
[----:B------:R-:W-:Y:S05]  /*2f40*/  @!P5 BRA `(.L_x_1979) ;  /* 0x000000000044d947 */ /* 0x000fea0003800000 */
        /* <DEDUP_REMOVED lines=17> */
.L_x_1979:
        /* <DEDUP_REMOVED lines=13> */
.L_x_1975:
        /* <DEDUP_REMOVED lines=29> */
.L_x_1981:
        /* <DEDUP_REMOVED lines=17> */
.L_x_1980:
        /* <DEDUP_REMOVED lines=21> */
.L_x_1982:
        /* <DEDUP_REMOVED lines=11> */
[----:B------:R-:W-:-:S07]  /*3610*/  FMUL.FTZ R95, R127, R100 ;  /* 0x000000647f5f7220 */ /* 0x000fce0000410000 */
.L_x_1978:
[----:B------:R-:W0:Y:S08]  /*3620*/  @P4 LDC.64 R98, c[0x0][0x478] ;  /* 0x00011e00ff624b82 */ /* 0x000e300000000a00 */
[----:B------:R-:W1:Y:S08]  /*3630*/  LDC.64 R100, c[0x0][0x468] ;  /* 0x00011a00ff647b82 */ /* 0x000e700000000a00 */
[----:B------:R-:W2:Y:S01]  /*3640*/  @P5 LDC.64 R102, c[0x0][0x470] ;  /* 0x00011c00ff665b82 */ /* 0x000ea20000000a00 */
[----:B0-----:R-:W-:-:S05]  /*3650*/  @P4 IMAD.WIDE.U32 R98, R125, 0x10, R98 ;  /* 0x000000107d624825 */ /* 0x001fca00078e0062 */
[----:B------:R3:W-:Y:S01]  /*3660*/  @P4 STG.E.128 desc[UR12][R98.64], R88 ;  /* 0x0000005862004986 */ /* 0x0007e2000c101d0c */
[----:B-1----:R-:W-:-:S05]  /*3670*/  IMAD.WIDE.U32 R100, R125, 0x10, R100 ;  /* 0x000000107d647825 */ /* 0x002fca00078e0064 */
[----:B------:R3:W-:Y:S01]  /*3680*/  STG.E.128 desc[UR12][R100.64], R92 ;  /* 0x0000005c64007986 */ /* 0x0007e2000c101d0c */
[C---:B--2---:R-:W-:Y:S01]  /*3690*/  @P5 IMAD.WIDE.U32 R102, R125.reuse, 0x10, R102 ;  /* 0x000000107d665825 */ /* 0x044fe200078e0066 */
[----:B------:R-:W-:-:S04]  /*36a0*/  IADD3 R125, PT, PT, R125, 0x100, RZ ;  /* 0x000001007d7d7810 */ /* 0x000fc80007ffe0ff */
[----:B------:R3:W-:Y:S03]  /*36b0*/  @P5 STG.E.128 desc[UR12][R102.64], R84 ;  /* 0x0000005466005986 */ /* 0x0007e6000c101d0c */
.L_x_1974:
[----:B------:R-:W-:Y:S05]  /*36c0*/  BSYNC.RECONVERGENT B0 ;  /* 0x0000000000007941 */ /* 0x000fea0003800200 */
.L_x_1973:
        /* <DEDUP_REMOVED lines=13> */
[-CC-:B0--3--:R-:W-:Y:S01]  /*37a0*/  FFMA.FTZ R85, R123, R96.reuse, R97.reuse ;  /* 0x000000607b557223 */ /* 0x189fe20000010061 */
        /* <DEDUP_REMOVED lines=20> */
.L_x_1987:
        /* <DEDUP_REMOVED lines=17> */
.L_x_1986:
[----:B0--3--:R-:W0:Y:S02]  /*3a00*/  LDC.64 R92, c[0x0][0x470] ;  /* 0x00011c00ff5c7b82 */ /* 0x009e240000000a00 */
        /* <DEDUP_REMOVED lines=20> */
.L_x_1989:
        /* <DEDUP_REMOVED lines=13> */
.L_x_1985:
[----:B0--3--:R-:W0:Y:S02]  /*3c20*/  LDC.64 R92, c[0x0][0x478] ;  /* 0x00011e00ff5c7b82 */ /* 0x009e240000000a00 */
        /* <DEDUP_REMOVED lines=28> */
.L_x_1991:
        /* <DEDUP_REMOVED lines=17> */
.L_x_1990:
        /* <DEDUP_REMOVED lines=21> */
.L_x_1992:
        /* <DEDUP_REMOVED lines=12> */
.L_x_1988:
        /* <DEDUP_REMOVED lines=10> */
.L_x_1984:
[----:B------:R-:W-:Y:S05]  /*41b0*/  BSYNC.RECONVERGENT B0 ;  /* 0x0000000000007941 */ /* 0x000fea0003800200 */
.L_x_1983:
        /* <DEDUP_REMOVED lines=13> */
[-CC-:B0--34-:R-:W-:Y:S01]  /*4290*/  FFMA.FTZ R85, R133, R96.reuse, R97.reuse ;  /* 0x0000006085557223 */ /* 0x199fe20000010061 */
        /* <DEDUP_REMOVED lines=20> */
.L_x_1997:
        /* <DEDUP_REMOVED lines=17> */
.L_x_1996:
[----:B0--34-:R-:W0:Y:S02]  /*44f0*/  LDC.64 R92, c[0x0][0x470] ;  /* 0x00011c00ff5c7b82 */ /* 0x019e240000000a00 */
        /* <DEDUP_REMOVED lines=20> */
.L_x_1999:
        /* <DEDUP_REMOVED lines=13> */
.L_x_1995:
[----:B0--34-:R-:W0:Y:S02]  /*4710*/  LDC.64 R92, c[0x0][0x478] ;  /* 0x00011e00ff5c7b82 */ /* 0x019e240000000a00 */
        /* <DEDUP_REMOVED lines=28> */
.L_x_2001:
        /* <DEDUP_REMOVED lines=17> */
.L_x_2000:
        /* <DEDUP_REMOVED lines=21> */
.L_x_2002:
        /* <DEDUP_REMOVED lines=12> */
.L_x_1998:
        /* <DEDUP_REMOVED lines=9> */
.L_x_1994:
[----:B------:R-:W-:Y:S05]  /*4c90*/  BSYNC.RECONVERGENT B0 ;  /* 0x0000000000007941 */ /* 0x000fea0003800200 */
.L_x_1993:
[----:B------:R-:W-:Y:S01]  /*4ca0*/  UPLOP3.LUT UP1, UPT, UPT, UPT, UP1, 0x40, 0x4 ;  /* 0x000000000004789c */ /* 0x000fe20003f2e810 */
[----:B------:R-:W-:Y:S10]  /*4cb0*/  @!P6 BRA `(.L_x_2003) ;  /* 0xffffffbc006ce947 */ /* 0x000ff4000383ffff */
.L_x_1952:
[----:B------:R-:W1:Y:S01]  /*4cc0*/  S2UR UR4, SR_CTAID.X ;  /* 0x00000000000479c3 */ /* 0x000e620000002500 */
[----:B------:R-:W-:Y:S01]  /*4cd0*/  BSSY.RECONVERGENT B0, `(.L_x_2004) ;  /* 0x0000011000007945 */ /* 0x000fe20003800200 */
[----:B-1----:R-:W-:-:S05]  /*4ce0*/  IMAD R2, R2, UR4, RZ ;  /* 0x0000000402027c24 */ /* 0x002fca000f8e02ff */
[----:B------:R-:W-:Y:S01]  /*4cf0*/  LEA.HI R153, R2, R153, RZ, 0x1e ;  /* 0x0000009902997211 */ /* 0x000fe200078ff0ff */
[----:B------:R-:W-:Y:S06]  /*4d00*/  @!P0 BRA `(.L_x_2005) ;  /* 0x0000000000348947 */ /* 0x000fec0003800000 */
[----:B------:R-:W1:Y:S08]  /*4d10*/  LDC.64 R2, c[0x0][0x440] ;  /* 0x00011000ff027b82 */ /* 0x000e700000000a00 */
[----:B-----5:R-:W2:Y:S08]  /*4d20*/  LDC.64 R68, c[0x0][0x448] ;  /* 0x00011200ff447b82 */ /* 0x020eb00000000a00 */
[----:B------:R-:W0:Y:S08]  /*4d30*/  LDC.64 R70, c[0x0][0x450] ;  /* 0x00011400ff467b82 */ /* 0x000e300000000a00 */
[----:B------:R-:W3:Y:S01]  /*4d40*/  LDC.64 R72, c[0x0][0x458] ;  /* 0x00011600ff487b82 */ /* 0x000ee20000000a00 */
[----:B-1----:R-:W-:-:S05]  /*4d50*/  IMAD.WIDE.U32 R2, R153, 0x10, R2 ;  /* 0x0000001099027825 */ /* 0x002fca00078e0002 */
[----:B------:R1:W-:Y:S01]  /*4d60*/  STG.E.128 desc[UR12][R2.64], R48 ;  /* 0x0000003002007986 */ /* 0x0003e2000c101d0c */
[----:B--2---:R-:W-:-:S05]  /*4d70*/  IMAD.WIDE.U32 R68, R153, 0x10, R68 ;  /* 0x0000001099447825 */ /* 0x004fca00078e0044 */
[----:B------:R1:W-:Y:S01]  /*4d80*/  STG.E.128 desc[UR12][R68.64], R64 ;  /* 0x0000004044007986 */ /* 0x0003e2000c101d0c */
[----:B0-----:R-:W-:-:S05]  /*4d90*/  IMAD.WIDE.U32 R70, R153, 0x10, R70 ;  /* 0x0000001099467825 */ /* 0x001fca00078e0046 */
[----:B------:R1:W-:Y:S01]  /*4da0*/  STG.E.128 desc[UR12][R70.64], R16 ;  /* 0x0000001046007986 */ /* 0x0003e2000c101d0c */
[C---:B---3--:R-:W-:Y:S01]  /*4db0*/  IMAD.WIDE.U32 R72, R153.reuse, 0x10, R72 ;  /* 0x0000001099487825 */ /* 0x048fe200078e0048 */
[----:B------:R-:W-:-:S04]  /*4dc0*/  IADD3 R153, PT, PT, R153, 0x100, RZ ;  /* 0x0000010099997810 */ /* 0x000fc80007ffe0ff */
[----:B------:R1:W-:Y:S03]  /*4dd0*/  STG.E.128 desc[UR12][R72.64], R32 ;  /* 0x0000002048007986 */ /* 0x0003e6000c101d0c */
.L_x_2005:
[----:B------:R-:W-:Y:S05]  /*4de0*/  BSYNC.RECONVERGENT B0 ;  /* 0x0000000000007941 */ /* 0x000fea0003800200 */
.L_x_2004:
[----:B------:R-:W-:Y:S04]  /*4df0*/  BSSY.RECONVERGENT B0, `(.L_x_2006) ;  /* 0x000000f000007945 */ /* 0x000fe80003800200 */
[----:B------:R-:W-:Y:S05]  /*4e00*/  @!P1 BRA `(.L_x_2007) ;  /* 0x0000000000349947 */ /* 0x000fea0003800000 */
[----:B-1----:R-:W1:Y:S08]  /*4e10*/  LDC.64 R2, c[0x0][0x440] ;  /* 0x00011000ff027b82 */ /* 0x002e700000000a00 */
[----:B------:R-:W2:Y:S08]  /*4e20*/  LDC.64 R16, c[0x0][0x448] ;  /* 0x00011200ff107b82 */ /* 0x000eb00000000a00 */
        /* <DEDUP_REMOVED lines=11> */
.L_x_2007:
[----:B------:R-:W-:Y:S05]  /*4ee0*/  BSYNC.RECONVERGENT B0 ;  /* 0x0000000000007941 */ /* 0x000fea0003800200 */
.L_x_2006:
        /* <DEDUP_REMOVED lines=15> */
.L_x_2009:
[----:B------:R-:W-:Y:S05]  /*4fe0*/  BSYNC.RECONVERGENT B0 ;  /* 0x0000000000007941 */ /* 0x000fea0003800200 */
.L_x_2008:
[----:B------:R-:W-:Y:S05]  /*4ff0*/  @!P3 EXIT ;  /* 0x000000000000b94d */ /* 0x000fea0003800000 */
[----:B-1----:R-:W1:Y:S08]  /*5000*/  LDC.64 R2, c[0x0][0x440] ;  /* 0x00011000ff027b82 */ /* 0x002e700000000a00 */
[----:B------:R-:W2:Y:S08]  /*5010*/  LDC.64 R8, c[0x0][0x448] ;  /* 0x00011200ff087b82 */ /* 0x000eb00000000a00 */
[----:B------:R-:W0:Y:S08]  /*5020*/  LDC.64 R10, c[0x0][0x450] ;  /* 0x00011400ff0a7b82 */ /* 0x000e300000000a00 */
[----:B------:R-:W3:Y:S01]  /*5030*/  LDC.64 R12, c[0x0][0x458] ;  /* 0x00011600ff0c7b82 */ /* 0x000ee20000000a00 */
[----:B-1----:R-:W-:-:S05]  /*5040*/  IMAD.WIDE.U32 R2, R153, 0x10, R2 ;  /* 0x0000001099027825 */ /* 0x002fca00078e0002 */
[----:B------:R-:W-:Y:S01]  /*5050*/  STG.E.128 desc[UR12][R2.64], R36 ;  /* 0x0000002402007986 */ /* 0x000fe2000c101d0c */
[----:B--2---:R-:W-:-:S05]  /*5060*/  IMAD.WIDE.U32 R8, R153, 0x10, R8 ;  /* 0x0000001099087825 */ /* 0x004fca00078e0008 */
[----:B------:R-:W-:Y:S01]  /*5070*/  STG.E.128 desc[UR12][R8.64], R52 ;  /* 0x0000003408007986 */ /* 0x000fe2000c101d0c */
[----:B0-----:R-:W-:-:S05]  /*5080*/  IMAD.WIDE.U32 R10, R153, 0x10, R10 ;  /* 0x00000010990a7825 */ /* 0x001fca00078e000a */
[----:B------:R-:W-:Y:S01]  /*5090*/  STG.E.128 desc[UR12][R10.64], R4 ;  /* 0x000000040a007986 */ /* 0x000fe2000c101d0c */
[----:B---3--:R-:W-:-:S05]  /*50a0*/  IMAD.WIDE.U32 R12, R153, 0x10, R12 ;  /* 0x00000010990c7825 */ /* 0x008fca00078e000c */
[----:B------:R-:W-:Y:S01]  /*50b0*/  STG.E.128 desc[UR12][R12.64], R20 ;  /* 0x000000140c007986 */ /* 0x000fe2000c101d0c */
[----:B------:R-:W-:Y:S05]  /*50c0*/  EXIT ;  /* 0x000000000000794d */ /* 0x000fea0003800000 */
.L_x_2010:
        /* <DEDUP_REMOVED lines=11> */
.L_x_2876:


//--------------------- .text._ZN10layer_norm31ln_parallel_residual_bwd_kernelINS_13Kernel_traitsI6__halfffffjLj4096ELj1ELj1ELj8ELj16ENS_18Kernel_traits_baseILj4096ES2_ffffjLj256EEEEELb0ELb0ELb1EEEvNS_9BwdParamsE --------------------------
	.section	.text._ZN10layer_norm31ln_parallel_residual_bwd_kernelINS_13Kernel_traitsI6__halfffffjLj4096ELj1ELj1ELj8ELj16ENS_18Kernel_traits_baseILj4096ES2_ffffjLj256EEEEELb0ELb0ELb1EEEvNS_9BwdParamsE,"ax",@progbits
	.align	128
        .global         _ZN10layer_norm31ln_parallel_residual_bwd_kernelINS_13Kernel_traitsI6__halfffffjLj4096ELj1ELj1ELj8ELj16ENS_18Kernel_traits_baseILj4096ES2_ffffjLj256EEEEELb0ELb0ELb1EEEvNS_9BwdParamsE
        .type           _ZN10layer_norm31ln_parallel_residual_bwd_kernelINS_13Kernel_traitsI6__halfffffjLj4096ELj1ELj1ELj8ELj16ENS_18Kernel_traits_baseILj4096ES2_ffffjLj256EEEEELb0ELb0ELb1EEEvNS_9BwdParamsE,@function
        .size           _ZN10layer_norm31ln_parallel_residual_bwd_kernelINS_13Kernel_traitsI6__halfffffjLj4096ELj1ELj1ELj8ELj16ENS_18Kernel_traits_baseILj4096ES2_ffffjLj256EEEEELb0ELb0ELb1EEEvNS_9BwdParamsE,(.L_x_2877 - _ZN10layer_norm31ln_parallel_residual_bwd_kernelINS_13Kernel_traitsI6__halfffffjLj4096ELj1ELj1ELj8ELj16ENS_18Kernel_traits_baseILj4096ES2_ffffjLj256EEEEELb0ELb0ELb1EEEvNS_9BwdParamsE)
        .other          _ZN10layer_norm31ln_parallel_residual_bwd_kernelINS_13Kernel_traitsI6__halfffffjLj4096ELj1ELj1ELj8ELj16ENS_18Kernel_traits_baseILj4096ES2_ffffjLj256EEEEELb0ELb0ELb1EEEvNS_9BwdParamsE,@"STO_CUDA_ENTRY STV_DEFAULT"
_ZN10layer_norm31ln_parallel_residual_bwd_kernelINS_13Kernel_traitsI6__halfffffjLj4096ELj1ELj1ELj8ELj16ENS_18Kernel_traits_baseILj4096ES2_ffffjLj256EEEEELb0ELb0ELb1EEEvNS_9BwdParamsE:
.text._ZN10layer_norm31ln_parallel_residual_bwd_kernelINS_13Kernel_traitsI6__halfffffjLj4096ELj1ELj1ELj8ELj16ENS_18Kernel_traits_baseILj4096ES2_ffffjLj256EEEEELb0ELb0ELb1EEEvNS_9BwdParamsE:
        /* <DEDUP_REMOVED lines=42> */
[----:B------:R-:W-:Y:S01]  /*02a0*/  UPLOP3.LUT UP1, UPT, UPT, UPT, UPT, 0x40, 0x4 ;  /* 0x000000000004789c */ /* 0x000fe20003f2e870 */
        /* <DEDUP_REMOVED lines=13> */
[----:B-1----:R-:W-:Y:S01]  /*0380*/  IMAD.WIDE.U32 R4, R40, 0x8, R4 ;  /* 0x0000000828047825 */ /* 0x002fe200078e0004 */
[----:B------:R-:W-:-:S02]  /*0390*/  CS2R R74, SRZ ;  /* 0x00000000004a7805 */ /* 0x000fc4000001ff00 */
[----:B------:R-:W-:Y:S02]  /*03a0*/  CS2R R76, SRZ ;  /* 0x00000000004c7805 */ /* 0x000fe4000001ff00 */
[----:B------:R-:W-:Y:S02]  /*03b0*/  CS2R R78, SRZ ;  /* 0x00000000004e7805 */ /* 0x000fe4000001ff00 */
[----:B------:R-:W-:Y:S01]  /*03c0*/  CS2R R80, SRZ ;  /* 0x0000000000507805 */ /* 0x000fe2000001ff00 */
[----:B0-----:R-:W3:Y:S01]  /*03d0*/  LDG.E.64 R6, desc[UR10][R4.64+0x1800] ;  /* 0x0018000a04067981 */ /* 0x001ee2000c1e1b00 */
[----:B------:R-:W-:Y:S02]  /*03e0*/  CS2R R104, SRZ ;  /* 0x0000000000687805 */ /* 0x000fe4000001ff00 */
[----:B------:R-:W-:Y:S01]  /*03f0*/  CS2R R108, SRZ ;  /* 0x00000000006c7805 */ /* 0x000fe2000001ff00 */
[----:B--2---:R-:W-:Y:S01]  /*0400*/  IMAD.WIDE.U32 R2, R40, 0x8, R2 ;  /* 0x0000000828027825 */ /* 0x004fe200078e0002 */
[----:B------:R-:W2:Y:S01]  /*0410*/  LDG.E.64 R10, desc[UR10][R4.64+0x1000] ;  /* 0x0010000a040a7981 */ /* 0x000ea2000c1e1b00 */
[----:B------:R-:W-:-:S02]  /*0420*/  CS2R R112, SRZ ;  /* 0x0000000000707805 */ /* 0x000fc4000001ff00 */
[----:B------:R-:W-:Y:S02]  /*0430*/  CS2R R116, SRZ ;  /* 0x0000000000747805 */ /* 0x000fe4000001ff00 */
[----:B------:R-:W-:Y:S01]  /*0440*/  CS2R R82, SRZ ;  /* 0x0000000000527805 */ /* 0x000fe2000001ff00 */
[----:B------:R-:W4:Y:S01]  /*0450*/  LDG.E.64 R14, desc[UR10][R4.64+0x800] ;  /* 0x0008000a040e7981 */ /* 0x000f22000c1e1b00 */
[----:B------:R-:W-:Y:S02]  /*0460*/  CS2R R84, SRZ ;  /* 0x0000000000547805 */ /* 0x000fe4000001ff00 */
[----:B------:R-:W-:Y:S02]  /*0470*/  CS2R R86, SRZ ;  /* 0x0000000000567805 */ /* 0x000fe4000001ff00 */
[----:B------:R-:W-:Y:S01]  /*0480*/  CS2R R88, SRZ ;  /* 0x0000000000587805 */ /* 0x000fe2000001ff00 */
[----:B------:R-:W5:Y:S01]  /*0490*/  LDG.E.64 R18, desc[UR10][R4.64] ;  /* 0x0000000a04127981 */ /* 0x000f62000c1e1b00 */
[----:B------:R-:W-:-:S02]  /*04a0*/  CS2R R90, SRZ ;  /* 0x00000000005a7805 */ /* 0x000fc4000001ff00 */
[----:B------:R-:W-:Y:S02]  /*04b0*/  CS2R R92, SRZ ;  /* 0x00000000005c7805 */ /* 0x000fe4000001ff00 */
[----:B------:R-:W-:Y:S01]  /*04c0*/  CS2R R94, SRZ ;  /* 0x00000000005e7805 */ /* 0x000fe2000001ff00 */
[----:B------:R-:W5:Y:S01]  /*04d0*/  LDG.E.64 R8, desc[UR10][R2.64+0x1800] ;  /* 0x0018000a02087981 */ /* 0x000f62000c1e1b00 */
[----:B------:R-:W-:Y:S02]  /*04e0*/  CS2R R96, SRZ ;  /* 0x0000000000607805 */ /* 0x000fe4000001ff00 */
[----:B------:R-:W-:Y:S02]  /*04f0*/  CS2R R98, SRZ ;  /* 0x0000000000627805 */ /* 0x000fe4000001ff00 */
[----:B------:R-:W-:Y:S01]  /*0500*/  CS2R R100, SRZ ;  /* 0x0000000000647805 */ /* 0x000fe2000001ff00 */
[----:B------:R-:W5:Y:S01]  /*0510*/  LDG.E.64 R12, desc[UR10][R2.64+0x1000] ;  /* 0x0010000a020c7981 */ /* 0x000f62000c1e1b00 */
[----:B------:R-:W-:-:S02]  /*0520*/  CS2R R102, SRZ ;  /* 0x0000000000667805 */ /* 0x000fc4000001ff00 */
[----:B------:R-:W-:Y:S01]  /*0530*/  MOV R153, RZ ;  /* 0x000000ff00997202 */ /* 0x000fe20000000f00 */
[----:B------:R-:W0:Y:S01]  /*0540*/  LDCU UR13, c[0x0][0x388] ;  /* 0x00007100ff0d77ac */ /* 0x000e220008000800 */
[----:B------:R-:W5:Y:S01]  /*0550*/  LDG.E.64 R16, desc[UR10][R2.64+0x800] ;  /* 0x0008000a02107981 */ /* 0x000f62000c1e1b00 */
[----:B------:R-:W1:Y:S03]  /*0560*/  LDCU.U8 UR12, c[0x0][0x410] ;  /* 0x00008200ff0c77ac */ /* 0x000e660008000000 */
[----:B------:R0:W5:Y:S01]  /*0570*/  LDG.E.64 R20, desc[UR10][R2.64] ;  /* 0x0000000a02147981 */ /* 0x000162000c1e1b00 */
[----:B------:R-:W1:Y:S01]  /*0580*/  LDCU UR16, c[0x0][0x400] ;  /* 0x00008000ff1077ac */ /* 0x000e620008000800 */
[----:B------:R-:W1:Y:S01]  /*0590*/  LDCU.64 UR6, c[0x0][0x470] ;  /* 0x00008e00ff0677ac */ /* 0x000e620008000a00 */
[----:B0-----:R-:W-:Y:S01]  /*05a0*/  MOV R2, RZ ;  /* 0x000000ff00027202 */ /* 0x001fe20000000f00 */
[----:B------:R-:W0:Y:S01]  /*05b0*/  LDCU.64 UR8, c[0x0][0x478] ;  /* 0x00008f00ff0877ac */ /* 0x000e220008000a00 */
[----:B------:R-:W0:Y:S01]  /*05c0*/  LDCU.64 UR14, c[0x0][0x438] ;  /* 0x00008700ff0e77ac */ /* 0x000e220008000a00 */
[--C-:B---3--:R-:W-:Y:S01]  /*05d0*/  SHF.R.U64 R120, R6, 0x10, R7.reuse ;  /* 0x0000001006787819 */ /* 0x108fe20000001207 */
[----:B------:R-:W-:Y:S01]  /*05e0*/  HADD2.F32 R121, -RZ, R6.H0_H0 ;  /* 0x20000006ff797230 */ /* 0x000fe20000004100 */
[----:B------:R-:W-:Y:S01]  /*05f0*/  SHF.R.U32.HI R122, RZ, 0x10, R7 ;  /* 0x00000010ff7a7819 */ /* 0x000fe20000011607 */
[----:B------:R-:W-:Y:S01]  /*0600*/  HADD2.F32 R123, -RZ, R7.H0_H0 ;  /* 0x20000007ff7b7230 */ /* 0x000fe20000004100 */
[--C-:B--2---:R-:W-:Y:S01]  /*0610*/  SHF.R.U64 R124, R10, 0x10, R11.reuse ;  /* 0x000000100a7c7819 */ /* 0x104fe2000000120b */
[----:B------:R-:W-:Y:S01]  /*0620*/  HADD2.F32 R125, -RZ, R10.H0_H0 ;  /* 0x2000000aff7d7230 */ /* 0x000fe20000004100 */
[----:B------:R-:W-:Y:S01]  /*0630*/  SHF.R.U32.HI R126, RZ, 0x10, R11 ;  /* 0x00000010ff7e7819 */ /* 0x000fe2000001160b */
[----:B------:R-:W-:Y:S01]  /*0640*/  HADD2.F32 R127, -RZ, R11.H0_H0 ;  /* 0x2000000bff7f7230 */ /* 0x000fe20000004100 */
[--C-:B----4-:R-:W-:Y:S01]  /*0650*/  SHF.R.U64 R128, R14, 0x10, R15.reuse ;  /* 0x000000100e807819 */ /* 0x110fe2000000120f */
[----:B------:R-:W-:Y:S01]  /*0660*/  HADD2.F32 R129, -RZ, R14.H0_H0 ;  /* 0x2000000eff817230 */ /* 0x000fe20000004100 */
[----:B------:R-:W-:Y:S01]  /*0670*/  SHF.R.U32.HI R130, RZ, 0x10, R15 ;  /* 0x00000010ff827819 */ /* 0x000fe2000001160f */
[----:B------:R-:W-:Y:S01]  /*0680*/  HADD2.F32 R131, -RZ, R15.H0_H0 ;  /* 0x2000000fff837230 */ /* 0x000fe20000004100 */
[--C-:B-----5:R-:W-:Y:S01]  /*0690*/  SHF.R.U64 R132, R18, 0x10, R19.reuse ;  /* 0x0000001012847819 */ /* 0x120fe20000001213 */
[----:B------:R-:W-:Y:S01]  /*06a0*/  HADD2.F32 R133, -RZ, R18.H0_H0 ;  /* 0x20000012ff857230 */ /* 0x000fe20000004100 */
[----:B------:R-:W-:Y:S01]  /*06b0*/  SHF.R.U32.HI R134, RZ, 0x10, R19 ;  /* 0x00000010ff867819 */ /* 0x000fe20000011613 */
[----:B------:R-:W-:Y:S01]  /*06c0*/  HADD2.F32 R135, -RZ, R19.H0_H0 ;  /* 0x20000013ff877230 */ /* 0x000fe20000004100 */
[--C-:B------:R-:W-:Y:S01]  /*06d0*/  SHF.R.U64 R136, R8, 0x10, R9.reuse ;  /* 0x0000001008887819 */ /* 0x100fe20000001209 */
        /* <DEDUP_REMOVED lines=14> */
[----:B------:R-:W-:-:S02]  /*07c0*/  HADD2.F32 R151, -RZ, R21.H0_H0 ;  /* 0x20000015ff977230 */ /* 0x000fc40000004100 */
[----:B------:R-:W-:Y:S02]  /*07d0*/  HADD2.F32 R120, -RZ, R120.H0_H0 ;  /* 0x20000078ff787230 */ /* 0x000fe40000004100 */
[----:B------:R-:W-:Y:S02]  /*07e0*/  HADD2.F32 R122, -RZ, R122.H0_H0 ;  /* 0x2000007aff7a7230 */ /* 0x000fe40000004100 */
[----:B------:R-:W-:Y:S02]  /*07f0*/  HADD2.F32 R124, -RZ, R124.H0_H0 ;  /* 0x2000007cff7c7230 */ /* 0x000fe40000004100 */
[----:B------:R-:W-:Y:S02]  /*0800*/  HADD2.F32 R126, -RZ, R126.H0_H0 ;  /* 0x2000007eff7e7230 */ /* 0x000fe40000004100 */
[----:B------:R-:W-:Y:S02]  /*0810*/  HADD2.F32 R128, -RZ, R128.H0_H0 ;  /* 0x20000080ff807230 */ /* 0x000fe40000004100 */
        /* <DEDUP_REMOVED lines=10> */
[----:B01----:R-:W-:-:S07]  /*08c0*/  HADD2.F32 R150, -RZ, R150.H0_H0 ;  /* 0x20000096ff967230 */ /* 0x003fce0000004100 */
.L_x_2046:
        /* <DEDUP_REMOVED lines=13> */
[----:B--2---:R-:W-:-:S06]  /*09a0*/  IMAD.WIDE R154, R118, 0x4, R154 ;  /* 0x00000004769a7825 */ /* 0x004fcc00078e029a */
[----:B------:R-:W2:Y:S01]  /*09b0*/  LDG.E R155, desc[UR10][R154.64] ;  /* 0x0000000a9a9b7981 */ /* 0x000ea2000c1e1900 */
[----:B---3--:R-:W-:-:S06]  /*09c0*/  IMAD.WIDE.U32 R44, R159, 0x10, R56 ;  /* 0x000000109f2c7825 */ /* 0x008fcc00078e0038 */
[----:B------:R-:W3:Y:S01]  /*09d0*/  LDG.E.128 R44, desc[UR10][R44.64] ;  /* 0x0000000a2c2c7981 */ /* 0x000ee2000c1e1d00 */
[----:B0-----:R-:W-:-:S06]  /*09e0*/  IMAD.WIDE.U32 R48, R159, 0x10, R52 ;  /* 0x000000109f307825 */ /* 0x001fcc00078e0034 */
[----:B------:R-:W3:Y:S01]  /*09f0*/  LDG.E.128 R48, desc[UR10][R48.64] ;  /* 0x0000000a30307981 */ /* 0x000ee2000c1e1d00 */
[----:B------:R-:W-:Y:S02]  /*0a00*/  ISETP.NE.AND P1, PT, RZ, UR12, PT ;  /* 0x0000000cff007c0c */ /* 0x000fe4000bf25270 */
[----:B------:R-:W-:-:S05]  /*0a10*/  IADD3 R157, PT, PT, R159, 0x100, RZ ;  /* 0x000001009f9d7810 */ /* 0x000fca0007ffe0ff */
[----:B------:R-:W-:Y:S01]  /*0a20*/  IMAD.WIDE.U32 R30, R157, 0x10, R54 ;  /* 0x000000109d1e7825 */ /* 0x000fe200078e0036 */
[----:B------:R-:W-:-:S03]  /*0a30*/  IADD3 R161, PT, PT, R159, 0x200, RZ ;  /* 0x000002009fa17810 */ /* 0x000fc60007ffe0ff */
[C---:B------:R-:W-:Y:S02]  /*0a40*/  IMAD.WIDE.U32 R32, R157.reuse, 0x10, R56 ;  /* 0x000000109d207825 */ /* 0x040fe400078e0038 */
[----:B------:R-:W3:Y:S02]  /*0a50*/  LDG.E.128 R28, desc[UR10][R30.64] ;  /* 0x0000000a1e1c7981 */ /* 0x000ee4000c1e1d00 */
[----:B------:R-:W-:Y:S02]  /*0a60*/  IMAD.WIDE.U32 R36, R157, 0x10, R52 ;  /* 0x000000109d247825 */ /* 0x000fe400078e0034 */
[----:B------:R-:W3:Y:S04]  /*0a70*/  LDG.E.128 R32, desc[UR10][R32.64] ;  /* 0x0000000a20207981 */ /* 0x000ee8000c1e1d00 */
[----:B------:R-:W3:Y:S01]  /*0a80*/  LDG.E.128 R36, desc[UR10][R36.64] ;  /* 0x0000000a24247981 */ /* 0x000ee2000c1e1d00 */
[----:B----4-:R-:W-:-:S05]  /*0a90*/  FSEL R170, R3, RZ, !P1 ;  /* 0x000000ff03aa7208 */ /* 0x010fca0004800000 */
[C---:B------:R-:W-:Y:S01]  /*0aa0*/  FADD.FTZ R40, -R170.reuse, R40 ;  /* 0x00000028aa287221 */ /* 0x040fe20000010100 */
[----:B------:R-:W-:-:S03]  /*0ab0*/  FADD.FTZ R160, -R170, R41 ;  /* 0x00000029aaa07221 */ /* 0x000fc60000010100 */
[----:B--2---:R-:W-:Y:S01]  /*0ac0*/  FMUL.FTZ R3, R155, R40 ;  /* 0x000000289b037220 */ /* 0x004fe20000410000 */
[----:B------:R-:W-:Y:S01]  /*0ad0*/  FADD.FTZ R42, -R170, R42 ;  /* 0x0000002aaa2a7221 */ /* 0x000fe20000010100 */
[----:B---3--:R-:W-:Y:S01]  /*0ae0*/  FMUL.FTZ R40, R135, R46 ;  /* 0x0000002e87287220 */ /* 0x008fe20000410000 */
[C---:B------:R-:W-:Y:S02]  /*0af0*/  FMUL.FTZ R160, R155.reuse, R160 ;  /* 0x000000a09ba07220 */ /* 0x040fe40000410000 */
[----:B------:R-:W-:Y:S01]  /*0b00*/  FMUL.FTZ R162, R155, R42 ;  /* 0x0000002a9ba27220 */ /* 0x000fe20000410000 */
[----:B------:R-:W-:Y:S01]  /*0b10*/  FFMA.FTZ R171, R151, R50, R40 ;  /* 0x0000003297ab7223 */ /* 0x000fe20000010028 */
[----:B------:R-:W-:-:S04]  /*0b20*/  IMAD.WIDE.U32 R40, R161, 0x10, R54 ;  /* 0x00000010a1287825 */ /* 0x000fc800078e0036 */
[----:B------:R-:W-:Y:S01]  /*0b30*/  FADD.FTZ R166, -R170, R43 ;  /* 0x0000002baaa67221 */ /* 0x000fe20000010100 */
[----:B------:R-:W-:Y:S01]  /*0b40*/  FMUL.FTZ R158, R133, R44 ;  /* 0x0000002c859e7220 */ /* 0x000fe20000410000 */
[C---:B------:R-:W-:Y:S01]  /*0b50*/  FADD.FTZ R115, R44.reuse, R115 ;  /* 0x000000732c737221 */ /* 0x040fe20000010000 */
[----:B------:R-:W-:Y:S01]  /*0b60*/  FFMA.FTZ R117, R44, R3, R117 ;  /* 0x000000032c757223 */ /* 0x000fe20000010075 */
[----:B------:R-:W-:Y:S01]  /*0b70*/  FMUL.FTZ R169, R132, R45 ;  /* 0x0000002d84a97220 */ /* 0x000fe20000410000 */
[----:B------:R-:W2:Y:S01]  /*0b80*/  LDG.E.128 R40, desc[UR10][R40.64] ;  /* 0x0000000a28287981 */ /* 0x000ea2000c1e1d00 */
[C---:B------:R-:W-:Y:S01]  /*0b90*/  FADD.FTZ R110, R45.reuse, R110 ;  /* 0x0000006e2d6e7221 */ /* 0x040fe20000010000 */
[----:B------:R-:W-:Y:S01]  /*0ba0*/  FFMA.FTZ R112, R45, R160, R112 ;  /* 0x000000a02d707223 */ /* 0x000fe20000010070 */
[----:B------:R-:W-:-:S04]  /*0bb0*/  IMAD.WIDE.U32 R44, R161, 0x10, R56 ;  /* 0x00000010a12c7825 */ /* 0x000fc800078e0038 */
[----:B------:R-:W-:Y:S01]  /*0bc0*/  FMUL.FTZ R166, R155, R166 ;  /* 0x000000a69ba67220 */ /* 0x000fe20000410000 */
[C---:B------:R-:W-:Y:S01]  /*0bd0*/  FADD.FTZ R119, R48.reuse, R119 ;  /* 0x0000007730777221 */ /* 0x040fe20000010000 */
[----:B------:R-:W-:Y:S01]  /*0be0*/  FFMA.FTZ R153, R48, R3, R153 ;  /* 0x0000000330997223 */ /* 0x000fe20000010099 */
[----:B------:R-:W-:Y:S01]  /*0bf0*/  FFMA.FTZ R158, R149, R48, R158 ;  /* 0x00000030959e7223 */ /* 0x000fe2000001009e */
[C---:B------:R-:W-:Y:S01]  /*0c00*/  FADD.FTZ R114, R49.reuse, R114 ;  /* 0x0000007231727221 */ /* 0x040fe20000010000 */
[----:B------:R-:W-:Y:S01]  /*0c10*/  FFMA.FTZ R116, R49, R160, R116 ;  /* 0x000000a031747223 */ /* 0x000fe20000010074 */
[----:B------:R-:W-:Y:S01]  /*0c20*/  FFMA.FTZ R169, R148, R49, R169 ;  /* 0x0000003194a97223 */ /* 0x000fe200000100a9 */
[C---:B------:R-:W-:Y:S01]  /*0c30*/  FADD.FTZ R107, R46.reuse, R107 ;  /* 0x0000006b2e6b7221 */ /* 0x040fe20000010000 */
[----:B------:R-:W-:Y:S01]  /*0c40*/  FFMA.FTZ R109, R46, R162, R109 ;  /* 0x000000a22e6d7223 */ /* 0x000fe2000001006d */
[----:B------:R-:W-:Y:S01]  /*0c50*/  FMUL.FTZ R175, R134, R47 ;  /* 0x0000002f86af7220 */ /* 0x000fe20000410000 */
[C---:B------:R-:W-:Y:S01]  /*0c60*/  FADD.FTZ R62, R47.reuse, R62 ;  /* 0x0000003e2f3e7221 */ /* 0x040fe20000010000 */
[----:B------:R-:W-:Y:S01]  /*0c70*/  FFMA.FTZ R104, R47, R166, R104 ;  /* 0x000000a62f687223 */ /* 0x000fe20000010068 */
[----:B------:R-:W-:Y:S01]  /*0c80*/  IMAD.WIDE.U32 R48, R161, 0x10, R52 ;  /* 0x00000010a1307825 */ /* 0x000fe200078e0034 */
[----:B------:R-:W3:Y:S03]  /*0c90*/  LDG.E.128 R44, desc[UR10][R44.64] ;  /* 0x0000000a2c2c7981 */ /* 0x000ee6000c1e1d00 */
[C---:B------:R-:W-:Y:S01]  /*0ca0*/  FADD.FTZ R111, R50.reuse, R111 ;  /* 0x0000006f326f7221 */ /* 0x040fe20000010000 */
[----:B------:R-:W-:Y:S01]  /*0cb0*/  FFMA.FTZ R113, R50, R162, R113 ;  /* 0x000000a232717223 */ /* 0x000fe20000010071 */
[C---:B------:R-:W-:Y:S01]  /*0cc0*/  FADD.FTZ R106, R51.reuse, R106 ;  /* 0x0000006a336a7221 */ /* 0x040fe20000010000 */
[----:B------:R-:W-:Y:S01]  /*0cd0*/  FFMA.FTZ R108, R51, R166, R108 ;  /* 0x000000a6336c7223 */ /* 0x000fe2000001006c */
[----:B------:R-:W-:-:S02]  /*0ce0*/  FFMA.FTZ R175, R150, R51, R175 ;  /* 0x0000003396af7223 */ /* 0x000fc400000100af */
[----:B------:R-:W4:Y:S01]  /*0cf0*/  LDG.E.128 R48, desc[UR10][R48.64] ;  /* 0x0000000a30307981 */ /* 0x000f22000c1e1d00 */
[----:B------:R-:W-:-:S04]  /*0d00*/  FADD.FTZ R28, -R170, R28 ;  /* 0x0000001caa1c7221 */ /* 0x000fc80000010100 */
[----:B------:R-:W-:Y:S01]  /*0d10*/  FMUL.FTZ R152, R155, R28 ;  /* 0x0000001c9b987220 */ /* 0x000fe20000410000 */
[----:B------:R-:W-:-:S04]  /*0d20*/  FMUL.FTZ R28, R129, R32 ;  /* 0x00000020811c7220 */ /* 0x000fc80000410000 */
[----:B------:R-:W-:Y:S01]  /*0d30*/  FFMA.FTZ R163, R145, R36, R28 ;  /* 0x0000002491a37223 */ /* 0x000fe2000001001c */
[----:B------:R-:W-:-:S04]  /*0d40*/  FMUL.FTZ R28, R131, R34 ;  /* 0x00000022831c7220 */ /* 0x000fc80000410000 */
[----:B------:R-:W-:Y:S01]  /*0d50*/  FFMA.FTZ R173, R147, R38, R28 ;  /* 0x0000002693ad7223 */ /* 0x000fe2000001001c */
[C---:B------:R-:W-:Y:S01]  /*0d60*/  FADD.FTZ R154, -R170.reuse, R29 ;  /* 0x0000001daa9a7221 */ /* 0x040fe20000010100 */
[C---:B------:R-:W-:Y:S01]  /*0d70*/  FADD.FTZ R30, -R170.reuse, R30 ;  /* 0x0000001eaa1e7221 */ /* 0x040fe20000010100 */
[----:B------:R-:W-:Y:S02]  /*0d80*/  FADD.FTZ R168, -R170, R31 ;  /* 0x0000001faaa87221 */ /* 0x000fe40000010100 */
[----:B------:R-:W-:Y:S01]  /*0d90*/  FMUL.FTZ R154, R155, R154 ;  /* 0x0000009a9b9a7220 */ /* 0x000fe20000410000 */
[C---:B------:R-:W-:Y:S01]  /*0da0*/  FADD.FTZ R67, R32.reuse, R67 ;  /* 0x0000004320437221 */ /* 0x040fe20000010000 */
[----:B------:R-:W-:Y:S01]  /*0db0*/  FFMA.FTZ R81, R32, R152, R81 ;  /* 0x0000009820517223 */ /* 0x000fe20000010051 */
[----:B------:R-:W-:Y:S01]  /*0dc0*/  FMUL.FTZ R167, R128, R33 ;  /* 0x0000002180a77220 */ /* 0x000fe20000410000 */
[C---:B------:R-:W-:Y:S01]  /*0dd0*/  FADD.FTZ R64, R33.reuse, R64 ;  /* 0x0000004021407221 */ /* 0x040fe20000010000 */
[----:B------:R-:W-:Y:S01]  /*0de0*/  FFMA.FTZ R78, R33, R154, R78 ;  /* 0x0000009a214e7223 */ /* 0x000fe2000001004e */
[C---:B------:R-:W-:Y:S01]  /*0df0*/  FMUL.FTZ R164, R155.reuse, R30 ;  /* 0x0000001e9ba47220 */ /* 0x040fe20000410000 */
[----:B------:R-:W-:Y:S01]  /*0e00*/  FMUL.FTZ R168, R155, R168 ;  /* 0x000000a89ba87220 */ /* 0x000fe20000410000 */
[C---:B------:R-:W-:Y:S01]  /*0e10*/  FADD.FTZ R93, R36.reuse, R93 ;  /* 0x0000005d245d7221 */ /* 0x040fe20000010000 */
        /* <DEDUP_REMOVED lines=9> */
[C---:B------:R-:W-:Y:S01]  /*0eb0*/  FADD.FTZ R91, R38.reuse, R91 ;  /* 0x0000005b265b7221 */ /* 0x040fe20000010000 */
[----:B------:R-:W-:Y:S01]  /*0ec0*/  FFMA.FTZ R103, R38, R164, R103 ;  /* 0x000000a426677223 */ /* 0x000fe20000010067 */
[C---:B------:R-:W-:Y:S01]  /*0ed0*/  FADD.FTZ R88, R39.reuse, R88 ;  /* 0x0000005827587221 */ /* 0x040fe20000010000 */
[----:B------:R-:W-:Y:S01]  /*0ee0*/  FFMA.FTZ R100, R39, R168, R100 ;  /* 0x000000a827647223 */ /* 0x000fe20000010064 */
[----:B------:R-:W-:Y:S01]  /*0ef0*/  FFMA.FTZ R177, R146, R39, R177 ;  /* 0x0000002792b17223 */ /* 0x000fe200000100b1 */
[C---:B--2---:R-:W-:Y:S01]  /*0f00*/  FADD.FTZ R40, -R170.reuse, R40 ;  /* 0x00000028aa287221 */ /* 0x044fe20000010100 */
[----:B------:R-:W-:-:S03]  /*0f10*/  FADD.FTZ R28, -R170, R41 ;  /* 0x00000029aa1c7221 */ /* 0x000fc60000010100 */
[----:B------:R-:W-:Y:S01]  /*0f20*/  FMUL.FTZ R165, R155, R40 ;  /* 0x000000289ba57220 */ /* 0x000fe20000410000 */
[----:B------:R-:W-:Y:S01]  /*0f30*/  FADD.FTZ R42, -R170, R42 ;  /* 0x0000002aaa2a7221 */ /* 0x000fe20000010100 */
[----:B------:R-:W-:-:S03]  /*0f40*/  IADD3 R41, PT, PT, R159, 0x300, RZ ;  /* 0x000003009f297810 */ /* 0x000fc60007ffe0ff */
[----:B------:R-:W-:Y:S01]  /*0f50*/  FMUL.FTZ R42, R155, R42 ;  /* 0x0000002a9b2a7220 */ /* 0x000fe20000410000 */
[----:B---3--:R-:W-:Y:S01]  /*0f60*/  FMUL.FTZ R156, R125, R44 ;  /* 0x0000002c7d9c7220 */ /* 0x008fe20000410000 */
[C---:B------:R-:W-:Y:S01]  /*0f70*/  FADD.FTZ R71, R44.reuse, R71 ;  /* 0x000000472c477221 */ /* 0x040fe20000010000 */
[----:B------:R-:W-:Y:S01]  /*0f80*/  FFMA.FTZ R59, R44, R165, R59 ;  /* 0x000000a52c3b7223 */ /* 0x000fe2000001003b */
[----:B------:R-:W-:Y:S01]  /*0f90*/  FMUL.FTZ R44, R155, R28 ;  /* 0x0000001c9b2c7220 */ /* 0x000fe20000410000 */
[----:B------:R-:W-:Y:S01]  /*0fa0*/  FMUL.FTZ R29, R124, R45 ;  /* 0x0000002d7c1d7220 */ /* 0x000fe20000410000 */
[----:B------:R-:W-:Y:S01]  /*0fb0*/  FMUL.FTZ R28, R127, R46 ;  /* 0x0000002e7f1c7220 */ /* 0x000fe20000410000 */
[----:B------:R-:W-:Y:S01]  /*0fc0*/  FADD.FTZ R68, R45, R68 ;  /* 0x000000442d447221 */ /* 0x000fe20000010000 */
[C---:B----4-:R-:W-:Y:S01]  /*0fd0*/  FADD.FTZ R86, R49.reuse, R86 ;  /* 0x0000005631567221 */ /* 0x050fe20000010000 */
[-C--:B------:R-:W-:Y:S01]  /*0fe0*/  FFMA.FTZ R98, R49, R44.reuse, R98 ;  /* 0x0000002c31627223 */ /* 0x080fe20000010062 */
[----:B------:R-:W-:Y:S01]  /*0ff0*/  FFMA.FTZ R0, R45, R44, R0 ;  /* 0x0000002c2d007223 */ /* 0x000fe20000010000 */
[----:B------:R-:W-:Y:S01]  /*1000*/  FFMA.FTZ R49, R140, R49, R29 ;  /* 0x000000318c317223 */ /* 0x000fe2000001001d */
[----:B------:R-:W-:Y:S01]  /*1010*/  FFMA.FTZ R45, R143, R50, R28 ;  /* 0x000000328f2d7223 */ /* 0x000fe2000001001c */
[----:B------:R-:W-:Y:S01]  /*1020*/  FADD.FTZ R28, -R170, R43 ;  /* 0x0000002baa1c7221 */ /* 0x000fe20000010100 */
[----:B------:R-:W-:Y:S01]  /*1030*/  FMUL.FTZ R29, R126, R47 ;  /* 0x0000002f7e1d7220 */ /* 0x000fe20000410000 */
[C---:B------:R-:W-:Y:S01]  /*1040*/  FADD.FTZ R73, R46.reuse, R73 ;  /* 0x000000492e497221 */ /* 0x040fe20000010000 */
[----:B------:R-:W-:Y:S01]  /*1050*/  FFMA.FTZ R61, R46, R42, R61 ;  /* 0x0000002a2e3d7223 */ /* 0x000fe2000001003d */
[----:B------:R-:W-:Y:S01]  /*1060*/  FMUL.FTZ R43, R155, R28 ;  /* 0x0000001c9b2b7220 */ /* 0x000fe20000410000 */
[----:B------:R-:W-:Y:S01]  /*1070*/  FFMA.FTZ R46, R142, R51, R29 ;  /* 0x000000338e2e7223 */ /* 0x000fe2000001001d */
[----:B------:R-:W-:-:S04]  /*1080*/  IMAD.WIDE.U32 R28, R41, 0x10, R54 ;  /* 0x00000010291c7825 */ /* 0x000fc800078e0036 */
[C---:B------:R-:W-:Y:S02]  /*1090*/  IMAD.WIDE.U32 R32, R41.reuse, 0x10, R56 ;  /* 0x0000001029207825 */ /* 0x040fe400078e0038 */
[----:B------:R-:W2:Y:S02]  /*10a0*/  LDG.E.128 R28, desc[UR10][R28.64] ;  /* 0x0000000a1c1c7981 */ /* 0x000ea4000c1e1d00 */
[----:B------:R-:W-:Y:S02]  /*10b0*/  IMAD.WIDE.U32 R36, R41, 0x10, R52 ;  /* 0x0000001029247825 */ /* 0x000fe400078e0034 */
[----:B------:R-:W3:Y:S04]  /*10c0*/  LDG.E.128 R32, desc[UR10][R32.64] ;  /* 0x0000000a20207981 */ /* 0x000ee8000c1e1d00 */
[----:B------:R-:W4:Y:S01]  /*10d0*/  LDG.E.128 R36, desc[UR10][R36.64] ;  /* 0x0000000a24247981 */ /* 0x000f22000c1e1d00 */
[C---:B------:R-:W-:Y:S01]  /*10e0*/  FADD.FTZ R87, R50.reuse, R87 ;  /* 0x0000005732577221 */ /* 0x040fe20000010000 */
[----:B------:R-:W-:Y:S01]  /*10f0*/  FFMA.FTZ R99, R50, R42, R99 ;  /* 0x0000002a32637223 */ /* 0x000fe20000010063 */
[----:B------:R-:W-:-:S04]  /*1100*/  ISETP.NE.U32.AND P0, PT, RZ, UR14, PT ;  /* 0x0000000eff007c0c */ /* 0x000fc8000bf05070 */
[----:B------:R-:W-:Y:S01]  /*1110*/  ISETP.NE.AND.EX P0, PT, RZ, UR15, PT, P0 ;  /* 0x0000000fff007c0c */ /* 0x000fe2000bf05300 */
[----:B------:R-:W-:Y:S01]  /*1120*/  FFMA.FTZ R156, R141, R48, R156 ;  /* 0x000000308d9c7223 */ /* 0x000fe2000001009c */
[C---:B------:R-:W-:Y:S01]  /*1130*/  FFMA.FTZ R101, R48.reuse, R165, R101 ;  /* 0x000000a530657223 */ /* 0x040fe20000010065 */
[----:B------:R-:W-:Y:S01]  /*1140*/  FADD.FTZ R89, R48, R89 ;  /* 0x0000005930597221 */ /* 0x000fe20000010000 */
[C---:B------:R-:W-:Y:S01]  /*1150*/  FADD.FTZ R70, R47.reuse, R70 ;  /* 0x000000462f467221 */ /* 0x040fe20000010000 */
[-C--:B------:R-:W-:Y:S01]  /*1160*/  FFMA.FTZ R2, R47, R43.reuse, R2 ;  /* 0x0000002b2f027223 */ /* 0x080fe20000010002 */
[C---:B------:R-:W-:Y:S01]  /*1170*/  FADD.FTZ R84, R51.reuse, R84 ;  /* 0x0000005433547221 */ /* 0x040fe20000010000 */
[----:B------:R-:W-:Y:S01]  /*1180*/  FFMA.FTZ R96, R51, R43, R96 ;  /* 0x0000002b33607223 */ /* 0x000fe20000010060 */
[C---:B--2---:R-:W-:Y:S01]  /*1190*/  FADD.FTZ R40, -R170.reuse, R28 ;  /* 0x0000001caa287221 */ /* 0x044fe20000010100 */
[----:B---3--:R-:W-:Y:S01]  /*11a0*/  FMUL.FTZ R28, R123, R34 ;  /* 0x000000227b1c7220 */ /* 0x008fe20000410000 */
[----:B------:R-:W-:-:S03]  /*11b0*/  FADD.FTZ R50, -R170, R29 ;  /* 0x0000001daa327221 */ /* 0x000fc60000010100 */
[----:B----4-:R-:W-:Y:S02]  /*11c0*/  FFMA.FTZ R53, R139, R38, R28 ;  /* 0x000000268b357223 */ /* 0x010fe4000001001c */
[----:B------:R-:W0:Y:S01]  /*11d0*/  LDC.64 R28, c[0x0][0x380] ;  /* 0x0000e000ff1c7b82 */ /* 0x000e220000000a00 */
[----:B------:R-:W-:Y:S01]  /*11e0*/  FMUL.FTZ R47, R155, R40 ;  /* 0x000000289b2f7220 */ /* 0x000fe20000410000 */
[----:B------:R-:W-:Y:S01]  /*11f0*/  FMUL.FTZ R48, R121, R32 ;  /* 0x0000002079307220 */ /* 0x000fe20000410000 */
[C---:B------:R-:W-:Y:S02]  /*1200*/  FADD.FTZ R85, R36.reuse, R85 ;  /* 0x0000005524557221 */ /* 0x040fe40000010000 */
[----:B------:R-:W-:Y:S01]  /*1210*/  FFMA.FTZ R97, R36, R47, R97 ;  /* 0x0000002f24617223 */ /* 0x000fe20000010061 */
[----:B------:R-:W-:Y:S01]  /*1220*/  FFMA.FTZ R48, R137, R36, R48 ;  /* 0x0000002489307223 */ /* 0x000fe20000010030 */
[----:B------:R-:W-:-:S04]  /*1230*/  FADD.FTZ R36, RZ, R158 ;  /* 0x0000009eff247221 */ /* 0x000fc80000010000 */
[----:B------:R-:W-:Y:S01]  /*1240*/  FADD.FTZ R36, R169, R36 ;  /* 0x00000024a9247221 */ /* 0x000fe20000010000 */
[----:B0-----:R-:W-:-:S04]  /*1250*/  IADD3 R118, PT, PT, R118, R28, RZ ;  /* 0x0000001c76767210 */ /* 0x001fc80007ffe0ff */
[----:B------:R-:W-:Y:S02]  /*1260*/  ISETP.GE.AND P3, PT, R118, R29, PT ;  /* 0x0000001d7600720c */ /* 0x000fe40003f66270 */
[----:B------:R-:W0:Y:S01]  /*1270*/  @P0 LDC.64 R28, c[0x0][0x438] ;  /* 0x00010e00ff1c0b82 */ /* 0x000e220000000a00 */
[----:B------:R-:W-:-:S04]  /*1280*/  FADD.FTZ R36, R171, R36 ;  /* 0x00000024ab247221 */ /* 0x000fc80000010000 */
[----:B------:R-:W-:-:S04]  /*1290*/  FADD.FTZ R36, R175, R36 ;  /* 0x00000024af247221 */ /* 0x000fc80000010000 */
[----:B------:R-:W-:-:S04]  /*12a0*/  FADD.FTZ R36, R163, R36 ;  /* 0x00000024a3247221 */ /* 0x000fc80000010000 */
[----:B------:R-:W-:Y:S01]  /*12b0*/  FADD.FTZ R36, R167, R36 ;  /* 0x00000024a7247221 */ /* 0x000fe20000010000 */
[----:B------:R-:W-:-:S03]  /*12c0*/  FADD.FTZ R30, -R170, R30 ;  /* 0x0000001eaa1e7221 */ /* 0x000fc60000010100 */
[----:B------:R-:W-:Y:S01]  /*12d0*/  FADD.FTZ R36, R173, R36 ;  /* 0x00000024ad247221 */ /* 0x000fe20000010000 */
[----:B0-----:R-:W-:-:S04]  /*12e0*/  @P0 IMAD.WIDE.U32 R28, R159, 0x10, R28 ;  /* 0x000000109f1c0825 */ /* 0x001fc800078e001c */
[----:B------:R-:W-:Y:S01]  /*12f0*/  FADD.FTZ R54, -R170, R31 ;  /* 0x0000001faa367221 */ /* 0x000fe20000010100 */
[----:B------:R-:W-:Y:S02]  /*1300*/  FMUL.FTZ R52, R155, R30 ;  /* 0x0000001e9b347220 */ /* 0x000fe40000410000 */
[----:B------:R-:W0:Y:S01]  /*1310*/  @P0 LDC.64 R30, c[0x0][0x438] ;  /* 0x00010e00ff1e0b82 */ /* 0x000e220000000a00 */
[----:B-----5:R1:W5:Y:S02]  /*1320*/  @P0 LDG.E.128 R4, desc[UR10][R28.64] ;  /* 0x0000000a1c040981 */ /* 0x020364000c1e1d00 */
[----:B-1----:R-:W-:-:S04]  /*1330*/  FADD.FTZ R29, R177, R36 ;  /* 0x00000024b11d7221 */ /* 0x002fc80000010000 */
[----:B------:R-:W-:-:S04]  /*1340*/  FADD.FTZ R28, R156, R29 ;  /* 0x0000001d9c1c7221 */ /* 0x000fc80000010000 */
[----:B------:R-:W-:-:S04]  /*1350*/  FADD.FTZ R28, R49, R28 ;  /* 0x0000001c311c7221 */ /* 0x000fc80000010000 */
[----:B------:R-:W-:Y:S01]  /*1360*/  FADD.FTZ R29, R45, R28 ;  /* 0x0000001c2d1d7221 */ /* 0x000fe20000010000 */
[----:B------:R-:W-:-:S03]  /*1370*/  FMUL.FTZ R51, R120, R33 ;  /* 0x0000002178337220 */ /* 0x000fc60000410000 */
[----:B------:R-:W-:Y:S01]  /*1380*/  FADD.FTZ R29, R46, R29 ;  /* 0x0000001d2e1d7221 */ /* 0x000fe20000010000 */
[----:B------:R-:W-:-:S03]  /*1390*/  FFMA.FTZ R51, R136, R37, R51 ;  /* 0x0000002588337223 */ /* 0x000fc60000010033 */
[----:B------:R-:W-:Y:S01]  /*13a0*/  FADD.FTZ R28, R48, R29 ;  /* 0x0000001d301c7221 */ /* 0x000fe20000010000 */
[----:B------:R-:W-:Y:S01]  /*13b0*/  FMUL.FTZ R55, R122, R35 ;  /* 0x000000237a377220 */ /* 0x000fe20000410000 */
[----:B0-----:R-:W-:-:S04]  /*13c0*/  @P0 IMAD.WIDE.U32 R30, R157, 0x10, R30 ;  /* 0x000000109d1e0825 */ /* 0x001fc800078e001e */
[----:B------:R-:W-:Y:S01]  /*13d0*/  FADD.FTZ R28, R28, R51 ;  /* 0x000000331c1c7221 */ /* 0x000fe20000010000 */
[----:B------:R-:W-:Y:S01]  /*13e0*/  FFMA.FTZ R55, R138, R39, R55 ;  /* 0x000000278a377223 */ /* 0x000fe20000010037 */
[----:B------:R0:W5:Y:S02]  /*13f0*/  @P0 LDG.E.128 R8, desc[UR10][R30.64] ;  /* 0x0000000a1e080981 */ /* 0x000164000c1e1d00 */
[----:B------:R-:W-:-:S04]  /*1400*/  FADD.FTZ R28, R28, R53 ;  /* 0x000000351c1c7221 */ /* 0x000fc80000010000 */
[----:B0-----:R-:W-:-:S05]  /*1410*/  FADD.FTZ R30, R28, R55 ;  /* 0x000000371c1e7221 */ /* 0x001fca0000010000 */
[----:B------:R-:W0:Y:S02]  /*1420*/  SHFL.DOWN PT, R29, R30, 0x10, 0x1f ;  /* 0x0a001f001e1d7f89 */ /* 0x000e2400000e0000 */
[----:B0-----:R-:W-:Y:S01]  /*1430*/  FADD.FTZ R31, R30, R29 ;  /* 0x0000001d1e1f7221 */ /* 0x001fe20000010000 */
[----:B------:R-:W-:-:S04]  /*1440*/  FFMA.FTZ R29, R3, R158, RZ ;  /* 0x0000009e031d7223 */ /* 0x000fc800000100ff */
[----:B------:R-:W-:-:S04]  /*1450*/  FFMA.FTZ R29, R160, R169, R29 ;  /* 0x000000a9a01d7223 */ /* 0x000fc8000001001d */
        /* <DEDUP_REMOVED lines=9> */
[----:B------:R-:W-:Y:S01]  /*14f0*/  FFMA.FTZ R28, R43, R46, R28 ;  /* 0x0000002e2b1c7223 */ /* 0x000fe2000001001c */
[----:B------:R-:W-:-:S03]  /*1500*/  FMUL.FTZ R50, R155, R50 ;  /* 0x000000329b327220 */ /* 0x000fc60000410000 */
[----:B------:R-:W-:-:S04]  /*1510*/  FFMA.FTZ R29, R47, R48, R28 ;  /* 0x000000302f1d7223 */ /* 0x000fc8000001001c */
[----:B------:R-:W-:Y:S01]  /*1520*/  FFMA.FTZ R29, R50, R51, R29 ;  /* 0x00000033321d7223 */ /* 0x000fe2000001001d */
[----:B------:R-:W-:-:S03]  /*1530*/  FMUL.FTZ R54, R155, R54 ;  /* 0x000000369b367220 */ /* 0x000fc60000410000 */
[----:B------:R-:W-:Y:S01]  /*1540*/  FFMA.FTZ R29, R52, R53, R29 ;  /* 0x00000035341d7223 */ /* 0x000fe2000001001d */
[----:B------:R-:W-:-:S03]  /*1550*/  FFMA.FTZ R63, R32, R47, R63 ;  /* 0x0000002f203f7223 */ /* 0x000fc6000001003f */
[----:B------:R-:W-:Y:S01]  /*1560*/  FFMA.FTZ R29, R54, R55, R29 ;  /* 0x00000037361d7223 */ /* 0x000fe2000001001d */
[----:B------:R-:W-:Y:S01]  /*1570*/  FADD.FTZ R75, R32, R75 ;  /* 0x0000004b204b7221 */ /* 0x000fe20000010000 */
[C---:B------:R-:W-:Y:S01]  /*1580*/  FFMA.FTZ R58, R33.reuse, R50, R58 ;  /* 0x00000032213a7223 */ /* 0x040fe2000001003a */
[----:B------:R-:W-:Y:S02]  /*1590*/  FADD.FTZ R72, R33, R72 ;  /* 0x0000004821487221 */ /* 0x000fe40000010000 */
[----:B------:R-:W0:Y:S01]  /*15a0*/  @P0 LDC.64 R32, c[0x0][0x438] ;  /* 0x00010e00ff200b82 */ /* 0x000e220000000a00 */
[----:B------:R-:W1:Y:S01]  /*15b0*/  SHFL.DOWN PT, R28, R29, 0x10, 0x1f ;  /* 0x0a001f001d1c7f89 */ /* 0x000e6200000e0000 */
[C---:B------:R-:W-:Y:S01]  /*15c0*/  FFMA.FTZ R65, R34.reuse, R52, R65 ;  /* 0x0000003422417223 */ /* 0x040fe20000010041 */
[----:B------:R-:W-:Y:S01]  /*15d0*/  FADD.FTZ R77, R34, R77 ;  /* 0x0000004d224d7221 */ /* 0x000fe20000010000 */
[C---:B------:R-:W-:Y:S01]  /*15e0*/  FADD.FTZ R74, R35.reuse, R74 ;  /* 0x0000004a234a7221 */ /* 0x040fe20000010000 */
[----:B------:R-:W-:Y:S01]  /*15f0*/  FFMA.FTZ R60, R35, R54, R60 ;  /* 0x00000036233c7223 */ /* 0x000fe2000001003c */
[----:B------:R-:W2:Y:S02]  /*1600*/  SHFL.DOWN PT, R30, R31, 0x8, 0x1f ;  /* 0x09001f001f1e7f89 */ /* 0x000ea400000e0000 */
[----:B------:R-:W3:Y:S01]  /*1610*/  @P0 LDC.64 R34, c[0x0][0x438] ;  /* 0x00010e00ff220b82 */ /* 0x000ee20000000a00 */
[----:B0-----:R-:W-:-:S04]  /*1620*/  @P0 IMAD.WIDE.U32 R32, R161, 0x10, R32 ;  /* 0x00000010a1200825 */ /* 0x001fc800078e0020 */
[----:B-1----:R-:W-:Y:S01]  /*1630*/  FADD.FTZ R28, R29, R28 ;  /* 0x0000001c1d1c7221 */ /* 0x002fe20000010000 */
[----:B------:R0:W5:Y:S04]  /*1640*/  @P0 LDG.E.128 R12, desc[UR10][R32.64] ;  /* 0x0000000a200c0981 */ /* 0x000168000c1e1d00 */
[----:B0-----:R-:W0:Y:S01]  /*1650*/  SHFL.DOWN PT, R33, R28, 0x8, 0x1f ;  /* 0x09001f001c217f89 */ /* 0x001e2200000e0000 */
[----:B---3--:R-:W-:-:S04]  /*1660*/  @P0 IMAD.WIDE.U32 R34, R41, 0x10, R34 ;  /* 0x0000001029220825 */ /* 0x008fc800078e0022 */
[----:B--2---:R-:W-:Y:S01]  /*1670*/  FADD.FTZ R30, R31, R30 ;  /* 0x0000001e1f1e7221 */ /* 0x004fe20000010000 */
[----:B------:R1:W5:Y:S04]  /*1680*/  @P0 LDG.E.128 R16, desc[UR10][R34.64] ;  /* 0x0000000a22100981 */ /* 0x000368000c1e1d00 */
[----:B-1----:R-:W1:Y:S01]  /*1690*/  SHFL.DOWN PT, R35, R30, 0x4, 0x1f ;  /* 0x08801f001e237f89 */ /* 0x002e6200000e0000 */
[----:B0-----:R-:W-:-:S05]  /*16a0*/  FADD.FTZ R33, R28, R33 ;  /* 0x000000211c217221 */ /* 0x001fca0000010000 */
[----:B------:R-:W0:Y:S01]  /*16b0*/  SHFL.DOWN PT, R32, R33, 0x4, 0x1f ;  /* 0x08801f0021207f89 */ /* 0x000e2200000e0000 */
[----:B-1----:R-:W-:-:S05]  /*16c0*/  FADD.FTZ R35, R30, R35 ;  /* 0x000000231e237221 */ /* 0x002fca0000010000 */
[----:B------:R-:W1:Y:S01]  /*16d0*/  SHFL.DOWN PT, R34, R35, 0x2, 0x1f ;  /* 0x08401f0023227f89 */ /* 0x000e6200000e0000 */
[----:B0-----:R-:W-:-:S05]  /*16e0*/  FADD.FTZ R32, R33, R32 ;  /* 0x0000002021207221 */ /* 0x001fca0000010000 */
[----:B------:R-:W0:Y:S01]  /*16f0*/  SHFL.DOWN PT, R29, R32, 0x2, 0x1f ;  /* 0x08401f00201d7f89 */ /* 0x000e2200000e0000 */
[----:B------:R-:W2:Y:S01]  /*1700*/  S2R R40, SR_TID.X ;  /* 0x0000000000287919 */ /* 0x000ea20000002100 */
[----:B-1----:R-:W-:Y:S01]  /*1710*/  FADD.FTZ R34, R35, R34 ;  /* 0x0000002223227221 */ /* 0x002fe20000010000 */
[----:B0-----:R-:W-:-:S04]  /*1720*/  FADD.FTZ R31, R32, R29 ;  /* 0x0000001d201f7221 */ /* 0x001fc80000010000 */
[----:B------:R-:W0:Y:S04]  /*1730*/  SHFL.DOWN PT, R29, R34, 0x1, 0x1f ;  /* 0x08201f00221d7f89 */ /* 0x000e2800000e0000 */
[----:B------:R-:W1:Y:S01]  /*1740*/  SHFL.DOWN PT, R36, R31, 0x1, 0x1f ;  /* 0x08201f001f247f89 */ /* 0x000e6200000e0000 */
[----:B--2---:R-:W-:Y:S01]  /*1750*/  LOP3.LUT P2, RZ, R40, 0x1f, RZ, 0xc0, !PT ;  /* 0x0000001f28ff7812 */ /* 0x004fe2000784c0ff */
[----:B------:R-:W-:Y:S01]  /*1760*/  BSSY.RECONVERGENT B0, `(.L_x_2012) ;  /* 0x0000012000007945 */ /* 0x000fe20003800200 */
[C---:B------:R-:W-:Y:S01]  /*1770*/  FFMA.FTZ R94, R37.reuse, R50, R94 ;  /* 0x00000032255e7223 */ /* 0x040fe2000001005e */
[----:B------:R-:W-:Y:S01]  /*1780*/  FADD.FTZ R82, R37, R82 ;  /* 0x0000005225527221 */ /* 0x000fe20000010000 */
[C---:B------:R-:W-:Y:S01]  /*1790*/  FFMA.FTZ R95, R38.reuse, R52, R95 ;  /* 0x00000034265f7223 */ /* 0x040fe2000001005f */
[----:B------:R-:W-:Y:S01]  /*17a0*/  FADD.FTZ R83, R38, R83 ;  /* 0x0000005326537221 */ /* 0x000fe20000010000 */
[C---:B------:R-:W-:Y:S01]  /*17b0*/  FADD.FTZ R80, R39.reuse, R80 ;  /* 0x0000005027507221 */ /* 0x040fe20000010000 */
[----:B------:R-:W-:Y:S01]  /*17c0*/  FFMA.FTZ R92, R39, R54, R92 ;  /* 0x00000036275c7223 */ /* 0x000fe2000001005c */
[----:B0-----:R-:W-:Y:S01]  /*17d0*/  FADD.FTZ R28, R34, R29 ;  /* 0x0000001d221c7221 */ /* 0x001fe20000010000 */
[----:B-1----:R-:W-:-:S04]  /*17e0*/  FADD.FTZ R29, R31, R36 ;  /* 0x000000241f1d7221 */ /* 0x002fc80000010000 */
        /* <DEDUP_REMOVED lines=9> */
.L_x_2013:
[----:B------:R-:W-:Y:S05]  /*1880*/  BSYNC.RECONVERGENT B0 ;  /* 0x0000000000007941 */ /* 0x000fea0003800200 */
.L_x_2012:
[----:B------:R-:W1:Y:S08]  /*1890*/  S2UR UR5, SR_CgaCtaId ;  /* 0x00000000000579c3 */ /* 0x000e700000008800 */
[----:B------:R-:W-:Y:S01]  /*18a0*/  BAR.SYNC.DEFER_BLOCKING 0x0 ;  /* 0x0000000000007b1d */ /* 0x000fe20000010000 */
[----:B------:R-:W-:-:S04]  /*18b0*/  UISETP.NE.U32.AND UP0, UPT, UR14, URZ, UPT ;  /* 0x000000ff0e00728c */ /* 0x000fc8000bf05070 */
[----:B------:R-:W-:Y:S01]  /*18c0*/  UISETP.NE.AND.EX UP0, UPT, UR15, URZ, UPT, UP0 ;  /* 0x000000ff0f00728c */ /* 0x000fe2000bf05300 */
[----:B------:R-:W-:Y:S02]  /*18d0*/  UMOV UR4, 0x400 ;  /* 0x0000040000047882 */ /* 0x000fe40000000000 */
        /* <DEDUP_REMOVED lines=49> */
[C---:B------:R-:W-:Y:S01]  /*1bf0*/  FMUL.FTZ R28, R155.reuse, R28 ;  /* 0x0000001c9b1c7220 */ /* 0x040fe20000410000 */
[C---:B------:R-:W-:Y:S01]  /*1c00*/  FMUL.FTZ R29, R155.reuse, R160 ;  /* 0x000000a09b1d7220 */ /* 0x040fe20000410000 */
[C---:B------:R-:W-:Y:S01]  /*1c10*/  FMUL.FTZ R30, R155.reuse, R162 ;  /* 0x000000a29b1e7220 */ /* 0x040fe20000410000 */
[----:B------:R-:W-:Y:S01]  /*1c20*/  FMUL.FTZ R31, R155, R166 ;  /* 0x000000a69b1f7220 */ /* 0x000fe20000410000 */
[----:B------:R-:W-:Y:S06]  /*1c30*/  BRA `(.L_x_2017) ;  /* 0x0000000800207947 */ /* 0x000fec0003800000 */
.L_x_2016:
        /* <DEDUP_REMOVED lines=17> */
.L_x_2015:
        /* <DEDUP_REMOVED lines=20> */
.L_x_2018:
        /* <DEDUP_REMOVED lines=21> */
.L_x_2014:
        /* <DEDUP_REMOVED lines=21> */
.L_x_2020:
        /* <DEDUP_REMOVED lines=17> */
.L_x_2019:
        /* <DEDUP_REMOVED lines=20> */
.L_x_2021:
        /* <DEDUP_REMOVED lines=20> */
.L_x_2017:
[----:B------:R-:W-:Y:S02]  /*24c0*/  ISETP.NE.U32.AND P1, PT, RZ, UR4, PT ;  /* 0x00000004ff007c0c */ /* 0x000fe4000bf25070 */
[----:B------:R-:W-:Y:S02]  /*24d0*/  ISETP.NE.U32.AND P2, PT, RZ, UR6, PT ;  /* 0x00000006ff007c0c */ /* 0x000fe4000bf45070 */
[----:B------:R-:W-:Y:S02]  /*24e0*/  ISETP.NE.AND.EX P1, PT, RZ, UR5, PT, P1 ;  /* 0x00000005ff007c0c */ /* 0x000fe4000bf25310 */
[----:B------:R-:W-:-:S11]  /*24f0*/  ISETP.NE.AND.EX P2, PT, RZ, UR7, PT, P2 ;  /* 0x00000007ff007c0c */ /* 0x000fd6000bf45320 */
[----:B------:R-:W0:Y:S08]  /*2500*/  @P1 LDC.64 R32, c[0x0][0x478] ;  /* 0x00011e00ff201b82 */ /* 0x000e300000000a00 */
[----:B------:R-:W1:Y:S01]  /*2510*/  @P2 LDC.64 R38, c[0x0][0x470] ;  /* 0x00011c00ff262b82 */ /* 0x000e620000000a00 */
[----:B0-----:R-:W-:-:S07]  /*2520*/  @P1 IMAD.WIDE.U32 R36, R159, 0x10, R32 ;  /* 0x000000109f241825 */ /* 0x001fce00078e0020 */
[----:B------:R-:W0:Y:S01]  /*2530*/  LDC.64 R32, c[0x0][0x468] ;  /* 0x00011a00ff207b82 */ /* 0x000e220000000a00 */
[----:B------:R2:W-:Y:S01]  /*2540*/  @P1 STG.E.128 desc[UR10][R36.64], R24 ;  /* 0x0000001824001986 */ /* 0x0005e2000c101d0a */
[----:B-1----:R-:W-:-:S04]  /*2550*/  @P2 IMAD.WIDE.U32 R38, R159, 0x10, R38 ;  /* 0x000000109f262825 */ /* 0x002fc800078e0026 */
[----:B0-----:R-:W-:-:S05]  /*2560*/  IMAD.WIDE.U32 R34, R159, 0x10, R32 ;  /* 0x000000109f227825 */ /* 0x001fca00078e0020 */
        /* <DEDUP_REMOVED lines=13> */
[C---:B--2--5:R-:W-:Y:S01]  /*2640*/  FFMA.FTZ R28, R155.reuse, R152, R8 ;  /* 0x000000989b1c7223 */ /* 0x064fe20000010008 */
        /* <DEDUP_REMOVED lines=12> */
.L_x_2024:
        /* <DEDUP_REMOVED lines=17> */
.L_x_2023:
        /* <DEDUP_REMOVED lines=18> */
.L_x_2026:
        /* <DEDUP_REMOVED lines=11> */
[----:B------:R-:W-:Y:S01]  /*29f0*/  FFMA.FTZ R31, R155, R168, R11 ;  /* 0x000000a89b1f7223 */ /* 0x000fe2000001000b */
[----:B------:R-:W-:Y:S06]  /*2a00*/  BRA `(.L_x_2025) ;  /* 0x0000000400187947 */ /* 0x000fec0003800000 */
.L_x_2022:
        /* <DEDUP_REMOVED lines=10> */
[C---:B--2---:R-:W-:Y:S01]  /*2ab0*/  FMUL.FTZ R28, R155.reuse, R152 ;  /* 0x000000989b1c7220 */ /* 0x044fe20000410000 */
        /* <DEDUP_REMOVED lines=12> */
.L_x_2028:
        /* <DEDUP_REMOVED lines=17> */
.L_x_2027:
        /* <DEDUP_REMOVED lines=18> */
.L_x_2029:
        /* <DEDUP_REMOVED lines=11> */
[----:B------:R-:W-:-:S07]  /*2e60*/  FMUL.FTZ R31, R155, R168 ;  /* 0x000000a89b1f7220 */ /* 0x000fce0000410000 */
.L_x_2025:
[----:B------:R-:W0:Y:S01]  /*2e70*/  @P1 LDC.64 R36, c[0x0][0x478] ;  /* 0x00011e00ff241b82 */ /* 0x000e220000000a00 */
[----:B------:R-:W-:-:S07]  /*2e80*/  IMAD.WIDE.U32 R38, R157, 0x10, R32 ;  /* 0x000000109d267825 */ /* 0x000fce00078e0020 */
[----:B------:R-:W1:Y:S01]  /*2e90*/  @P2 LDC.64 R34, c[0x0][0x470] ;  /* 0x00011c00ff222b82 */ /* 0x000e620000000a00 */
[----:B0-----:R-:W-:-:S05]  /*2ea0*/  @P1 IMAD.WIDE.U32 R36, R157, 0x10, R36 ;  /* 0x000000109d241825 */ /* 0x001fca00078e0024 */
[----:B------:R0:W-:Y:S01]  /*2eb0*/  @P1 STG.E.128 desc[UR10][R36.64], R24 ;  /* 0x0000001824001986 */ /* 0x0001e2000c101d0a */
[----:B-1----:R-:W-:-:S03]  /*2ec0*/  @P2 IMAD.WIDE.U32 R34, R157, 0x10, R34 ;  /* 0x000000109d222825 */ /* 0x002fc600078e0022 */
        /* <DEDUP_REMOVED lines=13> */
[C---:B0----5:R-:W-:Y:S01]  /*2fa0*/  FFMA.FTZ R28, R155.reuse, R165, R12 ;  /* 0x000000a59b1c7223 */ /* 0x061fe2000001000c */
        /* <DEDUP_REMOVED lines=12> */
.L_x_2032:
        /* <DEDUP_REMOVED lines=17> */
.L_x_2031:
        /* <DEDUP_REMOVED lines=18> */
.L_x_2034:
        /* <DEDUP_REMOVED lines=11> */
[----:B------:R-:W-:Y:S01]  /*3350*/  FFMA.FTZ R31, R155, R46, R15 ;  /* 0x0000002e9b1f7223 */ /* 0x000fe2000001000f */
[----:B------:R-:W-:Y:S06]  /*3360*/  BRA `(.L_x_2033) ;  /* 0x0000000400187947 */ /* 0x000fec0003800000 */
.L_x_2030:
[----:B------:R-:W-:Y:S05]  /*3370*/  @!P1 BRA `(.L_x_2035) ;  /* 0x00000000009c9947 */ /* 0x000fea0003800000 */
[----:B------:R-:W-:Y:S05]  /*3380*/  @!P2 BRA `(.L_x_2036) ;  /* 0x000000000054a947 */ /* 0x000fea0003800000 */
        /* <DEDUP_REMOVED lines=21> */
.L_x_2036:
        /* <DEDUP_REMOVED lines=17> */
.L_x_2035:
        /* <DEDUP_REMOVED lines=18> */
.L_x_2037:
        /* <DEDUP_REMOVED lines=11> */
[----:B------:R-:W-:-:S07]  /*37c0*/  FMUL.FTZ R31, R155, R46 ;  /* 0x0000002e9b1f7220 */ /* 0x000fce0000410000 */
.L_x_2033:
        /* <DEDUP_REMOVED lines=32> */
.L_x_2040:
        /* <DEDUP_REMOVED lines=17> */
.L_x_2039:
        /* <DEDUP_REMOVED lines=18> */
.L_x_2042:
        /* <DEDUP_REMOVED lines=13> */
.L_x_2038:
        /* <DEDUP_REMOVED lines=23> */
.L_x_2044:
        /* <DEDUP_REMOVED lines=17> */
.L_x_2043:
        /* <DEDUP_REMOVED lines=18> */
.L_x_2045:
        /* <DEDUP_REMOVED lines=12> */
.L_x_2041:
        /* <DEDUP_REMOVED lines=74> */
.L_x_2011:
        /* <DEDUP_REMOVED lines=12> */
[----:B----4-:R-:W-:-:S05]  /*4690*/  IMAD.WIDE.U32 R38, R41, 0x10, R38 ;  /* 0x0000001029267825 */ /* 0x010fca00078e0026 */
[----:B------:R-:W-:Y:S01]  /*46a0*/  STG.E.128 desc[UR10][R38.64], R16 ;  /* 0x0000001026007986 */ /* 0x000fe2000c101d0a */
[----:B-1----:R-:W-:-:S05]  /*46b0*/  IMAD.WIDE.U32 R40, R41, 0x10, R42 ;  /* 0x0000001029287825 */ /* 0x002fca00078e002a */
        /* <DEDUP_REMOVED lines=14> */
.L_x_2047:
        /* <DEDUP_REMOVED lines=14> */
.L_x_2877:


//--------------------- .text._ZN10layer_norm31ln_parallel_residual_bwd_kernelINS_13Kernel_traitsI6__halfffffjLj4096ELj1ELj1ELj8ELj16ENS_18Kernel_traits_baseILj4096ES2_ffffjLj256EEEEELb0ELb1ELb0EEEvNS_9BwdParamsE --------------------------
	.section	.text._ZN10layer_norm31ln_parallel_residual_bwd_kernelINS_13Kernel_traitsI6__halfffffjLj4096ELj1ELj1ELj8ELj16ENS_18Kernel_traits_baseILj4096ES2_ffffjLj256EEEEELb0ELb1ELb0EEEvNS_9BwdParamsE,"ax",@progbits
	.align	128
        .global         _ZN10layer_norm31ln_parallel_residual_bwd_kernelINS_13Kernel_traitsI6__halfffffjLj4096ELj1ELj1ELj8ELj16ENS_18Kernel_traits_baseILj4096ES2_ffffjLj256EEEEELb0ELb1ELb0EEEvNS_9BwdParamsE
        .type           _ZN10layer_norm31ln_parallel_residual_bwd_kernelINS_13Kernel_traitsI6__halfffffjLj4096ELj1ELj1ELj8ELj16ENS_18Kernel_traits_baseILj4096ES2_ffffjLj256EEEEELb0ELb1ELb0EEEvNS_9BwdParamsE,@function
        .size           _ZN10layer_norm31ln_parallel_residual_bwd_kernelINS_13Kernel_traitsI6__halfffffjLj4096ELj1ELj1ELj8ELj16ENS_18Kernel_traits_baseILj4096ES2_ffffjLj256EEEEELb0ELb1ELb0EEEvNS_9BwdParamsE,(.L_x_2878 - _ZN10layer_norm31ln_parallel_residual_bwd_kernelINS_13Kernel_traitsI6__halfffffjLj4096ELj1ELj1ELj8ELj16ENS_18Kernel_traits_baseILj4096ES2_ffffjLj256EEEEELb0ELb1ELb0EEEvNS_9BwdParamsE)
        .other          _ZN10layer_norm31ln_parallel_residual_bwd_kernelINS_13Kernel_traitsI6__halfffffjLj4096ELj1ELj1ELj8ELj16ENS_18Kernel_traits_baseILj4096ES2_ffffjLj256EEEEELb0ELb1ELb0EEEvNS_9BwdParamsE,@"STO_CUDA_ENTRY STV_DEFAULT"
_ZN10layer_norm31ln_parallel_residual_bwd_kernelINS_13Kernel_traitsI6__halfffffjLj4096ELj1ELj1ELj8ELj16ENS_18Kernel_traits_baseILj4096ES2_ffffjLj256EEEEELb0ELb1ELb0EEEvNS_9BwdParamsE:
.text._ZN10layer_norm31ln_parallel_residual_bwd_kernelINS_13Kernel_traitsI6__halfffffjLj4096ELj1ELj1ELj8ELj16ENS_18Kernel_traits_baseILj4096ES2_ffffjLj256EEEEELb0ELb1ELb0EEEvNS_9BwdParamsE:
        /* <DEDUP_REMOVED lines=13> */
[C---:B------:R-:W-:Y:S02]  /*00d0*/  ISETP.GE.U32.AND P3, PT, R2.reuse, 0x300, PT ;  /* 0x000003000200780c */ /* 0x040fe40003f66070 */
[C---:B------:R-:W-:Y:S02]  /*00e0*/  ISETP.GE.U32.AND P5, PT, R2.reuse, 0x100, PT ;  /* 0x000001000200780c */ /* 0x040fe40003fa6070 */
[----:B------:R-:W-:-:S07]  /*00f0*/  ISETP.GE.U32.AND P4, PT, R2, 0x400, PT ;  /* 0x000004000200780c */ /* 0x000fce0003f86070 */
[----:B------:R-:W1:Y:S04]  /*0100*/  @P2 LDC.64 R6, c[0x0][0x3d0] ;  /* 0x0000f400ff062b82 */ /* 0x000e680000000a00 */
[----:B------:R-:W-:-:S04]  /*0110*/  @P5 LOP3.LUT R3, R109, 0x100, RZ, 0xfc, !PT ;  /* 0x000001006d035812 */ /* 0x000fc800078efcff */
[----:B------:R-:W3:Y:S08]  /*0120*/  @P3 LDC.64 R12, c[0x0][0x3d0] ;  /* 0x0000f400ff0c3b82 */ /* 0x000ef00000000a00 */
[----:B------:R-:W4:Y:S08]  /*0130*/  @P4 LDC.64 R18, c[0x0][0x3d0] ;  /* 0x0000f400ff124b82 */ /* 0x000f300000000a00 */
[----:B------:R-:W0:Y:S01]  /*0140*/  @P5 LDC.64 R4, c[0x0][0x3d0] ;  /* 0x0000f400ff045b82 */ /* 0x000e220000000a00 */
[C---:B-1----:R-:W-:Y:S01]  /*0150*/  @P2 IMAD.WIDE.U32 R6, R3.reuse, 0x8, R6 ;  /* 0x0000000803062825 */ /* 0x042fe200078e0006 */
[----:B------:R-:W-:-:S04]  /*0160*/  @P2 IADD3 R3, PT, PT, R3, 0x100, RZ ;  /* 0x0000010003032810 */ /* 0x000fc80007ffe0ff */
[----:B--2---:R1:W5:Y:S01]  /*0170*/  @P2 LDG.E.64 R8, desc[UR16][R6.64] ;  /* 0x0000001006082981 */ /* 0x004362000c1e1b00 */
[C---:B---3--:R-:W-:Y:S01]  /*0180*/  @P3 IMAD.WIDE.U32 R16, R3.reuse, 0x8, R12 ;  /* 0x0000000803103825 */ /* 0x048fe200078e000c */
[----:B------:R-:W-:-:S04]  /*0190*/  @P3 IADD3 R3, PT, PT, R3, 0x100, RZ ;  /* 0x0000010003033810 */ /* 0x000fc80007ffe0ff */
[----:B------:R1:W5:Y:S01]  /*01a0*/  @P3 LDG.E.64 R10, desc[UR16][R16.64] ;  /* 0x00000010100a3981 */ /* 0x000362000c1e1b00 */
[----:B----4-:R-:W-:-:S05]  /*01b0*/  @P4 IMAD.WIDE.U32 R12, R3, 0x8, R18 ;  /* 0x00000008030c4825 */ /* 0x010fca00078e0012 */
[----:B------:R1:W5:Y:S01]  /*01c0*/  @P4 LDG.E.64 R14, desc[UR16][R12.64] ;  /* 0x000000100c0e4981 */ /* 0x000362000c1e1b00 */
[----:B0-----:R-:W-:-:S05]  /*01d0*/  @P5 IMAD.WIDE.U32 R4, R109, 0x8, R4 ;  /* 0x000000086d045825 */ /* 0x001fca00078e0004 */
[----:B------:R1:W5:Y:S01]  /*01e0*/  @P5 LDG.E.64 R88, desc[UR16][R4.64] ;  /* 0x0000001004585981 */ /* 0x000362000c1e1b00 */
[----:B------:R-:W-:Y:S01]  /*01f0*/  UISETP.GE.AND UP0, UPT, UR11, UR4, UPT ;  /* 0x000000040b00728c */ /* 0x000fe2000bf06270 */
        /* <DEDUP_REMOVED lines=18> */
[----:B-----5:R-:W-:Y:S02]  /*0320*/  MOV R110, R8 ;  /* 0x00000008006e7202 */ /* 0x020fe40000000f00 */
[----:B------:R-:W-:Y:S02]  /*0330*/  CS2R R56, SRZ ;  /* 0x0000000000387805 */ /* 0x000fe4000001ff00 */
[----:B------:R-:W-:Y:S02]  /*0340*/  SHF.R.U64 R0, R8, 0x10, R9 ;  /* 0x0000001008007819 */ /* 0x000fe40000001209 */
        /* <DEDUP_REMOVED lines=13> */
[----:B------:R-:W-:Y:S02]  /*0420*/  MOV R114, R14 ;  /* 0x0000000e00727202 */ /* 0x000fe40000000f00 */
[----:B------:R-:W-:-:S02]  /*0430*/  CS2R R40, SRZ ;  /* 0x0000000000287805 */ /* 0x000fc4000001ff00 */
[--C-:B------:R-:W-:Y:S02]  /*0440*/  SHF.R.U64 R6, R14, 0x10, R15.reuse ;  /* 0x000000100e067819 */ /* 0x100fe4000000120f */
[----:B------:R-:W-:Y:S02]  /*0450*/  CS2R R42, SRZ ;  /* 0x00000000002a7805 */ /* 0x000fe4000001ff00 */
[----:B------:R-:W-:Y:S02]  /*0460*/  MOV R115, R15 ;  /* 0x0000000f00737202 */ /* 0x000fe40000000f00 */
[----:B------:R-:W-:Y:S02]  /*0470*/  CS2R R36, SRZ ;  /* 0x0000000000247805 */ /* 0x000fe4000001ff00 */
[----:B------:R-:W-:Y:S02]  /*0480*/  SHF.R.U32.HI R7, RZ, 0x10, R15 ;  /* 0x00000010ff077819 */ /* 0x000fe4000001160f */
        /* <DEDUP_REMOVED lines=9> */
[----:B------:R-:W-:Y:S01]  /*0520*/  PRMT R114, R114, 0x5410, R6 ;  /* 0x0000541072727816 */ /* 0x000fe20000000006 */
[----:B------:R-:W-:Y:S01]  /*0530*/  UPLOP3.LUT UP1, UPT, UPT, UPT, UPT, 0x40, 0x4 ;  /* 0x000000000004789c */ /* 0x000fe20003f2e870 */
[----:B------:R-:W-:Y:S01]  /*0540*/  PRMT R115, R115, 0x5410, R7 ;  /* 0x0000541073737816 */ /* 0x000fe20000000007 */
[----:B------:R-:W1:Y:S01]  /*0550*/  LDCU UR10, c[0x0][0x388] ;  /* 0x00007100ff0a77ac */ /* 0x000e620008000800 */
[----:B------:R-:W2:Y:S01]  /*0560*/  LDCU.U8 UR25, c[0x0][0x410] ;  /* 0x00008200ff1977ac */ /* 0x000ea20008000000 */
[----:B------:R-:W3:Y:S01]  /*0570*/  LDCU UR24, c[0x0][0x400] ;  /* 0x00008000ff1877ac */ /* 0x000ee20008000800 */
[----:B------:R-:W4:Y:S01]  /*0580*/  LDCU.64 UR4, c[0x0][0x470] ;  /* 0x00008e00ff0477ac */ /* 0x000f220008000a00 */
[----:B------:R-:W1:Y:S01]  /*0590*/  LDCU.64 UR18, c[0x0][0x438] ;  /* 0x00008700ff1277ac */ /* 0x000e620008000a00 */
[----:B------:R-:W1:Y:S01]  /*05a0*/  LDCU.64 UR6, c[0x0][0x478] ;  /* 0x00008f00ff0677ac */ /* 0x000e620008000a00 */
[----:B------:R-:W1:Y:S01]  /*05b0*/  LDCU.128 UR12, c[0x0][0x3c0] ;  /* 0x00007800ff0c77ac */ /* 0x000e620008000c00 */
[----:B------:R-:W1:Y:S01]  /*05c0*/  LDCU.64 UR20, c[0x0][0x380] ;  /* 0x00007000ff1477ac */ /* 0x000e620008000a00 */
[----:B0-----:R-:W-:-:S11]  /*05d0*/  UISETP.NE.AND UP2, UPT, UR8, URZ, UPT ;  /* 0x000000ff0800728c */ /* 0x001fd6000bf45270 */
.L_x_2099:
[----:B-1----:R-:W-:Y:S02]  /*05e0*/  UIMAD.WIDE UR22, UR11, 0x4, UR14 ;  /* 0x000000040b1678a5 */ /* 0x002fe4000f8e020e */
[----:B------:R-:W-:-:S04]  /*05f0*/  UIMAD.WIDE UR8, UR11, 0x4, UR12 ;  /* 0x000000040b0878a5 */ /* 0x000fc8000f8e020c */
[----:B0--34-:R-:W-:Y:S02]  /*0600*/  MOV R72, UR22 ;  /* 0x0000001600487c02 */ /* 0x019fe40008000f00 */
[----:B------:R-:W-:Y:S02]  /*0610*/  MOV R73, UR23 ;  /* 0x0000001700497c02 */ /* 0x000fe40008000f00 */
[----:B------:R-:W-:Y:S02]  /*0620*/  MOV R74, UR8 ;  /* 0x00000008004a7c02 */ /* 0x000fe40008000f00 */
[----:B------:R-:W-:Y:S01]  /*0630*/  MOV R75, UR9 ;  /* 0x00000009004b7c02 */ /* 0x000fe20008000f00 */
[----:B-----5:R-:W5:Y:S04]  /*0640*/  LDG.E R72, desc[UR16][R72.64] ;  /* 0x0000001048487981 */ /* 0x020f68000c1e1900 */
[----:B------:R-:W2:Y:S01]  /*0650*/  LDG.E R74, desc[UR16][R74.64] ;  /* 0x000000104a4a7981 */ /* 0x000ea2000c1e1900 */
[----:B------:R-:W-:Y:S01]  /*0660*/  UIMAD UR8, UR11, UR10, URZ ;  /* 0x0000000a0b0872a4 */ /* 0x000fe2000f8e02ff */
[----:B------:R-:W-:Y:S01]  /*0670*/  PLOP3.LUT P0, PT, PT, PT, UP2, 0x40, 0x4 ;  /* 0x000000000004781c */ /* 0x000fe20003f0e828 */
[----:B------:R-:W-:Y:S01]  /*0680*/  BSSY.RECONVERGENT B0, `(.L_x_2049) ;  /* 0x000003b000007945 */ /* 0x000fe20003800200 */
[C---:B------:R-:W-:Y:S01]  /*0690*/  ISETP.GE.U32.AND P2, PT, R2.reuse, 0x200, PT ;  /* 0x000002000200780c */ /* 0x040fe20003f46070 */
[----:B------:R-:W-:Y:S01]  /*06a0*/  USHF.R.S32.HI UR9, URZ, 0x1f, UR8 ;  /* 0x0000001fff097899 */ /* 0x000fe20008011408 */
[----:B------:R-:W-:-:S02]  /*06b0*/  ISETP.GE.U32.AND P3, PT, R2, 0x300, PT ;  /* 0x000003000200780c */ /* 0x000fc40003f66070 */
[----:B------:R-:W-:Y:S02]  /*06c0*/  CS2R R82, SRZ ;  /* 0x0000000000527805 */ /* 0x000fe4000001ff00 */
[----:B------:R-:W-:Y:S01]  /*06d0*/  ISETP.GE.U32.AND P4, PT, R2, 0x400, PT ;  /* 0x000004000200780c */ /* 0x000fe20003f86070 */
[----:B------:R-:W-:-:S06]  /*06e0*/  ULEA.HI UR9, UR9, UR8, URZ, 0x2 ;  /* 0x0000000809097291 */ /* 0x000fcc000f8f10ff */
[----:B------:R-:W-:-:S04]  /*06f0*/  MOV R0, UR9 ;  /* 0x0000000900007c02 */ /* 0x000fc80008000f00 */
[----:B------:R-:W-:-:S04]  /*0700*/  LEA.HI.SX32 R0, R0, R109, 0x1e ;  /* 0x0000006d00007211 */ /* 0x000fc800078ff2ff */
[----:B------:R-:W-:Y:S02]  /*0710*/  MOV R81, R0 ;  /* 0x0000000000517202 */ /* 0x000fe40000000f00 */
[----:B-----5:R-:W-:Y:S02]  /*0720*/  R2UR UR23, R72 ;  /* 0x00000000481772ca */ /* 0x020fe400000e0000 */
[----:B--2---:R-:W-:Y:S01]  /*0730*/  FSEL R80, R74, RZ, P0 ;  /* 0x000000ff4a507208 */ /* 0x004fe20000000000 */
[----:B------:R-:W-:-:S12]  /*0740*/  @!P5 BRA `(.L_x_2050) ;  /* 0x0000000000b8d947 */ /* 0x000fd80003800000 */
[----:B------:R-:W0:Y:S01]  /*0750*/  LDC.64 R74, c[0x0][0x3a8] ;  /* 0x0000ea00ff4a7b82 */ /* 0x000e220000000a00 */
[----:B------:R-:W-:-:S04]  /*0760*/  ISETP.NE.U32.AND P0, PT, RZ, UR18, PT ;  /* 0x00000012ff007c0c */ /* 0x000fc8000bf05070 */
[----:B------:R-:W-:-:S03]  /*0770*/  ISETP.NE.AND.EX P0, PT, RZ, UR19, PT, P0 ;  /* 0x00000013ff007c0c */ /* 0x000fc6000bf05300 */
[----:B------:R-:W1:Y:S01]  /*0780*/  LDC.64 R72, c[0x0][0x428] ;  /* 0x00010a00ff487b82 */ /* 0x000e620000000a00 */
[----:B------:R-:W-:Y:S01]  /*0790*/  HADD2.F32 R81, -RZ, R88.H0_H0 ;  /* 0x20000058ff517230 */ /* 0x000fe20000004100 */
[----:B------:R-:W-:-:S08]  /*07a0*/  SHF.R.U64 R84, R88, 0x10, R89 ;  /* 0x0000001058547819 */ /* 0x000fd00000001259 */
[----:B------:R-:W2:Y:S01]  /*07b0*/  @P0 LDC.64 R82, c[0x0][0x438] ;  /* 0x00010e00ff520b82 */ /* 0x000ea20000000a00 */
[----:B0-----:R-:W-:-:S06]  /*07c0*/  IMAD.WIDE.U32 R76, R0, 0x10, R74 ;  /* 0x00000010004c7825 */ /* 0x001fcc00078e004a */
[----:B------:R-:W3:Y:S01]  /*07d0*/  LDG.E.128 R76, desc[UR16][R76.64] ;  /* 0x000000104c4c7981 */ /* 0x000ee2000c1e1d00 */
[----:B-1----:R-:W-:-:S06]  /*07e0*/  IMAD.WIDE.U32 R72, R0, 0x10, R72 ;  /* 0x0000001000487825 */ /* 0x002fcc00078e0048 */
[----:B------:R-:W4:Y:S01]  /*07f0*/  LDG.E.128 R72, desc[UR16][R72.64] ;  /* 0x0000001048487981 */ /* 0x000f22000c1e1d00 */
[----:B--2---:R-:W-:-:S05]  /*0800*/  @P0 IMAD.WIDE.U32 R82, R0, 0x10, R82 ;  /* 0x0000001000520825 */ /* 0x004fca00078e0052 */
[----:B------:R0:W5:Y:S01]  /*0810*/  @P0 LDG.E.128 R24, desc[UR16][R82.64] ;  /* 0x0000001052180981 */ /* 0x000162000c1e1d00 */
[C---:B---3--:R-:W-:Y:S01]  /*0820*/  FADD.FTZ R3, -R80.reuse, R76 ;  /* 0x0000004c50037221 */ /* 0x048fe20000010100 */
[C---:B------:R-:W-:Y:S01]  /*0830*/  FADD.FTZ R92, -R80.reuse, R77 ;  /* 0x0000004d505c7221 */ /* 0x040fe20000010100 */
[----:B------:R-:W-:Y:S02]  /*0840*/  HADD2.F32 R76, -RZ, R84.H0_H0 ;  /* 0x20000054ff4c7230 */ /* 0x000fe40000004100 */
[----:B------:R-:W-:Y:S01]  /*0850*/  FADD.FTZ R78, -R80, R78 ;  /* 0x0000004e504e7221 */ /* 0x000fe20000010100 */
[----:B------:R-:W-:Y:S01]  /*0860*/  FMUL.FTZ R3, R3, UR23 ;  /* 0x0000001703037c20 */ /* 0x000fe20008410000 */
[----:B------:R-:W-:Y:S01]  /*0870*/  FMUL.FTZ R92, R92, UR23 ;  /* 0x000000175c5c7c20 */ /* 0x000fe20008410000 */
[----:B------:R-:W-:Y:S02]  /*0880*/  HADD2.F32 R77, -RZ, R89.H0_H0 ;  /* 0x20000059ff4d7230 */ /* 0x000fe40000004100 */
[----:B------:R-:W-:Y:S01]  /*0890*/  FMUL.FTZ R101, R78, UR23 ;  /* 0x000000174e657c20 */ /* 0x000fe20008410000 */
[----:B----4-:R-:W-:Y:S01]  /*08a0*/  FMUL.FTZ R90, R72, R81 ;  /* 0x00000051485a7220 */ /* 0x010fe20000410000 */
[----:B------:R-:W-:Y:S01]  /*08b0*/  FADD.FTZ R40, R40, R72 ;  /* 0x0000004828287221 */ /* 0x000fe20000010000 */
[----:B------:R-:W-:Y:S01]  /*08c0*/  FFMA.FTZ R56, R72, R3, R56 ;  /* 0x0000000348387223 */ /* 0x000fe20000010038 */
[----:B------:R-:W-:Y:S01]  /*08d0*/  SHF.R.U32.HI R72, RZ, 0x10, R89 ;  /* 0x00000010ff487819 */ /* 0x000fe20000011659 */
[----:B------:R-:W-:Y:S01]  /*08e0*/  FMUL.FTZ R91, R73, R76 ;  /* 0x0000004c495b7220 */ /* 0x000fe20000410000 */
[----:B------:R-:W-:Y:S01]  /*08f0*/  FADD.FTZ R41, R41, R73 ;  /* 0x0000004929297221 */ /* 0x000fe20000010000 */
[----:B------:R-:W-:Y:S01]  /*0900*/  FFMA.FTZ R57, R73, R92, R57 ;  /* 0x0000005c49397223 */ /* 0x000fe20000010039 */
[----:B------:R-:W-:Y:S01]  /*0910*/  FFMA.FTZ R73, R3, R90, RZ ;  /* 0x0000005a03497223 */ /* 0x000fe200000100ff */
[----:B------:R-:W-:-:S02]  /*0920*/  HADD2.F32 R76, -RZ, R72.H0_H0 ;  /* 0x20000048ff4c7230 */ /* 0x000fc40000004100 */
[----:B------:R-:W-:Y:S01]  /*0930*/  FADD.FTZ R72, RZ, R90 ;  /* 0x0000005aff487221 */ /* 0x000fe20000010000 */
[----:B------:R-:W-:Y:S01]  /*0940*/  FMUL.FTZ R98, R74, R77 ;  /* 0x0000004d4a627220 */ /* 0x000fe20000410000 */
[----:B------:R-:W-:Y:S01]  /*0950*/  FADD.FTZ R79, -R80, R79 ;  /* 0x0000004f504f7221 */ /* 0x000fe20000010100 */
        /* <DEDUP_REMOVED lines=10> */
[----:B------:R-:W-:Y:S01]  /*0a00*/  IADD3 R81, PT, PT, R0, 0x100, RZ ;  /* 0x0000010000517810 */ /* 0x000fe20007ffe0ff */
[----:B0-----:R-:W-:Y:S01]  /*0a10*/  FADD.FTZ R83, R74, R107 ;  /* 0x0000006b4a537221 */ /* 0x001fe20000010000 */
[----:B------:R-:W-:-:S07]  /*0a20*/  FFMA.FTZ R82, R108, R107, R73 ;  /* 0x0000006b6c527223 */ /* 0x000fce0000010049 */
.L_x_2050:
[----:B---34-:R-:W-:Y:S05]  /*0a30*/  BSYNC.RECONVERGENT B0 ;  /* 0x0000000000007941 */ /* 0x018fea0003800200 */
.L_x_2049:
[----:B------:R-:W-:Y:S04]  /*0a40*/  BSSY.RECONVERGENT B0, `(.L_x_2051) ;  /* 0x000002e000007945 */ /* 0x000fe80003800200 */
[----:B------:R-:W-:Y:S05]  /*0a50*/  @!P2 BRA `(.L_x_2052) ;  /* 0x0000000000b0a947 */ /* 0x000fea0003800000 */
[----:B------:R-:W0:Y:S01]  /*0a60*/  LDC.64 R10, c[0x0][0x3a8] ;  /* 0x0000ea00ff0a7b82 */ /* 0x000e220000000a00 */
[----:B------:R-:W-:-:S04]  /*0a70*/  ISETP.NE.U32.AND P0, PT, RZ, UR18, PT ;  /* 0x00000012ff007c0c */ /* 0x000fc8000bf05070 */
[----:B------:R-:W-:-:S03]  /*0a80*/  ISETP.NE.AND.EX P0, PT, RZ, UR19, PT, P0 ;  /* 0x00000013ff007c0c */ /* 0x000fc6000bf05300 */
[----:B------:R-:W1:Y:S01]  /*0a90*/  LDC.64 R4, c[0x0][0x428] ;  /* 0x00010a00ff047b82 */ /* 0x000e620000000a00 */
[----:B0-----:R-:W-:-:S06]  /*0aa0*/  IMAD.WIDE.U32 R76, R81, 0x10, R10 ;  /* 0x00000010514c7825 */ /* 0x001fcc00078e000a */
[----:B------:R-:W2:Y:S01]  /*0ab0*/  LDG.E.128 R76, desc[UR16][R76.64] ;  /* 0x000000104c4c7981 */ /* 0x000ea2000c1e1d00 */
[C---:B-1----:R-:W-:Y:S02]  /*0ac0*/  IMAD.WIDE.U32 R72, R81.reuse, 0x10, R4 ;  /* 0x0000001051487825 */ /* 0x042fe400078e0004 */
[----:B------:R-:W0:Y:S04]  /*0ad0*/  @P0 LDC.64 R4, c[0x0][0x438] ;  /* 0x00010e00ff040b82 */ /* 0x000e280000000a00 */
[----:B------:R-:W3:Y:S01]  /*0ae0*/  LDG.E.128 R72, desc[UR16][R72.64] ;  /* 0x0000001048487981 */ /* 0x000ee2000c1e1d00 */
[----:B------:R-:W-:Y:S02]  /*0af0*/  HADD2.F32 R85, -RZ, R110.H0_H0 ;  /* 0x2000006eff557230 */ /* 0x000fe40000004100 */
[----:B0-----:R-:W-:-:S05]  /*0b00*/  @P0 IMAD.WIDE.U32 R10, R81, 0x10, R4 ;  /* 0x00000010510a0825 */ /* 0x001fca00078e0004 */
[----:B------:R0:W5:Y:S01]  /*0b10*/  @P0 LDG.E.128 R20, desc[UR16][R10.64] ;  /* 0x000000100a140981 */ /* 0x000162000c1e1d00 */
[----:B------:R-:W-:Y:S01]  /*0b20*/  IADD3 R81, PT, PT, R81, 0x100, RZ ;  /* 0x0000010051517810 */ /* 0x000fe20007ffe0ff */
[C---:B--2---:R-:W-:Y:S01]  /*0b30*/  FADD.FTZ R5, -R80.reuse, R76 ;  /* 0x0000004c50057221 */ /* 0x044fe20000010100 */
[C---:B------:R-:W-:Y:S01]  /*0b40*/  FADD.FTZ R84, -R80.reuse, R77 ;  /* 0x0000004d50547221 */ /* 0x040fe20000010100 */
[----:B------:R-:W-:Y:S02]  /*0b50*/  HADD2.F32 R76, -RZ, R110.H1_H1 ;  /* 0x3000006eff4c7230 */ /* 0x000fe40000004100 */
[----:B------:R-:W-:Y:S01]  /*0b60*/  FADD.FTZ R78, -R80, R78 ;  /* 0x0000004e504e7221 */ /* 0x000fe20000010100 */
[----:B------:R-:W-:Y:S01]  /*0b70*/  FMUL.FTZ R5, R5, UR23 ;  /* 0x0000001705057c20 */ /* 0x000fe20008410000 */
[----:B0-----:R-:W-:Y:S01]  /*0b80*/  FMUL.FTZ R10, R84, UR23 ;  /* 0x00000017540a7c20 */ /* 0x001fe20008410000 */
[--C-:B------:R-:W-:Y:S02]  /*0b90*/  HADD2.F32 R77, -RZ, R111.reuse.H0_H0 ;  /* 0x2000006fff4d7230 */ /* 0x100fe40000004100 */
[----:B------:R-:W-:Y:S01]  /*0ba0*/  FMUL.FTZ R99, R78, UR23 ;  /* 0x000000174e637c20 */ /* 0x000fe20008410000 */
[----:B---3--:R-:W-:Y:S01]  /*0bb0*/  FMUL.FTZ R4, R72, R85 ;  /* 0x0000005548047220 */ /* 0x008fe20000410000 */
[----:B------:R-:W-:Y:S01]  /*0bc0*/  FADD.FTZ R36, R36, R72 ;  /* 0x0000004824247221 */ /* 0x000fe20000010000 */
[----:B------:R-:W-:Y:S01]  /*0bd0*/  FFMA.FTZ R52, R72, R5, R52 ;  /* 0x0000000548347223 */ /* 0x000fe20000010034 */
[----:B------:R-:W-:Y:S01]  /*0be0*/  FMUL.FTZ R11, R73, R76 ;  /* 0x0000004c490b7220 */ /* 0x000fe20000410000 */
[----:B------:R-:W-:Y:S01]  /*0bf0*/  FADD.FTZ R37, R37, R73 ;  /* 0x0000004925257221 */ /* 0x000fe20000010000 */
[----:B------:R-:W-:Y:S01]  /*0c00*/  FFMA.FTZ R53, R73, R10, R53 ;  /* 0x0000000a49357223 */ /* 0x000fe20000010035 */
[----:B------:R-:W-:Y:S01]  /*0c10*/  FADD.FTZ R72, R83, R4 ;  /* 0x0000000453487221 */ /* 0x000fe20000010000 */
[----:B------:R-:W-:Y:S01]  /*0c20*/  FFMA.FTZ R73, R5, R4, R82 ;  /* 0x0000000405497223 */ /* 0x000fe20000010052 */
[----:B------:R-:W-:Y:S01]  /*0c30*/  FMUL.FTZ R96, R74, R77 ;  /* 0x0000004d4a607220 */ /* 0x000fe20000410000 */
[----:B------:R-:W-:-:S02]  /*0c40*/  HADD2.F32 R76, -RZ, R111.H1_H1 ;  /* 0x3000006fff4c7230 */ /* 0x000fc40000004100 */
[----:B------:R-:W-:Y:S01]  /*0c50*/  FADD.FTZ R77, R72, R11 ;  /* 0x0000000b484d7221 */ /* 0x000fe20000010000 */
[----:B------:R-:W-:Y:S01]  /*0c60*/  FADD.FTZ R79, -R80, R79 ;  /* 0x0000004f504f7221 */ /* 0x000fe20000010100 */
        /* <DEDUP_REMOVED lines=10> */
[----:B------:R-:W-:-:S07]  /*0d10*/  FFMA.FTZ R82, R106, R105, R73 ;  /* 0x000000696a527223 */ /* 0x000fce0000010049 */
.L_x_2052:
[----:B------:R-:W-:Y:S05]  /*0d20*/  BSYNC.RECONVERGENT B0 ;  /* 0x0000000000007941 */ /* 0x000fea0003800200 */
.L_x_2051:
        /* <DEDUP_REMOVED lines=46> */
.L_x_2054:
[----:B------:R-:W-:Y:S05]  /*1010*/  BSYNC.RECONVERGENT B0 ;  /* 0x0000000000007941 */ /* 0x000fea0003800200 */
.L_x_2053:
        /* <DEDUP_REMOVED lines=8> */
[----:B-1----:R-:W-:Y:S02]  /*10a0*/  IMAD.WIDE.U32 R72, R81, 0x10, R8 ;  /* 0x0000001051487825 */ /* 0x002fe400078e0008 */
[----:B------:R-:W0:Y:S04]  /*10b0*/  @P0 LDC.64 R8, c[0x0][0x438] ;  /* 0x00010e00ff080b82 */ /* 0x000e280000000a00 */
[----:B------:R-:W3:Y:S01]  /*10c0*/  LDG.E.128 R72, desc[UR16][R72.64] ;  /* 0x0000001048487981 */ /* 0x000ee2000c1e1d00 */
[--C-:B------:R-:W-:Y:S02]  /*10d0*/  HADD2.F32 R93, -RZ, R115.reuse.H0_H0 ;  /* 0x20000073ff5d7230 */ /* 0x100fe40000004100 */
[----:B------:R-:W-:-:S02]  /*10e0*/  HADD2.F32 R100, -RZ, R115.H1_H1 ;  /* 0x30000073ff647230 */ /* 0x000fc40000004100 */
[----:B0-----:R-:W-:-:S04]  /*10f0*/  @P0 IMAD.WIDE.U32 R14, R81, 0x10, R8 ;  /* 0x00000010510e0825 */ /* 0x001fc800078e0008 */
[--C-:B------:R-:W-:Y:S01]  /*1100*/  HADD2.F32 R81, -RZ, R114.reuse.H0_H0 ;  /* 0x20000072ff517230 */ /* 0x100fe20000004100 */
[----:B------:R0:W5:Y:S01]  /*1110*/  @P0 LDG.E.128 R60, desc[UR16][R14.64] ;  /* 0x000000100e3c0981 */ /* 0x000162000c1e1d00 */
[C---:B--2---:R-:W-:Y:S01]  /*1120*/  FADD.FTZ R9, -R80.reuse, R76 ;  /* 0x0000004c50097221 */ /* 0x044fe20000010100 */
[C---:B------:R-:W-:Y:S01]  /*1130*/  FADD.FTZ R84, -R80.reuse, R77 ;  /* 0x0000004d50547221 */ /* 0x040fe20000010100 */
[----:B------:R-:W-:Y:S02]  /*1140*/  HADD2.F32 R76, -RZ, R114.H1_H1 ;  /* 0x30000072ff4c7230 */ /* 0x000fe40000004100 */
[----:B------:R-:W-:Y:S01]  /*1150*/  FADD.FTZ R78, -R80, R78 ;  /* 0x0000004e504e7221 */ /* 0x000fe20000010100 */
[----:B------:R-:W-:Y:S01]  /*1160*/  FMUL.FTZ R9, R9, UR23 ;  /* 0x0000001709097c20 */ /* 0x000fe20008410000 */
[----:B0-----:R-:W-:Y:S01]  /*1170*/  FMUL.FTZ R14, R84, UR23 ;  /* 0x00000017540e7c20 */ /* 0x001fe20008410000 */
[----:B------:R-:W-:Y:S01]  /*1180*/  FADD.FTZ R79, -R80, R79 ;  /* 0x0000004f504f7221 */ /* 0x000fe20000010100 */
        /* <DEDUP_REMOVED lines=22> */
.L_x_2056:
[----:B------:R-:W-:Y:S05]  /*12f0*/  BSYNC.RECONVERGENT B0 ;  /* 0x0000000000007941 */ /* 0x000fea0003800200 */
.L_x_2055:
        /* <DEDUP_REMOVED lines=32> */
.L_x_2058:
[----:B------:R-:W-:Y:S05]  /*1500*/  BSYNC.RECONVERGENT B0 ;  /* 0x0000000000007941 */ /* 0x000fea0003800200 */
.L_x_2057:
[----:B------:R-:W1:Y:S08]  /*1510*/  S2UR UR9, SR_CgaCtaId ;  /* 0x00000000000979c3 */ /* 0x000e700000008800 */
[----:B------:R-:W-:Y:S01]  /*1520*/  BAR.SYNC.DEFER_BLOCKING 0x0 ;  /* 0x0000000000007b1d */ /* 0x000fe20000010000 */
[----:B------:R-:W-:Y:S01]  /*1530*/  ISETP.GE.U32.AND P5, PT, R2, 0x100, PT ;  /* 0x000001000200780c */ /* 0x000fe20003fa6070 */
[----:B------:R-:W-:-:S02]  /*1540*/  UISETP.NE.AND UP2, UPT, UR25, URZ, UPT ;  /* 0x000000ff1900728c */ /* 0x000fc4000bf45270 */
[----:B------:R-:W-:Y:S02]  /*1550*/  UIADD3 UR11, UPT, UPT, UR11, UR20, URZ ;  /* 0x000000140b0b7290 */ /* 0x000fe4000fffe0ff */
[----:B------:R-:W-:Y:S01]  /*1560*/  UMOV UR8, 0x400 ;  /* 0x0000040000087882 */ /* 0x000fe20000000000 */
[----:B------:R-:W-:Y:S01]  /*1570*/  BSSY.RECONVERGENT B0, `(.L_x_2059) ;  /* 0x00000cf000007945 */ /* 0x000fe20003800200 */
[----:B------:R-:W-:Y:S01]  /*1580*/  PLOP3.LUT P0, PT, PT, PT, UP2, 0x40, 0x4 ;  /* 0x000000000004781c */ /* 0x000fe20003f0e828 */
[----:B------:R-:W-:Y:S02]  /*1590*/  UISETP.GE.AND UP3, UPT, UR11, UR21, UPT ;  /* 0x000000150b00728c */ /* 0x000fe4000bf66270 */
        /* <DEDUP_REMOVED lines=32> */
[----:B------:R-:W-:Y:S01]  /*17a0*/  FSEL R82, R73, RZ, P0 ;  /* 0x000000ff49527208 */ /* 0x000fe20000000000 */
[----:B------:R-:W-:-:S12]  /*17b0*/  @!P5 BRA `(.L_x_2060) ;  /* 0x0000000800a8d947 */ /* 0x000fd80003800000 */
        /* <DEDUP_REMOVED lines=21> */
[----:B------:R-:W-:Y:S06]  /*1910*/  BRA `(.L_x_2064) ;  /* 0x0000000800187947 */ /* 0x000fec0003800000 */
.L_x_2063:
        /* <DEDUP_REMOVED lines=11> */
[----:B------:R-:W-:-:S02]  /*19d0*/  FMUL.FTZ R75, R66, UR23 ;  /* 0x00000017424b7c20 */ /* 0x000fc40008410000 */
[----:B------:R-:W-:Y:S02]  /*19e0*/  MOV R64, R72 ;  /* 0x0000004800407202 */ /* 0x000fe40000000f00 */
[----:B------:R-:W-:Y:S02]  /*19f0*/  MOV R65, R73 ;  /* 0x0000004900417202 */ /* 0x000fe40000000f00 */
[----:B------:R-:W-:Y:S02]  /*1a00*/  MOV R66, R74 ;  /* 0x0000004a00427202 */ /* 0x000fe40000000f00 */
[----:B------:R-:W-:Y:S01]  /*1a10*/  MOV R67, R75 ;  /* 0x0000004b00437202 */ /* 0x000fe20000000f00 */
[----:B------:R-:W-:Y:S06]  /*1a20*/  BRA `(.L_x_2064) ;  /* 0x0000000400d47947 */ /* 0x000fec0003800000 */
.L_x_2062:
        /* <DEDUP_REMOVED lines=20> */
.L_x_2065:
        /* <DEDUP_REMOVED lines=21> */
.L_x_2061:
        /* <DEDUP_REMOVED lines=18> */
[----:B------:R-:W-:Y:S06]  /*1de0*/  BRA `(.L_x_2064) ;  /* 0x0000000000e47947 */ /* 0x000fec0003800000 */
.L_x_2067:
        /* <DEDUP_REMOVED lines=11> */
[----:B------:R-:W-:-:S02]  /*1ea0*/  FFMA.FTZ R75, R66, UR23, R27 ;  /* 0x00000017424b7c23 */ /* 0x000fc4000801001b */
[----:B------:R-:W-:Y:S02]  /*1eb0*/  MOV R64, R72 ;  /* 0x0000004800407202 */ /* 0x000fe40000000f00 */
[----:B------:R-:W-:Y:S02]  /*1ec0*/  MOV R65, R73 ;  /* 0x0000004900417202 */ /* 0x000fe40000000f00 */
[----:B------:R-:W-:Y:S02]  /*1ed0*/  MOV R66, R74 ;  /* 0x0000004a00427202 */ /* 0x000fe40000000f00 */
[----:B------:R-:W-:Y:S01]  /*1ee0*/  MOV R67, R75 ;  /* 0x0000004b00437202 */ /* 0x000fe20000000f00 */
[----:B------:R-:W-:Y:S06]  /*1ef0*/  BRA `(.L_x_2064) ;  /* 0x0000000000a07947 */ /* 0x000fec0003800000 */
.L_x_2066:
        /* <DEDUP_REMOVED lines=20> */
.L_x_2068:
        /* <DEDUP_REMOVED lines=20> */
.L_x_2064:
        /* <DEDUP_REMOVED lines=14> */
.L_x_2060:
[----:B------:R-:W-:Y:S05]  /*2260*/  BSYNC.RECONVERGENT B0 ;  /* 0x0000000000007941 */ /* 0x000fea0003800200 */
.L_x_2059:
        /* <DEDUP_REMOVED lines=10> */
[----:B------:R-:W-:-:S09]  /*2310*/  UISETP.NE.AND.EX UP0, UPT, UR5, URZ, UPT, UP0 ;  /* 0x000000ff0500728c */ /* 0x000fd2000bf05300 */
[----:B------:R-:W-:Y:S05]  /*2320*/  BRA.U !UP0, `(.L_x_2073) ;  /* 0x0000000108547547 */ /* 0x000fea000b800000 */
[--C-:B0-----:R-:W-:Y:S01]  /*2330*/  FFMA.FTZ R65, R5, UR8, R82.reuse ;  /* 0x0000000805417c23 */ /* 0x101fe20008010052 */
        /* <DEDUP_REMOVED lines=20> */
.L_x_2073:
        /* <DEDUP_REMOVED lines=17> */
.L_x_2072:
        /* <DEDUP_REMOVED lines=20> */
.L_x_2075:
        /* <DEDUP_REMOVED lines=13> */
.L_x_2071:
[----:B0-----:R-:W0:Y:S02]  /*27a0*/  LDC.64 R72, c[0x0][0x478] ;  /* 0x00011e00ff487b82 */ /* 0x001e240000000a00 */
[----:B0-----:R-:W-:-:S04]  /*27b0*/  ISETP.NE.U32.AND P0, PT, R72, RZ, PT ;  /* 0x000000ff4800720c */ /* 0x001fc80003f05070 */
[----:B------:R-:W-:-:S13]  /*27c0*/  ISETP.NE.AND.EX P0, PT, R73, RZ, PT, P0 ;  /* 0x000000ff4900720c */ /* 0x000fda0003f05300 */
[----:B------:R-:W-:Y:S05]  /*27d0*/  @!P0 BRA `(.L_x_2076) ;  /* 0x0000000000a48947 */ /* 0x000fea0003800000 */
[----:B------:R-:W-:-:S04]  /*27e0*/  UISETP.NE.U32.AND UP0, UPT, UR4, URZ, UPT ;  /* 0x000000ff0400728c */ /* 0x000fc8000bf05070 */
[----:B------:R-:W-:-:S09]  /*27f0*/  UISETP.NE.AND.EX UP0, UPT, UR5, URZ, UPT, UP0 ;  /* 0x000000ff0500728c */ /* 0x000fd2000bf05300 */
[----:B------:R-:W-:Y:S05]  /*2800*/  BRA.U !UP0, `(.L_x_2077) ;  /* 0x0000000108547547 */ /* 0x000fea000b800000 */
        /* <DEDUP_REMOVED lines=21> */
.L_x_2077:
        /* <DEDUP_REMOVED lines=17> */
.L_x_2076:
        /* <DEDUP_REMOVED lines=20> */
.L_x_2078:
        /* <DEDUP_REMOVED lines=11> */
[----:B------:R-:W-:-:S07]  /*2c60*/  FMUL.FTZ R75, R76, UR23 ;  /* 0x000000174c4b7c20 */ /* 0x000fce0008410000 */
.L_x_2074:
[----:B------:R-:W0:Y:S01]  /*2c70*/  @P0 LDC.64 R80, c[0x0][0x478] ;  /* 0x00011e00ff500b82 */ /* 0x000e220000000a00 */
[----:B------:R-:W1:Y:S01]  /*2c80*/  @UP0 LDCU.64 UR26, c[0x0][0x470] ;  /* 0x00008e00ff1a07ac */ /* 0x000e620008000a00 */
[----:B------:R-:W-:Y:S01]  /*2c90*/  PLOP3.LUT P1, PT, PT, PT, UP0, 0x80, 0x8 ;  /* 0x000000000008781c */ /* 0x000fe20003f2f008 */
[----:B------:R-:W-:Y:S01]  /*2ca0*/  HFMA2 R77, -RZ, RZ, 0, 9.5367431640625e-07 ;  /* 0x00000010ff4d7431 */ /* 0x000fe200000001ff */
[----:B------:R-:W-:-:S04]  /*2cb0*/  PLOP3.LUT P6, PT, PT, PT, UP0, 0x80, 0x8 ;  /* 0x000000000008781c */ /* 0x000fc80003fcf008 */
[----:B------:R-:W2:Y:S07]  /*2cc0*/  LDC.64 R78, c[0x0][0x468] ;  /* 0x00011a00ff4e7b82 */ /* 0x000eae0000000a00 */
[----:B-1----:R-:W-:-:S04]  /*2cd0*/  @P1 IMAD.WIDE.U32 R76, R0, R77, UR26 ;  /* 0x0000001a004c1e25 */ /* 0x002fc8000f8e004d */
[----:B0-----:R-:W-:-:S05]  /*2ce0*/  @P0 IMAD.WIDE.U32 R80, R0, 0x10, R80 ;  /* 0x0000001000500825 */ /* 0x001fca00078e0050 */
[----:B------:R1:W-:Y:S01]  /*2cf0*/  @P0 STG.E.128 desc[UR16][R80.64], R68 ;  /* 0x0000004450000986 */ /* 0x0003e2000c101d10 */
[C---:B--2---:R-:W-:Y:S01]  /*2d00*/  IMAD.WIDE.U32 R78, R0.reuse, 0x10, R78 ;  /* 0x00000010004e7825 */ /* 0x044fe200078e004e */
[----:B------:R-:W-:-:S04]  /*2d10*/  IADD3 R0, PT, PT, R0, 0x100, RZ ;  /* 0x0000010000007810 */ /* 0x000fc80007ffe0ff */
[----:B------:R1:W-:Y:S04]  /*2d20*/  STG.E.128 desc[UR16][R78.64], R72 ;  /* 0x000000484e007986 */ /* 0x0003e8000c101d10 */
[----:B------:R1:W-:Y:S02]  /*2d30*/  @P6 STG.E.128 desc[UR16][R76.64], R64 ;  /* 0x000000404c006986 */ /* 0x0003e4000c101d10 */
.L_x_2070:
[----:B------:R-:W-:Y:S05]  /*2d40*/  BSYNC.RECONVERGENT B0 ;  /* 0x0000000000007941 */ /* 0x000fea0003800200 */
.L_x_2069:
        /* <DEDUP_REMOVED lines=12> */
[--C-:B01----:R-:W-:Y:S01]  /*2e10*/  FFMA.FTZ R65, R7, UR8, R82.reuse ;  /* 0x0000000807417c23 */ /* 0x103fe20008010052 */
        /* <DEDUP_REMOVED lines=20> */
.L_x_2083:
        /* <DEDUP_REMOVED lines=17> */
.L_x_2082:
        /* <DEDUP_REMOVED lines=20> */
.L_x_2085:
        /* <DEDUP_REMOVED lines=13> */
.L_x_2081:
[----:B01----:R-:W0:Y:S02]  /*3280*/  LDC.64 R72, c[0x0][0x478] ;  /* 0x00011e00ff487b82 */ /* 0x003e240000000a00 */
        /* <DEDUP_REMOVED lines=27> */
.L_x_2087:
        /* <DEDUP_REMOVED lines=17> */
.L_x_2086:
        /* <DEDUP_REMOVED lines=20> */
.L_x_2088:
        /* <DEDUP_REMOVED lines=12> */
.L_x_2084:
        /* <DEDUP_REMOVED lines=13> */
.L_x_2080:
[----:B------:R-:W-:Y:S05]  /*3820*/  BSYNC.RECONVERGENT B0 ;  /* 0x0000000000007941 */ /* 0x000fea0003800200 */
.L_x_2079:
        /* <DEDUP_REMOVED lines=12> */
[--C-:B01-3--:R-:W-:Y:S01]  /*38f0*/  FFMA.FTZ R66, R95, UR8, R82.reuse ;  /* 0x000000085f427c23 */ /* 0x10bfe20008010052 */
        /* <DEDUP_REMOVED lines=14> */
[-C--:B------:R-:W-:Y:S02]  /*39e0*/  MOV R67, R75.reuse ;  /* 0x0000004b00437202 */ /* 0x080fe40000000f00 */
[----:B------:R-:W-:Y:S02]  /*39f0*/  MOV R71, R75 ;  /* 0x0000004b00477202 */ /* 0x000fe40000000f00 */
[----:B------:R-:W-:-:S02]  /*3a00*/  MOV R70, R74 ;  /* 0x0000004a00467202 */ /* 0x000fc40000000f00 */
[----:B------:R-:W-:Y:S02]  /*3a10*/  MOV R69, R73 ;  /* 0x0000004900457202 */ /* 0x000fe40000000f00 */
[----:B------:R-:W-:Y:S01]  /*3a20*/  MOV R68, R72 ;  /* 0x0000004800447202 */ /* 0x000fe20000000f00 */
[----:B------:R-:W-:Y:S06]  /*3a30*/  BRA `(.L_x_2094) ;  /* 0x0000000400fc7947 */ /* 0x000fec0003800000 */
.L_x_2093:
        /* <DEDUP_REMOVED lines=17> */
.L_x_2092:
        /* <DEDUP_REMOVED lines=20> */
.L_x_2095:
        /* <DEDUP_REMOVED lines=13> */
.L_x_2091:
[----:B01-3--:R-:W0:Y:S02]  /*3d60*/  LDC.64 R72, c[0x0][0x478] ;  /* 0x00011e00ff487b82 */ /* 0x00be240000000a00 */
        /* <DEDUP_REMOVED lines=27> */
.L_x_2097:
        /* <DEDUP_REMOVED lines=17> */
.L_x_2096:
        /* <DEDUP_REMOVED lines=20> */
.L_x_2098:
        /* <DEDUP_REMOVED lines=12> */
.L_x_2094:
        /* <DEDUP_REMOVED lines=9> */
[----:B--2---:R-:W-:-:S05]  /*42c0*/  IMAD.WIDE.U32 R76, R0, 0x10, R76 ;  /* 0x00000010004c7825 */ /* 0x004fca00078e004c */
[----:B------:R4:W-:Y:S04]  /*42d0*/  STG.E.128 desc[UR16][R76.64], R72 ;  /* 0x000000484c007986 */ /* 0x0009e8000c101d10 */
[----:B------:R4:W-:Y:S02]  /*42e0*/  @P6 STG.E.128 desc[UR16][R80.64], R64 ;  /* 0x0000004050006986 */ /* 0x0009e4000c101d10 */
.L_x_2090:
[----:B------:R-:W-:Y:S05]  /*42f0*/  BSYNC.RECONVERGENT B0 ;  /* 0x0000000000007941 */ /* 0x000fea0003800200 */
.L_x_2089:
[----:B------:R-:W-:Y:S01]  /*4300*/  UPLOP3.LUT UP1, UPT, UPT, UPT, UP1, 0x40, 0x4 ;  /* 0x000000000004789c */ /* 0x000fe20003f2e810 */
[----:B------:R-:W-:Y:S10]  /*4310*/  BRA.U !UP3, `(.L_x_2099) ;  /* 0xffffffc10bb07547 */ /* 0x000ff4000b83ffff */
.L_x_2048:
[----:B------:R-:W2:Y:S08]  /*4320*/  S2UR UR8, SR_CTAID.X ;  /* 0x00000000000879c3 */ /* 0x000eb00000002500 */
[----:B------:R-:W0:Y:S08]  /*4330*/  LDC.64 R2, c[0x0][0x440] ;  /* 0x00011000ff027b82 */ /* 0x000e300000000a00 */
[----:B------:R-:W1:Y:S08]  /*4340*/  LDC.64 R4, c[0x0][0x448] ;  /* 0x00011200ff047b82 */ /* 0x000e700000000a00 */
[----:B------:R-:W3:Y:S01]  /*4350*/  LDC.64 R6, c[0x0][0x440] ;  /* 0x00011000ff067b82 */ /* 0x000ee20000000a00 */
[----:B--2---:R-:W-:-:S06]  /*4360*/  UIMAD UR8, UR8, UR10, URZ ;  /* 0x0000000a080872a4 */ /* 0x004fcc000f8e02ff */
[----:B------:R-:W-:Y:S01]  /*4370*/  MOV R0, UR8 ;  /* 0x0000000800007c02 */ /* 0x000fe20008000f00 */
[----:B-----5:R-:W2:Y:S03]  /*4380*/  LDC.64 R8, c[0x0][0x448] ;  /* 0x00011200ff087b82 */ /* 0x020ea60000000a00 */
[----:B------:R-:W-:-:S05]  /*4390*/  LEA.HI R109, R0, R109, RZ, 0x1e ;  /* 0x0000006d006d7211 */ /* 0x000fca00078ff0ff */
[----:B------:R-:W4:Y:S01]  /*43a0*/  LDC.64 R10, c[0x0][0x440] ;  /* 0x00011000ff0a7b82 */ /* 0x000f220000000a00 */
[----:B0-----:R-:W-:-:S04]  /*43b0*/  @P5 IMAD.WIDE.U32 R2, R109, 0x10, R2 ;  /* 0x000000106d025825 */ /* 0x001fc800078e0002 */
[C---:B-1----:R-:W-:Y:S01]  /*43c0*/  @P5 IMAD.WIDE.U32 R4, R109.reuse, 0x10, R4 ;  /* 0x000000106d045825 */ /* 0x042fe200078e0004 */
[----:B------:R-:W-:Y:S01]  /*43d0*/  @P5 IADD3 R109, PT, PT, R109, 0x100, RZ ;  /* 0x000001006d6d5810 */ /* 0x000fe20007ffe0ff */
[----:B------:R0:W-:Y:S01]  /*43e0*/  @P5 STG.E.128 desc[UR16][R2.64], R40 ;  /* 0x0000002802005986 */ /* 0x0001e2000c101d10 */
[----:B------:R-:W1:Y:S03]  /*43f0*/  LDC.64 R12, c[0x0][0x448] ;  /* 0x00011200ff0c7b82 */ /* 0x000e660000000a00 */
[C---:B---3--:R-:W-:Y:S01]  /*4400*/  @P2 IMAD.WIDE.U32 R6, R109.reuse, 0x10, R6 ;  /* 0x000000106d062825 */ /* 0x048fe200078e0006 */
[----:B------:R0:W-:Y:S03]  /*4410*/  @P5 STG.E.128 desc[UR16][R4.64], R56 ;  /* 0x0000003804005986 */ /* 0x0001e6000c101d10 */
[C---:B--2---:R-:W-:Y:S01]  /*4420*/  @P2 IMAD.WIDE.U32 R8, R109.reuse, 0x10, R8 ;  /* 0x000000106d082825 */ /* 0x044fe200078e0008 */
[----:B------:R-:W-:Y:S01]  /*4430*/  @P2 IADD3 R109, PT, PT, R109, 0x100, RZ ;  /* 0x000001006d6d2810 */ /* 0x000fe20007ffe0ff */
[----:B------:R0:W-:Y:S04]  /*4440*/  @P2 STG.E.128 desc[UR16][R6.64], R36 ;  /* 0x0000002406002986 */ /* 0x0001e8000c101d10 */
[----:B------:R0:W-:Y:S01]  /*4450*/  @P2 STG.E.128 desc[UR16][R8.64], R52 ;  /* 0x0000003408002986 */ /* 0x0001e2000c101d10 */
[----:B----4-:R-:W-:-:S05]  /*4460*/  @P3 IMAD.WIDE.U32 R10, R109, 0x10, R10 ;  /* 0x000000106d0a3825 */ /* 0x010fca00078e000a */
[----:B------:R0:W-:Y:S01]  /*4470*/  @P3 STG.E.128 desc[UR16][R10.64], R32 ;  /* 0x000000200a003986 */ /* 0x0001e2000c101d10 */
[----:B-1----:R-:W-:-:S05]  /*4480*/  @P3 IMAD.WIDE.U32 R12, R109, 0x10, R12 ;  /* 0x000000106d0c3825 */ /* 0x002fca00078e000c */
[----:B------:R0:W-:Y:S01]  /*4490*/  @P3 STG.E.128 desc[UR16][R12.64], R48 ;  /* 0x000000300c003986 */ /* 0x0001e2000c101d10 */
[----:B------:R-:W-:Y:S05]  /*44a0*/  @!P4 EXIT ;  /* 0x000000000000c94d */ /* 0x000fea0003800000 */
[----:B0-----:R-:W0:Y:S01]  /*44b0*/  LDC.64 R2, c[0x0][0x440] ;  /* 0x00011000ff027b82 */ /* 0x001e220000000a00 */
[----:B------:R-:W-:-:S07]  /*44c0*/  @P3 IADD3 R109, PT, PT, R109, 0x100, RZ ;  /* 0x000001006d6d3810 */ /* 0x000fce0007ffe0ff */
[----:B------:R-:W1:Y:S01]  /*44d0*/  LDC.64 R4, c[0x0][0x448] ;  /* 0x00011200ff047b82 */ /* 0x000e620000000a00 */
[----:B0-----:R-:W-:-:S05]  /*44e0*/  IMAD.WIDE.U32 R2, R109, 0x10, R2 ;  /* 0x000000106d027825 */ /* 0x001fca00078e0002 */
[----:B------:R-:W-:Y:S01]  /*44f0*/  STG.E.128 desc[UR16][R2.64], R28 ;  /* 0x0000001c02007986 */ /* 0x000fe2000c101d10 */
[----:B-1----:R-:W-:-:S05]  /*4500*/  IMAD.WIDE.U32 R4, R109, 0x10, R4 ;  /* 0x000000106d047825 */ /* 0x002fca00078e0004 */
[----:B------:R-:W-:Y:S01]  /*4510*/  STG.E.128 desc[UR16][R4.64], R44 ;  /* 0x0000002c04007986 */ /* 0x000fe2000c101d10 */
[----:B------:R-:W-:Y:S05]  /*4520*/  EXIT ;  /* 0x000000000000794d */ /* 0x000fea0003800000 */
.L_x_2100:
        /* <DEDUP_REMOVED lines=13> */
.L_x_2878:


//--------------------- .text._ZN10layer_norm31ln_parallel_residual_bwd_kernelINS_13Kernel_traitsI6__halfffffjLj4096ELj1ELj1ELj8ELj16ENS_18Kernel_traits_baseILj4096ES2_ffffjLj256EEEEELb0ELb1ELb1EEEvNS_9BwdParamsE --------------------------
	.section	.text._ZN10layer_norm31ln_parallel_residual_bwd_kernelINS_13Kernel_traitsI6__halfffffjLj4096ELj1ELj1ELj8ELj16ENS_18Kernel_traits_baseILj4096ES2_ffffjLj256EEEEELb0ELb1ELb1EEEvNS_9BwdParamsE,"ax",@progbits
	.align	128
        .global         _ZN10layer_norm31ln_parallel_residual_bwd_kernelINS_13Kernel_traitsI6__halfffffjLj4096ELj1ELj1ELj8ELj16ENS_18Kernel_traits_baseILj4096ES2_ffffjLj256EEEEELb0ELb1ELb1EEEvNS_9BwdParamsE
        .type           _ZN10layer_norm31ln_parallel_residual_bwd_kernelINS_13Kernel_traitsI6__halfffffjLj4096ELj1ELj1ELj8ELj16ENS_18Kernel_traits_baseILj4096ES2_ffffjLj256EEEEELb0ELb1ELb1EEEvNS_9BwdParamsE,@function
        .size           _ZN10layer_norm31ln_parallel_residual_bwd_kernelINS_13Kernel_traitsI6__halfffffjLj4096ELj1ELj1ELj8ELj16ENS_18Kernel_traits_baseILj4096ES2_ffffjLj256EEEEELb0ELb1ELb1EEEvNS_9BwdParamsE,(.L_x_2879 - _ZN10layer_norm31ln_parallel_residual_bwd_kernelINS_13Kernel_traitsI6__halfffffjLj4096ELj1ELj1ELj8ELj16ENS_18Kernel_traits_baseILj4096ES2_ffffjLj256EEEEELb0ELb1ELb1EEEvNS_9BwdParamsE)
        .other          _ZN10layer_norm31ln_parallel_residual_bwd_kernelINS_13Kernel_traitsI6__halfffffjLj4096ELj1ELj1ELj8ELj16ENS_18Kernel_traits_baseILj4096ES2_ffffjLj256EEEEELb0ELb1ELb1EEEvNS_9BwdParamsE,@"STO_CUDA_ENTRY STV_DEFAULT"
_ZN10layer_norm31ln_parallel_residual_bwd_kernelINS_13Kernel_traitsI6__halfffffjLj4096ELj1ELj1ELj8ELj16ENS_18Kernel_traits_baseILj4096ES2_ffffjLj256EEEEELb0ELb1ELb1EEEvNS_9BwdParamsE:
.text._ZN10layer_norm31ln_parallel_residual_bwd_kernelINS_13Kernel_traitsI6__halfffffjLj4096ELj1ELj1ELj8ELj16ENS_18Kernel_traits_baseILj4096ES2_ffffjLj256EEEEELb0ELb1ELb1EEEvNS_9BwdParamsE:
[----:B------:R-:W0:Y:S08]  /*0000*/  LDC R1, c[0x0][0x37c] ;  /* 0x0000df00ff017b82 */ /* 0x000e300000000800 */
[----:B------:R-:W1:Y:S01]  /*0010*/  S2UR UR7, SR_CTAID.X ;  /* 0x00000000000779c3 */ /* 0x000e620000002500 */
[----:B------:R-:W1:Y:S01]  /*0020*/  LDCU UR4, c[0x0][0x384] ;  /* 0x00007080ff0477ac */ /* 0x000e620008000800 */
[----:B------:R-:W2:Y:S01]  /*0030*/  S2R R66, SR_TID.X ;  /* 0x0000000000427919 */ /* 0x000ea20000002100 */
[----:B0-----:R-:W-:-:S02]  /*0040*/  IADD3 R1, PT, PT, R1, -0x8, RZ ;  /* 0xfffffff801017810 */ /* 0x001fc40007ffe0ff */
        /* <DEDUP_REMOVED lines=16> */
[----:B------:R-:W0:Y:S01]  /*0150*/  LDCU.64 UR20, c[0x0][0x358] ;  /* 0x00006b00ff1477ac */ /* 0x000e220008000a00 */
[----:B-1----:R-:W-:-:S09]  /*0160*/  UISETP.GE.AND UP0, UPT, UR7, UR4, UPT ;  /* 0x000000040700728c */ /* 0x002fd2000bf06270 */
[----:B--2---:R-:W-:Y:S05]  /*0170*/  BRA.U UP0, `(.L_x_2101) ;  /* 0x0000003900f47547 */ /* 0x004fea000b800000 */
[----:B------:R-:W1:Y:S01]  /*0180*/  LDC.64 R2, c[0x0][0x3d0] ;  /* 0x0000f400ff027b82 */ /* 0x000e620000000a00 */
[----:B------:R-:W2:Y:S01]  /*0190*/  LDCU.64 UR4, c[0x0][0x438] ;  /* 0x00008700ff0477ac */ /* 0x000ea20008000a00 */
        /* <DEDUP_REMOVED lines=14> */
[----:B------:R-:W4:Y:S01]  /*0280*/  LDCU.U8 UR28, c[0x0][0x410] ;  /* 0x00008200ff1c77ac */ /* 0x000f220008000000 */
[----:B-1----:R-:W-:Y:S01]  /*0290*/  IMAD.WIDE.U32 R2, R66, 0x8, R2 ;  /* 0x0000000842027825 */ /* 0x002fe200078e0002 */
[----:B------:R-:W1:Y:S04]  /*02a0*/  LDCU UR23, c[0x0][0x400] ;  /* 0x00008000ff1777ac */ /* 0x000e680008000800 */
[----:B0-----:R-:W5:Y:S01]  /*02b0*/  LDG.E.64 R8, desc[UR20][R2.64] ;  /* 0x0000001402087981 */ /* 0x001f62000c1e1b00 */
[----:B------:R-:W0:Y:S03]  /*02c0*/  LDCU.64 UR8, c[0x0][0x470] ;  /* 0x00008e00ff0877ac */ /* 0x000e260008000a00 */
[----:B------:R-:W3:Y:S01]  /*02d0*/  LDG.E.64 R110, desc[UR20][R2.64+0x1800] ;  /* 0x00180014026e7981 */ /* 0x000ee2000c1e1b00 */
[----:B------:R-:W0:Y:S03]  /*02e0*/  LDCU.64 UR26, c[0x0][0x438] ;  /* 0x00008700ff1a77ac */ /* 0x000e260008000a00 */
[----:B------:R-:W4:Y:S01]  /*02f0*/  LDG.E.64 R4, desc[UR20][R2.64+0x1000] ;  /* 0x0010001402047981 */ /* 0x000f22000c1e1b00 */
[----:B------:R-:W0:Y:S03]  /*0300*/  LDCU.64 UR10, c[0x0][0x478] ;  /* 0x00008f00ff0a77ac */ /* 0x000e260008000a00 */
[----:B------:R1:W4:Y:S01]  /*0310*/  LDG.E.64 R6, desc[UR20][R2.64+0x800] ;  /* 0x0008001402067981 */ /* 0x000322000c1e1b00 */
[----:B--2---:R-:W-:Y:S01]  /*0320*/  UISETP.NE.U32.AND UP0, UPT, UR4, URZ, UPT ;  /* 0x000000ff0400728c */ /* 0x004fe2000bf05070 */
[----:B------:R-:W2:Y:S03]  /*0330*/  LDCU.U8 UR4, c[0x0][0x410] ;  /* 0x00008200ff0477ac */ /* 0x000ea60008000000 */
[----:B------:R-:W-:Y:S01]  /*0340*/  UISETP.NE.AND.EX UP0, UPT, UR5, URZ, UPT, UP0 ;  /* 0x000000ff0500728c */ /* 0x000fe2000bf05300 */
[----:B------:R-:W0:Y:S01]  /*0350*/  LDCU.128 UR12, c[0x0][0x3c0] ;  /* 0x00007800ff0c77ac */ /* 0x000e220008000c00 */
[----:B-1----:R-:W-:-:S04]  /*0360*/  MOV R3, RZ ;  /* 0x000000ff00037202 */ /* 0x002fc80000000f00 */
[----:B------:R-:W-:Y:S01]  /*0370*/  PLOP3.LUT P1, PT, PT, PT, UP0, 0x80, 0x8 ;  /* 0x000000000008781c */ /* 0x000fe20003f2f008 */
[----:B------:R-:W1:Y:S01]  /*0380*/  LDCU.64 UR24, c[0x0][0x380] ;  /* 0x00007000ff1877ac */ /* 0x000e620008000a00 */
[----:B--2---:R-:W-:-:S03]  /*0390*/  UISETP.NE.AND UP2, UPT, UR4, URZ, UPT ;  /* 0x000000ff0400728c */ /* 0x004fc6000bf45270 */
[----:B------:R-:W-:-:S03]  /*03a0*/  UMOV UR4, UR7 ;  /* 0x0000000700047c82 */ /* 0x000fc60008000000 */
[----:B------:R-:W-:Y:S01]  /*03b0*/  PLOP3.LUT P3, PT, PT, PT, UP2, 0x80, 0x8 ;  /* 0x000000000008781c */ /* 0x000fe20003f6f028 */
[----:B-----5:R-:W-:-:S05]  /*03c0*/  HADD2.F32 R0, -RZ, R8.H0_H0 ;  /* 0x20000008ff007230 */ /* 0x020fca0000004100 */
[----:B------:R2:W-:Y:S01]  /*03d0*/  STL [R1], R0 ;  /* 0x0000000001007387 */ /* 0x0005e20000100800 */
[--C-:B---3--:R-:W-:Y:S01]  /*03e0*/  SHF.R.U64 R113, R110, 0x10, R111.reuse ;  /* 0x000000106e717819 */ /* 0x108fe2000000126f */
[----:B------:R-:W-:Y:S01]  /*03f0*/  HADD2.F32 R112, -RZ, R111.H0_H0 ;  /* 0x2000006fff707230 */ /* 0x000fe20000004100 */
[----:B------:R-:W-:Y:S02]  /*0400*/  SHF.R.U32.HI R111, RZ, 0x10, R111 ;  /* 0x00000010ff6f7819 */ /* 0x000fe4000001166f */
[--C-:B----4-:R-:W-:Y:S02]  /*0410*/  SHF.R.U64 R117, R4, 0x10, R5.reuse ;  /* 0x0000001004757819 */ /* 0x110fe40000001205 */
[----:B------:R-:W-:Y:S02]  /*0420*/  SHF.R.U32.HI R115, RZ, 0x10, R5 ;  /* 0x00000010ff737819 */ /* 0x000fe40000011605 */
[--C-:B------:R-:W-:Y:S02]  /*0430*/  SHF.R.U64 R121, R6, 0x10, R7.reuse ;  /* 0x0000001006797819 */ /* 0x100fe40000001207 */
[----:B------:R-:W-:-:S02]  /*0440*/  SHF.R.U32.HI R119, RZ, 0x10, R7 ;  /* 0x00000010ff777819 */ /* 0x000fc40000011607 */
[--C-:B------:R-:W-:Y:S02]  /*0450*/  SHF.R.U64 R125, R8, 0x10, R9.reuse ;  /* 0x00000010087d7819 */ /* 0x100fe40000001209 */
[----:B------:R-:W-:Y:S01]  /*0460*/  SHF.R.U32.HI R123, RZ, 0x10, R9 ;  /* 0x00000010ff7b7819 */ /* 0x000fe20000011609 */
[----:B------:R-:W-:Y:S02]  /*0470*/  HADD2.F32 R114, -RZ, R110.H0_H0 ;  /* 0x2000006eff727230 */ /* 0x000fe40000004100 */
[----:B------:R-:W-:Y:S02]  /*0480*/  HFMA2 R110, -RZ, RZ, 0, 0 ;  /* 0x00000000ff6e7431 */ /* 0x000fe400000001ff */
[----:B------:R-:W-:Y:S02]  /*0490*/  HADD2.F32 R118, -RZ, R4.H0_H0 ;  /* 0x20000004ff767230 */ /* 0x000fe40000004100 */
[----:B------:R-:W-:Y:S01]  /*04a0*/  HADD2.F32 R116, -RZ, R5.H0_H0 ;  /* 0x20000005ff747230 */ /* 0x000fe20000004100 */
[----:B------:R-:W-:Y:S01]  /*04b0*/  CS2R R4, SRZ ;  /* 0x0000000000047805 */ /* 0x000fe2000001ff00 */
[----:B------:R-:W-:-:S02]  /*04c0*/  HADD2.F32 R122, -RZ, R6.H0_H0 ;  /* 0x20000006ff7a7230 */ /* 0x000fc40000004100 */
[----:B------:R-:W-:Y:S01]  /*04d0*/  HADD2.F32 R120, -RZ, R7.H0_H0 ;  /* 0x20000007ff787230 */ /* 0x000fe20000004100 */
[----:B------:R-:W-:Y:S01]  /*04e0*/  CS2R R6, SRZ ;  /* 0x0000000000067805 */ /* 0x000fe2000001ff00 */
[----:B------:R-:W-:Y:S01]  /*04f0*/  HADD2.F32 R124, -RZ, R9.H0_H0 ;  /* 0x20000009ff7c7230 */ /* 0x000fe20000004100 */
[----:B------:R-:W-:Y:S01]  /*0500*/  CS2R R8, SRZ ;  /* 0x0000000000087805 */ /* 0x000fe2000001ff00 */
[----:B------:R-:W-:Y:S02]  /*0510*/  HADD2.F32 R113, -RZ, R113.H0_H0 ;  /* 0x20000071ff717230 */ /* 0x000fe40000004100 */
[----:B------:R-:W-:Y:S02]  /*0520*/  HADD2.F32 R111, -RZ, R111.H0_H0 ;  /* 0x2000006fff6f7230 */ /* 0x000fe40000004100 */
[----:B------:R-:W-:Y:S02]  /*0530*/  HADD2.F32 R117, -RZ, R117.H0_H0 ;  /* 0x20000075ff757230 */ /* 0x000fe40000004100 */
[----:B------:R-:W-:-:S02]  /*0540*/  HADD2.F32 R115, -RZ, R115.H0_H0 ;  /* 0x20000073ff737230 */ /* 0x000fc40000004100 */
[----:B------:R-:W-:Y:S02]  /*0550*/  HADD2.F32 R121, -RZ, R121.H0_H0 ;  /* 0x20000079ff797230 */ /* 0x000fe40000004100 */
[----:B------:R-:W-:Y:S02]  /*0560*/  HADD2.F32 R119, -RZ, R119.H0_H0 ;  /* 0x20000077ff777230 */ /* 0x000fe40000004100 */
[----:B------:R-:W-:Y:S02]  /*0570*/  HADD2.F32 R125, -RZ, R125.H0_H0 ;  /* 0x2000007dff7d7230 */ /* 0x000fe40000004100 */
[----:B012---:R-:W-:-:S07]  /*0580*/  HADD2.F32 R123, -RZ, R123.H0_H0 ;  /* 0x2000007bff7b7230 */ /* 0x007fce0000004100 */
.L_x_2136:
[----:B0-----:R-:W0:Y:S01]  /*0590*/  LDC.64 R24, c[0x0][0x428] ;  /* 0x00010a00ff187b82 */ /* 0x001e220000000a00 */
[----:B------:R-:W-:Y:S01]  /*05a0*/  UIMAD UR5, UR4, UR22, URZ ;  /* 0x00000016040572a4 */ /* 0x000fe2000f8e02ff */
[----:B------:R-:W2:Y:S01]  /*05b0*/  LDL R88, [R1] ;  /* 0x0000000001587983 */ /* 0x000ea20000100800 */
        /* <DEDUP_REMOVED lines=9> */
[----:B------:R3:W4:Y:S01]  /*0650*/  LDG.E R0, desc[UR20][R20.64] ;  /* 0x0000001414007981 */ /* 0x000722000c1e1900 */
[----:B------:R-:W-:Y:S01]  /*0660*/  MOV R95, UR17 ;  /* 0x00000011005f7c02 */ /* 0x000fe20008000f00 */
[----:B------:R-:W3:Y:S01]  /*0670*/  @P1 LDC.64 R86, c[0x0][0x438] ;  /* 0x00010e00ff561b82 */ /* 0x000ee20000000a00 */
[----:B------:R-:W-:-:S03]  /*0680*/  LEA.HI.SX32 R84, R23, R66, 0x1e ;  /* 0x0000004217547211 */ /* 0x000fc600078ff2ff */
[----:B------:R-:W2:Y:S02]  /*0690*/  LDG.E R94, desc[UR20][R94.64] ;  /* 0x000000145e5e7981 */ /* 0x000ea4000c1e1900 */
[C---:B0-----:R-:W-:Y:S01]  /*06a0*/  IMAD.WIDE.U32 R56, R84.reuse, 0x10, R24 ;  /* 0x0000001054387825 */ /* 0x041fe200078e0018 */
[----:B------:R-:W-:-:S05]  /*06b0*/  IADD3 R83, PT, PT, R84, 0x100, RZ ;  /* 0x0000010054537810 */ /* 0x000fca0007ffe0ff */
[----:B------:R-:W2:Y:S01]  /*06c0*/  LDG.E.128 R56, desc[UR20][R56.64] ;  /* 0x0000001438387981 */ /* 0x000ea2000c1e1d00 */
[----:B-1----:R-:W-:-:S04]  /*06d0*/  IMAD.WIDE.U32 R52, R84, 0x10, R72 ;  /* 0x0000001054347825 */ /* 0x002fc800078e0048 */
[C---:B------:R-:W-:Y:S02]  /*06e0*/  IMAD.WIDE.U32 R60, R83.reuse, 0x10, R72 ;  /* 0x00000010533c7825 */ /* 0x040fe400078e0048 */
[----:B------:R-:W2:Y:S02]  /*06f0*/  LDG.E.128 R52, desc[UR20][R52.64] ;  /* 0x0000001434347981 */ /* 0x000ea4000c1e1d00 */
[----:B------:R-:W-:Y:S02]  /*0700*/  IMAD.WIDE.U32 R64, R83, 0x10, R24 ;  /* 0x0000001053407825 */ /* 0x000fe400078e0018 */
[----:B------:R-:W2:Y:S04]  /*0710*/  LDG.E.128 R60, desc[UR20][R60.64] ;  /* 0x000000143c3c7981 */ /* 0x000ea8000c1e1d00 */
[----:B------:R-:W2:Y:S01]  /*0720*/  LDG.E.128 R64, desc[UR20][R64.64] ;  /* 0x0000001440407981 */ /* 0x000ea2000c1e1d00 */
[----:B------:R-:W-:-:S02]  /*0730*/  IADD3 R82, PT, PT, R84, 0x200, RZ ;  /* 0x0000020054527810 */ /* 0x000fc40007ffe0ff */
[----:B------:R-:W-:-:S03]  /*0740*/  IADD3 R2, PT, PT, R84, 0x300, RZ ;  /* 0x0000030054027810 */ /* 0x000fc60007ffe0ff */
[----:B---3--:R-:W-:-:S04]  /*0750*/  IMAD.WIDE.U32 R20, R82, 0x10, R24 ;  /* 0x0000001052147825 */ /* 0x008fc800078e0018 */
[--C-:B------:R-:W-:Y:S02]  /*0760*/  IMAD.WIDE.U32 R68, R82, 0x10, R72.reuse ;  /* 0x0000001052447825 */ /* 0x100fe400078e0048 */
[----:B------:R-:W3:Y:S02]  /*0770*/  LDG.E.128 R20, desc[UR20][R20.64] ;  /* 0x0000001414147981 */ /* 0x000ee4000c1e1d00 */
[C---:B------:R-:W-:Y:S02]  /*0780*/  IMAD.WIDE.U32 R72, R2.reuse, 0x10, R72 ;  /* 0x0000001002487825 */ /* 0x040fe400078e0048 */
[----:B------:R-:W3:Y:S04]  /*0790*/  LDG.E.128 R68, desc[UR20][R68.64] ;  /* 0x0000001444447981 */ /* 0x000ee8000c1e1d00 */
[----:B------:R-:W3:Y:S01]  /*07a0*/  LDG.E.128 R72, desc[UR20][R72.64] ;  /* 0x0000001448487981 */ /* 0x000ee2000c1e1d00 */
[----:B------:R-:W-:-:S06]  /*07b0*/  IMAD.WIDE.U32 R24, R2, 0x10, R24 ;  /* 0x0000001002187825 */ /* 0x000fcc00078e0018 */
[----:B------:R-:W3:Y:S01]  /*07c0*/  LDG.E.128 R24, desc[UR20][R24.64] ;  /* 0x0000001418187981 */ /* 0x000ee2000c1e1d00 */
[----:B------:R-:W-:Y:S01]  /*07d0*/  @P1 IMAD.WIDE.U32 R86, R84, 0x10, R86 ;  /* 0x0000001054561825 */ /* 0x000fe200078e0056 */
[----:B------:R-:W-:-:S04]  /*07e0*/  ISETP.NE.U32.AND P0, PT, RZ, UR26, PT ;  /* 0x0000001aff007c0c */ /* 0x000fc8000bf05070 */
[----:B-----5:R0:W5:Y:S01]  /*07f0*/  @P1 LDG.E.128 R28, desc[UR20][R86.64] ;  /* 0x00000014561c1981 */ /* 0x020162000c1e1d00 */
[----:B------:R-:W-:-:S13]  /*0800*/  ISETP.NE.AND.EX P1, PT, RZ, UR27, PT, P0 ;  /* 0x0000001bff007c0c */ /* 0x000fda000bf25300 */
[----:B0-----:R-:W0:Y:S08]  /*0810*/  @P1 LDC.64 R86, c[0x0][0x438] ;  /* 0x00010e00ff561b82 */ /* 0x001e300000000a00 */
[----:B------:R-:W1:Y:S08]  /*0820*/  @P1 LDC.64 R90, c[0x0][0x438] ;  /* 0x00010e00ff5a1b82 */ /* 0x000e700000000a00 */
[----:B------:R-:W1:Y:S01]  /*0830*/  @P1 LDC.64 R92, c[0x0][0x438] ;  /* 0x00010e00ff5c1b82 */ /* 0x000e620000000a00 */
[----:B0-----:R-:W-:-:S05]  /*0840*/  @P1 IMAD.WIDE.U32 R86, R83, 0x10, R86 ;  /* 0x0000001053561825 */ /* 0x001fca00078e0056 */
[----:B------:R0:W5:Y:S01]  /*0850*/  @P1 LDG.E.128 R32, desc[UR20][R86.64] ;  /* 0x0000001456201981 */ /* 0x000162000c1e1d00 */
[----:B-1----:R-:W-:-:S05]  /*0860*/  @P1 IMAD.WIDE.U32 R90, R82, 0x10, R90 ;  /* 0x00000010525a1825 */ /* 0x002fca00078e005a */
[----:B------:R1:W5:Y:S01]  /*0870*/  @P1 LDG.E.128 R36, desc[UR20][R90.64] ;  /* 0x000000145a241981 */ /* 0x000362000c1e1d00 */
[----:B------:R-:W-:-:S05]  /*0880*/  @P1 IMAD.WIDE.U32 R92, R2, 0x10, R92 ;  /* 0x00000010025c1825 */ /* 0x000fca00078e005c */
[----:B------:R1:W5:Y:S01]  /*0890*/  @P1 LDG.E.128 R40, desc[UR20][R92.64] ;  /* 0x000000145c281981 */ /* 0x000362000c1e1d00 */
[----:B----4-:R-:W-:Y:S02]  /*08a0*/  R2UR UR16, R0 ;  /* 0x00000000001072ca */ /* 0x010fe400000e0000 */
[----:B--2---:R-:W-:Y:S01]  /*08b0*/  FSEL R94, R94, RZ, !P3 ;  /* 0x000000ff5e5e7208 */ /* 0x004fe20005800000 */
[----:B0-----:R-:W-:Y:S01]  /*08c0*/  FMUL.FTZ R86, R88, R56 ;  /* 0x0000003858567220 */ /* 0x001fe20000410000 */
[----:B------:R-:W-:Y:S01]  /*08d0*/  FMUL.FTZ R89, R125, R57 ;  /* 0x000000397d597220 */ /* 0x000fe20000410000 */
[----:B------:R-:W-:Y:S02]  /*08e0*/  FMUL.FTZ R98, R124, R58 ;  /* 0x0000003a7c627220 */ /* 0x000fe40000410000 */
[C---:B------:R-:W-:Y:S01]  /*08f0*/  FADD.FTZ R0, -R94.reuse, R52 ;  /* 0x000000345e007221 */ /* 0x040fe20000010100 */
[C---:B------:R-:W-:Y:S01]  /*0900*/  FADD.FTZ R53, -R94.reuse, R53 ;  /* 0x000000355e357221 */ /* 0x040fe20000010100 */
[----:B------:R-:W-:Y:S01]  /*0910*/  FADD.FTZ R52, RZ, R86 ;  /* 0x00000056ff347221 */ /* 0x000fe20000010000 */
[----:B------:R-:W-:-:S03]  /*0920*/  FADD.FTZ R60, -R94, R60 ;  /* 0x0000003c5e3c7221 */ /* 0x000fc60000010100 */
[----:B------:R-:W-:Y:S01]  /*0930*/  FMUL.FTZ R85, R53, UR16 ;  /* 0x0000001035557c20 */ /* 0x000fe20008410000 */
[----:B------:R-:W-:Y:S01]  /*0940*/  FADD.FTZ R53, R89, R52 ;  /* 0x0000003459357221 */ /* 0x000fe20000010000 */
[----:B------:R-:W-:Y:S01]  /*0950*/  FADD.FTZ R61, -R94, R61 ;  /* 0x0000003d5e3d7221 */ /* 0x000fe20000010100 */
[----:B------:R-:W-:Y:S01]  /*0960*/  FMUL.FTZ R60, R60, UR16 ;  /* 0x000000103c3c7c20 */ /* 0x000fe20008410000 */
[----:B------:R-:W-:Y:S01]  /*0970*/  FMUL.FTZ R99, R123, R59 ;  /* 0x0000003b7b637220 */ /* 0x000fe20000410000 */
[----:B------:R-:W-:Y:S01]  /*0980*/  FADD.FTZ R52, R98, R53 ;  /* 0x0000003562347221 */ /* 0x000fe20000010000 */
[C---:B------:R-:W-:Y:S01]  /*0990*/  FADD.FTZ R79, R64.reuse, R79 ;  /* 0x0000004f404f7221 */ /* 0x040fe20000010000 */
[----:B------:R-:W-:Y:S01]  /*09a0*/  FMUL.FTZ R61, R61, UR16 ;  /* 0x000000103d3d7c20 */ /* 0x000fe20008410000 */
[----:B------:R-:W-:Y:S01]  /*09b0*/  FFMA.FTZ R7, R64, R60, R7 ;  /* 0x0000003c40077223 */ /* 0x000fe20000010007 */
[----:B------:R-:W-:Y:S01]  /*09c0*/  FMUL.FTZ R64, R122, R64 ;  /* 0x000000407a407220 */ /* 0x000fe20000410000 */
[----:B------:R-:W-:Y:S01]  /*09d0*/  FADD.FTZ R53, R99, R52 ;  /* 0x0000003463357221 */ /* 0x000fe20000010000 */
[C---:B------:R-:W-:Y:S01]  /*09e0*/  FADD.FTZ R80, R65.reuse, R80 ;  /* 0x0000005041507221 */ /* 0x040fe20000010000 */
[----:B------:R-:W-:Y:S01]  /*09f0*/  FFMA.FTZ R8, R65, R61, R8 ;  /* 0x0000003d41087223 */ /* 0x000fe20000010008 */
[----:B------:R-:W-:Y:S01]  /*0a00*/  FMUL.FTZ R65, R121, R65 ;  /* 0x0000004179417220 */ /* 0x000fe20000410000 */
[----:B------:R-:W-:Y:S01]  /*0a10*/  FADD.FTZ R52, R64, R53 ;  /* 0x0000003540347221 */ /* 0x000fe20000010000 */
[----:B------:R-:W-:Y:S01]  /*0a20*/  FADD.FTZ R54, -R94, R54 ;  /* 0x000000365e367221 */ /* 0x000fe20000010100 */
[----:B------:R-:W-:Y:S01]  /*0a30*/  FMUL.FTZ R0, R0, UR16 ;  /* 0x0000001000007c20 */ /* 0x000fe20008410000 */
[----:B-1----:R-:W-:Y:S01]  /*0a40*/  FMUL.FTZ R91, R120, R66 ;  /* 0x00000042785b7220 */ /* 0x002fe20000410000 */
[----:B------:R-:W-:Y:S01]  /*0a50*/  FADD.FTZ R52, R65, R52 ;  /* 0x0000003441347221 */ /* 0x000fe20000010000 */
[----:B------:R-:W-:Y:S01]  /*0a60*/  FADD.FTZ R55, -R94, R55 ;  /* 0x000000375e377221 */ /* 0x000fe20000010100 */
[----:B------:R-:W-:Y:S01]  /*0a70*/  FMUL.FTZ R88, R54, UR16 ;  /* 0x0000001036587c20 */ /* 0x000fe20008410000 */
[----:B------:R-:W-:Y:S01]  /*0a80*/  FFMA.FTZ R54, R0, R86, RZ ;  /* 0x0000005600367223 */ /* 0x000fe200000100ff */
[----:B------:R-:W-:Y:S01]  /*0a90*/  FMUL.FTZ R92, R119, R67 ;  /* 0x00000043775c7220 */ /* 0x000fe20000410000 */
[----:B------:R-:W-:Y:S01]  /*0aa0*/  FADD.FTZ R53, R91, R52 ;  /* 0x000000345b357221 */ /* 0x000fe20000010000 */
[----:B------:R-:W-:Y:S01]  /*0ab0*/  FMUL.FTZ R87, R55, UR16 ;  /* 0x0000001037577c20 */ /* 0x000fe20008410000 */
[----:B------:R-:W-:Y:S01]  /*0ac0*/  FFMA.FTZ R55, R85, R89, R54 ;  /* 0x0000005955377223 */ /* 0x000fe20000010036 */
[----:B---3--:R-:W-:Y:S01]  /*0ad0*/  FMUL.FTZ R90, R118, R20 ;  /* 0x00000014765a7220 */ /* 0x008fe20000410000 */
[----:B------:R-:W-:Y:S01]  /*0ae0*/  FADD.FTZ R53, R92, R53 ;  /* 0x000000355c357221 */ /* 0x000fe20000010000 */
[C---:B------:R-:W-:Y:S01]  /*0af0*/  FADD.FTZ R96, -R94.reuse, R70 ;  /* 0x000000465e607221 */ /* 0x040fe20000010100 */
[C---:B------:R-:W-:Y:S01]  /*0b00*/  FADD.FTZ R70, -R94.reuse, R72 ;  /* 0x000000485e467221 */ /* 0x040fe20000010100 */
[----:B------:R-:W-:Y:S01]  /*0b10*/  FADD.FTZ R72, -R94, R74 ;  /* 0x0000004a5e487221 */ /* 0x000fe20000010100 */
[----:B------:R-:W-:Y:S01]  /*0b20*/  FFMA.FTZ R54, R88, R98, R55 ;  /* 0x0000006258367223 */ /* 0x000fe20000010037 */
[----:B------:R-:W-:Y:S01]  /*0b30*/  FADD.FTZ R53, R90, R53 ;  /* 0x000000355a357221 */ /* 0x000fe20000010000 */
[----:B------:R-:W-:Y:S01]  /*0b40*/  FMUL.FTZ R74, R117, R21 ;  /* 0x00000015754a7220 */ /* 0x000fe20000410000 */
[----:B------:R-:W-:Y:S01]  /*0b50*/  FADD.FTZ R52, -R94, R75 ;  /* 0x0000004b5e347221 */ /* 0x000fe20000010100 */
[----:B------:R-:W-:Y:S01]  /*0b60*/  FFMA.FTZ R55, R87, R99, R54 ;  /* 0x0000006357377223 */ /* 0x000fe20000010036 */
[----:B------:R-:W-:Y:S01]  /*0b70*/  FMUL.FTZ R75, R116, R22 ;  /* 0x00000016744b7220 */ /* 0x000fe20000410000 */
[----:B------:R-:W-:Y:S01]  /*0b80*/  FADD.FTZ R54, R74, R53 ;  /* 0x000000354a367221 */ /* 0x000fe20000010000 */
[----:B------:R-:W-:Y:S01]  /*0b90*/  FADD.FTZ R62, -R94, R62 ;  /* 0x0000003e5e3e7221 */ /* 0x000fe20000010100 */
[C---:B------:R-:W-:Y:S01]  /*0ba0*/  FADD.FTZ R19, R56.reuse, R19 ;  /* 0x0000001338137221 */ /* 0x040fe20000010000 */
[----:B------:R-:W-:Y:S01]  /*0bb0*/  FFMA.FTZ R3, R56, R0, R3 ;  /* 0x0000000038037223 */ /* 0x000fe20000010003 */
[----:B------:R-:W-:Y:S01]  /*0bc0*/  FADD.FTZ R54, R75, R54 ;  /* 0x000000364b367221 */ /* 0x000fe20000010000 */
[----:B------:R-:W-:Y:S01]  /*0bd0*/  FMUL.FTZ R93, R115, R23 ;  /* 0x00000017735d7220 */ /* 0x000fe20000410000 */
[----:B------:R-:W-:Y:S01]  /*0be0*/  FFMA.FTZ R56, R60, R64, R55 ;  /* 0x000000403c387223 */ /* 0x000fe20000010037 */
[----:B------:R-:W-:Y:S01]  /*0bf0*/  FADD.FTZ R63, -R94, R63 ;  /* 0x0000003f5e3f7221 */ /* 0x000fe20000010100 */
[----:B------:R-:W-:Y:S01]  /*0c00*/  FMUL.FTZ R100, R62, UR16 ;  /* 0x000000103e647c20 */ /* 0x000fe20008410000 */
        /* <DEDUP_REMOVED lines=8> */
[C---:B------:R-:W-:Y:S01]  /*0c90*/  FADD.FTZ R69, -R94.reuse, R69 ;  /* 0x000000455e457221 */ /* 0x040fe20000010100 */
[C---:B------:R-:W-:Y:S01]  /*0ca0*/  FADD.FTZ R71, -R94.reuse, R71 ;  /* 0x000000475e477221 */ /* 0x040fe20000010100 */
[----:B------:R-:W-:Y:S01]  /*0cb0*/  FADD.FTZ R73, -R94, R73 ;  /* 0x000000495e497221 */ /* 0x000fe20000010100 */
[----:B------:R-:W-:Y:S01]  /*0cc0*/  FMUL.FTZ R94, R68, UR16 ;  /* 0x00000010445e7c20 */ /* 0x000fe20008410000 */
[----:B------:R-:W-:Y:S01]  /*0cd0*/  FADD.FTZ R55, R54, R63 ;  /* 0x0000003f36377221 */ /* 0x000fe20000010000 */
[----:B------:R-:W-:Y:S01]  /*0ce0*/  FMUL.FTZ R68, R112, R26 ;  /* 0x0000001a70447220 */ /* 0x000fe20000410000 */
[----:B------:R-:W-:Y:S01]  /*0cf0*/  FFMA.FTZ R53, R101, R92, R56 ;  /* 0x0000005c65357223 */ /* 0x000fe20000010038 */
[----:B------:R-:W-:Y:S01]  /*0d00*/  FMUL.FTZ R95, R69, UR16 ;  /* 0x00000010455f7c20 */ /* 0x000fe20008410000 */
[----:B------:R-:W-:Y:S01]  /*0d10*/  FMUL.FTZ R69, R111, R27 ;  /* 0x0000001b6f457220 */ /* 0x000fe20000410000 */
[----:B------:R-:W-:Y:S01]  /*0d20*/  FADD.FTZ R56, R55, R68 ;  /* 0x0000004437387221 */ /* 0x000fe20000010000 */
[----:B------:R-:W-:Y:S01]  /*0d30*/  FFMA.FTZ R54, R94, R90, R53 ;  /* 0x0000005a5e367223 */ /* 0x000fe20000010035 */
[----:B------:R-:W-:-:S02]  /*0d40*/  FMUL.FTZ R96, R96, UR16 ;  /* 0x0000001060607c20 */ /* 0x000fc40008410000 */
[----:B------:R-:W-:Y:S01]  /*0d50*/  FADD.FTZ R53, R56, R69 ;  /* 0x0000004538357221 */ /* 0x000fe20000010000 */
[----:B------:R-:W-:Y:S01]  /*0d60*/  FFMA.FTZ R55, R95, R74, R54 ;  /* 0x0000004a5f377223 */ /* 0x000fe20000010036 */
[----:B------:R-:W-:-:S03]  /*0d70*/  FMUL.FTZ R97, R71, UR16 ;  /* 0x0000001047617c20 */ /* 0x000fc60008410000 */
[----:B------:R-:W-:Y:S01]  /*0d80*/  FFMA.FTZ R56, R96, R75, R55 ;  /* 0x0000004b60387223 */ /* 0x000fe20000010037 */
[----:B------:R-:W0:Y:S01]  /*0d90*/  SHFL.DOWN PT, R54, R53, 0x10, 0x1f ;  /* 0x0a001f0035367f89 */ /* 0x000e2200000e0000 */
[----:B------:R-:W-:Y:S02]  /*0da0*/  FMUL.FTZ R70, R70, UR16 ;  /* 0x0000001046467c20 */ /* 0x000fe40008410000 */
        /* <DEDUP_REMOVED lines=11> */
[C---:B------:R-:W-:Y:S01]  /*0e60*/  FADD.FTZ R77, R58.reuse, R77 ;  /* 0x0000004d3a4d7221 */ /* 0x040fe20000010000 */
[----:B------:R-:W-:Y:S01]  /*0e70*/  FFMA.FTZ R5, R58, R88, R5 ;  /* 0x000000583a057223 */ /* 0x000fe20000010005 */
[----:B0-----:R-:W-:Y:S01]  /*0e80*/  FADD.FTZ R53, R52, R53 ;  /* 0x0000003534357221 */ /* 0x001fe20000010000 */
[----:B-1----:R-:W-:-:S04]  /*0e90*/  FADD.FTZ R55, R54, R55 ;  /* 0x0000003736377221 */ /* 0x002fc80000010000 */
[----:B------:R-:W0:Y:S04]  /*0ea0*/  SHFL.DOWN PT, R56, R53, 0x8, 0x1f ;  /* 0x09001f0035387f89 */ /* 0x000e2800000e0000 */
[----:B------:R-:W1:Y:S01]  /*0eb0*/  SHFL.DOWN PT, R58, R55, 0x4, 0x1f ;  /* 0x08801f00373a7f89 */ /* 0x000e6200000e0000 */
[C---:B------:R-:W-:Y:S01]  /*0ec0*/  FADD.FTZ R76, R57.reuse, R76 ;  /* 0x0000004c394c7221 */ /* 0x040fe20000010000 */
[----:B------:R-:W-:Y:S01]  /*0ed0*/  FFMA.FTZ R4, R57, R85, R4 ;  /* 0x0000005539047223 */ /* 0x000fe20000010004 */
[C---:B------:R-:W-:Y:S01]  /*0ee0*/  FADD.FTZ R78, R59.reuse, R78 ;  /* 0x0000004e3b4e7221 */ /* 0x040fe20000010000 */
[----:B------:R-:W-:Y:S01]  /*0ef0*/  FFMA.FTZ R6, R59, R87, R6 ;  /* 0x000000573b067223 */ /* 0x000fe20000010006 */
[----:B0-----:R-:W-:Y:S01]  /*0f00*/  FADD.FTZ R56, R53, R56 ;  /* 0x0000003835387221 */ /* 0x001fe20000010000 */
[----:B-1----:R-:W-:-:S04]  /*0f10*/  FADD.FTZ R58, R55, R58 ;  /* 0x0000003a373a7221 */ /* 0x002fc80000010000 */
[----:B------:R-:W0:Y:S04]  /*0f20*/  SHFL.DOWN PT, R57, R56, 0x4, 0x1f ;  /* 0x08801f0038397f89 */ /* 0x000e2800000e0000 */
[----:B------:R-:W1:Y:S01]  /*0f30*/  SHFL.DOWN PT, R59, R58, 0x2, 0x1f ;  /* 0x08401f003a3b7f89 */ /* 0x000e6200000e0000 */
[C---:B------:R-:W-:Y:S01]  /*0f40*/  FADD.FTZ R81, R66.reuse, R81 ;  /* 0x0000005142517221 */ /* 0x040fe20000010000 */
[----:B------:R-:W-:Y:S02]  /*0f50*/  FFMA.FTZ R9, R66, R100, R9 ;  /* 0x0000006442097223 */ /* 0x000fe40000010009 */
[----:B------:R-:W2:Y:S01]  /*0f60*/  S2R R66, SR_TID.X ;  /* 0x0000000000427919 */ /* 0x000ea20000002100 */
[----:B0-----:R-:W-:Y:S01]  /*0f70*/  FADD.FTZ R57, R56, R57 ;  /* 0x0000003938397221 */ /* 0x001fe20000010000 */
[----:B-1----:R-:W-:-:S04]  /*0f80*/  FADD.FTZ R59, R58, R59 ;  /* 0x0000003b3a3b7221 */ /* 0x002fc80000010000 */
[----:B------:R-:W0:Y:S04]  /*0f90*/  SHFL.DOWN PT, R52, R57, 0x2, 0x1f ;  /* 0x08401f0039347f89 */ /* 0x000e2800000e0000 */
[----:B------:R-:W1:Y:S01]  /*0fa0*/  SHFL.DOWN PT, R53, R59, 0x1, 0x1f ;  /* 0x08201f003b357f89 */ /* 0x000e6200000e0000 */
[----:B0-----:R-:W-:Y:S01]  /*0fb0*/  FADD.FTZ R54, R57, R52 ;  /* 0x0000003439367221 */ /* 0x001fe20000010000 */
[----:B-1----:R-:W-:-:S04]  /*0fc0*/  FADD.FTZ R52, R59, R53 ;  /* 0x000000353b347221 */ /* 0x002fc80000010000 */
[----:B------:R-:W0:Y:S01]  /*0fd0*/  SHFL.DOWN PT, R53, R54, 0x1, 0x1f ;  /* 0x08201f0036357f89 */ /* 0x000e2200000e0000 */
[----:B--2---:R-:W-:Y:S01]  /*0fe0*/  LOP3.LUT P0, RZ, R66, 0x1f, RZ, 0xc0, !PT ;  /* 0x0000001f42ff7812 */ /* 0x004fe2000780c0ff */
[----:B------:R-:W-:Y:S01]  /*0ff0*/  BSSY.RECONVERGENT B0, `(.L_x_2102) ;  /* 0x000000b000007945 */ /* 0x000fe20003800200 */
[----:B0-----:R-:W-:-:S11]  /*1000*/  FADD.FTZ R53, R54, R53 ;  /* 0x0000003536357221 */ /* 0x001fd60000010000 */
        /* <DEDUP_REMOVED lines=9> */
.L_x_2103:
[----:B------:R-:W-:Y:S05]  /*10a0*/  BSYNC.RECONVERGENT B0 ;  /* 0x0000000000007941 */ /* 0x000fea0003800200 */
.L_x_2102:
[----:B------:R-:W1:Y:S08]  /*10b0*/  S2UR UR6, SR_CgaCtaId ;  /* 0x00000000000679c3 */ /* 0x000e700000008800 */
[----:B------:R-:W-:Y:S01]  /*10c0*/  BAR.SYNC.DEFER_BLOCKING 0x0 ;  /* 0x0000000000007b1d */ /* 0x000fe20000010000 */
[C---:B------:R-:W-:Y:S01]  /*10d0*/  FADD.FTZ R103, R20.reuse, R103 ;  /* 0x0000006714677221 */ /* 0x040fe20000010000 */
[----:B------:R-:W-:Y:S01]  /*10e0*/  FFMA.FTZ R11, R20, R94, R11 ;  /* 0x0000005e140b7223 */ /* 0x000fe2000001000b */
[C---:B------:R-:W-:Y:S01]  /*10f0*/  FADD.FTZ R104, R21.reuse, R104 ;  /* 0x0000006815687221 */ /* 0x040fe20000010000 */
[----:B------:R-:W-:Y:S01]  /*1100*/  FFMA.FTZ R12, R21, R95, R12 ;  /* 0x0000005f150c7223 */ /* 0x000fe2000001000c */
[C---:B------:R-:W-:Y:S01]  /*1110*/  FADD.FTZ R105, R22.reuse, R105 ;  /* 0x0000006916697221 */ /* 0x040fe20000010000 */
[----:B------:R-:W-:Y:S01]  /*1120*/  UMOV UR5, 0x400 ;  /* 0x0000040000057882 */ /* 0x000fe20000000000 */
[----:B------:R-:W-:Y:S01]  /*1130*/  FFMA.FTZ R13, R22, R96, R13 ;  /* 0x00000060160d7223 */ /* 0x000fe2000001000d */
[C---:B------:R-:W-:Y:S01]  /*1140*/  FADD.FTZ R106, R23.reuse, R106 ;  /* 0x0000006a176a7221 */ /* 0x040fe20000010000 */
[----:B------:R-:W-:Y:S01]  /*1150*/  FFMA.FTZ R14, R23, R97, R14 ;  /* 0x00000061170e7223 */ /* 0x000fe2000001000e */
[----:B------:R-:W-:Y:S01]  /*1160*/  UISETP.NE.U32.AND UP0, UPT, UR26, URZ, UPT ;  /* 0x000000ff1a00728c */ /* 0x000fe2000bf05070 */
[----:B------:R-:W-:Y:S01]  /*1170*/  ISETP.NE.AND P3, PT, RZ, UR28, PT ;  /* 0x0000001cff007c0c */ /* 0x000fe2000bf65270 */
[----:B------:R-:W-:Y:S01]  /*1180*/  UIADD3 UR4, UPT, UPT, UR4, UR24, URZ ;  /* 0x0000001804047290 */ /* 0x000fe2000fffe0ff */
[C---:B------:R-:W-:Y:S01]  /*1190*/  FADD.FTZ R102, R67.reuse, R102 ;  /* 0x0000006643667221 */ /* 0x040fe20000010000 */
[----:B------:R-:W-:Y:S01]  /*11a0*/  UISETP.NE.AND.EX UP0, UPT, UR27, URZ, UPT, UP0 ;  /* 0x000000ff1b00728c */ /* 0x000fe2000bf05300 */
[----:B------:R-:W-:Y:S01]  /*11b0*/  FFMA.FTZ R10, R67, R101, R10 ;  /* 0x00000065430a7223 */ /* 0x000fe2000001000a */
[C---:B------:R-:W-:Y:S01]  /*11c0*/  FADD.FTZ R107, R24.reuse, R107 ;  /* 0x0000006b186b7221 */ /* 0x040fe20000010000 */
[----:B------:R-:W-:Y:S01]  /*11d0*/  FFMA.FTZ R15, R24, R70, R15 ;  /* 0x00000046180f7223 */ /* 0x000fe2000001000f */
[C---:B------:R-:W-:Y:S01]  /*11e0*/  FADD.FTZ R108, R25.reuse, R108 ;  /* 0x0000006c196c7221 */ /* 0x040fe20000010000 */
[----:B------:R-:W-:Y:S01]  /*11f0*/  FFMA.FTZ R16, R25, R71, R16 ;  /* 0x0000004719107223 */ /* 0x000fe20000010010 */
[C---:B------:R-:W-:Y:S01]  /*1200*/  FADD.FTZ R109, R26.reuse, R109 ;  /* 0x0000006d1a6d7221 */ /* 0x040fe20000010000 */
[----:B------:R-:W-:Y:S01]  /*1210*/  FFMA.FTZ R17, R26, R72, R17 ;  /* 0x000000481a117223 */ /* 0x000fe20000010011 */
[C---:B------:R-:W-:Y:S01]  /*1220*/  FADD.FTZ R110, R27.reuse, R110 ;  /* 0x0000006e1b6e7221 */ /* 0x040fe20000010000 */
[----:B-1----:R-:W-:Y:S01]  /*1230*/  ULEA UR5, UR6, UR5, 0x18 ;  /* 0x0000000506057291 */ /* 0x002fe2000f8ec0ff */
[----:B------:R-:W-:Y:S01]  /*1240*/  FFMA.FTZ R18, R27, R73, R18 ;  /* 0x000000491b127223 */ /* 0x000fe20000010012 */
[----:B------:R-:W-:-:S02]  /*1250*/  UISETP.GE.AND UP2, UPT, UR4, UR25, UPT ;  /* 0x000000190400728c */ /* 0x000fc4000bf46270 */
        /* <DEDUP_REMOVED lines=11> */
[----:B------:R-:W-:-:S09]  /*1310*/  @!UP1 UIADD3 UR6, UPT, UPT, UR5, 0x4020, URZ ;  /* 0x0000402005069890 */ /* 0x000fd2000fffe0ff */
[----:B------:R-:W1:Y:S01]  /*1320*/  LDS.128 R56, [UR6] ;  /* 0x00000006ff387984 */ /* 0x000e620008000c00 */
[----:B------:R-:W-:Y:S02]  /*1330*/  UIADD3 UR6, UPT, UPT, UR5, 0x4070, URZ ;  /* 0x0000407005067890 */ /* 0x000fe4000fffe0ff */
[----:B------:R-:W-:Y:S01]  /*1340*/  @!UP1 UIADD3 UR6, UPT, UPT, UR5, 0x4030, URZ ;  /* 0x0000403005069890 */ /* 0x000fe2000fffe0ff */
[----:B0-----:R-:W-:Y:S01]  /*1350*/  FADD.FTZ R20, R20, R53 ;  /* 0x0000003514147221 */ /* 0x001fe20000010000 */
[----:B------:R-:W-:-:S03]  /*1360*/  FADD.FTZ R21, R21, R52 ;  /* 0x0000003415157221 */ /* 0x000fc60000010000 */
[----:B------:R-:W-:Y:S01]  /*1370*/  FADD.FTZ R20, R55, R20 ;  /* 0x0000001437147221 */ /* 0x000fe20000010000 */
[----:B------:R-:W-:-:S03]  /*1380*/  FADD.FTZ R53, R54, R21 ;  /* 0x0000001536357221 */ /* 0x000fc60000010000 */
[----:B-1----:R-:W-:Y:S01]  /*1390*/  FADD.FTZ R20, R20, R57 ;  /* 0x0000003914147221 */ /* 0x002fe20000010000 */
[----:B------:R-:W-:-:S03]  /*13a0*/  FADD.FTZ R53, R53, R56 ;  /* 0x0000003835357221 */ /* 0x000fc60000010000 */
[----:B------:R-:W-:Y:S01]  /*13b0*/  FADD.FTZ R52, R59, R20 ;  /* 0x000000143b347221 */ /* 0x000fe20000010000 */
[----:B------:R-:W-:Y:S01]  /*13c0*/  FADD.FTZ R53, R58, R53 ;  /* 0x000000353a357221 */ /* 0x000fe20000010000 */
        /* <DEDUP_REMOVED lines=31> */
.L_x_2106:
        /* <DEDUP_REMOVED lines=17> */
.L_x_2105:
        /* <DEDUP_REMOVED lines=20> */
.L_x_2108:
        /* <DEDUP_REMOVED lines=21> */
.L_x_2104:
        /* <DEDUP_REMOVED lines=21> */
.L_x_2110:
        /* <DEDUP_REMOVED lines=17> */
.L_x_2109:
        /* <DEDUP_REMOVED lines=20> */
.L_x_2111:
        /* <DEDUP_REMOVED lines=20> */
.L_x_2107:
        /* <DEDUP_REMOVED lines=37> */
.L_x_2114:
        /* <DEDUP_REMOVED lines=17> */
.L_x_2113:
        /* <DEDUP_REMOVED lines=18> */
.L_x_2116:
        /* <DEDUP_REMOVED lines=13> */
.L_x_2112:
        /* <DEDUP_REMOVED lines=23> */
.L_x_2118:
        /* <DEDUP_REMOVED lines=17> */
.L_x_2117:
        /* <DEDUP_REMOVED lines=18> */
.L_x_2119:
        /* <DEDUP_REMOVED lines=12> */
.L_x_2115:
        /* <DEDUP_REMOVED lines=32> */
.L_x_2122:
        /* <DEDUP_REMOVED lines=17> */
.L_x_2121:
        /* <DEDUP_REMOVED lines=18> */
.L_x_2124:
        /* <DEDUP_REMOVED lines=13> */
.L_x_2120:
        /* <DEDUP_REMOVED lines=23> */
.L_x_2126:
        /* <DEDUP_REMOVED lines=17> */
.L_x_2125:
        /* <DEDUP_REMOVED lines=18> */
.L_x_2127:
        /* <DEDUP_REMOVED lines=12> */
.L_x_2123:
        /* <DEDUP_REMOVED lines=32> */
.L_x_2130:
        /* <DEDUP_REMOVED lines=17> */
.L_x_2129:
        /* <DEDUP_REMOVED lines=18> */
.L_x_2132:
        /* <DEDUP_REMOVED lines=13> */
.L_x_2128:
        /* <DEDUP_REMOVED lines=23> */
.L_x_2134:
        /* <DEDUP_REMOVED lines=17> */
.L_x_2133:
        /* <DEDUP_REMOVED lines=18> */
.L_x_2135:
        /* <DEDUP_REMOVED lines=12> */
.L_x_2131:
        /* <DEDUP_REMOVED lines=42> */
.L_x_2101:
[----:B------:R-:W1:Y:S08]  /*3d50*/  LDC R15, c[0x0][0x388] ;  /* 0x0000e200ff0f7b82 */ /* 0x000e700000000800 */
[----:B------:R-:W2:Y:S08]  /*3d60*/  LDC.64 R2, c[0x0][0x440] ;  /* 0x00011000ff027b82 */ /* 0x000eb00000000a00 */
[----:B------:R-:W3:Y:S01]  /*3d70*/  LDC.64 R12, c[0x0][0x448] ;  /* 0x00011200ff0c7b82 */ /* 0x000ee20000000a00 */
[----:B-1----:R-:W-:-:S05]  /*3d80*/  IMAD R15, R15, UR7, RZ ;  /* 0x000000070f0f7c24 */ /* 0x002fca000f8e02ff */
[----:B------:R-:W-:-:S05]  /*3d90*/  LEA.HI R15, R15, R66, RZ, 0x1e ;  /* 0x000000420f0f7211 */ /* 0x000fca00078ff0ff */
[----:B--2---:R-:W-:-:S05]  /*3da0*/  IMAD.WIDE.U32 R2, R15, 0x10, R2 ;  /* 0x000000100f027825 */ /* 0x004fca00078e0002 */
[----:B0-----:R-:W-:Y:S01]  /*3db0*/  STG.E.128 desc[UR20][R2.64], R24 ;  /* 0x0000001802007986 */ /* 0x001fe2000c101d14 */
[----:B---3--:R-:W-:-:S05]  /*3dc0*/  IMAD.WIDE.U32 R12, R15, 0x10, R12 ;  /* 0x000000100f0c7825 */ /* 0x008fca00078e000c */
        /* <DEDUP_REMOVED lines=8> */
.L_x_2137:
        /* <DEDUP_REMOVED lines=11> */
.L_x_2879:


//--------------------- .text._ZN10layer_norm31ln_parallel_residual_bwd_kernelINS_13Kernel_traitsI6__halfffffjLj4096ELj1ELj1ELj8ELj16ENS_18Kernel_traits_baseILj4096ES2_ffffjLj256EEEEELb1ELb0ELb0EEEvNS_9BwdParamsE --------------------------
	.section	.text._ZN10layer_norm31ln_parallel_residual_bwd_kernelINS_13Kernel_traitsI6__halfffffjLj4096ELj1ELj1ELj8ELj16ENS_18Kernel_traits_baseILj4096ES2_ffffjLj256EEEEELb1ELb0ELb0EEEvNS_9BwdParamsE,"ax",@progbits
	.align	128
        .global         _ZN10layer_norm31ln_parallel_residual_bwd_kernelINS_13Kernel_traitsI6__halfffffjLj4096ELj1ELj1ELj8ELj16ENS_18Kernel_traits_baseILj4096ES2_ffffjLj256EEEEELb1ELb0ELb0EEEvNS_9BwdParamsE
        .type           _ZN10layer_norm31ln_parallel_residual_bwd_kernelINS_13Kernel_traitsI6__halfffffjLj4096ELj1ELj1ELj8ELj16ENS_18Kernel_traits_baseILj4096ES2_ffffjLj256EEEEELb1ELb0ELb0EEEvNS_9BwdParamsE,@function
        .size           _ZN10layer_norm31ln_parallel_residual_bwd_kernelINS_13Kernel_traitsI6__halfffffjLj4096ELj1ELj1ELj8ELj16ENS_18Kernel_traits_baseILj4096ES2_ffffjLj256EEEEELb1ELb0ELb0EEEvNS_9BwdParamsE,(.L_x_2880 - _ZN10layer_norm31ln_parallel_residual_bwd_kernelINS_13Kernel_traitsI6__halfffffjLj4096ELj1ELj1ELj8ELj16ENS_18Kernel_traits_baseILj4096ES2_ffffjLj256EEEEELb1ELb0ELb0EEEvNS_9BwdParamsE)
        .other          _ZN10layer_norm31ln_parallel_residual_bwd_kernelINS_13Kernel_traitsI6__halfffffjLj4096ELj1ELj1ELj8ELj16ENS_18Kernel_traits_baseILj4096ES2_ffffjLj256EEEEELb1ELb0ELb0EEEvNS_9BwdParamsE,@"STO_CUDA_ENTRY STV_DEFAULT"
_ZN10layer_norm31ln_parallel_residual_bwd_kernelINS_13Kernel_traitsI6__halfffffjLj4096ELj1ELj1ELj8ELj16ENS_18Kernel_traits_baseILj4096ES2_ffffjLj256EEEEELb1ELb0ELb0EEEvNS_9BwdParamsE:
.text._ZN10layer_norm31ln_parallel_residual_bwd_kernelINS_13Kernel_traitsI6__halfffffjLj4096ELj1ELj1ELj8ELj16ENS_18Kernel_traits_baseILj4096ES2_ffffjLj256EEEEELb1ELb0ELb0EEEvNS_9BwdParamsE:
        /* <DEDUP_REMOVED lines=137> */
[----:B------:R-:W1:Y:S01]  /*0890*/  LDCU UR9, c[0x0][0x400] ;  /* 0x00008000ff0977ac */ /* 0x000e620008000800 */
        /* <DEDUP_REMOVED lines=8> */
[----:B------:R-:W-:Y:S01]  /*0920*/  PRMT R119, R119, 0x5410, R6 ;  /* 0x0000541077777816 */ /* 0x000fe20000000006 */
[----:B------:R-:W4:Y:S01]  /*0930*/  LDCU.64 UR12, c[0x0][0x470] ;  /* 0x00008e00ff0c77ac */ /* 0x000f220008000a00 */
        /* <DEDUP_REMOVED lines=19> */
[----:B01234-:R-:W-:-:S07]  /*0a70*/  P2R R163, PR, RZ, 0x2 ;  /* 0x00000002ffa37803 */ /* 0x01ffce0000000000 */
.L_x_2189:
[----:B0-234-:R-:W0:Y:S01]  /*0a80*/  LDC.64 R94, c[0x0][0x3c0] ;  /* 0x0000f000ff5e7b82 */ /* 0x01de220000000a00 */
        /* <DEDUP_REMOVED lines=23> */
[----:B------:R-:W-:Y:S01]  /*0c00*/  ISETP.NE.U32.AND P4, PT, RZ, UR12, PT ;  /* 0x0000000cff007c0c */ /* 0x000fe2000bf85070 */
[----:B0-----:R-:W-:-:S03]  /*0c10*/  IMAD.WIDE.U32 R92, R104, 0x10, R92 ;  /* 0x00000010685c7825 */ /* 0x001fc600078e005c */
[----:B------:R-:W-:-:S03]  /*0c20*/  ISETP.NE.AND.EX P4, PT, RZ, UR13, PT, P4 ;  /* 0x0000000dff007c0c */ /* 0x000fc6000bf85340 */
[----:B------:R-:W0:Y:S01]  /*0c30*/  LDC.64 R166, c[0x0][0x3b0] ;  /* 0x0000ec00ffa67b82 */ /* 0x000e220000000a00 */
[----:B------:R-:W3:Y:S01]  /*0c40*/  LDG.E.128 R92, desc[UR10][R92.64] ;  /* 0x0000000a5c5c7981 */ /* 0x000ee2000c1e1d00 */
[----:B-1----:R-:W-:-:S06]  /*0c50*/  IMAD.WIDE.U32 R96, R104, 0x10, R96 ;  /* 0x0000001068607825 */ /* 0x002fcc00078e0060 */
[----:B------:R-:W4:Y:S02]  /*0c60*/  LDG.E.128 R96, desc[UR10][R96.64] ;  /* 0x0000000a60607981 */ /* 0x000f24000c1e1d00 */
[----:B------:R-:W1:Y:S01]  /*0c70*/  @P4 LDC.64 R168, c[0x0][0x3b8] ;  /* 0x0000ee00ffa84b82 */ /* 0x000e620000000a00 */
[----:B--2---:R-:W-:-:S06]  /*0c80*/  IMAD.WIDE.U32 R100, R104, 0x10, R100 ;  /* 0x0000001068647825 */ /* 0x004fcc00078e0064 */
[----:B------:R-:W2:Y:S01]  /*0c90*/  LDG.E.128 R100, desc[UR10][R100.64] ;  /* 0x0000000a64647981 */ /* 0x000ea2000c1e1d00 */
[----:B0-----:R-:W-:-:S05]  /*0ca0*/  IMAD.WIDE.U32 R166, R104, 0x4, R166 ;  /* 0x0000000468a67825 */ /* 0x001fca00078e00a6 */
[----:B------:R-:W5:Y:S01]  /*0cb0*/  LDG.E R107, desc[UR10][R166.64] ;  /* 0x0000000aa66b7981 */ /* 0x000f62000c1e1900 */
[----:B-1----:R-:W-:-:S05]  /*0cc0*/  @P4 IMAD.WIDE.U32 R168, R104, 0x4, R168 ;  /* 0x0000000468a84825 */ /* 0x002fca00078e00a8 */
[----:B------:R-:W5:Y:S01]  /*0cd0*/  @P4 LDG.E R106, desc[UR10][R168.64] ;  /* 0x0000000aa86a4981 */ /* 0x000f62000c1e1900 */
[----:B------:R-:W-:Y:S01]  /*0ce0*/  ISETP.NE.U32.AND P0, PT, RZ, UR16, PT ;  /* 0x00000010ff007c0c */ /* 0x000fe2000bf05070 */
[----:B------:R-:W-:-:S03]  /*0cf0*/  HADD2.F32 R3, -RZ, R117.H0_H0 ;  /* 0x20000075ff037230 */ /* 0x000fc60000004100 */
[----:B------:R-:W-:Y:S01]  /*0d00*/  ISETP.NE.AND.EX P0, PT, RZ, UR17, PT, P0 ;  /* 0x00000011ff007c0c */ /* 0x000fe2000bf05300 */
[----:B------:R-:W-:-:S12]  /*0d10*/  HADD2.F32 R135, -RZ, R114.H0_H0 ;  /* 0x20000072ff877230 */ /* 0x000fd80000004100 */
[----:B------:R-:W0:Y:S02]  /*0d20*/  @P0 LDC.64 R164, c[0x0][0x438] ;  /* 0x00010e00ffa40b82 */ /* 0x000e240000000a00 */
[----:B0-----:R-:W-:-:S05]  /*0d30*/  @P0 IMAD.WIDE.U32 R164, R104, 0x10, R164 ;  /* 0x0000001068a40825 */ /* 0x001fca00078e00a4 */
[----:B------:R0:W5:Y:S02]  /*0d40*/  @P0 LDG.E.128 R68, desc[UR10][R164.64] ;  /* 0x0000000aa4440981 */ /* 0x000164000c1e1d00 */
[----:B0-----:R-:W-:Y:S01]  /*0d50*/  IADD3 R165, PT, PT, R104, 0x100, RZ ;  /* 0x0000010068a57810 */ /* 0x001fe20007ffe0ff */
[----:B---3--:R-:W-:Y:S01]  /*0d60*/  FADD.FTZ R92, -R161, R92 ;  /* 0x0000005ca15c7221 */ /* 0x008fe20000010100 */
[----:B----4-:R-:W-:-:S03]  /*0d70*/  FMUL.FTZ R145, R96, R3 ;  /* 0x0000000360917220 */ /* 0x010fc60000410000 */
[----:B-----5:R-:W-:Y:S01]  /*0d80*/  FMUL.FTZ R3, R105, R92 ;  /* 0x0000005c69037220 */ /* 0x020fe20000410000 */
[----:B------:R-:W-:Y:S02]  /*0d90*/  HADD2.F32 R92, -RZ, R117.H1_H1 ;  /* 0x30000075ff5c7230 */ /* 0x000fe40000004100 */
[----:B------:R-:W-:Y:S01]  /*0da0*/  FADD.FTZ R16, R16, R96 ;  /* 0x0000006010107221 */ /* 0x000fe20000010000 */
[----:B------:R-:W-:Y:S02]  /*0db0*/  FFMA.FTZ R32, R96, R3, R32 ;  /* 0x0000000360207223 */ /* 0x000fe40000010020 */
[----:B------:R-:W-:Y:S01]  /*0dc0*/  FMUL.FTZ R96, R97, R92 ;  /* 0x0000005c61607220 */ /* 0x000fe20000410000 */
[----:B------:R-:W-:Y:S02]  /*0dd0*/  HADD2.F32 R92, -RZ, R114.H1_H1 ;  /* 0x30000072ff5c7230 */ /* 0x000fe40000004100 */
[C---:B------:R-:W-:Y:S01]  /*0de0*/  FADD.FTZ R138, -R161.reuse, R93 ;  /* 0x0000005da18a7221 */ /* 0x040fe20000010100 */
[----:B--2---:R-:W-:Y:S01]  /*0df0*/  FFMA.FTZ R132, R100, R135, R145 ;  /* 0x0000008764847223 */ /* 0x004fe20000010091 */
[----:B------:R-:W-:Y:S01]  /*0e00*/  FADD.FTZ R94, -R161, R94 ;  /* 0x0000005ea15e7221 */ /* 0x000fe20000010100 */
[----:B------:R-:W-:Y:S01]  /*0e10*/  FFMA.FTZ R135, R101, R92, R96 ;  /* 0x0000005c65877223 */ /* 0x000fe20000010060 */
[----:B------:R-:W-:-:S02]  /*0e20*/  HADD2.F32 R92, -RZ, R118.H1_H1 ;  /* 0x30000076ff5c7230 */ /* 0x000fc40000004100 */
[C---:B------:R-:W-:Y:S01]  /*0e30*/  FMUL.FTZ R138, R105.reuse, R138 ;  /* 0x0000008a698a7220 */ /* 0x040fe20000410000 */
[----:B------:R-:W-:Y:S02]  /*0e40*/  HADD2.F32 R93, -RZ, R118.H0_H0 ;  /* 0x20000076ff5d7230 */ /* 0x000fe40000004100 */
[----:B------:R-:W-:Y:S01]  /*0e50*/  FMUL.FTZ R145, R105, R94 ;  /* 0x0000005e69917220 */ /* 0x000fe20000410000 */
[----:B------:R-:W-:Y:S01]  /*0e60*/  FADD.FTZ R17, R17, R97 ;  /* 0x0000006111117221 */ /* 0x000fe20000010000 */
[----:B------:R-:W-:Y:S01]  /*0e70*/  FFMA.FTZ R33, R97, R138, R33 ;  /* 0x0000008a61217223 */ /* 0x000fe20000010021 */
[----:B------:R-:W-:Y:S01]  /*0e80*/  FMUL.FTZ R94, R99, R92 ;  /* 0x0000005c635e7220 */ /* 0x000fe20000410000 */
[----:B------:R-:W-:Y:S01]  /*0e90*/  FMUL.FTZ R97, R98, R93 ;  /* 0x0000005d62617220 */ /* 0x000fe20000410000 */
[--C-:B------:R-:W-:Y:S02]  /*0ea0*/  HADD2.F32 R92, -RZ, R116.reuse.H1_H1 ;  /* 0x30000074ff5c7230 */ /* 0x100fe40000004100 */
[----:B------:R-:W-:-:S03]  /*0eb0*/  HADD2.F32 R93, -RZ, R116.H0_H0 ;  /* 0x20000074ff5d7230 */ /* 0x000fc60000004100 */
[----:B------:R-:W-:Y:S01]  /*0ec0*/  FFMA.FTZ R153, R103, R92, R94 ;  /* 0x0000005c67997223 */ /* 0x000fe2000001005e */
[----:B------:R-:W-:Y:S01]  /*0ed0*/  FADD.FTZ R92, RZ, R132 ;  /* 0x00000084ff5c7221 */ /* 0x000fe20000010000 */
[----:B------:R-:W-:Y:S01]  /*0ee0*/  FFMA.FTZ R148, R102, R93, R97 ;  /* 0x0000005d66947223 */ /* 0x000fe20000010061 */
[----:B------:R-:W-:Y:S01]  /*0ef0*/  FFMA.FTZ R93, R3, R132, RZ ;  /* 0x00000084035d7223 */ /* 0x000fe200000100ff */
[----:B------:R-:W-:Y:S01]  /*0f00*/  FADD.FTZ R156, -R161, R95 ;  /* 0x0000005fa19c7221 */ /* 0x000fe20000010100 */
[----:B------:R-:W-:Y:S02]  /*0f10*/  FADD.FTZ R95, R92, R135 ;  /* 0x000000875c5f7221 */ /* 0x000fe40000010000 */
[----:B------:R-:W-:Y:S01]  /*0f20*/  FFMA.FTZ R92, R138, R135, R93 ;  /* 0x000000878a5c7223 */ /* 0x000fe2000001005d */
[----:B------:R-:W-:Y:S01]  /*0f30*/  FMUL.FTZ R156, R105, R156 ;  /* 0x0000009c699c7220 */ /* 0x000fe20000410000 */
[----:B------:R-:W-:Y:S02]  /*0f40*/  FADD.FTZ R94, R95, R148 ;  /* 0x000000945f5e7221 */ /* 0x000fe40000010000 */
        /* <DEDUP_REMOVED lines=15> */
.L_x_2140:
[----:B------:R-:W-:Y:S05]  /*1040*/  BSYNC.RECONVERGENT B0 ;  /* 0x0000000000007941 */ /* 0x000fea0003800200 */
.L_x_2139:
[----:B------:R-:W-:Y:S04]  /*1050*/  BSSY.RECONVERGENT B0, `(.L_x_2141) ;  /* 0x0000049000007945 */ /* 0x000fe80003800200 */
[----:B------:R-:W-:Y:S05]  /*1060*/  @!P1 BRA `(.L_x_2142) ;  /* 0x00000004001c9947 */ /* 0x000fea0003800000 */
[----:B------:R-:W0:Y:S01]  /*1070*/  LDC.64 R92, c[0x0][0x3a8] ;  /* 0x0000ea00ff5c7b82 */ /* 0x000e220000000a00 */
[----:B------:R-:W-:-:S04]  /*1080*/  ISETP.NE.U32.AND P0, PT, RZ, UR12, PT ;  /* 0x0000000cff007c0c */ /* 0x000fc8000bf05070 */
[----:B------:R-:W-:-:S03]  /*1090*/  ISETP.NE.AND.EX P4, PT, RZ, UR13, PT, P0 ;  /* 0x0000000dff007c0c */ /* 0x000fc6000bf85300 */
[----:B------:R-:W1:Y:S08]  /*10a0*/  LDC.64 R96, c[0x0][0x430] ;  /* 0x00010c00ff607b82 */ /* 0x000e700000000a00 */
[----:B------:R-:W2:Y:S01]  /*10b0*/  LDC.64 R100, c[0x0][0x428] ;  /* 0x00010a00ff647b82 */ /* 0x000ea20000000a00 */
[----:B------:R-:W-:Y:S01]  /*10c0*/  ISETP.NE.U32.AND P0, PT, RZ, UR16, PT ;  /* 0x00000010ff007c0c */ /* 0x000fe2000bf05070 */
[----:B0-----:R-:W-:-:S03]  /*10d0*/  IMAD.WIDE.U32 R92, R165, 0x10, R92 ;  /* 0x00000010a55c7825 */ /* 0x001fc600078e005c */
[----:B------:R-:W-:-:S03]  /*10e0*/  ISETP.NE.AND.EX P0, PT, RZ, UR17, PT, P0 ;  /* 0x00000011ff007c0c */ /* 0x000fc6000bf05300 */
[----:B------:R-:W0:Y:S01]  /*10f0*/  @P4 LDC.64 R170, c[0x0][0x3b8] ;  /* 0x0000ee00ffaa4b82 */ /* 0x000e220000000a00 */
[----:B------:R-:W3:Y:S01]  /*1100*/  LDG.E.128 R92, desc[UR10][R92.64] ;  /* 0x0000000a5c5c7981 */ /* 0x000ee2000c1e1d00 */
[----:B-1----:R-:W-:-:S06]  /*1110*/  IMAD.WIDE.U32 R96, R165, 0x10, R96 ;  /* 0x00000010a5607825 */ /* 0x002fcc00078e0060 */
[----:B------:R-:W1:Y:S01]  /*1120*/  LDC.64 R168, c[0x0][0x3b0] ;  /* 0x0000ec00ffa87b82 */ /* 0x000e620000000a00 */
[----:B------:R-:W4:Y:S01]  /*1130*/  LDG.E.128 R96, desc[UR10][R96.64] ;  /* 0x0000000a60607981 */ /* 0x000f22000c1e1d00 */
[----:B--2---:R-:W-:-:S06]  /*1140*/  IMAD.WIDE.U32 R100, R165, 0x10, R100 ;  /* 0x00000010a5647825 */ /* 0x004fcc00078e0064 */
[----:B------:R-:W2:Y:S01]  /*1150*/  @P0 LDC.64 R166, c[0x0][0x438] ;  /* 0x00010e00ffa60b82 */ /* 0x000ea20000000a00 */
[----:B------:R-:W4:Y:S01]  /*1160*/  LDG.E.128 R100, desc[UR10][R100.64] ;  /* 0x0000000a64647981 */ /* 0x000f22000c1e1d00 */
[----:B0-----:R-:W-:-:S05]  /*1170*/  @P4 IMAD.WIDE.U32 R170, R165, 0x4, R170 ;  /* 0x00000004a5aa4825 */ /* 0x001fca00078e00aa */
[----:B------:R0:W5:Y:S01]  /*1180*/  @P4 LDG.E R108, desc[UR10][R170.64] ;  /* 0x0000000aaa6c4981 */ /* 0x000162000c1e1900 */
[----:B-1----:R-:W-:-:S05]  /*1190*/  IMAD.WIDE.U32 R168, R165, 0x4, R168 ;  /* 0x00000004a5a87825 */ /* 0x002fca00078e00a8 */
[----:B------:R0:W5:Y:S01]  /*11a0*/  LDG.E R109, desc[UR10][R168.64] ;  /* 0x0000000aa86d7981 */ /* 0x000162000c1e1900 */
[----:B--2---:R-:W-:-:S05]  /*11b0*/  @P0 IMAD.WIDE.U32 R166, R165, 0x10, R166 ;  /* 0x00000010a5a60825 */ /* 0x004fca00078e00a6 */
[----:B------:R0:W5:Y:S01]  /*11c0*/  @P0 LDG.E.128 R72, desc[UR10][R166.64] ;  /* 0x0000000aa6480981 */ /* 0x000162000c1e1d00 */
[----:B------:R-:W-:Y:S02]  /*11d0*/  HADD2.F32 R131, -RZ, R121.H0_H0 ;  /* 0x20000079ff837230 */ /* 0x000fe40000004100 */
[----:B------:R-:W-:Y:S01]  /*11e0*/  HADD2.F32 R137, -RZ, R119.H0_H0 ;  /* 0x20000077ff897230 */ /* 0x000fe20000004100 */
[----:B------:R-:W-:Y:S01]  /*11f0*/  IADD3 R165, PT, PT, R165, 0x100, RZ ;  /* 0x00000100a5a57810 */ /* 0x000fe20007ffe0ff */
        /* <DEDUP_REMOVED lines=9> */
[----:B------:R-:W-:Y:S01]  /*1290*/  FFMA.FTZ R134, R100, R137, R147 ;  /* 0x0000008964867223 */ /* 0x000fe20000010093 */
        /* <DEDUP_REMOVED lines=13> */
[----:B------:R-:W-:Y:S01]  /*1370*/  FADD.FTZ R92, R163, R134 ;  /* 0x00000086a35c7221 */ /* 0x000fe20000010000 */
[----:B------:R-:W-:Y:S01]  /*1380*/  FFMA.FTZ R150, R102, R93, R97 ;  /* 0x0000005d66967223 */ /* 0x000fe20000010061 */
[----:B------:R-:W-:Y:S01]  /*1390*/  FFMA.FTZ R93, R131, R134, R164 ;  /* 0x00000086835d7223 */ /* 0x000fe200000100a4 */
        /* <DEDUP_REMOVED lines=19> */
[----:B0-----:R-:W-:-:S07]  /*14d0*/  FFMA.FTZ R164, R158, R155, R93 ;  /* 0x0000009b9ea47223 */ /* 0x001fce000001005d */
.L_x_2142:
[----:B------:R-:W-:Y:S05]  /*14e0*/  BSYNC.RECONVERGENT B0 ;  /* 0x0000000000007941 */ /* 0x000fea0003800200 */
.L_x_2141:
[----:B------:R-:W-:Y:S04]  /*14f0*/  BSSY.RECONVERGENT B0, `(.L_x_2143) ;  /* 0x0000049000007945 */ /* 0x000fe80003800200 */
[----:B------:R-:W-:Y:S05]  /*1500*/  @!P2 BRA `(.L_x_2144) ;  /* 0x00000004001ca947 */ /* 0x000fea0003800000 */
[----:B------:R-:W0:Y:S01]  /*1510*/  LDC.64 R96, c[0x0][0x3a8] ;  /* 0x0000ea00ff607b82 */ /* 0x000e220000000a00 */
[----:B------:R-:W-:-:S04]  /*1520*/  ISETP.NE.U32.AND P0, PT, RZ, UR12, PT ;  /* 0x0000000cff007c0c */ /* 0x000fc8000bf05070 */
[----:B------:R-:W-:-:S03]  /*1530*/  ISETP.NE.AND.EX P4, PT, RZ, UR13, PT, P0 ;  /* 0x0000000dff007c0c */ /* 0x000fc6000bf85300 */
[----:B------:R-:W1:Y:S08]  /*1540*/  LDC.64 R94, c[0x0][0x430] ;  /* 0x00010c00ff5e7b82 */ /* 0x000e700000000a00 */
[----:B------:R-:W2:Y:S08]  /*1550*/  LDC.64 R92, c[0x0][0x428] ;  /* 0x00010a00ff5c7b82 */ /* 0x000eb00000000a00 */
[----:B------:R-:W3:Y:S01]  /*1560*/  @P4 LDC.64 R166, c[0x0][0x3b8] ;  /* 0x0000ee00ffa64b82 */ /* 0x000ee20000000a00 */
[----:B0-----:R-:W-:Y:S01]  /*1570*/  IMAD.WIDE.U32 R168, R165, 0x10, R96 ;  /* 0x00000010a5a87825 */ /* 0x001fe200078e0060 */
[----:B------:R-:W-:-:S03]  /*1580*/  ISETP.NE.U32.AND P0, PT, RZ, UR16, PT ;  /* 0x00000010ff007c0c */ /* 0x000fc6000bf05070 */
[C---:B-1----:R-:W-:Y:S01]  /*1590*/  IMAD.WIDE.U32 R96, R165.reuse, 0x10, R94 ;  /* 0x00000010a5607825 */ /* 0x042fe200078e005e */
[----:B------:R-:W-:Y:S02]  /*15a0*/  ISETP.NE.AND.EX P0, PT, RZ, UR17, PT, P0 ;  /* 0x00000011ff007c0c */ /* 0x000fe4000bf05300 */
[----:B------:R-:W0:Y:S03]  /*15b0*/  LDC.64 R170, c[0x0][0x3b0] ;  /* 0x0000ec00ffaa7b82 */ /* 0x000e260000000a00 */
[----:B------:R-:W4:Y:S01]  /*15c0*/  LDG.E.128 R96, desc[UR10][R96.64] ;  /* 0x0000000a60607981 */ /* 0x000f22000c1e1d00 */
[----:B--2---:R-:W-:-:S03]  /*15d0*/  IMAD.WIDE.U32 R100, R165, 0x10, R92 ;  /* 0x00000010a5647825 */ /* 0x004fc600078e005c */
[----:B------:R-:W2:Y:S04]  /*15e0*/  LDG.E.128 R92, desc[UR10][R168.64] ;  /* 0x0000000aa85c7981 */ /* 0x000ea8000c1e1d00 */
[----:B------:R-:W2:Y:S01]  /*15f0*/  LDG.E.128 R100, desc[UR10][R100.64] ;  /* 0x0000000a64647981 */ /* 0x000ea2000c1e1d00 */
[C---:B---3--:R-:W-:Y:S02]  /*1600*/  @P4 IMAD.WIDE.U32 R172, R165.reuse, 0x4, R166 ;  /* 0x00000004a5ac4825 */ /* 0x048fe400078e00a6 */
[----:B------:R-:W1:Y:S03]  /*1610*/  @P0 LDC.64 R166, c[0x0][0x438] ;  /* 0x00010e00ffa60b82 */ /* 0x000e660000000a00 */
[----:B------:R3:W5:Y:S01]  /*1620*/  @P4 LDG.E R110, desc[UR10][R172.64] ;  /* 0x0000000aac6e4981 */ /* 0x000762000c1e1900 */
[----:B0-----:R-:W-:-:S05]  /*1630*/  IMAD.WIDE.U32 R170, R165, 0x4, R170 ;  /* 0x00000004a5aa7825 */ /* 0x001fca00078e00aa */
[----:B------:R3:W5:Y:S01]  /*1640*/  LDG.E R111, desc[UR10][R170.64] ;  /* 0x0000000aaa6f7981 */ /* 0x000762000c1e1900 */
[----:B-1----:R-:W-:-:S05]  /*1650*/  @P0 IMAD.WIDE.U32 R166, R165, 0x10, R166 ;  /* 0x00000010a5a60825 */ /* 0x002fca00078e00a6 */
[----:B------:R3:W5:Y:S01]  /*1660*/  @P0 LDG.E.128 R76, desc[UR10][R166.64] ;  /* 0x0000000aa64c0981 */ /* 0x000762000c1e1d00 */
[----:B------:R-:W-:Y:S02]  /*1670*/  HADD2.F32 R133, -RZ, R125.H0_H0 ;  /* 0x2000007dff857230 */ /* 0x000fe40000004100 */
[----:B------:R-:W-:Y:S01]  /*1680*/  HADD2.F32 R139, -RZ, R123.H0_H0 ;  /* 0x2000007bff8b7230 */ /* 0x000fe20000004100 */
[----:B------:R-:W-:Y:S02]  /*1690*/  IADD3 R165, PT, PT, R165, 0x100, RZ ;  /* 0x00000100a5a57810 */ /* 0x000fe40007ffe0ff */
[----:B----4-:R-:W-:Y:S01]  /*16a0*/  FMUL.FTZ R149, R96, R133 ;  /* 0x0000008560957220 */ /* 0x010fe20000410000 */
[----:B--2---:R-:W-:-:S04]  /*16b0*/  FADD.FTZ R92, -R161, R92 ;  /* 0x0000005ca15c7221 */ /* 0x004fc80000010100 */
        /* <DEDUP_REMOVED lines=43> */
[----:B---3--:R-:W-:-:S07]  /*1970*/  FFMA.FTZ R164, R160, R157, R93 ;  /* 0x0000009da0a47223 */ /* 0x008fce000001005d */
.L_x_2144:
[----:B------:R-:W-:Y:S05]  /*1980*/  BSYNC.RECONVERGENT B0 ;  /* 0x0000000000007941 */ /* 0x000fea0003800200 */
.L_x_2143:
[----:B------:R-:W-:Y:S04]  /*1990*/  BSSY.RECONVERGENT B0, `(.L_x_2145) ;  /* 0x0000048000007945 */ /* 0x000fe80003800200 */
[----:B------:R-:W-:Y:S05]  /*19a0*/  @!P3 BRA `(.L_x_2146) ;  /* 0x000000040018b947 */ /* 0x000fea0003800000 */
[----:B------:R-:W0:Y:S08]  /*19b0*/  LDC.64 R92, c[0x0][0x3a8] ;  /* 0x0000ea00ff5c7b82 */ /* 0x000e300000000a00 */
[----:B------:R-:W1:Y:S08]  /*19c0*/  LDC.64 R96, c[0x0][0x430] ;  /* 0x00010c00ff607b82 */ /* 0x000e700000000a00 */
[----:B------:R-:W2:Y:S01]  /*19d0*/  LDC.64 R100, c[0x0][0x428] ;  /* 0x00010a00ff647b82 */ /* 0x000ea20000000a00 */
[----:B------:R-:W-:Y:S01]  /*19e0*/  ISETP.NE.U32.AND P0, PT, RZ, UR16, PT ;  /* 0x00000010ff007c0c */ /* 0x000fe2000bf05070 */
[----:B0-----:R-:W-:Y:S01]  /*19f0*/  IMAD.WIDE.U32 R92, R165, 0x10, R92 ;  /* 0x00000010a55c7825 */ /* 0x001fe200078e005c */
[----:B------:R-:W-:-:S05]  /*1a00*/  ISETP.NE.U32.AND P4, PT, RZ, UR12, PT ;  /* 0x0000000cff007c0c */ /* 0x000fca000bf85070 */
[----:B------:R-:W0:Y:S01]  /*1a10*/  LDC.64 R168, c[0x0][0x3b0] ;  /* 0x0000ec00ffa87b82 */ /* 0x000e220000000a00 */
[----:B------:R-:W3:Y:S01]  /*1a20*/  LDG.E.128 R92, desc[UR10][R92.64] ;  /* 0x0000000a5c5c7981 */ /* 0x000ee2000c1e1d00 */
[----:B------:R-:W-:Y:S01]  /*1a30*/  ISETP.NE.AND.EX P0, PT, RZ, UR17, PT, P0 ;  /* 0x00000011ff007c0c */ /* 0x000fe2000bf05300 */
[----:B-1----:R-:W-:Y:S01]  /*1a40*/  IMAD.WIDE.U32 R96, R165, 0x10, R96 ;  /* 0x00000010a5607825 */ /* 0x002fe200078e0060 */
[----:B------:R-:W-:-:S05]  /*1a50*/  ISETP.NE.AND.EX P4, PT, RZ, UR13, PT, P4 ;  /* 0x0000000dff007c0c */ /* 0x000fca000bf85340 */
[----:B------:R-:W4:Y:S01]  /*1a60*/  LDG.E.128 R96, desc[UR10][R96.64] ;  /* 0x0000000a60607981 */ /* 0x000f22000c1e1d00 */
[----:B--2---:R-:W-:-:S05]  /*1a70*/  IMAD.WIDE.U32 R100, R165, 0x10, R100 ;  /* 0x00000010a5647825 */ /* 0x004fca00078e0064 */
[----:B------:R-:W1:Y:S01]  /*1a80*/  @P0 LDC.64 R166, c[0x0][0x438] ;  /* 0x00010e00ffa60b82 */ /* 0x000e620000000a00 */
[----:B------:R-:W2:Y:S07]  /*1a90*/  LDG.E.128 R100, desc[UR10][R100.64] ;  /* 0x0000000a64647981 */ /* 0x000eae000c1e1d00 */
[----:B------:R-:W1:Y:S01]  /*1aa0*/  @P4 LDC.64 R170, c[0x0][0x3b8] ;  /* 0x0000ee00ffaa4b82 */ /* 0x000e620000000a00 */
[----:B0-----:R-:W-:-:S05]  /*1ab0*/  IMAD.WIDE.U32 R168, R165, 0x4, R168 ;  /* 0x00000004a5a87825 */ /* 0x001fca00078e00a8 */
[----:B------:R0:W5:Y:S01]  /*1ac0*/  LDG.E R113, desc[UR10][R168.64] ;  /* 0x0000000aa8717981 */ /* 0x000162000c1e1900 */
[----:B-1----:R-:W-:-:S05]  /*1ad0*/  @P0 IMAD.WIDE.U32 R166, R165, 0x10, R166 ;  /* 0x00000010a5a60825 */ /* 0x002fca00078e00a6 */
[----:B------:R0:W5:Y:S01]  /*1ae0*/  @P0 LDG.E.128 R80, desc[UR10][R166.64] ;  /* 0x0000000aa6500981 */ /* 0x000162000c1e1d00 */
[----:B------:R-:W-:-:S05]  /*1af0*/  @P4 IMAD.WIDE.U32 R170, R165, 0x4, R170 ;  /* 0x00000004a5aa4825 */ /* 0x000fca00078e00aa */
[----:B------:R0:W5:Y:S01]  /*1b00*/  @P4 LDG.E R112, desc[UR10][R170.64] ;  /* 0x0000000aaa704981 */ /* 0x000162000c1e1900 */
[C---:B---3--:R-:W-:Y:S01]  /*1b10*/  FADD.FTZ R92, -R161.reuse, R92 ;  /* 0x0000005ca15c7221 */ /* 0x048fe20000010100 */
[----:B------:R-:W-:Y:S01]  /*1b20*/  FADD.FTZ R146, -R161, R93 ;  /* 0x0000005da1927221 */ /* 0x000fe20000010100 */
[--C-:B------:R-:W-:Y:S02]  /*1b30*/  HADD2.F32 R93, -RZ, R129.reuse.H0_H0 ;  /* 0x20000081ff5d7230 */ /* 0x100fe40000004100 */
[----:B-----5:R-:W-:Y:S01]  /*1b40*/  FMUL.FTZ R141, R105, R92 ;  /* 0x0000005c698d7220 */ /* 0x020fe20000410000 */
[----:B------:R-:W-:Y:S02]  /*1b50*/  HADD2.F32 R92, -RZ, R129.H1_H1 ;  /* 0x30000081ff5c7230 */ /* 0x000fe40000004100 */
[C---:B------:R-:W-:Y:S01]  /*1b60*/  FADD.FTZ R154, -R161.reuse, R94 ;  /* 0x0000005ea19a7221 */ /* 0x040fe20000010100 */
[----:B------:R-:W-:Y:S01]  /*1b70*/  FADD.FTZ R162, -R161, R95 ;  /* 0x0000005fa1a27221 */ /* 0x000fe20000010100 */
[----:B----4-:R-:W-:Y:S01]  /*1b80*/  FMUL.FTZ R95, R96, R93 ;  /* 0x0000005d605f7220 */ /* 0x010fe20000410000 */
[----:B------:R-:W-:Y:S01]  /*1b90*/  FMUL.FTZ R94, R97, R92 ;  /* 0x0000005c615e7220 */ /* 0x000fe20000410000 */
[----:B------:R-:W-:-:S02]  /*1ba0*/  HADD2.F32 R92, -RZ, R127.H1_H1 ;  /* 0x3000007fff5c7230 */ /* 0x000fc40000004100 */
[----:B------:R-:W-:-:S03]  /*1bb0*/  HADD2.F32 R93, -RZ, R127.H0_H0 ;  /* 0x2000007fff5d7230 */ /* 0x000fc60000004100 */
[----:B--2---:R-:W-:Y:S01]  /*1bc0*/  FFMA.FTZ R143, R101, R92, R94 ;  /* 0x0000005c658f7223 */ /* 0x004fe2000001005e */
[--C-:B------:R-:W-:Y:S02]  /*1bd0*/  HADD2.F32 R92, -RZ, R130.reuse.H1_H1 ;  /* 0x30000082ff5c7230 */ /* 0x100fe40000004100 */
[----:B------:R-:W-:Y:S01]  /*1be0*/  FFMA.FTZ R144, R100, R93, R95 ;  /* 0x0000005d64907223 */ /* 0x000fe2000001005f */
[----:B------:R-:W-:Y:S02]  /*1bf0*/  HADD2.F32 R93, -RZ, R130.H0_H0 ;  /* 0x20000082ff5d7230 */ /* 0x000fe40000004100 */
[----:B------:R-:W-:Y:S01]  /*1c00*/  FMUL.FTZ R94, R99, R92 ;  /* 0x0000005c635e7220 */ /* 0x000fe20000410000 */
[--C-:B------:R-:W-:Y:S02]  /*1c10*/  HADD2.F32 R92, -RZ, R128.reuse.H1_H1 ;  /* 0x30000080ff5c7230 */ /* 0x100fe40000004100 */
[----:B------:R-:W-:Y:S01]  /*1c20*/  FMUL.FTZ R95, R98, R93 ;  /* 0x0000005d625f7220 */ /* 0x000fe20000410000 */
[----:B------:R-:W-:-:S02]  /*1c30*/  HADD2.F32 R93, -RZ, R128.H0_H0 ;  /* 0x20000080ff5d7230 */ /* 0x000fc40000004100 */
[----:B------:R-:W-:Y:S01]  /*1c40*/  FMUL.FTZ R151, R105, R154 ;  /* 0x0000009a69977220 */ /* 0x000fe20000410000 */
[----:B------:R-:W-:Y:S01]  /*1c50*/  FFMA.FTZ R159, R103, R92, R94 ;  /* 0x0000005c679f7223 */ /* 0x000fe2000001005e */
[----:B------:R-:W-:Y:S01]  /*1c60*/  FADD.FTZ R92, R163, R144 ;  /* 0x00000090a35c7221 */ /* 0x000fe20000010000 */
[----:B------:R-:W-:Y:S01]  /*1c70*/  FFMA.FTZ R154, R102, R93, R95 ;  /* 0x0000005d669a7223 */ /* 0x000fe2000001005f */
[----:B------:R-:W-:Y:S01]  /*1c80*/  FMUL.FTZ R146, R105, R146 ;  /* 0x0000009269927220 */ /* 0x000fe20000410000 */
[----:B------:R-:W-:Y:S01]  /*1c90*/  FFMA.FTZ R93, R141, R144, R164 ;  /* 0x000000908d5d7223 */ /* 0x000fe200000100a4 */
[----:B------:R-:W-:-:S03]  /*1ca0*/  FADD.FTZ R95, R92, R143 ;  /* 0x0000008f5c5f7221 */ /* 0x000fc60000010000 */
[----:B------:R-:W-:Y:S01]  /*1cb0*/  FFMA.FTZ R92, R146, R143, R93 ;  /* 0x0000008f925c7223 */ /* 0x000fe2000001005d */
[----:B------:R-:W-:Y:S01]  /*1cc0*/  FMUL.FTZ R162, R105, R162 ;  /* 0x000000a269a27220 */ /* 0x000fe20000410000 */
[----:B------:R-:W-:Y:S02]  /*1cd0*/  FADD.FTZ R94, R95, R154 ;  /* 0x0000009a5f5e7221 */ /* 0x000fe40000010000 */
        /* <DEDUP_REMOVED lines=19> */
.L_x_2146:
[----:B------:R-:W-:Y:S05]  /*1e10*/  BSYNC.RECONVERGENT B0 ;  /* 0x0000000000007941 */ /* 0x000fea0003800200 */
.L_x_2145:
        /* <DEDUP_REMOVED lines=32> */
.L_x_2148:
[----:B------:R-:W-:Y:S05]  /*2020*/  BSYNC.RECONVERGENT B0 ;  /* 0x0000000000007941 */ /* 0x000fea0003800200 */
.L_x_2147:
[----:B------:R-:W1:Y:S08]  /*2030*/  S2UR UR5, SR_CgaCtaId ;  /* 0x00000000000579c3 */ /* 0x000e700000008800 */
[----:B------:R-:W-:Y:S06]  /*2040*/  BAR.SYNC.DEFER_BLOCKING 0x0 ;  /* 0x0000000000007b1d */ /* 0x000fec0000010000 */
        /* <DEDUP_REMOVED lines=34> */
[----:B------:R-:W-:Y:S01]  /*2270*/  FMUL.FTZ R103, R95, UR9 ;  /* 0x000000095f677c20 */ /* 0x000fe20008410000 */
[----:B-1----:R-:W-:-:S04]  /*2280*/  IADD3 R115, PT, PT, R115, R96, RZ ;  /* 0x0000006073737210 */ /* 0x002fc80007ffe0ff */
[----:B------:R-:W-:-:S04]  /*2290*/  ISETP.GE.AND P0, PT, R115, R97, PT ;  /* 0x000000617300720c */ /* 0x000fc80003f06270 */
[----:B------:R-:W-:Y:S02]  /*22a0*/  P2R R161, PR, RZ, 0x1 ;  /* 0x00000001ffa17803 */ /* 0x000fe40000000000 */
[----:B------:R-:W-:Y:S02]  /*22b0*/  ISETP.GE.U32.AND P0, PT, R2, 0x100, PT ;  /* 0x000001000200780c */ /* 0x000fe40003f06070 */
[----:B--2---:R-:W-:-:S04]  /*22c0*/  ISETP.NE.AND P4, PT, R98, RZ, PT ;  /* 0x000000ff6200720c */ /* 0x004fc80003f85270 */
[----:B------:R-:W-:Y:S02]  /*22d0*/  P2R R163, PR, RZ, 0x10 ;  /* 0x00000010ffa37803 */ /* 0x000fe40000000000 */
[----:B------:R-:W-:-:S05]  /*22e0*/  FSEL R164, R94, RZ, !P4 ;  /* 0x000000ff5ea47208 */ /* 0x000fca0006000000 */
[----:B------:R-:W-:Y:S05]  /*22f0*/  @!P0 BRA `(.L_x_2150) ;  /* 0x0000001000488947 */ /* 0x000fea0003800000 */
        /* <DEDUP_REMOVED lines=20> */
[C---:B------:R-:W-:Y:S01]  /*2440*/  FMUL.FTZ R94, R105.reuse, R94 ;  /* 0x0000005e695e7220 */ /* 0x040fe20000410000 */
[----:B------:R-:W-:Y:S01]  /*2450*/  FADD.FTZ R96, R148, -R93 ;  /* 0x8000005d94607221 */ /* 0x000fe20000010000 */
[C---:B------:R-:W-:Y:S01]  /*2460*/  FMUL.FTZ R98, R105.reuse, R98 ;  /* 0x0000006269627220 */ /* 0x040fe20000410000 */
[----:B------:R-:W-:Y:S01]  /*2470*/  FMUL.FTZ R92, R92, UR14 ;  /* 0x0000000e5c5c7c20 */ /* 0x000fe20008410000 */
[----:B------:R-:W-:Y:S01]  /*2480*/  FMUL.FTZ R94, R94, UR14 ;  /* 0x0000000e5e5e7c20 */ /* 0x000fe20008410000 */
[----:B------:R-:W-:Y:S01]  /*2490*/  FMUL.FTZ R96, R105, R96 ;  /* 0x0000006069607220 */ /* 0x000fe20000410000 */
[----:B------:R-:W-:-:S02]  /*24a0*/  FMUL.FTZ R98, R98, UR14 ;  /* 0x0000000e62627c20 */ /* 0x000fc40008410000 */
[----:B------:R-:W-:Y:S01]  /*24b0*/  SEL R92, R92, RZ, P4 ;  /* 0x000000ff5c5c7207 */ /* 0x000fe20002000000 */
[----:B------:R-:W-:Y:S01]  /*24c0*/  FMUL.FTZ R96, R96, UR14 ;  /* 0x0000000e60607c20 */ /* 0x000fe20008410000 */
[----:B------:R-:W-:-:S04]  /*24d0*/  LOP3.LUT P4, RZ, R107, 0xff00, RZ, 0xc0, !PT ;  /* 0x0000ff006bff7812 */ /* 0x000fc8000788c0ff */
[----:B------:R-:W-:Y:S02]  /*24e0*/  SEL R93, R94, RZ, P4 ;  /* 0x000000ff5e5d7207 */ /* 0x000fe40002000000 */
[----:B------:R-:W-:-:S04]  /*24f0*/  LOP3.LUT P4, RZ, R107, 0xff0000, RZ, 0xc0, !PT ;  /* 0x00ff00006bff7812 */ /* 0x000fc8000788c0ff */
[----:B------:R-:W-:Y:S02]  /*2500*/  SEL R94, R96, RZ, P4 ;  /* 0x000000ff605e7207 */ /* 0x000fe40002000000 */
[----:B------:R-:W-:-:S04]  /*2510*/  ISETP.GE.U32.AND P4, PT, R107, 0x1000000, PT ;  /* 0x010000006b00780c */ /* 0x000fc80003f86070 */
[----:B------:R-:W-:Y:S01]  /*2520*/  SEL R95, R98, RZ, P4 ;  /* 0x000000ff625f7207 */ /* 0x000fe20002000000 */
[----:B------:R-:W-:Y:S08]  /*2530*/  BRA `(.L_x_2154) ;  /* 0x0000000c00807947 */ /* 0x000ff00003800000 */
.L_x_2153:
[-CC-:B------:R-:W-:Y:S01]  /*2540*/  FFMA.FTZ R85, R3, R103.reuse, R164.reuse ;  /* 0x0000006703557223 */ /* 0x180fe200000100a4 */
[-CC-:B------:R-:W-:Y:S01]  /*2550*/  FFMA.FTZ R86, R138, R103.reuse, R164.reuse ;  /* 0x000000678a567223 */ /* 0x180fe200000100a4 */
[-C--:B------:R-:W-:Y:S01]  /*2560*/  FFMA.FTZ R87, R145, R103.reuse, R164 ;  /* 0x0000006791577223 */ /* 0x080fe200000100a4 */
[----:B------:R-:W-:Y:S01]  /*2570*/  LOP3.LUT P4, RZ, R107, 0xff, RZ, 0xc0, !PT ;  /* 0x000000ff6bff7812 */ /* 0x000fe2000788c0ff */
[----:B------:R-:W-:Y:S01]  /*2580*/  FADD.FTZ R84, R132, -R85 ;  /* 0x8000005584547221 */ /* 0x000fe20000010000 */
[----:B------:R-:W-:Y:S01]  /*2590*/  FADD.FTZ R86, R135, -R86 ;  /* 0x8000005687567221 */ /* 0x000fe20000010000 */
[----:B------:R-:W-:Y:S02]  /*25a0*/  FFMA.FTZ R94, R156, R103, R164 ;  /* 0x000000679c5e7223 */ /* 0x000fe400000100a4 */
[C---:B-----5:R-:W-:Y:S01]  /*25b0*/  FMUL.FTZ R84, R105.reuse, R84 ;  /* 0x0000005469547220 */ /* 0x060fe20000410000 */
[----:B------:R-:W-:Y:S01]  /*25c0*/  FMUL.FTZ R85, R105, R86 ;  /* 0x0000005669557220 */ /* 0x000fe20000410000 */
[----:B------:R-:W-:Y:S01]  /*25d0*/  FADD.FTZ R86, R148, -R87 ;  /* 0x8000005794567221 */ /* 0x000fe20000010000 */
[----:B------:R-:W-:Y:S01]  /*25e0*/  FADD.FTZ R96, R153, -R94 ;  /* 0x8000005e99607221 */ /* 0x000fe20000010000 */
[----:B------:R-:W-:Y:S01]  /*25f0*/  FMUL.FTZ R92, R84, UR14 ;  /* 0x0000000e545c7c20 */ /* 0x000fe20008410000 */
[----:B------:R-:W-:Y:S01]  /*2600*/  FMUL.FTZ R93, R85, UR14 ;  /* 0x0000000e555d7c20 */ /* 0x000fe20008410000 */
[C---:B------:R-:W-:Y:S01]  /*2610*/  FMUL.FTZ R86, R105.reuse, R86 ;  /* 0x0000005669567220 */ /* 0x040fe20000410000 */
[----:B------:R-:W-:-:S02]  /*2620*/  FMUL.FTZ R87, R105, R96 ;  /* 0x0000006069577220 */ /* 0x000fc40000410000 */
[----:B------:R-:W-:Y:S01]  /*2630*/  SEL R92, R92, RZ, P4 ;  /* 0x000000ff5c5c7207 */ /* 0x000fe20002000000 */
[----:B------:R-:W-:Y:S01]  /*2640*/  FMUL.FTZ R94, R86, UR14 ;  /* 0x0000000e565e7c20 */ /* 0x000fe20008410000 */
[----:B------:R-:W-:Y:S01]  /*2650*/  LOP3.LUT P4, RZ, R107, 0xff00, RZ, 0xc0, !PT ;  /* 0x0000ff006bff7812 */ /* 0x000fe2000788c0ff */
[----:B------:R-:W-:-:S03]  /*2660*/  FMUL.FTZ R95, R87, UR14 ;  /* 0x0000000e575f7c20 */ /* 0x000fc60008410000 */
[----:B------:R-:W-:Y:S02]  /*2670*/  SEL R93, R93, RZ, P4 ;  /* 0x000000ff5d5d7207 */ /* 0x000fe40002000000 */
[----:B------:R-:W-:-:S04]  /*2680*/  LOP3.LUT P4, RZ, R107, 0xff0000, RZ, 0xc0, !PT ;  /* 0x00ff00006bff7812 */ /* 0x000fc8000788c0ff */
[----:B------:R-:W-:Y:S02]  /*2690*/  SEL R94, R94, RZ, P4 ;  /* 0x000000ff5e5e7207 */ /* 0x000fe40002000000 */
[----:B------:R-:W-:-:S04]  /*26a0*/  ISETP.GE.U32.AND P4, PT, R107, 0x1000000, PT ;  /* 0x010000006b00780c */ /* 0x000fc80003f86070 */
[----:B------:R-:W-:Y:S01]  /*26b0*/  SEL R95, R95, RZ, P4 ;  /* 0x000000ff5f5f7207 */ /* 0x000fe20002000000 */
[----:B------:R-:W-:Y:S08]  /*26c0*/  BRA `(.L_x_2154) ;  /* 0x0000000c001c7947 */ /* 0x000ff00003800000 */
.L_x_2152:
        /* <DEDUP_REMOVED lines=8> */
[-CC-:B------:R-:W-:Y:S01]  /*2750*/  FFMA.FTZ R96, R156, R103.reuse, R164.reuse ;  /* 0x000000679c607223 */ /* 0x180fe200000100a4 */
[----:B------:R-:W-:Y:S01]  /*2760*/  FADD.FTZ R92, R132, -R93 ;  /* 0x8000005d845c7221 */ /* 0x000fe20000010000 */
[----:B------:R-:W-:Y:S01]  /*2770*/  FFMA.FTZ R93, R145, R103, R164 ;  /* 0x00000067915d7223 */ /* 0x000fe200000100a4 */
[----:B------:R-:W-:Y:S01]  /*2780*/  FADD.FTZ R94, R135, -R94 ;  /* 0x8000005e875e7221 */ /* 0x000fe20000010000 */
[----:B------:R-:W-:Y:S01]  /*2790*/  FADD.FTZ R96, R153, -R96 ;  /* 0x8000006099607221 */ /* 0x000fe20000010000 */
[C---:B-----5:R-:W-:Y:S01]  /*27a0*/  FFMA.FTZ R92, R105.reuse, R92, R68 ;  /* 0x0000005c695c7223 */ /* 0x060fe20000010044 */
[----:B------:R-:W-:Y:S01]  /*27b0*/  FADD.FTZ R95, R148, -R93 ;  /* 0x8000005d945f7221 */ /* 0x000fe20000010000 */
[----:B------:R-:W-:-:S02]  /*27c0*/  FFMA.FTZ R93, R105, R94, R69 ;  /* 0x0000005e695d7223 */ /* 0x000fc40000010045 */
[----:B------:R-:W-:Y:S01]  /*27d0*/  FMUL.FTZ R92, R92, UR14 ;  /* 0x0000000e5c5c7c20 */ /* 0x000fe20008410000 */
[----:B------:R-:W-:Y:S01]  /*27e0*/  FFMA.FTZ R94, R105, R95, R70 ;  /* 0x0000005f695e7223 */ /* 0x000fe20000010046 */
[----:B------:R-:W-:Y:S01]  /*27f0*/  FMUL.FTZ R93, R93, UR14 ;  /* 0x0000000e5d5d7c20 */ /* 0x000fe20008410000 */
[----:B------:R-:W-:Y:S02]  /*2800*/  FFMA.FTZ R95, R105, R96, R71 ;  /* 0x00000060695f7223 */ /* 0x000fe40000010047 */
        /* <DEDUP_REMOVED lines=10> */
.L_x_2155:
[-CC-:B------:R-:W-:Y:S01]  /*28b0*/  FFMA.FTZ R85, R3, R103.reuse, R164.reuse ;  /* 0x0000006703557223 */ /* 0x180fe200000100a4 */
[-CC-:B------:R-:W-:Y:S01]  /*28c0*/  FFMA.FTZ R86, R138, R103.reuse, R164.reuse ;  /* 0x000000678a567223 */ /* 0x180fe200000100a4 */
[-C--:B------:R-:W-:Y:S01]  /*28d0*/  FFMA.FTZ R87, R145, R103.reuse, R164 ;  /* 0x0000006791577223 */ /* 0x080fe200000100a4 */
[----:B------:R-:W-:Y:S01]  /*28e0*/  LOP3.LUT P4, RZ, R107, 0xff, RZ, 0xc0, !PT ;  /* 0x000000ff6bff7812 */ /* 0x000fe2000788c0ff */
[----:B------:R-:W-:Y:S01]  /*28f0*/  FADD.FTZ R85, R132, -R85 ;  /* 0x8000005584557221 */ /* 0x000fe20000010000 */
[----:B------:R-:W-:Y:S01]  /*2900*/  FADD.FTZ R86, R135, -R86 ;  /* 0x8000005687567221 */ /* 0x000fe20000010000 */
[----:B------:R-:W-:Y:S01]  /*2910*/  FADD.FTZ R87, R148, -R87 ;  /* 0x8000005794577221 */ /* 0x000fe20000010000 */
[----:B------:R-:W-:Y:S01]  /*2920*/  FFMA.FTZ R94, R156, R103, R164 ;  /* 0x000000679c5e7223 */ /* 0x000fe200000100a4 */
[C---:B-----5:R-:W-:Y:S01]  /*2930*/  FFMA.FTZ R84, R105.reuse, R85, R68 ;  /* 0x0000005569547223 */ /* 0x060fe20000010044 */
[C---:B------:R-:W-:Y:S01]  /*2940*/  FFMA.FTZ R85, R105.reuse, R86, R69 ;  /* 0x0000005669557223 */ /* 0x040fe20000010045 */
[----:B------:R-:W-:Y:S01]  /*2950*/  FFMA.FTZ R86, R105, R87, R70 ;  /* 0x0000005769567223 */ /* 0x000fe20000010046 */
[----:B------:R-:W-:Y:S01]  /*2960*/  FADD.FTZ R96, R153, -R94 ;  /* 0x8000005e99607221 */ /* 0x000fe20000010000 */
[----:B------:R-:W-:Y:S01]  /*2970*/  FMUL.FTZ R92, R84, UR14 ;  /* 0x0000000e545c7c20 */ /* 0x000fe20008410000 */
[----:B------:R-:W-:Y:S01]  /*2980*/  FMUL.FTZ R93, R85, UR14 ;  /* 0x0000000e555d7c20 */ /* 0x000fe20008410000 */
[----:B------:R-:W-:Y:S01]  /*2990*/  FMUL.FTZ R94, R86, UR14 ;  /* 0x0000000e565e7c20 */ /* 0x000fe20008410000 */
[----:B------:R-:W-:-:S02]  /*29a0*/  FFMA.FTZ R87, R105, R96, R71 ;  /* 0x0000006069577223 */ /* 0x000fc40000010047 */
[----:B------:R-:W-:Y:S02]  /*29b0*/  SEL R92, R92, RZ, P4 ;  /* 0x000000ff5c5c7207 */ /* 0x000fe40002000000 */
        /* <DEDUP_REMOVED lines=8> */
.L_x_2151:
        /* <DEDUP_REMOVED lines=36> */
[----:B------:R-:W-:-:S04]  /*2c80*/  ISETP.GE.U32.AND P4, PT, R107, 0x1000000, PT ;  /* 0x010000006b00780c */ /* 0x000fc80003f86070 */
[----:B------:R-:W-:Y:S02]  /*2c90*/  SEL R95, R96, RZ, P4 ;  /* 0x000000ff605f7207 */ /* 0x000fe40002000000 */
[----:B------:R-:W-:-:S04]  /*2ca0*/  ISETP.GE.U32.AND P4, PT, R106, 0x1000000, PT ;  /* 0x010000006a00780c */ /* 0x000fc80003f86070 */
[----:B------:R-:W-:Y:S01]  /*2cb0*/  SEL R91, R96, RZ, P4 ;  /* 0x000000ff605b7207 */ /* 0x000fe20002000000 */
[----:B------:R-:W-:Y:S08]  /*2cc0*/  BRA `(.L_x_2154) ;  /* 0x00000004009c7947 */ /* 0x000ff00003800000 */
.L_x_2157:
[-CC-:B------:R-:W-:Y:S01]  /*2cd0*/  FFMA.FTZ R85, R3, R103.reuse, R164.reuse ;  /* 0x0000006703557223 */ /* 0x180fe200000100a4 */
[-CC-:B------:R-:W-:Y:S01]  /*2ce0*/  FFMA.FTZ R86, R138, R103.reuse, R164.reuse ;  /* 0x000000678a567223 */ /* 0x180fe200000100a4 */
[----:B------:R-:W-:Y:S01]  /*2cf0*/  LOP3.LUT P4, RZ, R107, 0xff, RZ, 0xc0, !PT ;  /* 0x000000ff6bff7812 */ /* 0x000fe2000788c0ff */
[-C--:B------:R-:W-:Y:S01]  /*2d00*/  FFMA.FTZ R87, R145, R103.reuse, R164 ;  /* 0x0000006791577223 */ /* 0x080fe200000100a4 */
        /* <DEDUP_REMOVED lines=29> */
.L_x_2156:
        /* <DEDUP_REMOVED lines=18> */
[----:B------:R-:W-:-:S02]  /*3000*/  FMUL.FTZ R90, R88, UR14 ;  /* 0x0000000e585a7c20 */ /* 0x000fc40008410000 */
[----:B------:R-:W-:Y:S02]  /*3010*/  FMUL.FTZ R91, R91, UR14 ;  /* 0x0000000e5b5b7c20 */ /* 0x000fe40008410000 */
[----:B------:R-:W-:Y:S02]  /*3020*/  SEL R92, R89, RZ, P4 ;  /* 0x000000ff595c7207 */ /* 0x000fe40002000000 */
[----:B------:R-:W-:-:S04]  /*3030*/  LOP3.LUT P4, RZ, R106, 0xff, RZ, 0xc0, !PT ;  /* 0x000000ff6aff7812 */ /* 0x000fc8000788c0ff */
[----:B------:R-:W-:Y:S02]  /*3040*/  SEL R88, R89, RZ, P4 ;  /* 0x000000ff59587207 */ /* 0x000fe40002000000 */
[----:B------:R-:W-:-:S04]  /*3050*/  LOP3.LUT P4, RZ, R107, 0xff00, RZ, 0xc0, !PT ;  /* 0x0000ff006bff7812 */ /* 0x000fc8000788c0ff */
[----:B------:R-:W-:Y:S02]  /*3060*/  SEL R93, R90, RZ, P4 ;  /* 0x000000ff5a5d7207 */ /* 0x000fe40002000000 */
[----:B------:R-:W-:-:S04]  /*3070*/  LOP3.LUT P4, RZ, R106, 0xff00, RZ, 0xc0, !PT ;  /* 0x0000ff006aff7812 */ /* 0x000fc8000788c0ff */
[----:B------:R-:W-:Y:S01]  /*3080*/  SEL R89, R90, RZ, P4 ;  /* 0x000000ff5a597207 */ /* 0x000fe20002000000 */
[----:B------:R-:W-:Y:S01]  /*3090*/  FFMA.FTZ R90, R105, R94, R71 ;  /* 0x0000005e695a7223 */ /* 0x000fe20000010047 */
[----:B------:R-:W-:-:S03]  /*30a0*/  LOP3.LUT P4, RZ, R107, 0xff0000, RZ, 0xc0, !PT ;  /* 0x00ff00006bff7812 */ /* 0x000fc6000788c0ff */
[----:B------:R-:W-:Y:S01]  /*30b0*/  FMUL.FTZ R96, R90, UR14 ;  /* 0x0000000e5a607c20 */ /* 0x000fe20008410000 */
        /* <DEDUP_REMOVED lines=8> */
.L_x_2158:
        /* <DEDUP_REMOVED lines=14> */
[----:B------:R-:W-:Y:S01]  /*3220*/  FFMA.FTZ R87, R105, R96, R71 ;  /* 0x0000006069577223 */ /* 0x000fe20000010047 */
        /* <DEDUP_REMOVED lines=16> */
[----:B------:R-:W-:-:S09]  /*3330*/  SEL R91, R91, RZ, P4 ;  /* 0x000000ff5b5b7207 */ /* 0x000fd20002000000 */
.L_x_2154:
        /* <DEDUP_REMOVED lines=14> */
.L_x_2150:
[----:B------:R-:W-:Y:S05]  /*3420*/  BSYNC.RECONVERGENT B0 ;  /* 0x0000000000007941 */ /* 0x000fea0003800200 */
.L_x_2149:
        /* <DEDUP_REMOVED lines=45> */
.L_x_2163:
        /* <DEDUP_REMOVED lines=33> */
.L_x_2162:
[----:B0-----:R-:W0:Y:S02]  /*3910*/  LDC.64 R88, c[0x0][0x478] ;  /* 0x00011e00ff587b82 */ /* 0x001e240000000a00 */
[----:B0-----:R-:W-:-:S04]  /*3920*/  ISETP.NE.U32.AND P5, PT, R88, RZ, PT ;  /* 0x000000ff5800720c */ /* 0x001fc80003fa5070 */
[----:B------:R-:W-:-:S13]  /*3930*/  ISETP.NE.AND.EX P5, PT, R89, RZ, PT, P5 ;  /* 0x000000ff5900720c */ /* 0x000fda0003fa5350 */
[----:B------:R-:W-:Y:S05]  /*3940*/  @!P5 BRA `(.L_x_2165) ;  /* 0x000000000084d947 */ /* 0x000fea0003800000 */
        /* <DEDUP_REMOVED lines=33> */
.L_x_2165:
        /* <DEDUP_REMOVED lines=9> */
[----:B------:R-:W-:-:S02]  /*3bf0*/  FADD.FTZ R96, R155, -R96 ;  /* 0x800000609b607221 */ /* 0x000fc40000010000 */
[----:B------:R-:W-:Y:S01]  /*3c00*/  FMUL.FTZ R88, R88, UR14 ;  /* 0x0000000e58587c20 */ /* 0x000fe20008410000 */
[----:B------:R-:W-:Y:S01]  /*3c10*/  FMUL.FTZ R90, R90, UR14 ;  /* 0x0000000e5a5a7c20 */ /* 0x000fe20008410000 */
[----:B------:R-:W-:-:S03]  /*3c20*/  FMUL.FTZ R96, R105, R96 ;  /* 0x0000006069607220 */ /* 0x000fc60000410000 */
[----:B------:R-:W-:Y:S01]  /*3c30*/  SEL R92, R88, RZ, P6 ;  /* 0x000000ff585c7207 */ /* 0x000fe20003000000 */
[----:B------:R-:W-:Y:S01]  /*3c40*/  FMUL.FTZ R96, R96, UR14 ;  /* 0x0000000e60607c20 */ /* 0x000fe20008410000 */
[----:B------:R-:W-:-:S04]  /*3c50*/  LOP3.LUT P6, RZ, R108, 0xff, RZ, 0xc0, !PT ;  /* 0x000000ff6cff7812 */ /* 0x000fc800078cc0ff */
[----:B------:R-:W-:Y:S02]  /*3c60*/  SEL R88, R88, RZ, P6 ;  /* 0x000000ff58587207 */ /* 0x000fe40003000000 */
[----:B------:R-:W-:-:S04]  /*3c70*/  LOP3.LUT P6, RZ, R109, 0xff00, RZ, 0xc0, !PT ;  /* 0x0000ff006dff7812 */ /* 0x000fc800078cc0ff */
[----:B------:R-:W-:Y:S02]  /*3c80*/  SEL R93, R90, RZ, P6 ;  /* 0x000000ff5a5d7207 */ /* 0x000fe40003000000 */
[----:B------:R-:W-:-:S04]  /*3c90*/  LOP3.LUT P6, RZ, R108, 0xff00, RZ, 0xc0, !PT ;  /* 0x0000ff006cff7812 */ /* 0x000fc800078cc0ff */
[----:B------:R-:W-:Y:S01]  /*3ca0*/  SEL R89, R90, RZ, P6 ;  /* 0x000000ff5a597207 */ /* 0x000fe20003000000 */
[----:B------:R-:W-:Y:S01]  /*3cb0*/  FADD.FTZ R90, R150, -R91 ;  /* 0x8000005b965a7221 */ /* 0x000fe20000010000 */
[----:B------:R-:W-:-:S03]  /*3cc0*/  LOP3.LUT P6, RZ, R109, 0xff0000, RZ, 0xc0, !PT ;  /* 0x00ff00006dff7812 */ /* 0x000fc600078cc0ff */
[----:B------:R-:W-:-:S04]  /*3cd0*/  FMUL.FTZ R90, R105, R90 ;  /* 0x0000005a695a7220 */ /* 0x000fc80000410000 */
[----:B------:R-:W-:-:S05]  /*3ce0*/  FMUL.FTZ R90, R90, UR14 ;  /* 0x0000000e5a5a7c20 */ /* 0x000fca0008410000 */
        /* <DEDUP_REMOVED lines=8> */
.L_x_2161:
        /* <DEDUP_REMOVED lines=32> */
.L_x_2167:
        /* <DEDUP_REMOVED lines=25> */
.L_x_2166:
        /* <DEDUP_REMOVED lines=29> */
.L_x_2168:
        /* <DEDUP_REMOVED lines=16> */
[----:B------:R-:W-:Y:S01]  /*43d0*/  SEL R93, R94, RZ, P6 ;  /* 0x000000ff5e5d7207 */ /* 0x000fe20003000000 */
[----:B------:R-:W-:Y:S01]  /*43e0*/  FADD.FTZ R94, R150, -R95 ;  /* 0x8000005f965e7221 */ /* 0x000fe20000010000 */
[----:B------:R-:W-:-:S03]  /*43f0*/  LOP3.LUT P6, RZ, R109, 0xff0000, RZ, 0xc0, !PT ;  /* 0x00ff00006dff7812 */ /* 0x000fc600078cc0ff */
[----:B------:R-:W-:-:S04]  /*4400*/  FMUL.FTZ R94, R105, R94 ;  /* 0x0000005e695e7220 */ /* 0x000fc80000410000 */
[----:B------:R-:W-:-:S05]  /*4410*/  FMUL.FTZ R94, R94, UR14 ;  /* 0x0000000e5e5e7c20 */ /* 0x000fca0008410000 */
[----:B------:R-:W-:Y:S02]  /*4420*/  SEL R94, R94, RZ, P6 ;  /* 0x000000ff5e5e7207 */ /* 0x000fe40003000000 */
[----:B------:R-:W-:-:S04]  /*4430*/  ISETP.GE.U32.AND P6, PT, R109, 0x1000000, PT ;  /* 0x010000006d00780c */ /* 0x000fc80003fc6070 */
[----:B------:R-:W-:-:S09]  /*4440*/  SEL R95, R96, RZ, P6 ;  /* 0x000000ff605f7207 */ /* 0x000fd20003000000 */
.L_x_2164:
[----:B------:R-:W0:Y:S08]  /*4450*/  @P5 LDC.64 R96, c[0x0][0x478] ;  /* 0x00011e00ff605b82 */ /* 0x000e300000000a00 */
[----:B------:R-:W1:Y:S01]  /*4460*/  LDC.64 R98, c[0x0][0x468] ;  /* 0x00011a00ff627b82 */ /* 0x000e620000000a00 */
[----:B0-----:R-:W-:-:S07]  /*4470*/  @P5 IMAD.WIDE.U32 R100, R104, 0x10, R96 ;  /* 0x0000001068645825 */ /* 0x001fce00078e0060 */
[----:B------:R-:W0:Y:S01]  /*4480*/  @P4 LDC.64 R96, c[0x0][0x470] ;  /* 0x00011c00ff604b82 */ /* 0x000e220000000a00 */
[----:B------:R2:W-:Y:S01]  /*4490*/  @P5 STG.E.128 desc[UR10][R100.64], R84 ;  /* 0x0000005464005986 */ /* 0x0005e2000c101d0a */
[----:B-1----:R-:W-:-:S05]  /*44a0*/  IMAD.WIDE.U32 R98, R104, 0x10, R98 ;  /* 0x0000001068627825 */ /* 0x002fca00078e0062 */
[----:B------:R2:W-:Y:S01]  /*44b0*/  STG.E.128 desc[UR10][R98.64], R92 ;  /* 0x0000005c62007986 */ /* 0x0005e2000c101d0a */
[C---:B0-----:R-:W-:Y:S01]  /*44c0*/  @P4 IMAD.WIDE.U32 R96, R104.reuse, 0x10, R96 ;  /* 0x0000001068604825 */ /* 0x041fe200078e0060 */
[----:B------:R-:W-:-:S04]  /*44d0*/  IADD3 R104, PT, PT, R104, 0x100, RZ ;  /* 0x0000010068687810 */ /* 0x000fc80007ffe0ff */
[----:B------:R2:W-:Y:S03]  /*44e0*/  @P4 STG.E.128 desc[UR10][R96.64], R88 ;  /* 0x0000005860004986 */ /* 0x0005e6000c101d0a */
.L_x_2160:
[----:B------:R-:W-:Y:S05]  /*44f0*/  BSYNC.RECONVERGENT B0 ;  /* 0x0000000000007941 */ /* 0x000fea0003800200 */
.L_x_2159:
        /* <DEDUP_REMOVED lines=12> */
[-CC-:B0-2---:R-:W-:Y:S01]  /*45c0*/  FFMA.FTZ R85, R133, R103.reuse, R164.reuse ;  /* 0x0000006785557223 */ /* 0x185fe200000100a4 */
        /* <DEDUP_REMOVED lines=32> */
.L_x_2173:
        /* <DEDUP_REMOVED lines=33> */
.L_x_2172:
[----:B0-2---:R-:W0:Y:S02]  /*49e0*/  LDC.64 R88, c[0x0][0x478] ;  /* 0x00011e00ff587b82 */ /* 0x005e240000000a00 */
        /* <DEDUP_REMOVED lines=36> */
.L_x_2175:
        /* <DEDUP_REMOVED lines=33> */
.L_x_2171:
[----:B------:R-:W-:-:S04]  /*4e40*/  UISETP.NE.U32.AND UP0, UPT, UR16, URZ, UPT ;  /* 0x000000ff1000728c */ /* 0x000fc8000bf05070 */
[----:B------:R-:W-:-:S09]  /*4e50*/  UISETP.NE.AND.EX UP0, UPT, UR17, URZ, UPT, UP0 ;  /* 0x000000ff1100728c */ /* 0x000fd2000bf05300 */
[----:B------:R-:W-:Y:S05]  /*4e60*/  BRA.U !UP0, `(.L_x_2176) ;  /* 0x0000000108d87547 */ /* 0x000fea000b800000 */
[----:B0-2---:R-:W0:Y:S02]  /*4e70*/  LDC.64 R92, c[0x0][0x478] ;  /* 0x00011e00ff5c7b82 */ /* 0x005e240000000a00 */
        /* <DEDUP_REMOVED lines=28> */
.L_x_2177:
        /* <DEDUP_REMOVED lines=25> */
.L_x_2176:
        /* <DEDUP_REMOVED lines=29> */
.L_x_2178:
        /* <DEDUP_REMOVED lines=24> */
.L_x_2174:
        /* <DEDUP_REMOVED lines=10> */
.L_x_2170:
[----:B------:R-:W-:Y:S05]  /*55c0*/  BSYNC.RECONVERGENT B0 ;  /* 0x0000000000007941 */ /* 0x000fea0003800200 */
.L_x_2169:
        /* <DEDUP_REMOVED lines=12> */
[-CC-:B0-23--:R-:W-:Y:S01]  /*5690*/  FFMA.FTZ R85, R141, R103.reuse, R164.reuse ;  /* 0x000000678d557223 */ /* 0x18dfe200000100a4 */
        /* <DEDUP_REMOVED lines=32> */
.L_x_2183:
        /* <DEDUP_REMOVED lines=33> */
.L_x_2182:
[----:B0-23--:R-:W0:Y:S02]  /*5ab0*/  LDC.64 R88, c[0x0][0x478] ;  /* 0x00011e00ff587b82 */ /* 0x00de240000000a00 */
        /* <DEDUP_REMOVED lines=36> */
.L_x_2185:
        /* <DEDUP_REMOVED lines=33> */
.L_x_2181:
[----:B------:R-:W-:-:S04]  /*5f10*/  UISETP.NE.U32.AND UP0, UPT, UR16, URZ, UPT ;  /* 0x000000ff1000728c */ /* 0x000fc8000bf05070 */
[----:B------:R-:W-:-:S09]  /*5f20*/  UISETP.NE.AND.EX UP0, UPT, UR17, URZ, UPT, UP0 ;  /* 0x000000ff1100728c */ /* 0x000fd2000bf05300 */
[----:B------:R-:W-:Y:S05]  /*5f30*/  BRA.U !UP0, `(.L_x_2186) ;  /* 0x0000000108d87547 */ /* 0x000fea000b800000 */
[----:B0-23--:R-:W0:Y:S02]  /*5f40*/  LDC.64 R92, c[0x0][0x478] ;  /* 0x00011e00ff5c7b82 */ /* 0x00de240000000a00 */
        /* <DEDUP_REMOVED lines=28> */
.L_x_2187:
[-CC-:B------:R-:W-:Y:S01]  /*6110*/  FFMA.FTZ R92, R162, R103.reuse, R164.reuse ;  /* 0x00000067a25c7223 */ /* 0x180fe200000100a4 */
[-CC-:B------:R-:W-:Y:S01]  /*6120*/  FFMA.FTZ R93, R141, R103.reuse, R164.reuse ;  /* 0x000000678d5d7223 */ /* 0x180fe200000100a4 */
[-C--:B------:R-:W-:Y:S01]  /*6130*/  FFMA.FTZ R94, R146, R103.reuse, R164 ;  /* 0x00000067925e7223 */ /* 0x080fe200000100a4 */
[----:B------:R-:W-:Y:S01]  /*6140*/  ISETP.GE.U32.AND P6, PT, R113, 0x1000000, PT ;  /* 0x010000007100780c */ /* 0x000fe20003fc6070 */
        /* <DEDUP_REMOVED lines=18> */
[----:B------:R-:W-:-:S04]  /*6270*/  LOP3.LUT P6, RZ, R113, 0xff0000, RZ, 0xc0, !PT ;  /* 0x00ff000071ff7812 */ /* 0x000fc800078cc0ff */
[----:B------:R-:W-:Y:S01]  /*6280*/  SEL R94, R103, RZ, P6 ;  /* 0x000000ff675e7207 */ /* 0x000fe20003000000 */
[----:B------:R-:W-:Y:S08]  /*6290*/  BRA `(.L_x_2184) ;  /* 0x0000000000d47947 */ /* 0x000ff00003800000 */
.L_x_2186:
        /* <DEDUP_REMOVED lines=29> */
.L_x_2188:
[-CC-:B------:R-:W-:Y:S01]  /*6470*/  FFMA.FTZ R92, R162, R103.reuse, R164.reuse ;  /* 0x00000067a25c7223 */ /* 0x180fe200000100a4 */
[----:B------:R-:W-:Y:S01]  /*6480*/  ISETP.GE.U32.AND P6, PT, R113, 0x1000000, PT ;  /* 0x010000007100780c */ /* 0x000fe20003fc6070 */
[-CC-:B------:R-:W-:Y:S01]  /*6490*/  FFMA.FTZ R93, R141, R103.reuse, R164.reuse ;  /* 0x000000678d5d7223 */ /* 0x180fe200000100a4 */
[-C--:B------:R-:W-:Y:S01]  /*64a0*/  FFMA.FTZ R94, R146, R103.reuse, R164 ;  /* 0x00000067925e7223 */ /* 0x080fe200000100a4 */
[----:B------:R-:W-:Y:S01]  /*64b0*/  FADD.FTZ R92, R159, -R92 ;  /* 0x8000005c9f5c7221 */ /* 0x000fe20000010000 */
[----:B------:R-:W-:Y:S02]  /*64c0*/  FFMA.FTZ R103, R151, R103, R164 ;  /* 0x0000006797677223 */ /* 0x000fe400000100a4 */
[----:B------:R-:W-:Y:S01]  /*64d0*/  FADD.FTZ R94, R143, -R94 ;  /* 0x8000005e8f5e7221 */ /* 0x000fe20000010000 */
[----:B-----5:R-:W-:-:S03]  /*64e0*/  FMUL.FTZ R92, R105, R92 ;  /* 0x0000005c695c7220 */ /* 0x020fc60000410000 */
[----:B------:R-:W-:Y:S01]  /*64f0*/  FMUL.FTZ R94, R105, R94 ;  /* 0x0000005e695e7220 */ /* 0x000fe20000410000 */
[----:B------:R-:W-:-:S03]  /*6500*/  FMUL.FTZ R92, R92, UR14 ;  /* 0x0000000e5c5c7c20 */ /* 0x000fc60008410000 */
[----:B------:R-:W-:Y:S02]  /*6510*/  FMUL.FTZ R94, R94, UR14 ;  /* 0x0000000e5e5e7c20 */ /* 0x000fe40008410000 */
[----:B------:R-:W-:Y:S01]  /*6520*/  SEL R95, R92, RZ, P6 ;  /* 0x000000ff5c5f7207 */ /* 0x000fe20003000000 */
[----:B------:R-:W-:Y:S01]  /*6530*/  FADD.FTZ R92, R144, -R93 ;  /* 0x8000005d905c7221 */ /* 0x000fe20000010000 */
[----:B------:R-:W-:-:S03]  /*6540*/  LOP3.LUT P6, RZ, R113, 0xff, RZ, 0xc0, !PT ;  /* 0x000000ff71ff7812 */ /* 0x000fc600078cc0ff */
[----:B------:R-:W-:-:S04]  /*6550*/  FMUL.FTZ R92, R105, R92 ;  /* 0x0000005c695c7220 */ /* 0x000fc80000410000 */
[----:B------:R-:W-:-:S05]  /*6560*/  FMUL.FTZ R92, R92, UR14 ;  /* 0x0000000e5c5c7c20 */ /* 0x000fca0008410000 */
[----:B------:R-:W-:Y:S02]  /*6570*/  SEL R92, R92, RZ, P6 ;  /* 0x000000ff5c5c7207 */ /* 0x000fe40003000000 */
[----:B------:R-:W-:-:S04]  /*6580*/  LOP3.LUT P6, RZ, R113, 0xff00, RZ, 0xc0, !PT ;  /* 0x0000ff0071ff7812 */ /* 0x000fc800078cc0ff */
[----:B------:R-:W-:Y:S01]  /*6590*/  SEL R93, R94, RZ, P6 ;  /* 0x000000ff5e5d7207 */ /* 0x000fe20003000000 */
[----:B------:R-:W-:Y:S01]  /*65a0*/  FADD.FTZ R94, R154, -R103 ;  /* 0x800000679a5e7221 */ /* 0x000fe20000010000 */
[----:B------:R-:W-:-:S03]  /*65b0*/  LOP3.LUT P6, RZ, R113, 0xff0000, RZ, 0xc0, !PT ;  /* 0x00ff000071ff7812 */ /* 0x000fc600078cc0ff */
[----:B------:R-:W-:-:S04]  /*65c0*/  FMUL.FTZ R94, R105, R94 ;  /* 0x0000005e695e7220 */ /* 0x000fc80000410000 */
[----:B------:R-:W-:-:S05]  /*65d0*/  FMUL.FTZ R94, R94, UR14 ;  /* 0x0000000e5e5e7c20 */ /* 0x000fca0008410000 */
[----:B------:R-:W-:-:S07]  /*65e0*/  SEL R94, R94, RZ, P6 ;  /* 0x000000ff5e5e7207 */ /* 0x000fce0003000000 */
.L_x_2184:
[----:B------:R-:W0:Y:S08]  /*65f0*/  @P5 LDC.64 R96, c[0x0][0x478] ;  /* 0x00011e00ff605b82 */ /* 0x000e300000000a00 */
[----:B------:R-:W1:Y:S01]  /*6600*/  LDC.64 R98, c[0x0][0x468] ;  /* 0x00011a00ff627b82 */ /* 0x000e620000000a00 */
[----:B0-----:R-:W-:-:S07]  /*6610*/  @P5 IMAD.WIDE.U32 R100, R104, 0x10, R96 ;  /* 0x0000001068645825 */ /* 0x001fce00078e0060 */
[----:B------:R-:W0:Y:S01]  /*6620*/  @P4 LDC.64 R96, c[0x0][0x470] ;  /* 0x00011c00ff604b82 */ /* 0x000e220000000a00 */
[----:B------:R4:W-:Y:S01]  /*6630*/  @P5 STG.E.128 desc[UR10][R100.64], R84 ;  /* 0x0000005464005986 */ /* 0x0009e2000c101d0a */
[----:B-1----:R-:W-:-:S05]  /*6640*/  IMAD.WIDE.U32 R98, R104, 0x10, R98 ;  /* 0x0000001068627825 */ /* 0x002fca00078e0062 */
[----:B------:R4:W-:Y:S01]  /*6650*/  STG.E.128 desc[UR10][R98.64], R92 ;  /* 0x0000005c62007986 */ /* 0x0009e2000c101d0a */
[----:B0-----:R-:W-:-:S05]  /*6660*/  @P4 IMAD.WIDE.U32 R96, R104, 0x10, R96 ;  /* 0x0000001068604825 */ /* 0x001fca00078e0060 */
[----:B------:R4:W-:Y:S02]  /*6670*/  @P4 STG.E.128 desc[UR10][R96.64], R88 ;  /* 0x0000005860004986 */ /* 0x0009e4000c101d0a */
.L_x_2180:
[----:B------:R-:W-:Y:S05]  /*6680*/  BSYNC.RECONVERGENT B0 ;  /* 0x0000000000007941 */ /* 0x000fea0003800200 */
.L_x_2179:
[----:B------:R-:W-:Y:S01]  /*6690*/  ISETP.NE.AND P4, PT, R161, RZ, PT ;  /* 0x000000ffa100720c */ /* 0x000fe20003f85270 */
[----:B------:R-:W-:-:S12]  /*66a0*/  UPLOP3.LUT UP1, UPT, UPT, UPT, UP1, 0x40, 0x4 ;  /* 0x000000000004789c */ /* 0x000fd80003f2e810 */
[----:B------:R-:W-:Y:S05]  /*66b0*/  @!P4 BRA `(.L_x_2189) ;  /* 0xffffffa000f0c947 */ /* 0x000fea000383ffff */
.L_x_2138:
[----:B------:R-:W1:Y:S01]  /*66c0*/  S2UR UR4, SR_CTAID.X ;  /* 0x00000000000479c3 */ /* 0x000e620000002500 */
[----:B------:R-:W-:Y:S01]  /*66d0*/  BSSY.RECONVERGENT B0, `(.L_x_2190) ;  /* 0x0000011000007945 */ /* 0x000fe20003800200 */
[----:B-1----:R-:W-:-:S05]  /*66e0*/  IMAD R3, R0, UR4, RZ ;  /* 0x0000000400037c24 */ /* 0x002fca000f8e02ff */
[----:B-----5:R-:W-:Y:S01]  /*66f0*/  LEA.HI R75, R3, R102, RZ, 0x1e ;  /* 0x00000066034b7211 */ /* 0x020fe200078ff0ff */
[----:B------:R-:W-:Y:S06]  /*6700*/  @!P0 BRA `(.L_x_2191) ;  /* 0x0000000000348947 */ /* 0x000fec0003800000 */
[----:B------:R-:W1:Y:S08]  /*6710*/  LDC.64 R2, c[0x0][0x440] ;  /* 0x00011000ff027b82 */ /* 0x000e700000000a00 */
[----:B------:R-:W5:Y:S08]  /*6720*/  LDC.64 R68, c[0x0][0x448] ;  /* 0x00011200ff447b82 */ /* 0x000f700000000a00 */
[----:B------:R-:W0:Y:S08]  /*6730*/  LDC.64 R70, c[0x0][0x450] ;  /* 0x00011400ff467b82 */ /* 0x000e300000000a00 */
[----:B------:R-:W2:Y:S01]  /*6740*/  LDC.64 R72, c[0x0][0x458] ;  /* 0x00011600ff487b82 */ /* 0x000ea20000000a00 */
[----:B-1----:R-:W-:-:S05]  /*6750*/  IMAD.WIDE.U32 R2, R75, 0x10, R2 ;  /* 0x000000104b027825 */ /* 0x002fca00078e0002 */
[----:B------:R1:W-:Y:S01]  /*6760*/  STG.E.128 desc[UR10][R2.64], R48 ;  /* 0x0000003002007986 */ /* 0x0003e2000c101d0a */
[----:B-----5:R-:W-:-:S05]  /*6770*/  IMAD.WIDE.U32 R68, R75, 0x10, R68 ;  /* 0x000000104b447825 */ /* 0x020fca00078e0044 */
[----:B------:R1:W-:Y:S01]  /*6780*/  STG.E.128 desc[UR10][R68.64], R64 ;  /* 0x0000004044007986 */ /* 0x0003e2000c101d0a */
[----:B0-----:R-:W-:-:S05]  /*6790*/  IMAD.WIDE.U32 R70, R75, 0x10, R70 ;  /* 0x000000104b467825 */ /* 0x001fca00078e0046 */
[----:B------:R1:W-:Y:S01]  /*67a0*/  STG.E.128 desc[UR10][R70.64], R16 ;  /* 0x0000001046007986 */ /* 0x0003e2000c101d0a */
[C---:B--2---:R-:W-:Y:S01]  /*67b0*/  IMAD.WIDE.U32 R72, R75.reuse, 0x10, R72 ;  /* 0x000000104b487825 */ /* 0x044fe200078e0048 */
[----:B------:R-:W-:-:S04]  /*67c0*/  IADD3 R75, PT, PT, R75, 0x100, RZ ;  /* 0x000001004b4b7810 */ /* 0x000fc80007ffe0ff */
[----:B------:R1:W-:Y:S03]  /*67d0*/  STG.E.128 desc[UR10][R72.64], R32 ;  /* 0x0000002048007986 */ /* 0x0003e6000c101d0a */
.L_x_2191:
[----:B------:R-:W-:Y:S05]  /*67e0*/  BSYNC.RECONVERGENT B0 ;  /* 0x0000000000007941 */ /* 0x000fea0003800200 */
.L_x_2190:
[----:B------:R-:W-:Y:S04]  /*67f0*/  BSSY.RECONVERGENT B0, `(.L_x_2192) ;  /* 0x000000f000007945 */ /* 0x000fe80003800200 */
[----:B------:R-:W-:Y:S05]  /*6800*/  @!P1 BRA `(.L_x_2193) ;  /* 0x0000000000349947 */ /* 0x000fea0003800000 */
[----:B-1----:R-:W1:Y:S08]  /*6810*/  LDC.64 R2, c[0x0][0x440] ;  /* 0x00011000ff027b82 */ /* 0x002e700000000a00 */
        /* <DEDUP_REMOVED lines=12> */
.L_x_2193:
[----:B------:R-:W-:Y:S05]  /*68e0*/  BSYNC.RECONVERGENT B0 ;  /* 0x0000000000007941 */ /* 0x000fea0003800200 */
.L_x_2192:
        /* <DEDUP_REMOVED lines=15> */
.L_x_2195:
[----:B------:R-:W-:Y:S05]  /*69e0*/  BSYNC.RECONVERGENT B0 ;  /* 0x0000000000007941 */ /* 0x000fea0003800200 */
.L_x_2194:
[----:B------:R-:W-:Y:S05]  /*69f0*/  @!P3 EXIT ;  /* 0x000000000000b94d */ /* 0x000fea0003800000 */
[----:B-1----:R-:W1:Y:S08]  /*6a00*/  LDC.64 R2, c[0x0][0x440] ;  /* 0x00011000ff027b82 */ /* 0x002e700000000a00 */
[----:B------:R-:W5:Y:S08]  /*6a10*/  LDC.64 R8, c[0x0][0x448] ;  /* 0x00011200ff087b82 */ /* 0x000f700000000a00 */
[----:B------:R-:W0:Y:S08]  /*6a20*/  LDC.64 R10, c[0x0][0x450] ;  /* 0x00011400ff0a7b82 */ /* 0x000e300000000a00 */
[----:B------:R-:W2:Y:S01]  /*6a30*/  LDC.64 R12, c[0x0][0x458] ;  /* 0x00011600ff0c7b82 */ /* 0x000ea20000000a00 */
[----:B-1----:R-:W-:-:S05]  /*6a40*/  IMAD.WIDE.U32 R2, R75, 0x10, R2 ;  /* 0x000000104b027825 */ /* 0x002fca00078e0002 */
[----:B------:R-:W-:Y:S01]  /*6a50*/  STG.E.128 desc[UR10][R2.64], R36 ;  /* 0x0000002402007986 */ /* 0x000fe2000c101d0a */
[----:B-----5:R-:W-:-:S05]  /*6a60*/  IMAD.WIDE.U32 R8, R75, 0x10, R8 ;  /* 0x000000104b087825 */ /* 0x020fca00078e0008 */
[----:B------:R-:W-:Y:S01]  /*6a70*/  STG.E.128 desc[UR10][R8.64], R52 ;  /* 0x0000003408007986 */ /* 0x000fe2000c101d0a */
[----:B0-----:R-:W-:-:S05]  /*6a80*/  IMAD.WIDE.U32 R10, R75, 0x10, R10 ;  /* 0x000000104b0a7825 */ /* 0x001fca00078e000a */
[----:B------:R-:W-:Y:S01]  /*6a90*/  STG.E.128 desc[UR10][R10.64], R4 ;  /* 0x000000040a007986 */ /* 0x000fe2000c101d0a */
[----:B--2---:R-:W-:-:S05]  /*6aa0*/  IMAD.WIDE.U32 R12, R75, 0x10, R12 ;  /* 0x000000104b0c7825 */ /* 0x004fca00078e000c */
[----:B------:R-:W-:Y:S01]  /*6ab0*/  STG.E.128 desc[UR10][R12.64], R20 ;  /* 0x000000140c007986 */ /* 0x000fe2000c101d0a */
[----:B------:R-:W-:Y:S05]  /*6ac0*/  EXIT ;  /* 0x000000000000794d */ /* 0x000fea0003800000 */
.L_x_2196:
        /* <DEDUP_REMOVED lines=11> */
.L_x_2880:


//--------------------- .text._ZN10layer_norm31ln_parallel_residual_bwd_kernelINS_13Kernel_traitsI6__halfffffjLj4096ELj1ELj1ELj8ELj16ENS_18Kernel_traits_baseILj4096ES2_ffffjLj256EEEEELb1ELb0ELb1EEEvNS_9BwdParamsE --------------------------
	.section	.text._ZN10layer_norm31ln_parallel_residual_bwd_kernelINS_13Kernel_traitsI6__halfffffjLj4096ELj1ELj1ELj8ELj16ENS_18Kernel_traits_baseILj4096ES2_ffffjLj256EEEEELb1ELb0ELb1EEEvNS_9BwdParamsE,"ax",@progbits
	.align	128
        .global         _ZN10layer_norm31ln_parallel_residual_bwd_kernelINS_13Kernel_traitsI6__halfffffjLj4096ELj1ELj1ELj8ELj16ENS_18Kernel_traits_baseILj4096ES2_ffffjLj256EEEEELb1ELb0ELb1EEEvNS_9BwdParamsE
        .type           _ZN10layer_norm31ln_parallel_residual_bwd_kernelINS_13Kernel_traitsI6__halfffffjLj4096ELj1ELj1ELj8ELj16ENS_18Kernel_traits_baseILj4096ES2_ffffjLj256EEEEELb1ELb0ELb1EEEvNS_9BwdParamsE,@function
        .size           _ZN10layer_norm31ln_parallel_residual_bwd_kernelINS_13Kernel_traitsI6__halfffffjLj4096ELj1ELj1ELj8ELj16ENS_18Kernel_traits_baseILj4096ES2_ffffjLj256EEEEELb1ELb0ELb1EEEvNS_9BwdParamsE,(.L_x_2881 - _ZN10layer_norm31ln_parallel_residual_bwd_kernelINS_13Kernel_traitsI6__halfffffjLj4096ELj1ELj1ELj8ELj16ENS_18Kernel_traits_baseILj4096ES2_ffffjLj256EEEEELb1ELb0ELb1EEEvNS_9BwdParamsE)
        .other          _ZN10layer_norm31ln_parallel_residual_bwd_kernelINS_13Kernel_traitsI6__halfffffjLj4096ELj1ELj1ELj8ELj16ENS_18Kernel_traits_baseILj4096ES2_ffffjLj256EEEEELb1ELb0ELb1EEEvNS_9BwdParamsE,@"STO_CUDA_ENTRY STV_DEFAULT"
_ZN10layer_norm31ln_parallel_residual_bwd_kernelINS_13Kernel_traitsI6__halfffffjLj4096ELj1ELj1ELj8ELj16ENS_18Kernel_traits_baseILj4096ES2_ffffjLj256EEEEELb1ELb0ELb1EEEvNS_9BwdParamsE:
.text._ZN10layer_norm31ln_parallel_residual_bwd_kernelINS_13Kernel_traitsI6__halfffffjLj4096ELj1ELj1ELj8ELj16ENS_18Kernel_traits_baseILj4096ES2_ffffjLj256EEEEELb1ELb0ELb1EEEvNS_9BwdParamsE:
        /* <DEDUP_REMOVED lines=61> */
[----:B0-----:R-:W3:Y:S01]  /*03d0*/  LDG.E.64 R140, desc[UR10][R4.64+0x1800] ;  /* 0x0018000a048c7981 */ /* 0x001ee2000c1e1b00 */
[----:B------:R-:W-:-:S02]  /*03e0*/  CS2R R132, SRZ ;  /* 0x0000000000847805 */ /* 0x000fc4000001ff00 */
[----:B------:R-:W-:Y:S01]  /*03f0*/  CS2R R22, SRZ ;  /* 0x0000000000167805 */ /* 0x000fe2000001ff00 */
[----:B--2---:R-:W-:Y:S01]  /*0400*/  IMAD.WIDE.U32 R2, R107, 0x8, R2 ;  /* 0x000000086b027825 */ /* 0x004fe200078e0002 */
[----:B------:R-:W2:Y:S01]  /*0410*/  LDG.E.64 R144, desc[UR10][R4.64+0x1000] ;  /* 0x0010000a04907981 */ /* 0x000ea2000c1e1b00 */
[----:B------:R-:W-:Y:S02]  /*0420*/  CS2R R20, SRZ ;  /* 0x0000000000147805 */ /* 0x000fe4000001ff00 */
[----:B------:R-:W-:Y:S02]  /*0430*/  CS2R R18, SRZ ;  /* 0x0000000000127805 */ /* 0x000fe4000001ff00 */
[----:B------:R-:W-:Y:S01]  /*0440*/  CS2R R16, SRZ ;  /* 0x0000000000107805 */ /* 0x000fe2000001ff00 */
[----:B------:R-:W4:Y:S01]  /*0450*/  LDG.E.64 R148, desc[UR10][R4.64+0x800] ;  /* 0x0008000a04947981 */ /* 0x000f22000c1e1b00 */
[----:B------:R-:W-:Y:S02]  /*0460*/  CS2R R14, SRZ ;  /* 0x00000000000e7805 */ /* 0x000fe4000001ff00 */
[----:B------:R-:W-:-:S02]  /*0470*/  CS2R R12, SRZ ;  /* 0x00000000000c7805 */ /* 0x000fc4000001ff00 */
[----:B------:R-:W-:Y:S01]  /*0480*/  CS2R R126, SRZ ;  /* 0x00000000007e7805 */ /* 0x000fe2000001ff00 */
[----:B------:R0:W5:Y:S01]  /*0490*/  LDG.E.64 R152, desc[UR10][R4.64] ;  /* 0x0000000a04987981 */ /* 0x000162000c1e1b00 */
[----:B------:R-:W-:Y:S02]  /*04a0*/  CS2R R134, SRZ ;  /* 0x0000000000867805 */ /* 0x000fe4000001ff00 */
[----:B------:R-:W-:Y:S02]  /*04b0*/  CS2R R10, SRZ ;  /* 0x00000000000a7805 */ /* 0x000fe4000001ff00 */
[----:B------:R-:W-:Y:S01]  /*04c0*/  CS2R R8, SRZ ;  /* 0x0000000000087805 */ /* 0x000fe2000001ff00 */
[----:B------:R-:W5:Y:S01]  /*04d0*/  LDG.E.64 R156, desc[UR10][R2.64+0x1800] ;  /* 0x0018000a029c7981 */ /* 0x000f62000c1e1b00 */
[----:B------:R-:W-:Y:S01]  /*04e0*/  CS2R R6, SRZ ;  /* 0x0000000000067805 */ /* 0x000fe2000001ff00 */
[----:B------:R-:W-:Y:S02]  /*04f0*/  UPLOP3.LUT UP1, UPT, UPT, UPT, UPT, 0x40, 0x4 ;  /* 0x000000000004789c */ /* 0x000fe40003f2e870 */
[----:B------:R-:W5:Y:S01]  /*0500*/  LDG.E.64 R160, desc[UR10][R2.64+0x1000] ;  /* 0x0010000a02a07981 */ /* 0x000f62000c1e1b00 */
[----:B------:R-:W1:Y:S03]  /*0510*/  LDCU UR6, c[0x0][0x408] ;  /* 0x00008100ff0677ac */ /* 0x000e660008000800 */
[----:B------:R-:W5:Y:S01]  /*0520*/  LDG.E.64 R164, desc[UR10][R2.64+0x800] ;  /* 0x0008000a02a47981 */ /* 0x000f62000c1e1b00 */
[----:B------:R-:W1:Y:S03]  /*0530*/  LDCU UR13, c[0x0][0x388] ;  /* 0x00007100ff0d77ac */ /* 0x000e660008000800 */
[----:B------:R1:W5:Y:S01]  /*0540*/  LDG.E.64 R192, desc[UR10][R2.64] ;  /* 0x0000000a02c07981 */ /* 0x000362000c1e1b00 */
[----:B0-----:R-:W-:Y:S01]  /*0550*/  CS2R R4, SRZ ;  /* 0x0000000000047805 */ /* 0x001fe2000001ff00 */
[----:B------:R-:W0:Y:S01]  /*0560*/  LDCU.U8 UR12, c[0x0][0x410] ;  /* 0x00008200ff0c77ac */ /* 0x000e220008000000 */
[----:B------:R-:W0:Y:S01]  /*0570*/  LDCU UR18, c[0x0][0x400] ;  /* 0x00008000ff1277ac */ /* 0x000e220008000800 */
[----:B-1----:R-:W-:Y:S01]  /*0580*/  CS2R R2, SRZ ;  /* 0x0000000000027805 */ /* 0x002fe2000001ff00 */
[----:B------:R-:W1:Y:S01]  /*0590*/  LDCU.64 UR8, c[0x0][0x478] ;  /* 0x00008f00ff0877ac */ /* 0x000e620008000a00 */
[----:B------:R-:W0:Y:S01]  /*05a0*/  LDCU.64 UR14, c[0x0][0x438] ;  /* 0x00008700ff0e77ac */ /* 0x000e220008000a00 */
[----:B------:R-:W0:Y:S01]  /*05b0*/  LDCU.64 UR16, c[0x0][0x470] ;  /* 0x00008e00ff1077ac */ /* 0x000e220008000a00 */
[----:B---3--:R-:W-:Y:S01]  /*05c0*/  HADD2.F32 R137, -RZ, R140.H0_H0 ;  /* 0x2000008cff897230 */ /* 0x008fe20000004100 */
[--C-:B------:R-:W-:Y:S01]  /*05d0*/  SHF.R.U64 R140, R140, 0x10, R141.reuse ;  /* 0x000000108c8c7819 */ /* 0x100fe2000000128d */
[----:B------:R-:W-:Y:S01]  /*05e0*/  HADD2.F32 R139, -RZ, R141.H0_H0 ;  /* 0x2000008dff8b7230 */ /* 0x000fe20000004100 */
[----:B------:R-:W-:Y:S01]  /*05f0*/  SHF.R.U32.HI R142, RZ, 0x10, R141 ;  /* 0x00000010ff8e7819 */ /* 0x000fe2000001168d */
[----:B--2---:R-:W-:Y:S01]  /*0600*/  HADD2.F32 R141, -RZ, R144.H0_H0 ;  /* 0x20000090ff8d7230 */ /* 0x004fe20000004100 */
[--C-:B------:R-:W-:Y:S01]  /*0610*/  SHF.R.U64 R144, R144, 0x10, R145.reuse ;  /* 0x0000001090907819 */ /* 0x100fe20000001291 */
[----:B------:R-:W-:Y:S01]  /*0620*/  HADD2.F32 R143, -RZ, R145.H0_H0 ;  /* 0x20000091ff8f7230 */ /* 0x000fe20000004100 */
[----:B------:R-:W-:Y:S01]  /*0630*/  SHF.R.U32.HI R146, RZ, 0x10, R145 ;  /* 0x00000010ff927819 */ /* 0x000fe20000011691 */
[----:B----4-:R-:W-:Y:S01]  /*0640*/  HADD2.F32 R145, -RZ, R148.H0_H0 ;  /* 0x20000094ff917230 */ /* 0x010fe20000004100 */
[--C-:B------:R-:W-:Y:S01]  /*0650*/  SHF.R.U64 R148, R148, 0x10, R149.reuse ;  /* 0x0000001094947819 */ /* 0x100fe20000001295 */
[----:B------:R-:W-:Y:S01]  /*0660*/  HADD2.F32 R147, -RZ, R149.H0_H0 ;  /* 0x20000095ff937230 */ /* 0x000fe20000004100 */
[----:B------:R-:W-:Y:S01]  /*0670*/  SHF.R.U32.HI R150, RZ, 0x10, R149 ;  /* 0x00000010ff967819 */ /* 0x000fe20000011695 */
[----:B-----5:R-:W-:Y:S01]  /*0680*/  HADD2.F32 R149, -RZ, R152.H0_H0 ;  /* 0x20000098ff957230 */ /* 0x020fe20000004100 */
        /* <DEDUP_REMOVED lines=20> */
[----:B------:R-:W-:Y:S01]  /*07d0*/  MOV R193, RZ ;  /* 0x000000ff00c17202 */ /* 0x000fe20000000f00 */
        /* <DEDUP_REMOVED lines=14> */
[----:B01----:R-:W-:-:S07]  /*08c0*/  HADD2.F32 R194, -RZ, R194.H0_H0 ;  /* 0x200000c2ffc27230 */ /* 0x003fce0000004100 */
.L_x_2232:
        /* <DEDUP_REMOVED lines=11> */
[----:B------:R2:W4:Y:S01]  /*0980*/  LDG.E R200, desc[UR10][R48.64] ;  /* 0x0000000a30c87981 */ /* 0x000522000c1e1900 */
[C---:B-1----:R-:W-:Y:S01]  /*0990*/  IMAD.WIDE.U32 R104, R205.reuse, 0x10, R116 ;  /* 0x00000010cd687825 */ /* 0x042fe200078e0074 */
[----:B------:R-:W-:-:S03]  /*09a0*/  IADD3 R201, PT, PT, R205, 0x200, RZ ;  /* 0x00000200cdc97810 */ /* 0x000fc60007ffe0ff */
[--C-:B------:R-:W-:Y:S01]  /*09b0*/  IMAD.WIDE.U32 R108, R203, 0x10, R116.reuse ;  /* 0x00000010cb6c7825 */ /* 0x100fe200078e0074 */
[----:B------:R-:W-:Y:S01]  /*09c0*/  IADD3 R136, PT, PT, R205, 0x300, RZ ;  /* 0x00000300cd887810 */ /* 0x000fe20007ffe0ff */
[----:B------:R-:W4:Y:S01]  /*09d0*/  LDG.E.128 R104, desc[UR10][R104.64] ;  /* 0x0000000a68687981 */ /* 0x000f22000c1e1d00 */
[----:B------:R-:W-:Y:S01]  /*09e0*/  ISETP.NE.U32.AND P0, PT, RZ, UR16, PT ;  /* 0x00000010ff007c0c */ /* 0x000fe2000bf05070 */
[----:B------:R-:W-:Y:S01]  /*09f0*/  IMAD.WIDE.U32 R112, R201, 0x10, R116 ;  /* 0x00000010c9707825 */ /* 0x000fe200078e0074 */
[----:B------:R-:W-:Y:S01]  /*0a00*/  ISETP.NE.U32.AND P1, PT, RZ, UR14, PT ;  /* 0x0000000eff007c0c */ /* 0x000fe2000bf25070 */
[----:B------:R-:W4:Y:S01]  /*0a10*/  LDG.E.128 R108, desc[UR10][R108.64] ;  /* 0x0000000a6c6c7981 */ /* 0x000f22000c1e1d00 */
[----:B------:R-:W1:Y:S01]  /*0a20*/  LDC.64 R184, c[0x0][0x3b0] ;  /* 0x0000ec00ffb87b82 */ /* 0x000e620000000a00 */
[C---:B--2---:R-:W-:Y:S02]  /*0a30*/  IMAD.WIDE.U32 R48, R205.reuse, 0x10, R64 ;  /* 0x00000010cd307825 */ /* 0x044fe400078e0040 */
[----:B------:R-:W2:Y:S02]  /*0a40*/  LDG.E.128 R112, desc[UR10][R112.64] ;  /* 0x0000000a70707981 */ /* 0x000ea4000c1e1d00 */
[----:B---3--:R-:W-:-:S02]  /*0a50*/  IMAD.WIDE.U32 R52, R205, 0x10, R76 ;  /* 0x00000010cd347825 */ /* 0x008fc400078e004c */
[----:B------:R-:W3:Y:S02]  /*0a60*/  LDG.E.128 R48, desc[UR10][R48.64] ;  /* 0x0000000a30307981 */ /* 0x000ee4000c1e1d00 */
[----:B------:R-:W-:Y:S02]  /*0a70*/  IMAD.WIDE.U32 R116, R136, 0x10, R116 ;  /* 0x0000001088747825 */ /* 0x000fe400078e0074 */
[----:B------:R-:W2:Y:S02]  /*0a80*/  LDG.E.128 R52, desc[UR10][R52.64] ;  /* 0x0000000a34347981 */ /* 0x000ea4000c1e1d00 */
[----:B0-----:R-:W-:Y:S02]  /*0a90*/  IMAD.WIDE R74, R138, 0x4, R74 ;  /* 0x000000048a4a7825 */ /* 0x001fe400078e024a */
[----:B------:R-:W2:Y:S04]  /*0aa0*/  LDG.E.128 R116, desc[UR10][R116.64] ;  /* 0x0000000a74747981 */ /* 0x000ea8000c1e1d00 */
[----:B------:R-:W2:Y:S01]  /*0ab0*/  LDG.E R199, desc[UR10][R74.64] ;  /* 0x0000000a4ac77981 */ /* 0x000ea2000c1e1900 */
[----:B------:R-:W-:-:S04]  /*0ac0*/  IMAD.WIDE.U32 R56, R203, 0x10, R64 ;  /* 0x00000010cb387825 */ /* 0x000fc800078e0040 */
[----:B------:R-:W-:Y:S02]  /*0ad0*/  IMAD.WIDE.U32 R68, R203, 0x10, R76 ;  /* 0x00000010cb447825 */ /* 0x000fe400078e004c */
[----:B------:R-:W2:Y:S04]  /*0ae0*/  LDG.E.128 R56, desc[UR10][R56.64] ;  /* 0x0000000a38387981 */ /* 0x000ea8000c1e1d00 */
[----:B------:R-:W2:Y:S01]  /*0af0*/  LDG.E.128 R68, desc[UR10][R68.64] ;  /* 0x0000000a44447981 */ /* 0x000ea2000c1e1d00 */
        /* <DEDUP_REMOVED lines=8> */
[----:B------:R-:W-:Y:S02]  /*0b80*/  ISETP.NE.AND.EX P0, PT, RZ, UR17, PT, P0 ;  /* 0x00000011ff007c0c */ /* 0x000fe4000bf05300 */
[----:B------:R-:W-:-:S11]  /*0b90*/  ISETP.NE.AND.EX P1, PT, RZ, UR15, PT, P1 ;  /* 0x0000000fff007c0c */ /* 0x000fd6000bf25310 */
[----:B------:R-:W0:Y:S08]  /*0ba0*/  @P0 LDC.64 R168, c[0x0][0x3b8] ;  /* 0x0000ee00ffa80b82 */ /* 0x000e300000000a00 */
[----:B------:R-:W1:Y:S08]  /*0bb0*/  @P0 LDC.64 R178, c[0x0][0x3b8] ;  /* 0x0000ee00ffb20b82 */ /* 0x000e700000000a00 */
[----:B------:R-:W1:Y:S08]  /*0bc0*/  @P0 LDC.64 R166, c[0x0][0x3b8] ;  /* 0x0000ee00ffa60b82 */ /* 0x000e700000000a00 */
[----:B------:R-:W1:Y:S08]  /*0bd0*/  @P0 LDC.64 R188, c[0x0][0x3b8] ;  /* 0x0000ee00ffbc0b82 */ /* 0x000e700000000a00 */
[----:B------:R-:W1:Y:S01]  /*0be0*/  @P1 LDC.64 R174, c[0x0][0x438] ;  /* 0x00010e00ffae1b82 */ /* 0x000e620000000a00 */
[----:B------:R-:W-:-:S07]  /*0bf0*/  ISETP.NE.AND P4, PT, RZ, UR12, PT ;  /* 0x0000000cff007c0c */ /* 0x000fce000bf85270 */
[----:B------:R-:W1:Y:S01]  /*0c00*/  @P1 LDC.64 R176, c[0x0][0x438] ;  /* 0x00010e00ffb01b82 */ /* 0x000e620000000a00 */
[----:B0-----:R-:W-:-:S07]  /*0c10*/  @P0 IMAD.WIDE.U32 R168, R136, 0x4, R168 ;  /* 0x0000000488a80825 */ /* 0x001fce00078e00a8 */
[----:B------:R-:W0:Y:S01]  /*0c20*/  @P1 LDC.64 R170, c[0x0][0x438] ;  /* 0x00010e00ffaa1b82 */ /* 0x000e220000000a00 */
[----:B-1----:R-:W-:Y:S01]  /*0c30*/  @P0 IMAD.WIDE.U32 R190, R203, 0x4, R178 ;  /* 0x00000004cbbe0825 */ /* 0x002fe200078e00b2 */
[----:B------:R1:W5:Y:S06]  /*0c40*/  @P0 LDG.E R196, desc[UR10][R168.64] ;  /* 0x0000000aa8c40981 */ /* 0x00036c000c1e1900 */
[----:B------:R-:W1:Y:S01]  /*0c50*/  @P1 LDC.64 R172, c[0x0][0x438] ;  /* 0x00010e00ffac1b82 */ /* 0x000e620000000a00 */
[C---:B------:R-:W-:Y:S01]  /*0c60*/  IMAD.WIDE.U32 R182, R201.reuse, 0x4, R184 ;  /* 0x00000004c9b67825 */ /* 0x040fe200078e00b8 */
[----:B------:R-:W5:Y:S03]  /*0c70*/  @P0 LDG.E R197, desc[UR10][R190.64] ;  /* 0x0000000abec50981 */ /* 0x000f66000c1e1900 */
[----:B------:R-:W-:-:S02]  /*0c80*/  @P0 IMAD.WIDE.U32 R166, R201, 0x4, R166 ;  /* 0x00000004c9a60825 */ /* 0x000fc400078e00a6 */
[----:B------:R-:W5:Y:S02]  /*0c90*/  LDG.E R182, desc[UR10][R182.64] ;  /* 0x0000000ab6b67981 */ /* 0x000f64000c1e1900 */
[C---:B------:R-:W-:Y:S02]  /*0ca0*/  @P0 IMAD.WIDE.U32 R188, R205.reuse, 0x4, R188 ;  /* 0x00000004cdbc0825 */ /* 0x040fe400078e00bc */
[----:B------:R4:W5:Y:S02]  /*0cb0*/  @P0 LDG.E R198, desc[UR10][R166.64] ;  /* 0x0000000aa6c60981 */ /* 0x000964000c1e1900 */
[----:B------:R-:W-:Y:S02]  /*0cc0*/  IMAD.WIDE.U32 R178, R205, 0x4, R184 ;  /* 0x00000004cdb27825 */ /* 0x000fe400078e00b8 */
[----:B------:R4:W5:Y:S02]  /*0cd0*/  @P0 LDG.E R195, desc[UR10][R188.64] ;  /* 0x0000000abcc30981 */ /* 0x000964000c1e1900 */
[----:B------:R-:W-:-:S02]  /*0ce0*/  @P1 IMAD.WIDE.U32 R174, R201, 0x10, R174 ;  /* 0x00000010c9ae1825 */ /* 0x000fc400078e00ae */
[----:B------:R2:W5:Y:S02]  /*0cf0*/  LDG.E R178, desc[UR10][R178.64] ;  /* 0x0000000ab2b27981 */ /* 0x000564000c1e1900 */
[--C-:B------:R-:W-:Y:S02]  /*0d00*/  IMAD.WIDE.U32 R180, R203, 0x4, R184.reuse ;  /* 0x00000004cbb47825 */ /* 0x100fe400078e00b8 */
[----:B------:R2:W5:Y:S02]  /*0d10*/  @P1 LDG.E.128 R88, desc[UR10][R174.64] ;  /* 0x0000000aae581981 */ /* 0x000564000c1e1d00 */
[C---:B------:R-:W-:Y:S02]  /*0d20*/  IMAD.WIDE.U32 R184, R136.reuse, 0x4, R184 ;  /* 0x0000000488b87825 */ /* 0x040fe400078e00b8 */
[----:B------:R-:W5:Y:S02]  /*0d30*/  LDG.E R180, desc[UR10][R180.64] ;  /* 0x0000000ab4b47981 */ /* 0x000f64000c1e1900 */
[----:B------:R-:W-:-:S02]  /*0d40*/  @P1 IMAD.WIDE.U32 R176, R136, 0x10, R176 ;  /* 0x0000001088b01825 */ /* 0x000fc400078e00b0 */
[----:B------:R2:W5:Y:S02]  /*0d50*/  LDG.E R184, desc[UR10][R184.64] ;  /* 0x0000000ab8b87981 */ /* 0x000564000c1e1900 */
[----:B0-----:R-:W-:Y:S02]  /*0d60*/  @P1 IMAD.WIDE.U32 R170, R205, 0x10, R170 ;  /* 0x00000010cdaa1825 */ /* 0x001fe400078e00aa */
[----:B------:R0:W5:Y:S02]  /*0d70*/  @P1 LDG.E.128 R92, desc[UR10][R176.64] ;  /* 0x0000000ab05c1981 */ /* 0x000164000c1e1d00 */
[----:B-1----:R-:W-:Y:S02]  /*0d80*/  @P1 IMAD.WIDE.U32 R172, R203, 0x10, R172 ;  /* 0x00000010cbac1825 */ /* 0x002fe400078e00ac */
[----:B------:R1:W5:Y:S04]  /*0d90*/  @P1 LDG.E.128 R80, desc[UR10][R170.64] ;  /* 0x0000000aaa501981 */ /* 0x000368000c1e1d00 */
[----:B------:R1:W5:Y:S01]  /*0da0*/  @P1 LDG.E.128 R84, desc[UR10][R172.64] ;  /* 0x0000000aac541981 */ /* 0x000362000c1e1d00 */
[----:B----4-:R-:W-:-:S05]  /*0db0*/  FSEL R200, R200, RZ, !P4 ;  /* 0x000000ffc8c87208 */ /* 0x010fca0006000000 */
[C---:B------:R-:W-:Y:S01]  /*0dc0*/  FADD.FTZ R104, -R200.reuse, R104 ;  /* 0x00000068c8687221 */ /* 0x040fe20000010100 */
[C---:B------:R-:W-:Y:S01]  /*0dd0*/  FADD.FTZ R168, -R200.reuse, R108 ;  /* 0x0000006cc8a87221 */ /* 0x040fe20000010100 */
[C---:B------:R-:W-:Y:S01]  /*0de0*/  FADD.FTZ R166, -R200.reuse, R105 ;  /* 0x00000069c8a67221 */ /* 0x040fe20000010100 */
[C---:B------:R-:W-:Y:S01]  /*0df0*/  FADD.FTZ R190, -R200.reuse, R107 ;  /* 0x0000006bc8be7221 */ /* 0x040fe20000010100 */
[----:B------:R-:W-:Y:S01]  /*0e00*/  FADD.FTZ R188, -R200, R106 ;  /* 0x0000006ac8bc7221 */ /* 0x000fe20000010100 */
[----:B---3--:R-:W-:Y:S01]  /*0e10*/  FMUL.FTZ R108, R149, R48 ;  /* 0x00000030956c7220 */ /* 0x008fe20000410000 */
[----:B------:R-:W-:-:S03]  /*0e20*/  FMUL.FTZ R105, R152, R49 ;  /* 0x0000003198697220 */ /* 0x000fc60000410000 */
[----:B--2---:R-:W-:Y:S01]  /*0e30*/  FFMA.FTZ R183, R165, R52, R108 ;  /* 0x00000034a5b77223 */ /* 0x004fe2000001006c */
[C---:B------:R-:W-:Y:S01]  /*0e40*/  FADD.FTZ R204, -R200.reuse, R110 ;  /* 0x0000006ec8cc7221 */ /* 0x040fe20000010100 */
[----:B------:R-:W-:Y:S01]  /*0e50*/  FADD.FTZ R206, -R200, R111 ;  /* 0x0000006fc8ce7221 */ /* 0x000fe20000010100 */
[----:B------:R-:W-:Y:S01]  /*0e60*/  FMUL.FTZ R110, R151, R50 ;  /* 0x00000032976e7220 */ /* 0x000fe20000410000 */
[----:B------:R-:W-:Y:S01]  /*0e70*/  FADD.FTZ R111, RZ, R183 ;  /* 0x000000b7ff6f7221 */ /* 0x000fe20000010000 */
[C---:B------:R-:W-:Y:S01]  /*0e80*/  FMUL.FTZ R106, R199.reuse, R104 ;  /* 0x00000068c76a7220 */ /* 0x040fe20000410000 */
[C---:B------:R-:W-:Y:S01]  /*0e90*/  FMUL.FTZ R179, R199.reuse, R190 ;  /* 0x000000bec7b37220 */ /* 0x040fe20000410000 */
[----:B------:R-:W-:Y:S01]  /*0ea0*/  FMUL.FTZ R175, R199, R166 ;  /* 0x000000a6c7af7220 */ /* 0x000fe20000410000 */
[----:B------:R-:W-:Y:S01]  /*0eb0*/  FFMA.FTZ R190, R192, R53, R105 ;  /* 0x00000035c0be7223 */ /* 0x000fe20000010069 */
[----:B------:R-:W-:Y:S01]  /*0ec0*/  FFMA.FTZ R166, R106, R183, RZ ;  /* 0x000000b76aa67223 */ /* 0x000fe200000100ff */
[C---:B------:R-:W-:Y:S01]  /*0ed0*/  FADD.FTZ R216, -R200.reuse, R116 ;  /* 0x00000074c8d87221 */ /* 0x040fe20000010100 */
[----:B------:R-:W-:Y:S01]  /*0ee0*/  FADD.FTZ R210, -R200, R113 ;  /* 0x00000071c8d27221 */ /* 0x000fe20000010100 */
[----:B------:R-:W-:Y:S01]  /*0ef0*/  FMUL.FTZ R107, R154, R51 ;  /* 0x000000339a6b7220 */ /* 0x000fe20000410000 */
[----:B------:R-:W-:Y:S01]  /*0f00*/  FFMA.FTZ R185, R187, R54, R110 ;  /* 0x00000036bbb97223 */ /* 0x000fe2000001006e */
[----:B------:R-:W-:Y:S01]  /*0f10*/  FADD.FTZ R116, R190, R111 ;  /* 0x0000006fbe747221 */ /* 0x000fe20000010000 */
[----:B0-----:R-:W-:Y:S01]  /*0f20*/  FMUL.FTZ R176, R199, R188 ;  /* 0x000000bcc7b07220 */ /* 0x001fe20000410000 */
[----:B------:R-:W-:Y:S01]  /*0f30*/  FFMA.FTZ R113, R175, R190, R166 ;  /* 0x000000beaf717223 */ /* 0x000fe200000100a6 */
        /* <DEDUP_REMOVED lines=8> */
[----:B------:R-:W-:Y:S01]  /*0fc0*/  FFMA.FTZ R200, R194, R55, R107 ;  /* 0x00000037c2c87223 */ /* 0x000fe2000001006b */
[----:B------:R-:W-:Y:S01]  /*0fd0*/  FADD.FTZ R111, R185, R116 ;  /* 0x00000074b96f7221 */ /* 0x000fe20000010000 */
[----:B------:R-:W-:Y:S01]  /*0fe0*/  FFMA.FTZ R116, R176, R185, R113 ;  /* 0x000000b9b0747223 */ /* 0x000fe20000010071 */
[----:B-1----:R-:W-:Y:S01]  /*0ff0*/  FFMA.FTZ R171, R161, R68, R104 ;  /* 0x00000044a1ab7223 */ /* 0x002fe20000010068 */
[----:B------:R-:W-:Y:S01]  /*1000*/  FMUL.FTZ R173, R148, R57 ;  /* 0x0000003994ad7220 */ /* 0x000fe20000410000 */
        /* <DEDUP_REMOVED lines=38> */
[----:B------:R-:W-:Y:S01]  /*1270*/  FADD.FTZ R104, R116, R105 ;  /* 0x0000006974687221 */ /* 0x000fe20000010000 */
[----:B------:R-:W-:Y:S01]  /*1280*/  FMUL.FTZ R115, R140, R65 ;  /* 0x000000418c737220 */ /* 0x000fe20000410000 */
[----:B------:R-:W-:Y:S01]  /*1290*/  FMUL.FTZ R108, R199, R216 ;  /* 0x000000d8c76c7220 */ /* 0x000fe20000410000 */
[----:B------:R-:W-:Y:S01]  /*12a0*/  FFMA.FTZ R109, R153, R76, R218 ;  /* 0x0000004c996d7223 */ /* 0x000fe200000100da */
[----:B------:R-:W-:Y:S01]  /*12b0*/  FFMA.FTZ R105, R117, R116, R110 ;  /* 0x0000007475697223 */ /* 0x000fe2000001006e */
        /* <DEDUP_REMOVED lines=48> */
.L_x_2199:
[----:B------:R-:W-:Y:S05]  /*15c0*/  BSYNC.RECONVERGENT B0 ;  /* 0x0000000000007941 */ /* 0x000fea0003800200 */
.L_x_2198:
        /* <DEDUP_REMOVED lines=26> */
[C---:B------:R-:W-:Y:S01]  /*1770*/  FADD.FTZ R14, R71.reuse, R14 ;  /* 0x0000000e470e7221 */ /* 0x040fe20000010000 */
[-C--:B------:R-:W-:Y:S01]  /*1780*/  FFMA.FTZ R2, R71, R181.reuse, R2 ;  /* 0x000000b547027223 */ /* 0x080fe20000010002 */
[----:B------:R-:W-:Y:S01]  /*1790*/  UIADD3 UR5, UPT, UPT, UR4, 0x4040, URZ ;  /* 0x0000404004057890 */ /* 0x000fe2000fffe0ff */
[C---:B------:R-:W-:Y:S01]  /*17a0*/  FADD.FTZ R45, R56.reuse, R45 ;  /* 0x0000002d382d7221 */ /* 0x040fe20000010000 */
[----:B------:R-:W-:Y:S01]  /*17b0*/  @!UP1 UIADD3 UR5, UPT, UPT, UR4, 0x4000, URZ ;  /* 0x0000400004059890 */ /* 0x000fe2000fffe0ff */
[----:B------:R-:W-:Y:S01]  /*17c0*/  FFMA.FTZ R27, R56, R170, R27 ;  /* 0x000000aa381b7223 */ /* 0x000fe2000001001b */
[----:B------:R-:W-:Y:S01]  /*17d0*/  UIADD3 UR7, UPT, UPT, UR4, 0x4050, URZ ;  /* 0x0000405004077890 */ /* 0x000fe2000fffe0ff */
[C---:B------:R-:W-:Y:S01]  /*17e0*/  FADD.FTZ R42, R57.reuse, R42 ;  /* 0x0000002a392a7221 */ /* 0x040fe20000010000 */
[----:B------:R-:W-:Y:S01]  /*17f0*/  @!UP1 UIADD3 UR7, UPT, UPT, UR4, 0x4010, URZ ;  /* 0x0000401004079890 */ /* 0x000fe2000fffe0ff */
[----:B------:R-:W-:Y:S01]  /*1800*/  FFMA.FTZ R24, R57, R172, R24 ;  /* 0x000000ac39187223 */ /* 0x000fe20000010018 */
[C---:B------:R-:W-:Y:S01]  /*1810*/  FADD.FTZ R43, R58.reuse, R43 ;  /* 0x0000002b3a2b7221 */ /* 0x040fe20000010000 */
[----:B------:R-:W-:Y:S01]  /*1820*/  FFMA.FTZ R29, R58, R174, R29 ;  /* 0x000000ae3a1d7223 */ /* 0x000fe2000001001d */
[C---:B------:R-:W-:Y:S01]  /*1830*/  FADD.FTZ R40, R59.reuse, R40 ;  /* 0x000000283b287221 */ /* 0x040fe20000010000 */
[----:B------:R-:W1:Y:S01]  /*1840*/  LDS.128 R48, [UR5] ;  /* 0x00000005ff307984 */ /* 0x000e620008000c00 */
[----:B------:R-:W-:Y:S01]  /*1850*/  UIADD3 UR5, UPT, UPT, UR4, 0x4060, URZ ;  /* 0x0000406004057890 */ /* 0x000fe2000fffe0ff */
[----:B------:R-:W-:Y:S01]  /*1860*/  FFMA.FTZ R26, R59, R181, R26 ;  /* 0x000000b53b1a7223 */ /* 0x000fe2000001001a */
[----:B------:R-:W-:Y:S01]  /*1870*/  @!UP1 UIADD3 UR5, UPT, UPT, UR4, 0x4020, URZ ;  /* 0x0000402004059890 */ /* 0x000fe2000fffe0ff */
[----:B------:R-:W2:Y:S01]  /*1880*/  LDS.128 R52, [UR7] ;  /* 0x00000007ff347984 */ /* 0x000ea20008000c00 */
[----:B------:R-:W-:Y:S01]  /*1890*/  UIADD3 UR7, UPT, UPT, UR4, 0x4070, URZ ;  /* 0x0000407004077890 */ /* 0x000fe2000fffe0ff */
[C---:B------:R-:W-:Y:S01]  /*18a0*/  FADD.FTZ R36, R63.reuse, R36 ;  /* 0x000000243f247221 */ /* 0x040fe20000010000 */
[----:B------:R-:W-:Y:S01]  /*18b0*/  @!UP1 UIADD3 UR7, UPT, UPT, UR4, 0x4030, URZ ;  /* 0x0000403004079890 */ /* 0x000fe2000fffe0ff */
[----:B------:R-:W-:Y:S01]  /*18c0*/  FFMA.FTZ R30, R63, R117, R30 ;  /* 0x000000753f1e7223 */ /* 0x000fe2000001001e */
[C---:B------:R-:W-:Y:S01]  /*18d0*/  FADD.FTZ R41, R60.reuse, R41 ;  /* 0x000000293c297221 */ /* 0x040fe20000010000 */
[----:B------:R-:W-:Y:S01]  /*18e0*/  FFMA.FTZ R31, R60, R169, R31 ;  /* 0x000000a93c1f7223 */ /* 0x000fe2000001001f */
[C---:B------:R-:W-:Y:S01]  /*18f0*/  FADD.FTZ R38, R61.reuse, R38 ;  /* 0x000000263d267221 */ /* 0x040fe20000010000 */
[----:B------:R-:W3:Y:S01]  /*1900*/  LDS.128 R68, [UR5] ;  /* 0x00000005ff447984 */ /* 0x000ee20008000c00 */
[----:B------:R-:W-:Y:S01]  /*1910*/  FFMA.FTZ R28, R61, R167, R28 ;  /* 0x000000a73d1c7223 */ /* 0x000fe2000001001c */
[----:B------:R-:W-:Y:S01]  /*1920*/  UISETP.NE.U32.AND UP0, UPT, UR16, URZ, UPT ;  /* 0x000000ff1000728c */ /* 0x000fe2000bf05070 */
[----:B------:R-:W4:Y:S01]  /*1930*/  LDC.64 R60, c[0x0][0x380] ;  /* 0x0000e000ff3c7b82 */ /* 0x000f220000000a00 */
[----:B------:R-:W0:Y:S01]  /*1940*/  LDS.128 R56, [UR7] ;  /* 0x00000007ff387984 */ /* 0x000e220008000c00 */
        /* <DEDUP_REMOVED lines=22> */
[----:B----4-:R-:W-:Y:S01]  /*1ab0*/  IADD3 R138, PT, PT, R138, R60, RZ ;  /* 0x0000003c8a8a7210 */ /* 0x010fe20007ffe0ff */
[----:B-1----:R-:W-:Y:S01]  /*1ac0*/  FADD.FTZ R63, RZ, R48 ;  /* 0x00000030ff3f7221 */ /* 0x002fe20000010000 */
[----:B------:R-:W-:Y:S01]  /*1ad0*/  FADD.FTZ R48, RZ, R49 ;  /* 0x00000031ff307221 */ /* 0x000fe20000010000 */
[----:B------:R-:W-:Y:S01]  /*1ae0*/  FFMA.FTZ R46, R65, R110, R46 ;  /* 0x0000006e412e7223 */ /* 0x000fe2000001002e */
[----:B------:R-:W-:Y:S01]  /*1af0*/  ISETP.GE.AND P3, PT, R138, R61, PT ;  /* 0x0000003d8a00720c */ /* 0x000fe20003f66270 */
[----:B------:R-:W-:Y:S01]  /*1b00*/  FADD.FTZ R63, R50, R63 ;  /* 0x0000003f323f7221 */ /* 0x000fe20000010000 */
[----:B------:R-:W-:Y:S01]  /*1b10*/  FADD.FTZ R48, R51, R48 ;  /* 0x0000003033307221 */ /* 0x000fe20000010000 */
[C---:B------:R-:W-:Y:S01]  /*1b20*/  FADD.FTZ R35, R66.reuse, R35 ;  /* 0x0000002342237221 */ /* 0x040fe20000010000 */
[----:B------:R-:W-:Y:S01]  /*1b30*/  FFMA.FTZ R47, R66, R112, R47 ;  /* 0x00000070422f7223 */ /* 0x000fe2000001002f */
[----:B--2---:R-:W-:Y:S01]  /*1b40*/  FADD.FTZ R63, R63, R52 ;  /* 0x000000343f3f7221 */ /* 0x004fe20000010000 */
[----:B------:R-:W-:Y:S01]  /*1b50*/  FADD.FTZ R48, R48, R53 ;  /* 0x0000003530307221 */ /* 0x000fe20000010000 */
[C---:B------:R-:W-:Y:S01]  /*1b60*/  FADD.FTZ R32, R67.reuse, R32 ;  /* 0x0000002043207221 */ /* 0x040fe20000010000 */
        /* <DEDUP_REMOVED lines=35> */
[----:B------:R-:W-:Y:S01]  /*1da0*/  FMUL.FTZ R106, R106, UR6 ;  /* 0x000000066a6a7c20 */ /* 0x000fe20008410000 */
[----:B------:R-:W-:Y:S01]  /*1db0*/  FMUL.FTZ R190, R190, UR6 ;  /* 0x00000006bebe7c20 */ /* 0x000fe20008410000 */
[----:B------:R-:W-:Y:S01]  /*1dc0*/  FMUL.FTZ R176, R176, UR6 ;  /* 0x00000006b0b07c20 */ /* 0x000fe20008410000 */
[----:B------:R-:W-:Y:S01]  /*1dd0*/  FMUL.FTZ R200, R200, UR6 ;  /* 0x00000006c8c87c20 */ /* 0x000fe20008410000 */
[----:B-----5:R-:W-:-:S02]  /*1de0*/  LOP3.LUT P2, RZ, R178, 0xff, RZ, 0xc0, !PT ;  /* 0x000000ffb2ff7812 */ /* 0x020fc4000784c0ff */
[C---:B------:R-:W-:Y:S02]  /*1df0*/  LOP3.LUT P4, RZ, R178.reuse, 0xff00, RZ, 0xc0, !PT ;  /* 0x0000ff00b2ff7812 */ /* 0x040fe4000788c0ff */
[C---:B------:R-:W-:Y:S02]  /*1e00*/  LOP3.LUT P5, RZ, R178.reuse, 0xff0000, RZ, 0xc0, !PT ;  /* 0x00ff0000b2ff7812 */ /* 0x040fe400078ac0ff */
[----:B------:R-:W-:Y:S02]  /*1e10*/  ISETP.GE.U32.AND P6, PT, R178, 0x1000000, PT ;  /* 0x01000000b200780c */ /* 0x000fe40003fc6070 */
[----:B------:R-:W-:Y:S02]  /*1e20*/  SEL R48, R106, RZ, P2 ;  /* 0x000000ff6a307207 */ /* 0x000fe40001000000 */
[----:B------:R-:W-:Y:S02]  /*1e30*/  SEL R49, R190, RZ, P4 ;  /* 0x000000ffbe317207 */ /* 0x000fe40002000000 */
[----:B------:R-:W-:-:S02]  /*1e40*/  SEL R50, R176, RZ, P5 ;  /* 0x000000ffb0327207 */ /* 0x000fc40002800000 */
[----:B------:R-:W-:Y:S01]  /*1e50*/  SEL R51, R200, RZ, P6 ;  /* 0x000000ffc8337207 */ /* 0x000fe20003000000 */
[----:B------:R-:W-:Y:S06]  /*1e60*/  BRA `(.L_x_2203) ;  /* 0x0000000c00807947 */ /* 0x000fec0003800000 */
.L_x_2202:
        /* <DEDUP_REMOVED lines=25> */
.L_x_2201:
        /* <DEDUP_REMOVED lines=17> */
[----:B------:R-:W-:Y:S01]  /*2110*/  FMUL.FTZ R48, R48, UR6 ;  /* 0x0000000630307c20 */ /* 0x000fe20008410000 */
[----:B------:R-:W-:Y:S01]  /*2120*/  FMUL.FTZ R49, R49, UR6 ;  /* 0x0000000631317c20 */ /* 0x000fe20008410000 */
[----:B------:R-:W-:Y:S01]  /*2130*/  FMUL.FTZ R50, R50, UR6 ;  /* 0x0000000632327c20 */ /* 0x000fe20008410000 */
[----:B------:R-:W-:Y:S01]  /*2140*/  FMUL.FTZ R51, R51, UR6 ;  /* 0x0000000633337c20 */ /* 0x000fe20008410000 */
[----:B------:R-:W-:-:S02]  /*2150*/  LOP3.LUT P2, RZ, R178, 0xff, RZ, 0xc0, !PT ;  /* 0x000000ffb2ff7812 */ /* 0x000fc4000784c0ff */
        /* <DEDUP_REMOVED lines=8> */
.L_x_2204:
        /* <DEDUP_REMOVED lines=25> */
.L_x_2200:
        /* <DEDUP_REMOVED lines=10> */
[----:B-----5:R-:W-:Y:S01]  /*2410*/  LOP3.LUT P5, RZ, R178, 0xff, RZ, 0xc0, !PT ;  /* 0x000000ffb2ff7812 */ /* 0x020fe200078ac0ff */
        /* <DEDUP_REMOVED lines=8> */
[----:B------:R-:W-:Y:S01]  /*24a0*/  LOP3.LUT P6, RZ, R178, 0xff00, RZ, 0xc0, !PT ;  /* 0x0000ff00b2ff7812 */ /* 0x000fe200078cc0ff */
[----:B------:R-:W-:Y:S01]  /*24b0*/  FMUL.FTZ R106, R106, UR6 ;  /* 0x000000066a6a7c20 */ /* 0x000fe20008410000 */
[----:B------:R-:W-:Y:S01]  /*24c0*/  FMUL.FTZ R190, R190, UR6 ;  /* 0x00000006bebe7c20 */ /* 0x000fe20008410000 */
[C---:B------:R-:W-:Y:S01]  /*24d0*/  FMUL.FTZ R176, R199.reuse, R176 ;  /* 0x000000b0c7b07220 */ /* 0x040fe20000410000 */
[----:B------:R-:W-:Y:S01]  /*24e0*/  FMUL.FTZ R200, R199, R200 ;  /* 0x000000c8c7c87220 */ /* 0x000fe20000410000 */
[----:B------:R-:W-:-:S02]  /*24f0*/  LOP3.LUT P2, RZ, R178, 0xff0000, RZ, 0xc0, !PT ;  /* 0x00ff0000b2ff7812 */ /* 0x000fc4000784c0ff */
[----:B------:R-:W-:Y:S01]  /*2500*/  SEL R48, R106, RZ, P5 ;  /* 0x000000ff6a307207 */ /* 0x000fe20002800000 */
[----:B------:R-:W-:Y:S01]  /*2510*/  FMUL.FTZ R176, R176, UR6 ;  /* 0x00000006b0b07c20 */ /* 0x000fe20008410000 */
[C---:B------:R-:W-:Y:S01]  /*2520*/  LOP3.LUT P5, RZ, R195.reuse, 0xff, RZ, 0xc0, !PT ;  /* 0x000000ffc3ff7812 */ /* 0x040fe200078ac0ff */
[----:B------:R-:W-:Y:S01]  /*2530*/  FMUL.FTZ R200, R200, UR6 ;  /* 0x00000006c8c87c20 */ /* 0x000fe20008410000 */
[----:B------:R-:W-:Y:S02]  /*2540*/  SEL R49, R190, RZ, P6 ;  /* 0x000000ffbe317207 */ /* 0x000fe40003000000 */
[----:B------:R-:W-:Y:S02]  /*2550*/  SEL R100, R106, RZ, P5 ;  /* 0x000000ff6a647207 */ /* 0x000fe40002800000 */
[----:B------:R-:W-:Y:S02]  /*2560*/  LOP3.LUT P5, RZ, R195, 0xff00, RZ, 0xc0, !PT ;  /* 0x0000ff00c3ff7812 */ /* 0x000fe400078ac0ff */
[----:B------:R-:W-:-:S02]  /*2570*/  ISETP.GE.U32.AND P4, PT, R178, 0x1000000, PT ;  /* 0x01000000b200780c */ /* 0x000fc40003f86070 */
[----:B------:R-:W-:Y:S02]  /*2580*/  SEL R101, R190, RZ, P5 ;  /* 0x000000ffbe657207 */ /* 0x000fe40002800000 */
[C---:B------:R-:W-:Y:S02]  /*2590*/  LOP3.LUT P6, RZ, R195.reuse, 0xff0000, RZ, 0xc0, !PT ;  /* 0x00ff0000c3ff7812 */ /* 0x040fe400078cc0ff */
[----:B------:R-:W-:Y:S02]  /*25a0*/  ISETP.GE.U32.AND P5, PT, R195, 0x1000000, PT ;  /* 0x01000000c300780c */ /* 0x000fe40003fa6070 */
[C---:B------:R-:W-:Y:S02]  /*25b0*/  SEL R50, R176.reuse, RZ, P2 ;  /* 0x000000ffb0327207 */ /* 0x040fe40001000000 */
[----:B------:R-:W-:Y:S02]  /*25c0*/  SEL R102, R176, RZ, P6 ;  /* 0x000000ffb0667207 */ /* 0x000fe40003000000 */
[----:B------:R-:W-:-:S02]  /*25d0*/  SEL R51, R200, RZ, P4 ;  /* 0x000000ffc8337207 */ /* 0x000fc40002000000 */
[----:B------:R-:W-:Y:S01]  /*25e0*/  SEL R103, R200, RZ, P5 ;  /* 0x000000ffc8677207 */ /* 0x000fe20002800000 */
[----:B------:R-:W-:Y:S06]  /*25f0*/  BRA `(.L_x_2203) ;  /* 0x00000004009c7947 */ /* 0x000fec0003800000 */
.L_x_2206:
        /* <DEDUP_REMOVED lines=9> */
[----:B------:R-:W-:Y:S01]  /*2690*/  FMUL.FTZ R97, R199, R190 ;  /* 0x000000bec7617220 */ /* 0x000fe20000410000 */
        /* <DEDUP_REMOVED lines=9> */
[----:B------:R-:W-:Y:S01]  /*2730*/  LOP3.LUT P5, RZ, R195, 0xff, RZ, 0xc0, !PT ;  /* 0x000000ffc3ff7812 */ /* 0x000fe200078ac0ff */
        /* <DEDUP_REMOVED lines=13> */
.L_x_2205:
        /* <DEDUP_REMOVED lines=13> */
[C---:B------:R-:W-:Y:S01]  /*28e0*/  FFMA.FTZ R106, R199.reuse, R106, R80 ;  /* 0x0000006ac76a7223 */ /* 0x040fe20000010050 */
[C---:B------:R-:W-:Y:S01]  /*28f0*/  FFMA.FTZ R190, R199.reuse, R190, R81 ;  /* 0x000000bec7be7223 */ /* 0x040fe20000010051 */
[----:B------:R-:W-:Y:S01]  /*2900*/  FADD.FTZ R200, R200, -R179 ;  /* 0x800000b3c8c87221 */ /* 0x000fe20000010000 */
[----:B------:R-:W-:Y:S01]  /*2910*/  LOP3.LUT P6, RZ, R178, 0xff00, RZ, 0xc0, !PT ;  /* 0x0000ff00b2ff7812 */ /* 0x000fe200078cc0ff */
[----:B------:R-:W-:Y:S01]  /*2920*/  FMUL.FTZ R106, R106, UR6 ;  /* 0x000000066a6a7c20 */ /* 0x000fe20008410000 */
[----:B------:R-:W-:Y:S01]  /*2930*/  FMUL.FTZ R190, R190, UR6 ;  /* 0x00000006bebe7c20 */ /* 0x000fe20008410000 */
[C---:B------:R-:W-:Y:S01]  /*2940*/  FFMA.FTZ R176, R199.reuse, R176, R82 ;  /* 0x000000b0c7b07223 */ /* 0x040fe20000010052 */
[----:B------:R-:W-:Y:S01]  /*2950*/  FFMA.FTZ R200, R199, R200, R83 ;  /* 0x000000c8c7c87223 */ /* 0x000fe20000010053 */
        /* <DEDUP_REMOVED lines=17> */
.L_x_2207:
        /* <DEDUP_REMOVED lines=9> */
[----:B------:R-:W-:Y:S01]  /*2b00*/  FFMA.FTZ R97, R199, R190, R81 ;  /* 0x000000bec7617223 */ /* 0x000fe20000010051 */
        /* <DEDUP_REMOVED lines=21> */
[----:B------:R-:W-:-:S07]  /*2c60*/  SEL R103, R103, RZ, P5 ;  /* 0x000000ff67677207 */ /* 0x000fce0002800000 */
.L_x_2203:
        /* <DEDUP_REMOVED lines=21> */
[----:B------:R-:W-:Y:S01]  /*2dc0*/  LOP3.LUT P5, RZ, R180, 0xff, RZ, 0xc0, !PT ;  /* 0x000000ffb4ff7812 */ /* 0x000fe200078ac0ff */
[C---:B0-----:R-:W-:Y:S01]  /*2dd0*/  FFMA.FTZ R96, R199.reuse, R170, R84 ;  /* 0x000000aac7607223 */ /* 0x041fe20000010054 */
[----:B------:R-:W-:Y:S01]  /*2de0*/  FFMA.FTZ R97, R199, R172, R85 ;  /* 0x000000acc7617223 */ /* 0x000fe20000010055 */
[----:B------:R-:W-:Y:S01]  /*2df0*/  FADD.FTZ R188, R188, -R181 ;  /* 0x800000b5bcbc7221 */ /* 0x000fe20000010000 */
[----:B------:R-:W-:Y:S01]  /*2e00*/  LOP3.LUT P4, RZ, R197, 0xff, RZ, 0xc0, !PT ;  /* 0x000000ffc5ff7812 */ /* 0x000fe2000788c0ff */
[----:B------:R-:W-:Y:S01]  /*2e10*/  FMUL.FTZ R100, R96, UR6 ;  /* 0x0000000660647c20 */ /* 0x000fe20008410000 */
[----:B------:R-:W-:Y:S01]  /*2e20*/  FFMA.FTZ R98, R199, R174, R86 ;  /* 0x000000aec7627223 */ /* 0x000fe20000010056 */
[----:B------:R-:W-:Y:S01]  /*2e30*/  FMUL.FTZ R101, R97, UR6 ;  /* 0x0000000661657c20 */ /* 0x000fe20008410000 */
[----:B------:R-:W-:Y:S01]  /*2e40*/  LOP3.LUT P6, RZ, R180, 0xff00, RZ, 0xc0, !PT ;  /* 0x0000ff00b4ff7812 */ /* 0x000fe200078cc0ff */
[----:B------:R-:W-:Y:S01]  /*2e50*/  FFMA.FTZ R99, R199, R188, R87 ;  /* 0x000000bcc7637223 */ /* 0x000fe20000010057 */
[----:B------:R-:W-:Y:S01]  /*2e60*/  SEL R48, R100, RZ, P5 ;  /* 0x000000ff64307207 */ /* 0x000fe20002800000 */
[----:B------:R-:W-:Y:S01]  /*2e70*/  FMUL.FTZ R102, R98, UR6 ;  /* 0x0000000662667c20 */ /* 0x000fe20008410000 */
[----:B------:R-:W-:Y:S01]  /*2e80*/  SEL R100, R100, RZ, P4 ;  /* 0x000000ff64647207 */ /* 0x000fe20002000000 */
[----:B------:R-:W-:Y:S01]  /*2e90*/  FMUL.FTZ R103, R99, UR6 ;  /* 0x0000000663677c20 */ /* 0x000fe20008410000 */
[----:B------:R-:W-:-:S02]  /*2ea0*/  LOP3.LUT P5, RZ, R197, 0xff00, RZ, 0xc0, !PT ;  /* 0x0000ff00c5ff7812 */ /* 0x000fc400078ac0ff */
[C---:B------:R-:W-:Y:S02]  /*2eb0*/  LOP3.LUT P4, RZ, R180.reuse, 0xff0000, RZ, 0xc0, !PT ;  /* 0x00ff0000b4ff7812 */ /* 0x040fe4000788c0ff */
[C---:B------:R-:W-:Y:S02]  /*2ec0*/  SEL R49, R101.reuse, RZ, P6 ;  /* 0x000000ff65317207 */ /* 0x040fe40003000000 */
[----:B------:R-:W-:Y:S02]  /*2ed0*/  ISETP.GE.U32.AND P6, PT, R180, 0x1000000, PT ;  /* 0x01000000b400780c */ /* 0x000fe40003fc6070 */
[----:B------:R-:W-:Y:S02]  /*2ee0*/  SEL R101, R101, RZ, P5 ;  /* 0x000000ff65657207 */ /* 0x000fe40002800000 */
[----:B------:R-:W-:Y:S02]  /*2ef0*/  SEL R50, R102, RZ, P4 ;  /* 0x000000ff66327207 */ /* 0x000fe40002000000 */
[----:B------:R-:W-:-:S02]  /*2f00*/  LOP3.LUT P5, RZ, R197, 0xff0000, RZ, 0xc0, !PT ;  /* 0x00ff0000c5ff7812 */ /* 0x000fc400078ac0ff */
[----:B------:R-:W-:Y:S02]  /*2f10*/  ISETP.GE.U32.AND P4, PT, R197, 0x1000000, PT ;  /* 0x01000000c500780c */ /* 0x000fe40003f86070 */
[C---:B------:R-:W-:Y:S02]  /*2f20*/  SEL R51, R103.reuse, RZ, P6 ;  /* 0x000000ff67337207 */ /* 0x040fe40003000000 */
[----:B------:R-:W-:Y:S02]  /*2f30*/  SEL R102, R102, RZ, P5 ;  /* 0x000000ff66667207 */ /* 0x000fe40002800000 */
[----:B------:R-:W-:Y:S01]  /*2f40*/  SEL R103, R103, RZ, P4 ;  /* 0x000000ff67677207 */ /* 0x000fe20002000000 */
[----:B------:R-:W-:Y:S06]  /*2f50*/  BRA `(.L_x_2211) ;  /* 0x0000000c00287947 */ /* 0x000fec0003800000 */
.L_x_2210:
        /* <DEDUP_REMOVED lines=8> */
[C---:B------:R-:W-:Y:S01]  /*2fe0*/  FFMA.FTZ R170, R199.reuse, R170, R84 ;  /* 0x000000aac7aa7223 */ /* 0x040fe20000010054 */
[----:B------:R-:W-:Y:S01]  /*2ff0*/  FFMA.FTZ R172, R199, R172, R85 ;  /* 0x000000acc7ac7223 */ /* 0x000fe20000010055 */
[----:B------:R-:W-:Y:S01]  /*3000*/  LOP3.LUT P4, RZ, R197, 0xff, RZ, 0xc0, !PT ;  /* 0x000000ffc5ff7812 */ /* 0x000fe2000788c0ff */
[C---:B------:R-:W-:Y:S01]  /*3010*/  FFMA.FTZ R174, R199.reuse, R174, R86 ;  /* 0x000000aec7ae7223 */ /* 0x040fe20000010056 */
[----:B------:R-:W-:Y:S01]  /*3020*/  FMUL.FTZ R170, R170, UR6 ;  /* 0x00000006aaaa7c20 */ /* 0x000fe20008410000 */
[----:B------:R-:W-:Y:S01]  /*3030*/  FADD.FTZ R188, R188, -R181 ;  /* 0x800000b5bcbc7221 */ /* 0x000fe20000010000 */
[----:B------:R-:W-:Y:S01]  /*3040*/  FMUL.FTZ R172, R172, UR6 ;  /* 0x00000006acac7c20 */ /* 0x000fe20008410000 */
[----:B------:R-:W-:Y:S01]  /*3050*/  FMUL.FTZ R174, R174, UR6 ;  /* 0x00000006aeae7c20 */ /* 0x000fe20008410000 */
[----:B------:R-:W-:Y:S01]  /*3060*/  LOP3.LUT P6, RZ, R180, 0xff00, RZ, 0xc0, !PT ;  /* 0x0000ff00b4ff7812 */ /* 0x000fe200078cc0ff */
[----:B------:R-:W-:Y:S01]  /*3070*/  FFMA.FTZ R188, R199, R188, R87 ;  /* 0x000000bcc7bc7223 */ /* 0x000fe20000010057 */
[----:B0-----:R-:W-:-:S02]  /*3080*/  SEL R48, R170, RZ, P5 ;  /* 0x000000ffaa307207 */ /* 0x001fc40002800000 */
[----:B------:R-:W-:Y:S01]  /*3090*/  SEL R100, R170, RZ, P4 ;  /* 0x000000ffaa647207 */ /* 0x000fe20002000000 */
[----:B------:R-:W-:Y:S01]  /*30a0*/  FMUL.FTZ R188, R188, UR6 ;  /* 0x00000006bcbc7c20 */ /* 0x000fe20008410000 */
[----:B------:R-:W-:Y:S02]  /*30b0*/  LOP3.LUT P5, RZ, R197, 0xff00, RZ, 0xc0, !PT ;  /* 0x0000ff00c5ff7812 */ /* 0x000fe400078ac0ff */
[----:B------:R-:W-:Y:S02]  /*30c0*/  LOP3.LUT P4, RZ, R180, 0xff0000, RZ, 0xc0, !PT ;  /* 0x00ff0000b4ff7812 */ /* 0x000fe4000788c0ff */
[C---:B------:R-:W-:Y:S02]  /*30d0*/  SEL R49, R172.reuse, RZ, P6 ;  /* 0x000000ffac317207 */ /* 0x040fe40003000000 */
[----:B------:R-:W-:Y:S02]  /*30e0*/  SEL R101, R172, RZ, P5 ;  /* 0x000000ffac657207 */ /* 0x000fe40002800000 */
[----:B------:R-:W-:-:S02]  /*30f0*/  SEL R50, R174, RZ, P4 ;  /* 0x000000ffae327207 */ /* 0x000fc40002000000 */
[----:B------:R-:W-:Y:S02]  /*3100*/  ISETP.GE.U32.AND P6, PT, R180, 0x1000000, PT ;  /* 0x01000000b400780c */ /* 0x000fe40003fc6070 */
[C---:B------:R-:W-:Y:S02]  /*3110*/  LOP3.LUT P5, RZ, R197.reuse, 0xff0000, RZ, 0xc0, !PT ;  /* 0x00ff0000c5ff7812 */ /* 0x040fe400078ac0ff */
[----:B------:R-:W-:Y:S02]  /*3120*/  ISETP.GE.U32.AND P4, PT, R197, 0x1000000, PT ;  /* 0x01000000c500780c */ /* 0x000fe40003f86070 */
[----:B------:R-:W-:Y:S02]  /*3130*/  SEL R102, R174, RZ, P5 ;  /* 0x000000ffae667207 */ /* 0x000fe40002800000 */
[C---:B------:R-:W-:Y:S02]  /*3140*/  SEL R51, R188.reuse, RZ, P6 ;  /* 0x000000ffbc337207 */ /* 0x040fe40003000000 */
[----:B------:R-:W-:Y:S01]  /*3150*/  SEL R103, R188, RZ, P4 ;  /* 0x000000ffbc677207 */ /* 0x000fe20002000000 */
[----:B------:R-:W-:Y:S06]  /*3160*/  BRA `(.L_x_2211) ;  /* 0x0000000800a47947 */ /* 0x000fec0003800000 */
.L_x_2209:
        /* <DEDUP_REMOVED lines=9> */
[C---:B0-----:R-:W-:Y:S01]  /*3200*/  FMUL.FTZ R96, R199.reuse, R170 ;  /* 0x000000aac7607220 */ /* 0x041fe20000410000 */
[----:B------:R-:W-:Y:S01]  /*3210*/  FMUL.FTZ R97, R199, R172 ;  /* 0x000000acc7617220 */ /* 0x000fe20000410000 */
[----:B------:R-:W-:Y:S01]  /*3220*/  FADD.FTZ R188, R188, -R181 ;  /* 0x800000b5bcbc7221 */ /* 0x000fe20000010000 */
[----:B------:R-:W-:Y:S01]  /*3230*/  LOP3.LUT P4, RZ, R197, 0xff, RZ, 0xc0, !PT ;  /* 0x000000ffc5ff7812 */ /* 0x000fe2000788c0ff */
[----:B------:R-:W-:Y:S01]  /*3240*/  FMUL.FTZ R100, R96, UR6 ;  /* 0x0000000660647c20 */ /* 0x000fe20008410000 */
[----:B------:R-:W-:Y:S01]  /*3250*/  FMUL.FTZ R98, R199, R174 ;  /* 0x000000aec7627220 */ /* 0x000fe20000410000 */
[----:B------:R-:W-:Y:S01]  /*3260*/  FMUL.FTZ R101, R97, UR6 ;  /* 0x0000000661657c20 */ /* 0x000fe20008410000 */
[----:B------:R-:W-:Y:S01]  /*3270*/  LOP3.LUT P6, RZ, R180, 0xff00, RZ, 0xc0, !PT ;  /* 0x0000ff00b4ff7812 */ /* 0x000fe200078cc0ff */
[----:B------:R-:W-:Y:S01]  /*3280*/  FMUL.FTZ R99, R199, R188 ;  /* 0x000000bcc7637220 */ /* 0x000fe20000410000 */
        /* <DEDUP_REMOVED lines=16> */
.L_x_2212:
        /* <DEDUP_REMOVED lines=8> */
[C---:B------:R-:W-:Y:S01]  /*3410*/  FMUL.FTZ R170, R199.reuse, R170 ;  /* 0x000000aac7aa7220 */ /* 0x040fe20000410000 */
[----:B------:R-:W-:Y:S01]  /*3420*/  FMUL.FTZ R172, R199, R172 ;  /* 0x000000acc7ac7220 */ /* 0x000fe20000410000 */
[----:B------:R-:W-:Y:S01]  /*3430*/  LOP3.LUT P4, RZ, R197, 0xff, RZ, 0xc0, !PT ;  /* 0x000000ffc5ff7812 */ /* 0x000fe2000788c0ff */
[C---:B------:R-:W-:Y:S01]  /*3440*/  FMUL.FTZ R174, R199.reuse, R174 ;  /* 0x000000aec7ae7220 */ /* 0x040fe20000410000 */
[----:B------:R-:W-:Y:S01]  /*3450*/  FMUL.FTZ R170, R170, UR6 ;  /* 0x00000006aaaa7c20 */ /* 0x000fe20008410000 */
[----:B------:R-:W-:Y:S01]  /*3460*/  FADD.FTZ R188, R188, -R181 ;  /* 0x800000b5bcbc7221 */ /* 0x000fe20000010000 */
[----:B------:R-:W-:Y:S01]  /*3470*/  FMUL.FTZ R172, R172, UR6 ;  /* 0x00000006acac7c20 */ /* 0x000fe20008410000 */
[----:B------:R-:W-:Y:S01]  /*3480*/  FMUL.FTZ R174, R174, UR6 ;  /* 0x00000006aeae7c20 */ /* 0x000fe20008410000 */
[----:B------:R-:W-:Y:S01]  /*3490*/  LOP3.LUT P6, RZ, R180, 0xff00, RZ, 0xc0, !PT ;  /* 0x0000ff00b4ff7812 */ /* 0x000fe200078cc0ff */
[----:B------:R-:W-:Y:S01]  /*34a0*/  FMUL.FTZ R188, R199, R188 ;  /* 0x000000bcc7bc7220 */ /* 0x000fe20000410000 */
        /* <DEDUP_REMOVED lines=15> */
.L_x_2208:
        /* <DEDUP_REMOVED lines=10> */
[C---:B0-----:R-:W-:Y:S01]  /*3640*/  FFMA.FTZ R96, R199.reuse, R170, R84 ;  /* 0x000000aac7607223 */ /* 0x041fe20000010054 */
[----:B------:R-:W-:Y:S01]  /*3650*/  LOP3.LUT P6, RZ, R180, 0xff, RZ, 0xc0, !PT ;  /* 0x000000ffb4ff7812 */ /* 0x000fe200078cc0ff */
[C---:B------:R-:W-:Y:S01]  /*3660*/  FFMA.FTZ R97, R199.reuse, R172, R85 ;  /* 0x000000acc7617223 */ /* 0x040fe20000010055 */
[C---:B------:R-:W-:Y:S01]  /*3670*/  FFMA.FTZ R98, R199.reuse, R177, R86 ;  /* 0x000000b1c7627223 */ /* 0x040fe20000010056 */
[----:B------:R-:W-:Y:S01]  /*3680*/  FMUL.FTZ R48, R96, UR6 ;  /* 0x0000000660307c20 */ /* 0x000fe20008410000 */
[----:B------:R-:W-:Y:S01]  /*3690*/  FFMA.FTZ R99, R199, R188, R87 ;  /* 0x000000bcc7637223 */ /* 0x000fe20000010057 */
[----:B------:R-:W-:Y:S01]  /*36a0*/  FMUL.FTZ R49, R97, UR6 ;  /* 0x0000000661317c20 */ /* 0x000fe20008410000 */
[----:B------:R-:W-:Y:S01]  /*36b0*/  FMUL.FTZ R50, R98, UR6 ;  /* 0x0000000662327c20 */ /* 0x000fe20008410000 */
[----:B------:R-:W-:Y:S01]  /*36c0*/  LOP3.LUT P5, RZ, R180, 0xff00, RZ, 0xc0, !PT ;  /* 0x0000ff00b4ff7812 */ /* 0x000fe200078ac0ff */
[----:B------:R-:W-:Y:S01]  /*36d0*/  FMUL.FTZ R51, R99, UR6 ;  /* 0x0000000663337c20 */ /* 0x000fe20008410000 */
[----:B------:R-:W-:-:S02]  /*36e0*/  SEL R48, R48, RZ, P6 ;  /* 0x000000ff30307207 */ /* 0x000fc40003000000 */
[C---:B------:R-:W-:Y:S02]  /*36f0*/  LOP3.LUT P4, RZ, R180.reuse, 0xff0000, RZ, 0xc0, !PT ;  /* 0x00ff0000b4ff7812 */ /* 0x040fe4000788c0ff */
[----:B------:R-:W-:Y:S02]  /*3700*/  ISETP.GE.U32.AND P6, PT, R180, 0x1000000, PT ;  /* 0x01000000b400780c */ /* 0x000fe40003fc6070 */
[----:B------:R-:W-:Y:S02]  /*3710*/  SEL R49, R49, RZ, P5 ;  /* 0x000000ff31317207 */ /* 0x000fe40002800000 */
[----:B------:R-:W-:Y:S02]  /*3720*/  SEL R50, R50, RZ, P4 ;  /* 0x000000ff32327207 */ /* 0x000fe40002000000 */
[----:B------:R-:W-:Y:S01]  /*3730*/  SEL R51, R51, RZ, P6 ;  /* 0x000000ff33337207 */ /* 0x000fe20003000000 */
[----:B------:R-:W-:Y:S06]  /*3740*/  BRA `(.L_x_2211) ;  /* 0x00000004002c7947 */ /* 0x000fec0003800000 */
.L_x_2214:
        /* <DEDUP_REMOVED lines=18> */
[----:B0-----:R-:W-:-:S02]  /*3870*/  SEL R48, R170, RZ, P6 ;  /* 0x000000ffaa307207 */ /* 0x001fc40003000000 */
[C---:B------:R-:W-:Y:S02]  /*3880*/  LOP3.LUT P4, RZ, R180.reuse, 0xff0000, RZ, 0xc0, !PT ;  /* 0x00ff0000b4ff7812 */ /* 0x040fe4000788c0ff */
[----:B------:R-:W-:Y:S02]  /*3890*/  ISETP.GE.U32.AND P6, PT, R180, 0x1000000, PT ;  /* 0x01000000b400780c */ /* 0x000fe40003fc6070 */
[----:B------:R-:W-:Y:S02]  /*38a0*/  SEL R49, R172, RZ, P5 ;  /* 0x000000ffac317207 */ /* 0x000fe40002800000 */
[----:B------:R-:W-:Y:S02]  /*38b0*/  SEL R50, R177, RZ, P4 ;  /* 0x000000ffb1327207 */ /* 0x000fe40002000000 */
[----:B------:R-:W-:Y:S01]  /*38c0*/  SEL R51, R188, RZ, P6 ;  /* 0x000000ffbc337207 */ /* 0x000fe20003000000 */
[----:B------:R-:W-:Y:S06]  /*38d0*/  BRA `(.L_x_2211) ;  /* 0x0000000000c87947 */ /* 0x000fec0003800000 */
.L_x_2213:
        /* <DEDUP_REMOVED lines=9> */
[C---:B0-----:R-:W-:Y:S01]  /*3970*/  FMUL.FTZ R96, R199.reuse, R170 ;  /* 0x000000aac7607220 */ /* 0x041fe20000410000 */
[----:B------:R-:W-:Y:S01]  /*3980*/  LOP3.LUT P6, RZ, R180, 0xff, RZ, 0xc0, !PT ;  /* 0x000000ffb4ff7812 */ /* 0x000fe200078cc0ff */
[C---:B------:R-:W-:Y:S01]  /*3990*/  FMUL.FTZ R97, R199.reuse, R172 ;  /* 0x000000acc7617220 */ /* 0x040fe20000410000 */
[C---:B------:R-:W-:Y:S01]  /*39a0*/  FMUL.FTZ R98, R199.reuse, R174 ;  /* 0x000000aec7627220 */ /* 0x040fe20000410000 */
[----:B------:R-:W-:Y:S01]  /*39b0*/  FMUL.FTZ R48, R96, UR6 ;  /* 0x0000000660307c20 */ /* 0x000fe20008410000 */
[----:B------:R-:W-:Y:S01]  /*39c0*/  FMUL.FTZ R99, R199, R188 ;  /* 0x000000bcc7637220 */ /* 0x000fe20000410000 */
        /* <DEDUP_REMOVED lines=11> */
.L_x_2215:
        /* <DEDUP_REMOVED lines=23> */
[----:B------:R-:W-:-:S07]  /*3bf0*/  SEL R51, R188, RZ, P6 ;  /* 0x000000ffbc337207 */ /* 0x000fce0003000000 */
.L_x_2211:
        /* <DEDUP_REMOVED lines=20> */
[C---:B------:R-:W-:Y:S01]  /*3d40*/  FFMA.FTZ R97, R199.reuse, R166, R89 ;  /* 0x000000a6c7617223 */ /* 0x040fe20000010059 */
        /* <DEDUP_REMOVED lines=23> */
.L_x_2218:
        /* <DEDUP_REMOVED lines=9> */
[C---:B------:R-:W-:Y:S01]  /*3f50*/  FFMA.FTZ R166, R199.reuse, R166, R89 ;  /* 0x000000a6c7a67223 */ /* 0x040fe20000010059 */
[----:B------:R-:W-:Y:S01]  /*3f60*/  LOP3.LUT P4, RZ, R198, 0xff, RZ, 0xc0, !PT ;  /* 0x000000ffc6ff7812 */ /* 0x000fe2000788c0ff */
[----:B------:R-:W-:Y:S01]  /*3f70*/  FFMA.FTZ R119, R199, R119, R90 ;  /* 0x00000077c7777223 */ /* 0x000fe2000001005a */
        /* <DEDUP_REMOVED lines=21> */
.L_x_2217:
        /* <DEDUP_REMOVED lines=8> */
[----:B------:R-:W-:Y:S01]  /*4150*/  LOP3.LUT P5, RZ, R182, 0xff, RZ, 0xc0, !PT ;  /* 0x000000ffb6ff7812 */ /* 0x000fe200078ac0ff */
[C---:B------:R-:W-:Y:S01]  /*4160*/  FMUL.FTZ R96, R199.reuse, R96 ;  /* 0x00000060c7607220 */ /* 0x040fe20000410000 */
[C---:B------:R-:W-:Y:S01]  /*4170*/  FMUL.FTZ R97, R199.reuse, R166 ;  /* 0x000000a6c7617220 */ /* 0x040fe20000410000 */
        /* <DEDUP_REMOVED lines=23> */
.L_x_2220:
        /* <DEDUP_REMOVED lines=9> */
[C---:B------:R-:W-:Y:S01]  /*4380*/  FMUL.FTZ R166, R199.reuse, R166 ;  /* 0x000000a6c7a67220 */ /* 0x040fe20000410000 */
        /* <DEDUP_REMOVED lines=23> */
.L_x_2216:
        /* <DEDUP_REMOVED lines=27> */
.L_x_2222:
        /* <DEDUP_REMOVED lines=11> */
[----:B------:R-:W-:Y:S01]  /*4760*/  FFMA.FTZ R119, R199, R119, R90 ;  /* 0x00000077c7777223 */ /* 0x000fe2000001005a */
        /* <DEDUP_REMOVED lines=13> */
.L_x_2221:
        /* <DEDUP_REMOVED lines=26> */
.L_x_2223:
        /* <DEDUP_REMOVED lines=24> */
.L_x_2219:
        /* <DEDUP_REMOVED lines=14> */
[----:B------:R-:W-:Y:S01]  /*4c40*/  LOP3.LUT P5, RZ, R184, 0xff, RZ, 0xc0, !PT ;  /* 0x000000ffb8ff7812 */ /* 0x000fe200078ac0ff */
[----:B------:R-:W-:Y:S01]  /*4c50*/  FADD.FTZ R108, R109, -R108 ;  /* 0x8000006c6d6c7221 */ /* 0x000fe20000010000 */
[----:B------:R-:W-:Y:S01]  /*4c60*/  FADD.FTZ R110, R111, -R110 ;  /* 0x8000006e6f6e7221 */ /* 0x000fe20000010000 */
[----:B------:R-:W-:Y:S01]  /*4c70*/  FFMA.FTZ R60, R114, R61, R60 ;  /* 0x0000003d723c7223 */ /* 0x000fe2000001003c */
[----:B------:R-:W-:Y:S01]  /*4c80*/  FADD.FTZ R112, R113, -R112 ;  /* 0x8000007071707221 */ /* 0x000fe20000010000 */
[C---:B0-----:R-:W-:Y:S01]  /*4c90*/  FFMA.FTZ R96, R199.reuse, R108, R92 ;  /* 0x0000006cc7607223 */ /* 0x041fe2000001005c */
        /* <DEDUP_REMOVED lines=24> */
.L_x_2226:
        /* <DEDUP_REMOVED lines=17> */
[----:B0-----:R-:W-:Y:S01]  /*4f30*/  SEL R48, R108, RZ, P5 ;  /* 0x000000ff6c307207 */ /* 0x001fe20002800000 */
        /* <DEDUP_REMOVED lines=15> */
.L_x_2225:
        /* <DEDUP_REMOVED lines=9> */
[C---:B0-----:R-:W-:Y:S01]  /*50c0*/  FMUL.FTZ R96, R199.reuse, R108 ;  /* 0x0000006cc7607220 */ /* 0x041fe20000410000 */
        /* <DEDUP_REMOVED lines=24> */
.L_x_2228:
        /* <DEDUP_REMOVED lines=33> */
.L_x_2224:
        /* <DEDUP_REMOVED lines=27> */
.L_x_2230:
        /* <DEDUP_REMOVED lines=20> */
[----:B0-----:R-:W-:Y:S02]  /*5750*/  SEL R48, R108, RZ, P1 ;  /* 0x000000ff6c307207 */ /* 0x001fe40000800000 */
[----:B------:R-:W-:Y:S02]  /*5760*/  SEL R49, R110, RZ, P4 ;  /* 0x000000ff6e317207 */ /* 0x000fe40002000000 */
[----:B------:R-:W-:-:S02]  /*5770*/  SEL R50, R113, RZ, P5 ;  /* 0x000000ff71327207 */ /* 0x000fc40002800000 */
[----:B------:R-:W-:Y:S01]  /*5780*/  SEL R51, R60, RZ, P6 ;  /* 0x000000ff3c337207 */ /* 0x000fe20003000000 */
[----:B------:R-:W-:Y:S06]  /*5790*/  BRA `(.L_x_2227) ;  /* 0x0000000000c87947 */ /* 0x000fec0003800000 */
.L_x_2229:
        /* <DEDUP_REMOVED lines=10> */
[C---:B------:R-:W-:Y:S01]  /*5840*/  FMUL.FTZ R97, R199.reuse, R110 ;  /* 0x0000006ec7617220 */ /* 0x040fe20000410000 */
[C---:B------:R-:W-:Y:S01]  /*5850*/  FMUL.FTZ R98, R199.reuse, R112 ;  /* 0x00000070c7627220 */ /* 0x040fe20000410000 */
[----:B------:R-:W-:Y:S01]  /*5860*/  FMUL.FTZ R99, R199, R60 ;  /* 0x0000003cc7637220 */ /* 0x000fe20000410000 */
        /* <DEDUP_REMOVED lines=13> */
.L_x_2231:
        /* <DEDUP_REMOVED lines=23> */
[----:B------:R-:W-:-:S07]  /*5ab0*/  SEL R51, R60, RZ, P6 ;  /* 0x000000ff3c337207 */ /* 0x000fce0003000000 */
.L_x_2227:
        /* <DEDUP_REMOVED lines=74> */
.L_x_2197:
        /* <DEDUP_REMOVED lines=29> */
.L_x_2233:
        /* <DEDUP_REMOVED lines=13> */
.L_x_2881:


//--------------------- .text._ZN10layer_norm22ln_bwd_finalize_kernelINS_22Kernel_traits_finalizeILj4096E6__halfffffjLb0ELj1024ELj4ENS_18Kernel_traits_baseILj4096ES2_ffffjLj1024EEEEELb0ELb0EEEvNS_9BwdParamsE --------------------------
	.section	.text._ZN10layer_norm22ln_bwd_finalize_kernelINS_22Kernel_traits_finalizeILj4096E6__halfffffjLb0ELj1024ELj4ENS_18Kernel_traits_baseILj4096ES2_ffffjLj1024EEEEELb0ELb0EEEvNS_9BwdParamsE,"ax",@progbits
	.align	128
        .global         _ZN10layer_norm22ln_bwd_finalize_kernelINS_22Kernel_traits_finalizeILj4096E6__halfffffjLb0ELj1024ELj4ENS_18Kernel_traits_baseILj4096ES2_ffffjLj1024EEEEELb0ELb0EEEvNS_9BwdParamsE
        .type           _ZN10layer_norm22ln_bwd_finalize_kernelINS_22Kernel_traits_finalizeILj4096E6__halfffffjLb0ELj1024ELj4ENS_18Kernel_traits_baseILj4096ES2_ffffjLj1024EEEEELb0ELb0EEEvNS_9BwdParamsE,@function
        .size           _ZN10layer_norm22ln_bwd_finalize_kernelINS_22Kernel_traits_finalizeILj4096E6__halfffffjLb0ELj1024ELj4ENS_18Kernel_traits_baseILj4096ES2_ffffjLj1024EEEEELb0ELb0EEEvNS_9BwdParamsE,(.L_x_2882 - _ZN10layer_norm22ln_bwd_finalize_kernelINS_22Kernel_traits_finalizeILj4096E6__halfffffjLb0ELj1024ELj4ENS_18Kernel_traits_baseILj4096ES2_ffffjLj1024EEEEELb0ELb0EEEvNS_9BwdParamsE)
        .other          _ZN10layer_norm22ln_bwd_finalize_kernelINS_22Kernel_traits_finalizeILj4096E6__halfffffjLb0ELj1024ELj4ENS_18Kernel_traits_baseILj4096ES2_ffffjLj1024EEEEELb0ELb0EEEvNS_9BwdParamsE,@"STO_CUDA_ENTRY STV_DEFAULT"
_ZN10layer_norm22ln_bwd_finalize_kernelINS_22Kernel_traits_finalizeILj4096E6__halfffffjLb0ELj1024ELj4ENS_18Kernel_traits_baseILj4096ES2_ffffjLj1024EEEEELb0ELb0EEEvNS_9BwdParamsE:
.text._ZN10layer_norm22ln_bwd_finalize_kernelINS_22Kernel_traits_finalizeILj4096E6__halfffffjLb0ELj1024ELj4ENS_18Kernel_traits_baseILj4096ES2_ffffjLj1024EEEEELb0ELb0EEEvNS_9BwdParamsE:
        /* <DEDUP_REMOVED lines=82> */
.L_x_2238:
        /* <DEDUP_REMOVED lines=118> */
.L_x_2237:
[----:B------:R-:W-:Y:S05]  /*0c80*/  BSYNC.RECONVERGENT B1 ;  /* 0x0000000000017941 */ /* 0x000fea0003800200 */
.L_x_2236:
        /* <DEDUP_REMOVED lines=75> */
.L_x_2240:
[----:B------:R-:W-:Y:S05]  /*1140*/  BSYNC.RECONVERGENT B1 ;  /* 0x0000000000017941 */ /* 0x000fea0003800200 */
.L_x_2239:
        /* <DEDUP_REMOVED lines=37> */
.L_x_2242:
[----:B------:R-:W-:Y:S05]  /*13a0*/  BSYNC.RECONVERGENT B1 ;  /* 0x0000000000017941 */ /* 0x000fea0003800200 */
.L_x_2241:
[----:B------:R-:W-:Y:S05]  /*13b0*/  @!P1 BRA `(.L_x_2235) ;  /* 0x0000000000409947 */ /* 0x000fea0003800000 */
[----:B------:R-:W0:Y:S01]  /*13c0*/  LDC.64 R10, c[0x0][0x440] ;  /* 0x00011000ff0a7b82 */ /* 0x000e220000000a00 */
[----:B------:R-:W-:Y:S01]  /*13d0*/  IMAD R59, R0, R56, R59 ;  /* 0x00000038003b7224 */ /* 0x000fe200078e023b */
[----:B------:R-:W-:Y:S02]  /*13e0*/  LOP3.LUT R8, R8, 0x1f, RZ, 0xc0, !PT ;  /* 0x0000001f08087812 */ /* 0x000fe400078ec0ff */
[----:B------:R-:W-:Y:S02]  /*13f0*/  IADD3 R9, PT, PT, -R9, RZ, RZ ;  /* 0x000000ff09097210 */ /* 0x000fe40007ffe1ff */
[----:B------:R-:W-:Y:S02]  /*1400*/  IADD3 R59, PT, PT, R8, R59, RZ ;  /* 0x0000003b083b7210 */ /* 0x000fe40007ffe0ff */
[----:B------:R-:W1:Y:S05]  /*1410*/  LDC.64 R12, c[0x0][0x448] ;  /* 0x00011200ff0c7b82 */ /* 0x000e6a0000000a00 */
.L_x_2243:
        /* <DEDUP_REMOVED lines=10> */
.L_x_2235:
[----:B------:R-:W-:Y:S05]  /*14c0*/  BSYNC.RECONVERGENT B0 ;  /* 0x0000000000007941 */ /* 0x000fea0003800200 */
.L_x_2234:
        /* <DEDUP_REMOVED lines=59> */
.L_x_2244:
        /* <DEDUP_REMOVED lines=16> */
.L_x_2882:


//--------------------- .text._ZN10layer_norm40ln_parallel_residual_bwd_finalize_kernelINS_22Kernel_traits_finalizeILj4096E6__halfffffjLb0ELj1024ELj4ENS_18Kernel_traits_baseILj4096ES2_ffffjLj1024EEEEELb0EEEvNS_9BwdParamsE --------------------------
	.section	.text._ZN10layer_norm40ln_parallel_residual_bwd_finalize_kernelINS_22Kernel_traits_finalizeILj4096E6__halfffffjLb0ELj1024ELj4ENS_18Kernel_traits_baseILj4096ES2_ffffjLj1024EEEEELb0EEEvNS_9BwdParamsE,"ax",@progbits
	.align	128
        .global         _ZN10layer_norm40ln_parallel_residual_bwd_finalize_kernelINS_22Kernel_traits_finalizeILj4096E6__halfffffjLb0ELj1024ELj4ENS_18Kernel_traits_baseILj4096ES2_ffffjLj1024EEEEELb0EEEvNS_9BwdParamsE
        .type           _ZN10layer_norm40ln_parallel_residual_bwd_finalize_kernelINS_22Kernel_traits_finalizeILj4096E6__halfffffjLb0ELj1024ELj4ENS_18Kernel_traits_baseILj4096ES2_ffffjLj1024EEEEELb0EEEvNS_9BwdParamsE,@function
        .size           _ZN10layer_norm40ln_parallel_residual_bwd_finalize_kernelINS_22Kernel_traits_finalizeILj4096E6__halfffffjLb0ELj1024ELj4ENS_18Kernel_traits_baseILj4096ES2_ffffjLj1024EEEEELb0EEEvNS_9BwdParamsE,(.L_x_2883 - _ZN10layer_norm40ln_parallel_residual_bwd_finalize_kernelINS_22Kernel_traits_finalizeILj4096E6__halfffffjLb0ELj1024ELj4ENS_18Kernel_traits_baseILj4096ES2_ffffjLj1024EEEEELb0EEEvNS_9BwdParamsE)
        .other          _ZN10layer_norm40ln_parallel_residual_bwd_finalize_kernelINS_22Kernel_traits_finalizeILj4096E6__halfffffjLb0ELj1024ELj4ENS_18Kernel_traits_baseILj4096ES2_ffffjLj1024EEEEELb0EEEvNS_9BwdParamsE,@"STO_CUDA_ENTRY STV_DEFAULT"
_ZN10layer_norm40ln_parallel_residual_bwd_finalize_kernelINS_22Kernel_traits_finalizeILj4096E6__halfffffjLb0ELj1024ELj4ENS_18Kernel_traits_baseILj4096ES2_ffffjLj1024EEEEELb0EEEvNS_9BwdParamsE:
.text._ZN10layer_norm40ln_parallel_residual_bwd_finalize_kernelINS_22Kernel_traits_finalizeILj4096E6__halfffffjLb0ELj1024ELj4ENS_18Kernel_traits_baseILj4096ES2_ffffjLj1024EEEEELb0EEEvNS_9BwdParamsE:
        /* <DEDUP_REMOVED lines=60> */
.L_x_2249:
        /* <DEDUP_REMOVED lines=112> */
.L_x_2248:
[----:B------:R-:W-:Y:S05]  /*0ac0*/  BSYNC.RECONVERGENT B1 ;  /* 0x0000000000017941 */ /* 0x000fea0003800200 */
.L_x_2247:
        /* <DEDUP_REMOVED lines=65> */
.L_x_2251:
[----:B------:R-:W-:Y:S05]  /*0ee0*/  BSYNC.RECONVERGENT B1 ;  /* 0x0000000000017941 */ /* 0x000fea0003800200 */
.L_x_2250:
        /* <DEDUP_REMOVED lines=36> */
.L_x_2253:
[----:B------:R-:W-:Y:S05]  /*1130*/  BSYNC.RECONVERGENT B1 ;  /* 0x0000000000017941 */ /* 0x000fea0003800200 */
.L_x_2252:
        /* <DEDUP_REMOVED lines=18> */
.L_x_2246:
[----:B------:R-:W-:Y:S05]  /*1260*/  BSYNC.RECONVERGENT B0 ;  /* 0x0000000000007941 */ /* 0x000fea0003800200 */
.L_x_2245:
        /* <DEDUP_REMOVED lines=94> */
.L_x_2254:
        /* <DEDUP_REMOVED lines=11> */
.L_x_2883:


//--------------------- .text._ZN10layer_norm31ln_parallel_residual_bwd_kernelINS_13Kernel_traitsI6__halfffffjLj4096ELj1ELj1ELj8ELj16ENS_18Kernel_traits_baseILj4096ES2_ffffjLj256EEEEELb1ELb1ELb0EEEvNS_9BwdParamsE --------------------------
	.section	.text._ZN10layer_norm31ln_parallel_residual_bwd_kernelINS_13Kernel_traitsI6__halfffffjLj4096ELj1ELj1ELj8ELj16ENS_18Kernel_traits_baseILj4096ES2_ffffjLj256EEEEELb1ELb1ELb0EEEvNS_9BwdParamsE,"ax",@progbits
	.align	128
        .global         _ZN10layer_norm31ln_parallel_residual_bwd_kernelINS_13Kernel_traitsI6__halfffffjLj4096ELj1ELj1ELj8ELj16ENS_18Kernel_traits_baseILj4096ES2_ffffjLj256EEEEELb1ELb1ELb0EEEvNS_9BwdParamsE
        .type           _ZN10layer_norm31ln_parallel_residual_bwd_kernelINS_13Kernel_traitsI6__halfffffjLj4096ELj1ELj1ELj8ELj16ENS_18Kernel_traits_baseILj4096ES2_ffffjLj256EEEEELb1ELb1ELb0EEEvNS_9BwdParamsE,@function
        .size           _ZN10layer_norm31ln_parallel_residual_bwd_kernelINS_13Kernel_traitsI6__halfffffjLj4096ELj1ELj1ELj8ELj16ENS_18Kernel_traits_baseILj4096ES2_ffffjLj256EEEEELb1ELb1ELb0EEEvNS_9BwdParamsE,(.L_x_2884 - _ZN10layer_norm31ln_parallel_residual_bwd_kernelINS_13Kernel_traitsI6__halfffffjLj4096ELj1ELj1ELj8ELj16ENS_18Kernel_traits_baseILj4096ES2_ffffjLj256EEEEELb1ELb1ELb0EEEvNS_9BwdParamsE)
        .other          _ZN10layer_norm31ln_parallel_residual_bwd_kernelINS_13Kernel_traitsI6__halfffffjLj4096ELj1ELj1ELj8ELj16ENS_18Kernel_traits_baseILj4096ES2_ffffjLj256EEEEELb1ELb1ELb0EEEvNS_9BwdParamsE,@"STO_CUDA_ENTRY STV_DEFAULT"
_ZN10layer_norm31ln_parallel_residual_bwd_kernelINS_13Kernel_traitsI6__halfffffjLj4096ELj1ELj1ELj8ELj16ENS_18Kernel_traits_baseILj4096ES2_ffffjLj256EEEEELb1ELb1ELb0EEEvNS_9BwdParamsE:
.text._ZN10layer_norm31ln_parallel_residual_bwd_kernelINS_13Kernel_traitsI6__halfffffjLj4096ELj1ELj1ELj8ELj16ENS_18Kernel_traits_baseILj4096ES2_ffffjLj256EEEEELb1ELb1ELb0EEEvNS_9BwdParamsE:
        /* <DEDUP_REMOVED lines=13> */
[C---:B------:R-:W-:Y:S02]  /*00d0*/  ISETP.GE.U32.AND P1, PT, R3.reuse, 0x200, PT ;  /* 0x000002000300780c */ /* 0x040fe40003f26070 */
[C---:B------:R-:W-:Y:S02]  /*00e0*/  ISETP.GE.U32.AND P2, PT, R3.reuse, 0x300, PT ;  /* 0x000003000300780c */ /* 0x040fe40003f46070 */
[----:B------:R-:W-:-:S07]  /*00f0*/  ISETP.GE.U32.AND P3, PT, R3, 0x400, PT ;  /* 0x000004000300780c */ /* 0x000fce0003f66070 */
[----:B------:R-:W1:Y:S08]  /*0100*/  @P4 LDC.64 R4, c[0x0][0x3d0] ;  /* 0x0000f400ff044b82 */ /* 0x000e700000000a00 */
[----:B------:R-:W3:Y:S08]  /*0110*/  @P1 LDC.64 R12, c[0x0][0x3d0] ;  /* 0x0000f400ff0c1b82 */ /* 0x000ef00000000a00 */
[----:B------:R-:W4:Y:S08]  /*0120*/  @P2 LDC.64 R18, c[0x0][0x3d0] ;  /* 0x0000f400ff122b82 */ /* 0x000f300000000a00 */
[----:B------:R-:W0:Y:S01]  /*0130*/  @P3 LDC.64 R20, c[0x0][0x3d0] ;  /* 0x0000f400ff143b82 */ /* 0x000e220000000a00 */
[C---:B-1----:R-:W-:Y:S01]  /*0140*/  @P4 IMAD.WIDE.U32 R4, R23.reuse, 0x8, R4 ;  /* 0x0000000817044825 */ /* 0x042fe200078e0004 */
[----:B------:R-:W-:-:S04]  /*0150*/  @P4 LOP3.LUT R23, R23, 0x100, RZ, 0xfc, !PT ;  /* 0x0000010017174812 */ /* 0x000fc800078efcff */
[----:B--2---:R1:W5:Y:S01]  /*0160*/  @P4 LDG.E.64 R6, desc[UR10][R4.64] ;  /* 0x0000000a04064981 */ /* 0x004362000c1e1b00 */
[C---:B---3--:R-:W-:Y:S01]  /*0170*/  @P1 IMAD.WIDE.U32 R16, R23.reuse, 0x8, R12 ;  /* 0x0000000817101825 */ /* 0x048fe200078e000c */
[----:B------:R-:W-:-:S04]  /*0180*/  @P1 IADD3 R23, PT, PT, R23, 0x100, RZ ;  /* 0x0000010017171810 */ /* 0x000fc80007ffe0ff */
[----:B------:R1:W5:Y:S01]  /*0190*/  @P1 LDG.E.64 R8, desc[UR10][R16.64] ;  /* 0x0000000a10081981 */ /* 0x000362000c1e1b00 */
[C---:B----4-:R-:W-:Y:S01]  /*01a0*/  @P2 IMAD.WIDE.U32 R18, R23.reuse, 0x8, R18 ;  /* 0x0000000817122825 */ /* 0x050fe200078e0012 */
[----:B------:R-:W-:-:S04]  /*01b0*/  @P2 IADD3 R23, PT, PT, R23, 0x100, RZ ;  /* 0x0000010017172810 */ /* 0x000fc80007ffe0ff */
        /* <DEDUP_REMOVED lines=46> */
[----:B------:R-:W-:Y:S02]  /*04a0*/  MOV R124, R14 ;  /* 0x0000000e007c7202 */ /* 0x000fe40000000f00 */
[----:B------:R-:W-:Y:S02]  /*04b0*/  CS2R R36, SRZ ;  /* 0x0000000000247805 */ /* 0x000fe4000001ff00 */
[----:B------:R-:W-:Y:S02]  /*04c0*/  SHF.R.U64 R8, R14, 0x10, R15 ;  /* 0x000000100e087819 */ /* 0x000fe4000000120f */
[----:B------:R-:W-:Y:S02]  /*04d0*/  CS2R R38, SRZ ;  /* 0x0000000000267805 */ /* 0x000fe4000001ff00 */
[----:B------:R-:W-:Y:S02]  /*04e0*/  MOV R125, R15 ;  /* 0x0000000f007d7202 */ /* 0x000fe40000000f00 */
[----:B------:R-:W-:-:S02]  /*04f0*/  CS2R R32, SRZ ;  /* 0x0000000000207805 */ /* 0x000fc4000001ff00 */
[----:B------:R-:W-:Y:S02]  /*0500*/  SHF.R.U32.HI R9, RZ, 0x10, R15 ;  /* 0x00000010ff097819 */ /* 0x000fe4000001160f */
[----:B------:R-:W-:Y:S02]  /*0510*/  CS2R R34, SRZ ;  /* 0x0000000000227805 */ /* 0x000fe4000001ff00 */
[----:B------:R-:W-:Y:S01]  /*0520*/  PRMT R118, R118, 0x5410, R0 ;  /* 0x0000541076767816 */ /* 0x000fe20000000000 */
[----:B------:R-:W-:Y:S01]  /*0530*/  UPLOP3.LUT UP1, UPT, UPT, UPT, UPT, 0x40, 0x4 ;  /* 0x000000000004789c */ /* 0x000fe20003f2e870 */
[----:B------:R-:W-:Y:S01]  /*0540*/  PRMT R119, R119, 0x5410, R2 ;  /* 0x0000541077777816 */ /* 0x000fe20000000002 */
[----:B------:R-:W1:Y:S01]  /*0550*/  LDCU UR25, c[0x0][0x408] ;  /* 0x00008100ff1977ac */ /* 0x000e620008000800 */
[----:B------:R-:W-:Y:S02]  /*0560*/  PRMT R120, R120, 0x5410, R4 ;  /* 0x0000541078787816 */ /* 0x000fe40000000004 */
[----:B------:R-:W-:Y:S01]  /*0570*/  PRMT R121, R121, 0x5410, R5 ;  /* 0x0000541079797816 */ /* 0x000fe20000000005 */
[----:B------:R-:W2:Y:S01]  /*0580*/  LDCU UR8, c[0x0][0x388] ;  /* 0x00007100ff0877ac */ /* 0x000ea20008000800 */
[----:B------:R-:W-:-:S02]  /*0590*/  PRMT R122, R122, 0x5410, R6 ;  /* 0x000054107a7a7816 */ /* 0x000fc40000000006 */
[----:B------:R-:W-:Y:S01]  /*05a0*/  PRMT R123, R123, 0x5410, R7 ;  /* 0x000054107b7b7816 */ /* 0x000fe20000000007 */
[----:B------:R-:W3:Y:S01]  /*05b0*/  LDCU.U8 UR26, c[0x0][0x410] ;  /* 0x00008200ff1a77ac */ /* 0x000ee20008000000 */
[----:B------:R-:W-:Y:S02]  /*05c0*/  PRMT R124, R124, 0x5410, R8 ;  /* 0x000054107c7c7816 */ /* 0x000fe40000000008 */
[----:B------:R-:W-:Y:S01]  /*05d0*/  PRMT R125, R125, 0x5410, R9 ;  /* 0x000054107d7d7816 */ /* 0x000fe20000000009 */
[----:B------:R-:W4:Y:S01]  /*05e0*/  LDCU UR24, c[0x0][0x400] ;  /* 0x00008000ff1877ac */ /* 0x000f220008000800 */
[----:B------:R-:W1:Y:S01]  /*05f0*/  LDCU.64 UR4, c[0x0][0x478] ;  /* 0x00008f00ff0477ac */ /* 0x000e620008000a00 */
[----:B------:R-:W1:Y:S01]  /*0600*/  LDCU.64 UR16, c[0x0][0x438] ;  /* 0x00008700ff1077ac */ /* 0x000e620008000a00 */
[----:B------:R-:W1:Y:S01]  /*0610*/  LDCU.64 UR18, c[0x0][0x470] ;  /* 0x00008e00ff1277ac */ /* 0x000e620008000a00 */
[----:B------:R-:W1:Y:S01]  /*0620*/  LDCU.128 UR12, c[0x0][0x3c0] ;  /* 0x00007800ff0c77ac */ /* 0x000e620008000c00 */
[----:B------:R-:W1:Y:S01]  /*0630*/  LDCU.64 UR20, c[0x0][0x380] ;  /* 0x00007000ff1477ac */ /* 0x000e620008000a00 */
[----:B0-----:R-:W-:-:S11]  /*0640*/  UISETP.NE.AND UP2, UPT, UR6, URZ, UPT ;  /* 0x000000ff0600728c */ /* 0x001fd6000bf45270 */
.L_x_2306:
[----:B-1----:R-:W-:Y:S02]  /*0650*/  UIMAD.WIDE UR22, UR9, 0x4, UR14 ;  /* 0x00000004091678a5 */ /* 0x002fe4000f8e020e */
[----:B------:R-:W-:-:S04]  /*0660*/  UIMAD.WIDE UR6, UR9, 0x4, UR12 ;  /* 0x00000004090678a5 */ /* 0x000fc8000f8e020c */
[----:B0--34-:R-:W-:Y:S02]  /*0670*/  MOV R72, UR22 ;  /* 0x0000001600487c02 */ /* 0x019fe40008000f00 */
[----:B------:R-:W-:Y:S02]  /*0680*/  MOV R73, UR23 ;  /* 0x0000001700497c02 */ /* 0x000fe40008000f00 */
[----:B------:R-:W-:Y:S02]  /*0690*/  MOV R74, UR6 ;  /* 0x00000006004a7c02 */ /* 0x000fe40008000f00 */
[----:B------:R-:W-:Y:S01]  /*06a0*/  MOV R75, UR7 ;  /* 0x00000007004b7c02 */ /* 0x000fe20008000f00 */
[----:B-----5:R-:W5:Y:S04]  /*06b0*/  LDG.E R72, desc[UR10][R72.64] ;  /* 0x0000000a48487981 */ /* 0x020f68000c1e1900 */
[----:B------:R-:W3:Y:S01]  /*06c0*/  LDG.E R74, desc[UR10][R74.64] ;  /* 0x0000000a4a4a7981 */ /* 0x000ee2000c1e1900 */
[----:B--2---:R-:W-:Y:S01]  /*06d0*/  UIMAD UR6, UR9, UR8, URZ ;  /* 0x00000008090672a4 */ /* 0x004fe2000f8e02ff */
        /* <DEDUP_REMOVED lines=12> */
[----:B---3--:R-:W-:Y:S01]  /*07a0*/  FSEL R80, R74, RZ, P0 ;  /* 0x000000ff4a507208 */ /* 0x008fe20000000000 */
[----:B------:R-:W-:-:S12]  /*07b0*/  @!P4 BRA `(.L_x_2257) ;  /* 0x0000000000d0c947 */ /* 0x000fd80003800000 */
[----:B------:R-:W0:Y:S01]  /*07c0*/  LDC.64 R72, c[0x0][0x3a8] ;  /* 0x0000ea00ff487b82 */ /* 0x000e220000000a00 */
[----:B------:R-:W-:Y:S02]  /*07d0*/  ISETP.NE.U32.AND P4, PT, RZ, UR18, PT ;  /* 0x00000012ff007c0c */ /* 0x000fe4000bf85070 */
[----:B------:R-:W-:Y:S02]  /*07e0*/  ISETP.NE.U32.AND P0, PT, RZ, UR16, PT ;  /* 0x00000010ff007c0c */ /* 0x000fe4000bf05070 */
[----:B------:R-:W-:Y:S02]  /*07f0*/  ISETP.NE.AND.EX P4, PT, RZ, UR19, PT, P4 ;  /* 0x00000013ff007c0c */ /* 0x000fe4000bf85340 */
[----:B------:R-:W-:Y:S01]  /*0800*/  ISETP.NE.AND.EX P0, PT, RZ, UR17, PT, P0 ;  /* 0x00000011ff007c0c */ /* 0x000fe2000bf05300 */
[----:B------:R-:W1:Y:S08]  /*0810*/  LDC.64 R76, c[0x0][0x428] ;  /* 0x00010a00ff4c7b82 */ /* 0x000e700000000a00 */
[----:B------:R-:W2:Y:S01]  /*0820*/  LDC.64 R86, c[0x0][0x3b0] ;  /* 0x0000ec00ff567b82 */ /* 0x000ea20000000a00 */
[----:B0-----:R-:W-:-:S07]  /*0830*/  IMAD.WIDE.U32 R72, R4, 0x10, R72 ;  /* 0x0000001004487825 */ /* 0x001fce00078e0048 */
[----:B------:R-:W0:Y:S01]  /*0840*/  @P4 LDC.64 R84, c[0x0][0x3b8] ;  /* 0x0000ee00ff544b82 */ /* 0x000e220000000a00 */
[----:B------:R-:W3:Y:S01]  /*0850*/  LDG.E.128 R72, desc[UR10][R72.64] ;  /* 0x0000000a48487981 */ /* 0x000ee2000c1e1d00 */
[----:B-1----:R-:W-:-:S06]  /*0860*/  IMAD.WIDE.U32 R76, R4, 0x10, R76 ;  /* 0x00000010044c7825 */ /* 0x002fcc00078e004c */
[----:B------:R-:W1:Y:S01]  /*0870*/  @P0 LDC.64 R82, c[0x0][0x438] ;  /* 0x00010e00ff520b82 */ /* 0x000e620000000a00 */
[----:B------:R-:W4:Y:S01]  /*0880*/  LDG.E.128 R76, desc[UR10][R76.64] ;  /* 0x0000000a4c4c7981 */ /* 0x000f22000c1e1d00 */
[----:B--2---:R-:W-:-:S05]  /*0890*/  IMAD.WIDE.U32 R86, R4, 0x4, R86 ;  /* 0x0000000404567825 */ /* 0x004fca00078e0056 */
[----:B------:R-:W5:Y:S01]  /*08a0*/  LDG.E R6, desc[UR10][R86.64] ;  /* 0x0000000a56067981 */ /* 0x000f62000c1e1900 */
[----:B0-----:R-:W-:-:S05]  /*08b0*/  @P4 IMAD.WIDE.U32 R84, R4, 0x4, R84 ;  /* 0x0000000404544825 */ /* 0x001fca00078e0054 */
[----:B------:R-:W5:Y:S01]  /*08c0*/  @P4 LDG.E R5, desc[UR10][R84.64] ;  /* 0x0000000a54054981 */ /* 0x000f62000c1e1900 */
[----:B------:R-:W-:Y:S02]  /*08d0*/  HADD2.F32 R89, -RZ, R118.H0_H0 ;  /* 0x20000076ff597230 */ /* 0x000fe40000004100 */
[C---:B-1----:R-:W-:Y:S01]  /*08e0*/  @P0 IMAD.WIDE.U32 R82, R4.reuse, 0x10, R82 ;  /* 0x0000001004520825 */ /* 0x042fe200078e0052 */
[----:B------:R-:W-:-:S04]  /*08f0*/  IADD3 R81, PT, PT, R4, 0x100, RZ ;  /* 0x0000010004517810 */ /* 0x000fc80007ffe0ff */
[----:B------:R0:W5:Y:S01]  /*0900*/  @P0 LDG.E.128 R28, desc[UR10][R82.64] ;  /* 0x0000000a521c0981 */ /* 0x000162000c1e1d00 */
[C---:B---3--:R-:W-:Y:S01]  /*0910*/  FADD.FTZ R72, -R80.reuse, R72 ;  /* 0x0000004850487221 */ /* 0x048fe20000010100 */
[----:B------:R-:W-:-:S03]  /*0920*/  FADD.FTZ R73, -R80, R73 ;  /* 0x0000004950497221 */ /* 0x000fc60000010100 */
[----:B------:R-:W-:Y:S01]  /*0930*/  FMUL.FTZ R91, R72, UR23 ;  /* 0x00000017485b7c20 */ /* 0x000fe20008410000 */
[----:B------:R-:W-:Y:S02]  /*0940*/  HADD2.F32 R72, -RZ, R118.H1_H1 ;  /* 0x30000076ff487230 */ /* 0x000fe40000004100 */
[----:B------:R-:W-:Y:S01]  /*0950*/  FMUL.FTZ R98, R73, UR23 ;  /* 0x0000001749627c20 */ /* 0x000fe20008410000 */
[--C-:B------:R-:W-:Y:S02]  /*0960*/  HADD2.F32 R73, -RZ, R119.reuse.H0_H0 ;  /* 0x20000077ff497230 */ /* 0x100fe40000004100 */
[----:B----4-:R-:W-:Y:S01]  /*0970*/  FMUL.FTZ R89, R76, R89 ;  /* 0x000000594c597220 */ /* 0x010fe20000410000 */
[----:B------:R-:W-:Y:S01]  /*0980*/  FMUL.FTZ R97, R77, R72 ;  /* 0x000000484d617220 */ /* 0x000fe20000410000 */
[----:B------:R-:W-:Y:S01]  /*0990*/  FADD.FTZ R74, -R80, R74 ;  /* 0x0000004a504a7221 */ /* 0x000fe20000010100 */
[----:B------:R-:W-:Y:S01]  /*09a0*/  FMUL.FTZ R104, R78, R73 ;  /* 0x000000494e687220 */ /* 0x000fe20000410000 */
[----:B------:R-:W-:Y:S01]  /*09b0*/  FADD.FTZ R72, RZ, R89 ;  /* 0x00000059ff487221 */ /* 0x000fe20000010000 */
[----:B------:R-:W-:Y:S01]  /*09c0*/  FFMA.FTZ R73, R91, R89, RZ ;  /* 0x000000595b497223 */ /* 0x000fe200000100ff */
[----:B------:R-:W-:Y:S01]  /*09d0*/  FADD.FTZ R44, R44, R76 ;  /* 0x0000004c2c2c7221 */ /* 0x000fe20000010000 */
[----:B------:R-:W-:Y:S01]  /*09e0*/  FFMA.FTZ R60, R76, R91, R60 ;  /* 0x0000005b4c3c7223 */ /* 0x000fe2000001003c */
[----:B------:R-:W-:Y:S01]  /*09f0*/  FADD.FTZ R45, R45, R77 ;  /* 0x0000004d2d2d7221 */ /* 0x000fe20000010000 */
[----:B------:R-:W-:Y:S01]  /*0a00*/  FFMA.FTZ R61, R77, R98, R61 ;  /* 0x000000624d3d7223 */ /* 0x000fe2000001003d */
[----:B------:R-:W-:-:S02]  /*0a10*/  HADD2.F32 R76, -RZ, R119.H1_H1 ;  /* 0x30000077ff4c7230 */ /* 0x000fc40000004100 */
[----:B------:R-:W-:Y:S01]  /*0a20*/  FADD.FTZ R77, R72, R97 ;  /* 0x00000061484d7221 */ /* 0x000fe20000010000 */
[----:B------:R-:W-:Y:S01]  /*0a30*/  FADD.FTZ R75, -R80, R75 ;  /* 0x0000004b504b7221 */ /* 0x000fe20000010100 */
[----:B------:R-:W-:Y:S01]  /*0a40*/  FMUL.FTZ R107, R74, UR23 ;  /* 0x000000174a6b7c20 */ /* 0x000fe20008410000 */
        /* <DEDUP_REMOVED lines=9> */
[----:B0-----:R-:W-:Y:S01]  /*0ae0*/  FADD.FTZ R83, R74, R113 ;  /* 0x000000714a537221 */ /* 0x001fe20000010000 */
[----:B------:R-:W-:-:S07]  /*0af0*/  FFMA.FTZ R82, R114, R113, R73 ;  /* 0x0000007172527223 */ /* 0x000fce0000010049 */
.L_x_2257:
[----:B----4-:R-:W-:Y:S05]  /*0b00*/  BSYNC.RECONVERGENT B0 ;  /* 0x0000000000007941 */ /* 0x010fea0003800200 */
.L_x_2256:
[----:B------:R-:W-:Y:S04]  /*0b10*/  BSSY.RECONVERGENT B0, `(.L_x_2258) ;  /* 0x0000036000007945 */ /* 0x000fe80003800200 */
[----:B------:R-:W-:Y:S05]  /*0b20*/  @!P1 BRA `(.L_x_2259) ;  /* 0x0000000000d09947 */ /* 0x000fea0003800000 */
[----:B------:R-:W0:Y:S01]  /*0b30*/  LDC.64 R74, c[0x0][0x3a8] ;  /* 0x0000ea00ff4a7b82 */ /* 0x000e220000000a00 */
[----:B------:R-:W-:-:S04]  /*0b40*/  ISETP.NE.U32.AND P0, PT, RZ, UR18, PT ;  /* 0x00000012ff007c0c */ /* 0x000fc8000bf05070 */
[----:B------:R-:W-:Y:S02]  /*0b50*/  ISETP.NE.AND.EX P4, PT, RZ, UR19, PT, P0 ;  /* 0x00000013ff007c0c */ /* 0x000fe4000bf85300 */
[----:B------:R-:W-:Y:S01]  /*0b60*/  ISETP.NE.U32.AND P0, PT, RZ, UR16, PT ;  /* 0x00000010ff007c0c */ /* 0x000fe2000bf05070 */
[----:B------:R-:W1:Y:S03]  /*0b70*/  LDC.64 R72, c[0x0][0x428] ;  /* 0x00010a00ff487b82 */ /* 0x000e660000000a00 */
[----:B------:R-:W-:-:S05]  /*0b80*/  ISETP.NE.AND.EX P0, PT, RZ, UR17, PT, P0 ;  /* 0x00000011ff007c0c */ /* 0x000fca000bf05300 */
        /* <DEDUP_REMOVED lines=8> */
[----:B------:R2:W5:Y:S01]  /*0c10*/  LDG.E R0, desc[UR10][R86.64] ;  /* 0x0000000a56007981 */ /* 0x000562000c1e1900 */
[----:B0-----:R-:W-:-:S05]  /*0c20*/  @P4 IMAD.WIDE.U32 R84, R81, 0x4, R84 ;  /* 0x0000000451544825 */ /* 0x001fca00078e0054 */
[----:B------:R2:W5:Y:S01]  /*0c30*/  @P4 LDG.E R2, desc[UR10][R84.64] ;  /* 0x0000000a54024981 */ /* 0x000562000c1e1900 */
[----:B-1----:R-:W-:-:S05]  /*0c40*/  @P0 IMAD.WIDE.U32 R116, R81, 0x10, R116 ;  /* 0x0000001051740825 */ /* 0x002fca00078e0074 */
[----:B------:R2:W5:Y:S01]  /*0c50*/  @P0 LDG.E.128 R24, desc[UR10][R116.64] ;  /* 0x0000000a74180981 */ /* 0x000562000c1e1d00 */
[--C-:B------:R-:W-:Y:S01]  /*0c60*/  HADD2.F32 R95, -RZ, R120.reuse.H0_H0 ;  /* 0x20000078ff5f7230 */ /* 0x100fe20000004100 */
[----:B------:R-:W-:Y:S01]  /*0c70*/  IADD3 R81, PT, PT, R81, 0x100, RZ ;  /* 0x0000010051517810 */ /* 0x000fe20007ffe0ff */
[C---:B---3--:R-:W-:Y:S01]  /*0c80*/  FADD.FTZ R15, -R80.reuse, R76 ;  /* 0x0000004c500f7221 */ /* 0x048fe20000010100 */
[----:B------:R-:W-:Y:S01]  /*0c90*/  FADD.FTZ R77, -R80, R77 ;  /* 0x0000004d504d7221 */ /* 0x000fe20000010100 */
[----:B------:R-:W-:Y:S02]  /*0ca0*/  HADD2.F32 R76, -RZ, R120.H1_H1 ;  /* 0x30000078ff4c7230 */ /* 0x000fe40000004100 */
[----:B------:R-:W-:Y:S01]  /*0cb0*/  FMUL.FTZ R15, R15, UR23 ;  /* 0x000000170f0f7c20 */ /* 0x000fe20008410000 */
[----:B------:R-:W-:Y:S01]  /*0cc0*/  FMUL.FTZ R96, R77, UR23 ;  /* 0x000000174d607c20 */ /* 0x000fe20008410000 */
[--C-:B------:R-:W-:Y:S02]  /*0cd0*/  HADD2.F32 R77, -RZ, R121.reuse.H0_H0 ;  /* 0x20000079ff4d7230 */ /* 0x100fe40000004100 */
[----:B----4-:R-:W-:Y:S01]  /*0ce0*/  FMUL.FTZ R88, R72, R95 ;  /* 0x0000005f48587220 */ /* 0x010fe20000410000 */
        /* <DEDUP_REMOVED lines=9> */
[----:B------:R-:W-:-:S02]  /*0d80*/  HADD2.F32 R76, -RZ, R121.H1_H1 ;  /* 0x30000079ff4c7230 */ /* 0x000fc40000004100 */
[----:B------:R-:W-:Y:S01]  /*0d90*/  FMUL.FTZ R105, R78, UR23 ;  /* 0x000000174e697c20 */ /* 0x000fe20008410000 */
        /* <DEDUP_REMOVED lines=12> */
[----:B--2---:R-:W-:-:S07]  /*0e60*/  FFMA.FTZ R82, R112, R111, R73 ;  /* 0x0000006f70527223 */ /* 0x004fce0000010049 */
.L_x_2259:
[----:B------:R-:W-:Y:S05]  /*0e70*/  BSYNC.RECONVERGENT B0 ;  /* 0x0000000000007941 */ /* 0x000fea0003800200 */
.L_x_2258:
        /* <DEDUP_REMOVED lines=54> */
.L_x_2261:
[----:B------:R-:W-:Y:S05]  /*11e0*/  BSYNC.RECONVERGENT B0 ;  /* 0x0000000000007941 */ /* 0x000fea0003800200 */
.L_x_2260:
[----:B------:R-:W-:Y:S04]  /*11f0*/  BSSY.RECONVERGENT B0, `(.L_x_2262) ;  /* 0x0000035000007945 */ /* 0x000fe80003800200 */
[----:B------:R-:W-:Y:S05]  /*1200*/  @!P3 BRA `(.L_x_2263) ;  /* 0x0000000000ccb947 */ /* 0x000fea0003800000 */
        /* <DEDUP_REMOVED lines=19> */
[--C-:B------:R-:W-:Y:S02]  /*1340*/  HADD2.F32 R81, -RZ, R124.reuse.H0_H0 ;  /* 0x2000007cff517230 */ /* 0x100fe40000004100 */
[----:B------:R-:W-:Y:S02]  /*1350*/  HADD2.F32 R90, -RZ, R124.H1_H1 ;  /* 0x3000007cff5a7230 */ /* 0x000fe40000004100 */
[--C-:B------:R-:W-:Y:S02]  /*1360*/  HADD2.F32 R99, -RZ, R125.reuse.H0_H0 ;  /* 0x2000007dff637230 */ /* 0x100fe40000004100 */
[----:B------:R-:W-:Y:S02]  /*1370*/  HADD2.F32 R106, -RZ, R125.H1_H1 ;  /* 0x3000007dff6a7230 */ /* 0x000fe40000004100 */
[C---:B---3--:R-:W-:Y:S01]  /*1380*/  FADD.FTZ R77, -R80.reuse, R77 ;  /* 0x0000004d504d7221 */ /* 0x048fe20000010100 */
[C---:B------:R-:W-:Y:S01]  /*1390*/  FADD.FTZ R13, -R80.reuse, R76 ;  /* 0x0000004c500d7221 */ /* 0x040fe20000010100 */
[----:B------:R-:W-:-:S02]  /*13a0*/  FADD.FTZ R78, -R80, R78 ;  /* 0x0000004e504e7221 */ /* 0x000fc40000010100 */
[----:B------:R-:W-:Y:S01]  /*13b0*/  FMUL.FTZ R92, R77, UR23 ;  /* 0x000000174d5c7c20 */ /* 0x000fe20008410000 */
[----:B------:R-:W-:Y:S01]  /*13c0*/  FMUL.FTZ R13, R13, UR23 ;  /* 0x000000170d0d7c20 */ /* 0x000fe20008410000 */
[----:B----4-:R-:W-:Y:S01]  /*13d0*/  FMUL.FTZ R14, R72, R81 ;  /* 0x00000051480e7220 */ /* 0x010fe20000410000 */
[----:B------:R-:W-:Y:S01]  /*13e0*/  FMUL.FTZ R90, R73, R90 ;  /* 0x0000005a495a7220 */ /* 0x000fe20000410000 */
[----:B------:R-:W-:Y:S01]  /*13f0*/  FADD.FTZ R33, R33, R73 ;  /* 0x0000004921217221 */ /* 0x000fe20000010000 */
[----:B------:R-:W-:Y:S01]  /*1400*/  FFMA.FTZ R49, R73, R92, R49 ;  /* 0x0000005c49317223 */ /* 0x000fe20000010031 */
[----:B------:R-:W-:Y:S01]  /*1410*/  FMUL.FTZ R101, R78, UR23 ;  /* 0x000000174e657c20 */ /* 0x000fe20008410000 */
[----:B------:R-:W-:Y:S01]  /*1420*/  FADD.FTZ R83, R83, R14 ;  /* 0x0000000e53537221 */ /* 0x000fe20000010000 */
[----:B------:R-:W-:Y:S01]  /*1430*/  FFMA.FTZ R73, R13, R14, R82 ;  /* 0x0000000e0d497223 */ /* 0x000fe20000010052 */
[----:B------:R-:W-:Y:S01]  /*1440*/  FADD.FTZ R32, R32, R72 ;  /* 0x0000004820207221 */ /* 0x000fe20000010000 */
[----:B------:R-:W-:Y:S01]  /*1450*/  FFMA.FTZ R48, R72, R13, R48 ;  /* 0x0000000d48307223 */ /* 0x000fe20000010030 */
[----:B------:R-:W-:Y:S01]  /*1460*/  FMUL.FTZ R99, R74, R99 ;  /* 0x000000634a637220 */ /* 0x000fe20000410000 */
[----:B------:R-:W-:Y:S01]  /*1470*/  FADD.FTZ R34, R34, R74 ;  /* 0x0000004a22227221 */ /* 0x000fe20000010000 */
[----:B------:R-:W-:Y:S01]  /*1480*/  FFMA.FTZ R50, R74, R101, R50 ;  /* 0x000000654a327223 */ /* 0x000fe20000010032 */
[----:B------:R-:W-:Y:S01]  /*1490*/  FADD.FTZ R79, -R80, R79 ;  /* 0x0000004f504f7221 */ /* 0x000fe20000010100 */
        /* <DEDUP_REMOVED lines=10> */
.L_x_2263:
[----:B------:R-:W-:Y:S05]  /*1540*/  BSYNC.RECONVERGENT B0 ;  /* 0x0000000000007941 */ /* 0x000fea0003800200 */
.L_x_2262:
        /* <DEDUP_REMOVED lines=32> */
.L_x_2265:
[----:B------:R-:W-:Y:S05]  /*1750*/  BSYNC.RECONVERGENT B0 ;  /* 0x0000000000007941 */ /* 0x000fea0003800200 */
.L_x_2264:
        /* <DEDUP_REMOVED lines=63> */
[----:B-----5:R-:W-:Y:S01]  /*1b50*/  LOP3.LUT P6, RZ, R6, 0xff, RZ, 0xc0, !PT ;  /* 0x000000ff06ff7812 */ /* 0x020fe200078cc0ff */
[----:B------:R-:W-:Y:S01]  /*1b60*/  FMUL.FTZ R72, R72, UR25 ;  /* 0x0000001948487c20 */ /* 0x000fe20008410000 */
[----:B------:R-:W-:Y:S01]  /*1b70*/  FMUL.FTZ R76, R76, UR23 ;  /* 0x000000174c4c7c20 */ /* 0x000fe20008410000 */
[----:B------:R-:W-:Y:S01]  /*1b80*/  FMUL.FTZ R74, R74, UR25 ;  /* 0x000000194a4a7c20 */ /* 0x000fe20008410000 */
[C---:B------:R-:W-:Y:S01]  /*1b90*/  LOP3.LUT P5, RZ, R6.reuse, 0xff00, RZ, 0xc0, !PT ;  /* 0x0000ff0006ff7812 */ /* 0x040fe200078ac0ff */
[----:B------:R-:W-:Y:S01]  /*1ba0*/  FMUL.FTZ R75, R73, UR25 ;  /* 0x00000019494b7c20 */ /* 0x000fe20008410000 */
[----:B------:R-:W-:Y:S01]  /*1bb0*/  LOP3.LUT P0, RZ, R6, 0xff0000, RZ, 0xc0, !PT ;  /* 0x00ff000006ff7812 */ /* 0x000fe2000780c0ff */
[----:B------:R-:W-:Y:S01]  /*1bc0*/  FMUL.FTZ R76, R76, UR25 ;  /* 0x000000194c4c7c20 */ /* 0x000fe20008410000 */
[----:B------:R-:W-:-:S02]  /*1bd0*/  SEL R72, R72, RZ, P6 ;  /* 0x000000ff48487207 */ /* 0x000fc40003000000 */
[----:B------:R-:W-:Y:S02]  /*1be0*/  ISETP.GE.U32.AND P6, PT, R6, 0x1000000, PT ;  /* 0x010000000600780c */ /* 0x000fe40003fc6070 */
[----:B------:R-:W-:Y:S02]  /*1bf0*/  SEL R73, R74, RZ, P5 ;  /* 0x000000ff4a497207 */ /* 0x000fe40002800000 */
[----:B------:R-:W-:Y:S02]  /*1c00*/  SEL R74, R75, RZ, P0 ;  /* 0x000000ff4b4a7207 */ /* 0x000fe40000000000 */
[----:B------:R-:W-:Y:S01]  /*1c10*/  SEL R75, R76, RZ, P6 ;  /* 0x000000ff4c4b7207 */ /* 0x000fe20003000000 */
[----:B------:R-:W-:Y:S06]  /*1c20*/  BRA `(.L_x_2271) ;  /* 0x0000000c00687947 */ /* 0x000fec0003800000 */
.L_x_2270:
        /* <DEDUP_REMOVED lines=25> */
.L_x_2269:
        /* <DEDUP_REMOVED lines=14> */
[----:B------:R-:W-:Y:S01]  /*1ea0*/  LOP3.LUT P6, RZ, R6, 0xff, RZ, 0xc0, !PT ;  /* 0x000000ff06ff7812 */ /* 0x000fe200078cc0ff */
[----:B------:R-:W-:Y:S01]  /*1eb0*/  FMUL.FTZ R72, R72, UR25 ;  /* 0x0000001948487c20 */ /* 0x000fe20008410000 */
[----:B------:R-:W-:Y:S01]  /*1ec0*/  FFMA.FTZ R75, R76, UR23, R31 ;  /* 0x000000174c4b7c23 */ /* 0x000fe2000801001f */
        /* <DEDUP_REMOVED lines=11> */
.L_x_2272:
        /* <DEDUP_REMOVED lines=25> */
.L_x_2268:
        /* <DEDUP_REMOVED lines=20> */
[----:B------:R-:W-:Y:S01]  /*2250*/  FMUL.FTZ R70, R70, UR25 ;  /* 0x0000001946467c20 */ /* 0x000fe20008410000 */
[----:B------:R-:W-:Y:S01]  /*2260*/  LOP3.LUT P6, RZ, R6, 0xff00, RZ, 0xc0, !PT ;  /* 0x0000ff0006ff7812 */ /* 0x000fe200078cc0ff */
[----:B------:R-:W-:Y:S01]  /*2270*/  FMUL.FTZ R71, R69, UR25 ;  /* 0x0000001945477c20 */ /* 0x000fe20008410000 */
[----:B------:R-:W-:Y:S01]  /*2280*/  SEL R72, R68, RZ, P0 ;  /* 0x000000ff44487207 */ /* 0x000fe20000000000 */
[----:B------:R-:W-:Y:S01]  /*2290*/  FMUL.FTZ R75, R74, UR23 ;  /* 0x000000174a4b7c20 */ /* 0x000fe20008410000 */
[----:B------:R-:W-:-:S02]  /*22a0*/  SEL R68, R68, RZ, P5 ;  /* 0x000000ff44447207 */ /* 0x000fc40002800000 */
[----:B------:R-:W-:Y:S01]  /*22b0*/  LOP3.LUT P0, RZ, R5, 0xff00, RZ, 0xc0, !PT ;  /* 0x0000ff0005ff7812 */ /* 0x000fe2000780c0ff */
[----:B------:R-:W-:Y:S01]  /*22c0*/  FMUL.FTZ R76, R75, UR25 ;  /* 0x000000194b4c7c20 */ /* 0x000fe20008410000 */
[----:B------:R-:W-:Y:S02]  /*22d0*/  LOP3.LUT P5, RZ, R6, 0xff0000, RZ, 0xc0, !PT ;  /* 0x00ff000006ff7812 */ /* 0x000fe400078ac0ff */
[C---:B------:R-:W-:Y:S02]  /*22e0*/  SEL R73, R70.reuse, RZ, P6 ;  /* 0x000000ff46497207 */ /* 0x040fe40003000000 */
[----:B------:R-:W-:Y:S02]  /*22f0*/  LOP3.LUT P6, RZ, R5, 0xff0000, RZ, 0xc0, !PT ;  /* 0x00ff000005ff7812 */ /* 0x000fe400078cc0ff */
[----:B------:R-:W-:Y:S02]  /*2300*/  SEL R69, R70, RZ, P0 ;  /* 0x000000ff46457207 */ /* 0x000fe40000000000 */
[----:B------:R-:W-:-:S02]  /*2310*/  SEL R74, R71, RZ, P5 ;  /* 0x000000ff474a7207 */ /* 0x000fc40002800000 */
[----:B------:R-:W-:Y:S02]  /*2320*/  ISETP.GE.U32.AND P0, PT, R6, 0x1000000, PT ;  /* 0x010000000600780c */ /* 0x000fe40003f06070 */
[----:B------:R-:W-:Y:S02]  /*2330*/  ISETP.GE.U32.AND P5, PT, R5, 0x1000000, PT ;  /* 0x010000000500780c */ /* 0x000fe40003fa6070 */
[----:B------:R-:W-:Y:S02]  /*2340*/  SEL R70, R71, RZ, P6 ;  /* 0x000000ff47467207 */ /* 0x000fe40003000000 */
[C---:B------:R-:W-:Y:S02]  /*2350*/  SEL R75, R76.reuse, RZ, P0 ;  /* 0x000000ff4c4b7207 */ /* 0x040fe40000000000 */
[----:B------:R-:W-:Y:S01]  /*2360*/  SEL R71, R76, RZ, P5 ;  /* 0x000000ff4c477207 */ /* 0x000fe20002800000 */
[----:B------:R-:W-:Y:S06]  /*2370*/  BRA `(.L_x_2271) ;  /* 0x0000000400947947 */ /* 0x000fec0003800000 */
.L_x_2274:
        /* <DEDUP_REMOVED lines=10> */
[----:B------:R-:W-:Y:S01]  /*2420*/  FMUL.FTZ R66, R67, UR23 ;  /* 0x0000001743427c20 */ /* 0x000fe20008410000 */
[----:B------:R-:W-:Y:S01]  /*2430*/  LOP3.LUT P0, RZ, R5, 0xff, RZ, 0xc0, !PT ;  /* 0x000000ff05ff7812 */ /* 0x000fe2000780c0ff */
[----:B------:R-:W-:Y:S01]  /*2440*/  FMUL.FTZ R68, R64, UR25 ;  /* 0x0000001940447c20 */ /* 0x000fe20008410000 */
[----:B------:R-:W-:Y:S01]  /*2450*/  FADD.FTZ R67, R113, -R70 ;  /* 0x8000004671437221 */ /* 0x000fe20000010000 */
[----:B------:R-:W-:Y:S01]  /*2460*/  FMUL.FTZ R69, R65, UR25 ;  /* 0x0000001941457c20 */ /* 0x000fe20008410000 */
[----:B------:R-:W-:Y:S01]  /*2470*/  LOP3.LUT P6, RZ, R6, 0xff00, RZ, 0xc0, !PT ;  /* 0x0000ff0006ff7812 */ /* 0x000fe200078cc0ff */
[----:B------:R-:W-:Y:S01]  /*2480*/  FMUL.FTZ R70, R66, UR25 ;  /* 0x0000001942467c20 */ /* 0x000fe20008410000 */
[----:B------:R-:W-:Y:S01]  /*2490*/  SEL R72, R68, RZ, P5 ;  /* 0x000000ff44487207 */ /* 0x000fe20002800000 */
[----:B------:R-:W-:Y:S01]  /*24a0*/  FMUL.FTZ R67, R67, UR23 ;  /* 0x0000001743437c20 */ /* 0x000fe20008410000 */
[----:B------:R-:W-:-:S02]  /*24b0*/  LOP3.LUT P5, RZ, R5, 0xff00, RZ, 0xc0, !PT ;  /* 0x0000ff0005ff7812 */ /* 0x000fc400078ac0ff */
[----:B------:R-:W-:Y:S01]  /*24c0*/  SEL R68, R68, RZ, P0 ;  /* 0x000000ff44447207 */ /* 0x000fe20000000000 */
[----:B------:R-:W-:Y:S01]  /*24d0*/  FMUL.FTZ R71, R67, UR25 ;  /* 0x0000001943477c20 */ /* 0x000fe20008410000 */
[C---:B------:R-:W-:Y:S02]  /*24e0*/  LOP3.LUT P0, RZ, R6.reuse, 0xff0000, RZ, 0xc0, !PT ;  /* 0x00ff000006ff7812 */ /* 0x040fe4000780c0ff */
[C---:B------:R-:W-:Y:S02]  /*24f0*/  SEL R73, R69.reuse, RZ, P6 ;  /* 0x000000ff45497207 */ /* 0x040fe40003000000 */
[----:B------:R-:W-:Y:S02]  /*2500*/  SEL R69, R69, RZ, P5 ;  /* 0x000000ff45457207 */ /* 0x000fe40002800000 */
[----:B------:R-:W-:Y:S02]  /*2510*/  ISETP.GE.U32.AND P5, PT, R6, 0x1000000, PT ;  /* 0x010000000600780c */ /* 0x000fe40003fa6070 */
[----:B------:R-:W-:-:S02]  /*2520*/  SEL R74, R70, RZ, P0 ;  /* 0x000000ff464a7207 */ /* 0x000fc40000000000 */
[C---:B------:R-:W-:Y:S02]  /*2530*/  LOP3.LUT P6, RZ, R5.reuse, 0xff0000, RZ, 0xc0, !PT ;  /* 0x00ff000005ff7812 */ /* 0x040fe400078cc0ff */
[----:B------:R-:W-:Y:S02]  /*2540*/  ISETP.GE.U32.AND P0, PT, R5, 0x1000000, PT ;  /* 0x010000000500780c */ /* 0x000fe40003f06070 */
[C---:B------:R-:W-:Y:S02]  /*2550*/  SEL R75, R71.reuse, RZ, P5 ;  /* 0x000000ff474b7207 */ /* 0x040fe40002800000 */
[----:B------:R-:W-:Y:S02]  /*2560*/  SEL R70, R70, RZ, P6 ;  /* 0x000000ff46467207 */ /* 0x000fe40003000000 */
[----:B------:R-:W-:Y:S01]  /*2570*/  SEL R71, R71, RZ, P0 ;  /* 0x000000ff47477207 */ /* 0x000fe20000000000 */
[----:B------:R-:W-:Y:S06]  /*2580*/  BRA `(.L_x_2271) ;  /* 0x0000000400107947 */ /* 0x000fec0003800000 */
.L_x_2273:
[----:B------:R-:W-:-:S04]  /*2590*/  UISETP.NE.U32.AND UP0, UPT, UR4, URZ, UPT ;  /* 0x000000ff0400728c */ /* 0x000fc8000bf05070 */
[----:B------:R-:W-:-:S09]  /*25a0*/  UISETP.NE.AND.EX UP0, UPT, UR5, URZ, UPT, UP0 ;  /* 0x000000ff0500728c */ /* 0x000fd2000bf05300 */
[----:B------:R-:W-:Y:S05]  /*25b0*/  BRA.U UP0, `(.L_x_2275) ;  /* 0x0000000100847547 */ /* 0x000fea000b800000 */
[--C-:B------:R-:W-:Y:S01]  /*25c0*/  FFMA.FTZ R68, R91, UR6, R82.reuse ;  /* 0x000000065b447c23 */ /* 0x100fe20008010052 */
[--C-:B------:R-:W-:Y:S01]  /*25d0*/  FFMA.FTZ R71, R107, UR6, R82.reuse ;  /* 0x000000066b477c23 */ /* 0x100fe20008010052 */
[----:B------:R-:W-:Y:S01]  /*25e0*/  FFMA.FTZ R74, R114, UR6, R82 ;  /* 0x00000006724a7c23 */ /* 0x000fe20008010052 */
[----:B-----5:R-:W-:Y:S01]  /*25f0*/  LOP3.LUT P5, RZ, R6, 0xff, RZ, 0xc0, !PT ;  /* 0x000000ff06ff7812 */ /* 0x020fe200078ac0ff */
[----:B------:R-:W-:Y:S01]  /*2600*/  FADD.FTZ R69, R89, -R68 ;  /* 0x8000004459457221 */ /* 0x000fe20000010000 */
[----:B------:R-:W-:Y:S01]  /*2610*/  FFMA.FTZ R68, R98, UR6, R82 ;  /* 0x0000000662447c23 */ /* 0x000fe20008010052 */
[----:B------:R-:W-:Y:S01]  /*2620*/  FADD.FTZ R71, R104, -R71 ;  /* 0x8000004768477221 */ /* 0x000fe20000010000 */
[----:B------:R-:W-:Y:S01]  /*2630*/  LOP3.LUT P0, RZ, R5, 0xff, RZ, 0xc0, !PT ;  /* 0x000000ff05ff7812 */ /* 0x000fe2000780c0ff */
[----:B------:R-:W-:Y:S01]  /*2640*/  FFMA.FTZ R69, R69, UR23, R28 ;  /* 0x0000001745457c23 */ /* 0x000fe2000801001c */
[----:B------:R-:W-:Y:S01]  /*2650*/  FADD.FTZ R68, R97, -R68 ;  /* 0x8000004461447221 */ /* 0x000fe20000010000 */
[----:B------:R-:W-:Y:S01]  /*2660*/  FFMA.FTZ R71, R71, UR23, R30 ;  /* 0x0000001747477c23 */ /* 0x000fe2000801001e */
[----:B------:R-:W-:Y:S01]  /*2670*/  FADD.FTZ R74, R113, -R74 ;  /* 0x8000004a714a7221 */ /* 0x000fe20000010000 */
[----:B------:R-:W-:Y:S01]  /*2680*/  FMUL.FTZ R69, R69, UR25 ;  /* 0x0000001945457c20 */ /* 0x000fe20008410000 */
[----:B------:R-:W-:Y:S01]  /*2690*/  FFMA.FTZ R68, R68, UR23, R29 ;  /* 0x0000001744447c23 */ /* 0x000fe2000801001d */
[----:B------:R-:W-:Y:S01]  /*26a0*/  LOP3.LUT P6, RZ, R6, 0xff00, RZ, 0xc0, !PT ;  /* 0x0000ff0006ff7812 */ /* 0x000fe200078cc0ff */
[----:B------:R-:W-:Y:S01]  /*26b0*/  FMUL.FTZ R71, R71, UR25 ;  /* 0x0000001947477c20 */ /* 0x000fe20008410000 */
[----:B------:R-:W-:Y:S01]  /*26c0*/  FFMA.FTZ R75, R74, UR23, R31 ;  /* 0x000000174a4b7c23 */ /* 0x000fe2000801001f */
[----:B------:R-:W-:Y:S01]  /*26d0*/  FMUL.FTZ R70, R68, UR25 ;  /* 0x0000001944467c20 */ /* 0x000fe20008410000 */
[----:B------:R-:W-:-:S02]  /*26e0*/  SEL R72, R69, RZ, P5 ;  /* 0x000000ff45487207 */ /* 0x000fc40002800000 */
[----:B------:R-:W-:Y:S01]  /*26f0*/  SEL R68, R69, RZ, P0 ;  /* 0x000000ff45447207 */ /* 0x000fe20000000000 */
[----:B------:R-:W-:Y:S01]  /*2700*/  FMUL.FTZ R76, R75, UR25 ;  /* 0x000000194b4c7c20 */ /* 0x000fe20008410000 */
[C---:B------:R-:W-:Y:S02]  /*2710*/  LOP3.LUT P5, RZ, R5.reuse, 0xff00, RZ, 0xc0, !PT ;  /* 0x0000ff0005ff7812 */ /* 0x040fe400078ac0ff */
[----:B------:R-:W-:Y:S02]  /*2720*/  LOP3.LUT P0, RZ, R6, 0xff0000, RZ, 0xc0, !PT ;  /* 0x00ff000006ff7812 */ /* 0x000fe4000780c0ff */
[C---:B------:R-:W-:Y:S02]  /*2730*/  SEL R73, R70.reuse, RZ, P6 ;  /* 0x000000ff46497207 */ /* 0x040fe40003000000 */
[----:B------:R-:W-:Y:S02]  /*2740*/  LOP3.LUT P6, RZ, R5, 0xff0000, RZ, 0xc0, !PT ;  /* 0x00ff000005ff7812 */ /* 0x000fe400078cc0ff */
[----:B------:R-:W-:-:S02]  /*2750*/  SEL R69, R70, RZ, P5 ;  /* 0x000000ff46457207 */ /* 0x000fc40002800000 */
[----:B------:R-:W-:Y:S02]  /*2760*/  SEL R74, R71, RZ, P0 ;  /* 0x000000ff474a7207 */ /* 0x000fe40000000000 */
[----:B------:R-:W-:Y:S02]  /*2770*/  ISETP.GE.U32.AND P5, PT, R6, 0x1000000, PT ;  /* 0x010000000600780c */ /* 0x000fe40003fa6070 */
[----:B------:R-:W-:Y:S02]  /*2780*/  ISETP.GE.U32.AND P0, PT, R5, 0x1000000, PT ;  /* 0x010000000500780c */ /* 0x000fe40003f06070 */
[----:B------:R-:W-:Y:S02]  /*2790*/  SEL R70, R71, RZ, P6 ;  /* 0x000000ff47467207 */ /* 0x000fe40003000000 */
[C---:B------:R-:W-:Y:S02]  /*27a0*/  SEL R75, R76.reuse, RZ, P5 ;  /* 0x000000ff4c4b7207 */ /* 0x040fe40002800000 */
[----:B------:R-:W-:Y:S01]  /*27b0*/  SEL R71, R76, RZ, P0 ;  /* 0x000000ff4c477207 */ /* 0x000fe20000000000 */
[----:B------:R-:W-:Y:S06]  /*27c0*/  BRA `(.L_x_2271) ;  /* 0x0000000000807947 */ /* 0x000fec0003800000 */
.L_x_2275:
[--C-:B------:R-:W-:Y:S01]  /*27d0*/  FFMA.FTZ R64, R91, UR6, R82.reuse ;  /* 0x000000065b407c23 */ /* 0x100fe20008010052 */
[--C-:B------:R-:W-:Y:S01]  /*27e0*/  FFMA.FTZ R66, R98, UR6, R82.reuse ;  /* 0x0000000662427c23 */ /* 0x100fe20008010052 */
[----:B------:R-:W-:Y:S01]  /*27f0*/  FFMA.FTZ R70, R114, UR6, R82 ;  /* 0x0000000672467c23 */ /* 0x000fe20008010052 */
[C---:B-----5:R-:W-:Y:S01]  /*2800*/  LOP3.LUT P5, RZ, R6.reuse, 0xff, RZ, 0xc0, !PT ;  /* 0x000000ff06ff7812 */ /* 0x060fe200078ac0ff */
[----:B------:R-:W-:Y:S01]  /*2810*/  FADD.FTZ R65, R89, -R64 ;  /* 0x8000004059417221 */ /* 0x000fe20000010000 */
[----:B------:R-:W-:Y:S01]  /*2820*/  FADD.FTZ R66, R97, -R66 ;  /* 0x8000004261427221 */ /* 0x000fe20000010000 */
[----:B------:R-:W-:Y:S01]  /*2830*/  LOP3.LUT P0, RZ, R5, 0xff, RZ, 0xc0, !PT ;  /* 0x000000ff05ff7812 */ /* 0x000fe2000780c0ff */
[----:B------:R-:W-:Y:S01]  /*2840*/  FADD.FTZ R74, R113, -R70 ;  /* 0x80000046714a7221 */ /* 0x000fe20000010000 */
[----:B------:R-:W-:Y:S01]  /*2850*/  FFMA.FTZ R64, R65, UR23, R28 ;  /* 0x0000001741407c23 */ /* 0x000fe2000801001c */
[----:B------:R-:W-:Y:S01]  /*2860*/  FFMA.FTZ R65, R107, UR6, R82 ;  /* 0x000000066b417c23 */ /* 0x000fe20008010052 */
[----:B------:R-:W-:-:S02]  /*2870*/  LOP3.LUT P6, RZ, R6, 0xff00, RZ, 0xc0, !PT ;  /* 0x0000ff0006ff7812 */ /* 0x000fc400078cc0ff */
[----:B------:R-:W-:Y:S01]  /*2880*/  FMUL.FTZ R68, R64, UR25 ;  /* 0x0000001940447c20 */ /* 0x000fe20008410000 */
[----:B------:R-:W-:Y:S01]  /*2890*/  FADD.FTZ R67, R104, -R65 ;  /* 0x8000004168437221 */ /* 0x000fe20000010000 */
[----:B------:R-:W-:-:S03]  /*28a0*/  FFMA.FTZ R65, R66, UR23, R29 ;  /* 0x0000001742417c23 */ /* 0x000fc6000801001d */
[----:B------:R-:W-:Y:S01]  /*28b0*/  FFMA.FTZ R66, R67, UR23, R30 ;  /* 0x0000001743427c23 */ /* 0x000fe2000801001e */
[----:B------:R-:W-:Y:S01]  /*28c0*/  FMUL.FTZ R69, R65, UR25 ;  /* 0x0000001941457c20 */ /* 0x000fe20008410000 */
[----:B------:R-:W-:Y:S01]  /*28d0*/  SEL R72, R68, RZ, P5 ;  /* 0x000000ff44487207 */ /* 0x000fe20002800000 */
[----:B------:R-:W-:Y:S01]  /*28e0*/  FFMA.FTZ R67, R74, UR23, R31 ;  /* 0x000000174a437c23 */ /* 0x000fe2000801001f */
[----:B------:R-:W-:Y:S01]  /*28f0*/  LOP3.LUT P5, RZ, R5, 0xff00, RZ, 0xc0, !PT ;  /* 0x0000ff0005ff7812 */ /* 0x000fe200078ac0ff */
[----:B------:R-:W-:Y:S01]  /*2900*/  FMUL.FTZ R70, R66, UR25 ;  /* 0x0000001942467c20 */ /* 0x000fe20008410000 */
[----:B------:R-:W-:Y:S01]  /*2910*/  SEL R68, R68, RZ, P0 ;  /* 0x000000ff44447207 */ /* 0x000fe20000000000 */
[----:B------:R-:W-:Y:S01]  /*2920*/  FMUL.FTZ R71, R67, UR25 ;  /* 0x0000001943477c20 */ /* 0x000fe20008410000 */
[----:B------:R-:W-:Y:S02]  /*2930*/  LOP3.LUT P0, RZ, R6, 0xff0000, RZ, 0xc0, !PT ;  /* 0x00ff000006ff7812 */ /* 0x000fe4000780c0ff */
[----:B------:R-:W-:-:S02]  /*2940*/  SEL R73, R69, RZ, P6 ;  /* 0x000000ff45497207 */ /* 0x000fc40003000000 */
[----:B------:R-:W-:Y:S02]  /*2950*/  SEL R69, R69, RZ, P5 ;  /* 0x000000ff45457207 */ /* 0x000fe40002800000 */
[----:B------:R-:W-:Y:S02]  /*2960*/  ISETP.GE.U32.AND P5, PT, R6, 0x1000000, PT ;  /* 0x010000000600780c */ /* 0x000fe40003fa6070 */
[----:B------:R-:W-:Y:S02]  /*2970*/  SEL R74, R70, RZ, P0 ;  /* 0x000000ff464a7207 */ /* 0x000fe40000000000 */
[C---:B------:R-:W-:Y:S02]  /*2980*/  LOP3.LUT P6, RZ, R5.reuse, 0xff0000, RZ, 0xc0, !PT ;  /* 0x00ff000005ff7812 */ /* 0x040fe400078cc0ff */
[----:B------:R-:W-:Y:S02]  /*2990*/  ISETP.GE.U32.AND P0, PT, R5, 0x1000000, PT ;  /* 0x010000000500780c */ /* 0x000fe40003f06070 */
[----:B------:R-:W-:-:S02]  /*29a0*/  SEL R75, R71, RZ, P5 ;  /* 0x000000ff474b7207 */ /* 0x000fc40002800000 */
[----:B------:R-:W-:Y:S02]  /*29b0*/  SEL R70, R70, RZ, P6 ;  /* 0x000000ff46467207 */ /* 0x000fe40003000000 */
[----:B------:R-:W-:-:S07]  /*29c0*/  SEL R71, R71, RZ, P0 ;  /* 0x000000ff47477207 */ /* 0x000fce0000000000 */
.L_x_2271:
        /* <DEDUP_REMOVED lines=14> */
.L_x_2267:
[----:B------:R-:W-:Y:S05]  /*2ab0*/  BSYNC.RECONVERGENT B0 ;  /* 0x0000000000007941 */ /* 0x000fea0003800200 */
.L_x_2266:
        /* <DEDUP_REMOVED lines=9> */
[----:B------:R-:W-:-:S09]  /*2b50*/  UISETP.NE.AND.EX UP0, UPT, UR5, URZ, UPT, UP0 ;  /* 0x000000ff0500728c */ /* 0x000fd2000bf05300 */
[----:B------:R-:W-:Y:S05]  /*2b60*/  BRA.U !UP0, `(.L_x_2280) ;  /* 0x0000000108847547 */ /* 0x000fea000b800000 */
[--C-:B0-----:R-:W-:Y:S01]  /*2b70*/  FFMA.FTZ R65, R15, UR6, R82.reuse ;  /* 0x000000060f417c23 */ /* 0x101fe20008010052 */
[--C-:B------:R-:W-:Y:S01]  /*2b80*/  FFMA.FTZ R66, R96, UR6, R82.reuse ;  /* 0x0000000660427c23 */ /* 0x100fe20008010052 */
[----:B-----5:R-:W-:Y:S01]  /*2b90*/  LOP3.LUT P6, RZ, R0, 0xff, RZ, 0xc0, !PT ;  /* 0x000000ff00ff7812 */ /* 0x020fe200078cc0ff */
[----:B------:R-:W-:Y:S01]  /*2ba0*/  FFMA.FTZ R70, R112, UR6, R82 ;  /* 0x0000000670467c23 */ /* 0x000fe20008010052 */
[----:B------:R-:W-:Y:S01]  /*2bb0*/  FADD.FTZ R65, R88, -R65 ;  /* 0x8000004158417221 */ /* 0x000fe20000010000 */
[----:B------:R-:W-:Y:S01]  /*2bc0*/  FADD.FTZ R66, R95, -R66 ;  /* 0x800000425f427221 */ /* 0x000fe20000010000 */
[----:B------:R-:W-:Y:S01]  /*2bd0*/  LOP3.LUT P5, RZ, R2, 0xff, RZ, 0xc0, !PT ;  /* 0x000000ff02ff7812 */ /* 0x000fe200078ac0ff */
[----:B------:R-:W-:Y:S01]  /*2be0*/  FADD.FTZ R74, R111, -R70 ;  /* 0x800000466f4a7221 */ /* 0x000fe20000010000 */
[----:B------:R-:W-:Y:S01]  /*2bf0*/  FFMA.FTZ R64, R65, UR23, R24 ;  /* 0x0000001741407c23 */ /* 0x000fe20008010018 */
[----:B------:R-:W-:-:S03]  /*2c00*/  FFMA.FTZ R65, R105, UR6, R82 ;  /* 0x0000000669417c23 */ /* 0x000fc60008010052 */
[----:B------:R-:W-:Y:S01]  /*2c10*/  FMUL.FTZ R68, R64, UR25 ;  /* 0x0000001940447c20 */ /* 0x000fe20008410000 */
[----:B------:R-:W-:Y:S01]  /*2c20*/  FADD.FTZ R67, R102, -R65 ;  /* 0x8000004166437221 */ /* 0x000fe20000010000 */
[----:B------:R-:W-:-:S03]  /*2c30*/  FFMA.FTZ R65, R66, UR23, R25 ;  /* 0x0000001742417c23 */ /* 0x000fc60008010019 */
[----:B------:R-:W-:Y:S01]  /*2c40*/  SEL R72, R68, RZ, P6 ;  /* 0x000000ff44487207 */ /* 0x000fe20003000000 */
[----:B------:R-:W-:Y:S01]  /*2c50*/  FMUL.FTZ R69, R65, UR25 ;  /* 0x0000001941457c20 */ /* 0x000fe20008410000 */
[----:B------:R-:W-:Y:S01]  /*2c60*/  LOP3.LUT P6, RZ, R0, 0xff00, RZ, 0xc0, !PT ;  /* 0x0000ff0000ff7812 */ /* 0x000fe200078cc0ff */
[----:B------:R-:W-:Y:S01]  /*2c70*/  FFMA.FTZ R66, R67, UR23, R26 ;  /* 0x0000001743427c23 */ /* 0x000fe2000801001a */
[----:B------:R-:W-:Y:S01]  /*2c80*/  SEL R68, R68, RZ, P5 ;  /* 0x000000ff44447207 */ /* 0x000fe20002800000 */
[----:B------:R-:W-:Y:S01]  /*2c90*/  FFMA.FTZ R67, R74, UR23, R27 ;  /* 0x000000174a437c23 */ /* 0x000fe2000801001b */
[----:B------:R-:W-:Y:S01]  /*2ca0*/  LOP3.LUT P5, RZ, R2, 0xff00, RZ, 0xc0, !PT ;  /* 0x0000ff0002ff7812 */ /* 0x000fe200078ac0ff */
[----:B------:R-:W-:Y:S01]  /*2cb0*/  FMUL.FTZ R70, R66, UR25 ;  /* 0x0000001942467c20 */ /* 0x000fe20008410000 */
[----:B------:R-:W-:Y:S01]  /*2cc0*/  SEL R73, R69, RZ, P6 ;  /* 0x000000ff45497207 */ /* 0x000fe20003000000 */
[----:B------:R-:W-:Y:S01]  /*2cd0*/  FMUL.FTZ R71, R67, UR25 ;  /* 0x0000001943477c20 */ /* 0x000fe20008410000 */
[----:B------:R-:W-:-:S02]  /*2ce0*/  LOP3.LUT P6, RZ, R0, 0xff0000, RZ, 0xc0, !PT ;  /* 0x00ff000000ff7812 */ /* 0x000fc400078cc0ff */
[----:B------:R-:W-:Y:S02]  /*2cf0*/  SEL R69, R69, RZ, P5 ;  /* 0x000000ff45457207 */ /* 0x000fe40002800000 */
[----:B------:R-:W-:Y:S02]  /*2d00*/  LOP3.LUT P5, RZ, R2, 0xff0000, RZ, 0xc0, !PT ;  /* 0x00ff000002ff7812 */ /* 0x000fe400078ac0ff */
[----:B------:R-:W-:Y:S02]  /*2d10*/  SEL R74, R70, RZ, P6 ;  /* 0x000000ff464a7207 */ /* 0x000fe40003000000 */
[----:B------:R-:W-:Y:S02]  /*2d20*/  ISETP.GE.U32.AND P6, PT, R0, 0x1000000, PT ;  /* 0x010000000000780c */ /* 0x000fe40003fc6070 */
[----:B------:R-:W-:Y:S02]  /*2d30*/  SEL R70, R70, RZ, P5 ;  /* 0x000000ff46467207 */ /* 0x000fe40002800000 */
[----:B------:R-:W-:-:S02]  /*2d40*/  ISETP.GE.U32.AND P5, PT, R2, 0x1000000, PT ;  /* 0x010000000200780c */ /* 0x000fc40003fa6070 */
[C---:B------:R-:W-:Y:S02]  /*2d50*/  SEL R75, R71.reuse, RZ, P6 ;  /* 0x000000ff474b7207 */ /* 0x040fe40003000000 */
[----:B------:R-:W-:Y:S01]  /*2d60*/  SEL R71, R71, RZ, P5 ;  /* 0x000000ff47477207 */ /* 0x000fe20002800000 */
[----:B------:R-:W-:Y:S08]  /*2d70*/  BRA `(.L_x_2281) ;  /* 0x0000000c00487947 */ /* 0x000ff00003800000 */
.L_x_2280:
[--C-:B0-----:R-:W-:Y:S01]  /*2d80*/  FFMA.FTZ R69, R15, UR6, R82.reuse ;  /* 0x000000060f457c23 */ /* 0x101fe20008010052 */
[--C-:B------:R-:W-:Y:S01]  /*2d90*/  FFMA.FTZ R68, R96, UR6, R82.reuse ;  /* 0x0000000660447c23 */ /* 0x100fe20008010052 */
[----:B------:R-:W-:Y:S01]  /*2da0*/  FFMA.FTZ R71, R105, UR6, R82 ;  /* 0x0000000669477c23 */ /* 0x000fe20008010052 */
[----:B-----5:R-:W-:Y:S01]  /*2db0*/  LOP3.LUT P6, RZ, R0, 0xff, RZ, 0xc0, !PT ;  /* 0x000000ff00ff7812 */ /* 0x020fe200078cc0ff */
[----:B------:R-:W-:Y:S01]  /*2dc0*/  FADD.FTZ R69, R88, -R69 ;  /* 0x8000004558457221 */ /* 0x000fe20000010000 */
[----:B------:R-:W-:Y:S01]  /*2dd0*/  FADD.FTZ R68, R95, -R68 ;  /* 0x800000445f447221 */ /* 0x000fe20000010000 */
[----:B------:R-:W-:Y:S01]  /*2de0*/  LOP3.LUT P5, RZ, R2, 0xff, RZ, 0xc0, !PT ;  /* 0x000000ff02ff7812 */ /* 0x000fe200078ac0ff */
[----:B------:R-:W-:Y:S01]  /*2df0*/  FADD.FTZ R71, R102, -R71 ;  /* 0x8000004766477221 */ /* 0x000fe20000010000 */
[----:B------:R-:W-:Y:S01]  /*2e00*/  FFMA.FTZ R69, R69, UR23, R24 ;  /* 0x0000001745457c23 */ /* 0x000fe20008010018 */
[----:B------:R-:W-:Y:S01]  /*2e10*/  FFMA.FTZ R68, R68, UR23, R25 ;  /* 0x0000001744447c23 */ /* 0x000fe20008010019 */
[----:B------:R-:W-:Y:S01]  /*2e20*/  FFMA.FTZ R74, R112, UR6, R82 ;  /* 0x00000006704a7c23 */ /* 0x000fe20008010052 */
[----:B------:R-:W-:Y:S01]  /*2e30*/  FFMA.FTZ R71, R71, UR23, R26 ;  /* 0x0000001747477c23 */ /* 0x000fe2000801001a */
[----:B------:R-:W-:Y:S01]  /*2e40*/  FMUL.FTZ R69, R69, UR25 ;  /* 0x0000001945457c20 */ /* 0x000fe20008410000 */
[----:B------:R-:W-:Y:S01]  /*2e50*/  FMUL.FTZ R70, R68, UR25 ;  /* 0x0000001944467c20 */ /* 0x000fe20008410000 */
[----:B------:R-:W-:Y:S01]  /*2e60*/  FADD.FTZ R74, R111, -R74 ;  /* 0x8000004a6f4a7221 */ /* 0x000fe20000010000 */
[----:B------:R-:W-:-:S02]  /*2e70*/  FMUL.FTZ R71, R71, UR25 ;  /* 0x0000001947477c20 */ /* 0x000fc40008410000 */
[C---:B------:R-:W-:Y:S01]  /*2e80*/  SEL R72, R69.reuse, RZ, P6 ;  /* 0x000000ff45487207 */ /* 0x040fe20003000000 */
[----:B------:R-:W-:Y:S01]  /*2e90*/  FFMA.FTZ R75, R74, UR23, R27 ;  /* 0x000000174a4b7c23 */ /* 0x000fe2000801001b */
[----:B------:R-:W-:Y:S02]  /*2ea0*/  SEL R68, R69, RZ, P5 ;  /* 0x000000ff45447207 */ /* 0x000fe40002800000 */
[----:B------:R-:W-:Y:S02]  /*2eb0*/  LOP3.LUT P6, RZ, R0, 0xff00, RZ, 0xc0, !PT ;  /* 0x0000ff0000ff7812 */ /* 0x000fe400078cc0ff */
[----:B------:R-:W-:Y:S02]  /*2ec0*/  LOP3.LUT P5, RZ, R2, 0xff00, RZ, 0xc0, !PT ;  /* 0x0000ff0002ff7812 */ /* 0x000fe400078ac0ff */
[C---:B------:R-:W-:Y:S02]  /*2ed0*/  SEL R73, R70.reuse, RZ, P6 ;  /* 0x000000ff46497207 */ /* 0x040fe40003000000 */
[----:B------:R-:W-:-:S02]  /*2ee0*/  SEL R69, R70, RZ, P5 ;  /* 0x000000ff46457207 */ /* 0x000fc40002800000 */
[----:B------:R-:W-:Y:S02]  /*2ef0*/  LOP3.LUT P6, RZ, R0, 0xff0000, RZ, 0xc0, !PT ;  /* 0x00ff000000ff7812 */ /* 0x000fe400078cc0ff */
[----:B------:R-:W-:Y:S02]  /*2f00*/  LOP3.LUT P5, RZ, R2, 0xff0000, RZ, 0xc0, !PT ;  /* 0x00ff000002ff7812 */ /* 0x000fe400078ac0ff */
[C---:B------:R-:W-:Y:S02]  /*2f10*/  SEL R74, R71.reuse, RZ, P6 ;  /* 0x000000ff474a7207 */ /* 0x040fe40003000000 */
[----:B------:R-:W-:Y:S01]  /*2f20*/  SEL R70, R71, RZ, P5 ;  /* 0x000000ff47467207 */ /* 0x000fe20002800000 */
[----:B------:R-:W-:Y:S01]  /*2f30*/  FMUL.FTZ R71, R75, UR25 ;  /* 0x000000194b477c20 */ /* 0x000fe20008410000 */
[----:B------:R-:W-:Y:S02]  /*2f40*/  ISETP.GE.U32.AND P6, PT, R0, 0x1000000, PT ;  /* 0x010000000000780c */ /* 0x000fe40003fc6070 */
[----:B------:R-:W-:-:S02]  /*2f50*/  ISETP.GE.U32.AND P5, PT, R2, 0x1000000, PT ;  /* 0x010000000200780c */ /* 0x000fc40003fa6070 */
[C---:B------:R-:W-:Y:S02]  /*2f60*/  SEL R75, R71.reuse, RZ, P6 ;  /* 0x000000ff474b7207 */ /* 0x040fe40003000000 */
[----:B------:R-:W-:Y:S01]  /*2f70*/  SEL R71, R71, RZ, P5 ;  /* 0x000000ff47477207 */ /* 0x000fe20002800000 */
[----:B------:R-:W-:Y:S08]  /*2f80*/  BRA `(.L_x_2281) ;  /* 0x0000000800c47947 */ /* 0x000ff00003800000 */
.L_x_2279:
        /* <DEDUP_REMOVED lines=9> */
[----:B------:R-:W-:Y:S02]  /*3020*/  LOP3.LUT P5, RZ, R2, 0xff, RZ, 0xc0, !PT ;  /* 0x000000ff02ff7812 */ /* 0x000fe400078ac0ff */
[----:B------:R-:W-:Y:S01]  /*3030*/  FMUL.FTZ R64, R65, UR23 ;  /* 0x0000001741407c20 */ /* 0x000fe20008410000 */
[----:B------:R-:W-:-:S03]  /*3040*/  FFMA.FTZ R65, R105, UR6, R82 ;  /* 0x0000000669417c23 */ /* 0x000fc60008010052 */
[----:B------:R-:W-:Y:S01]  /*3050*/  FMUL.FTZ R68, R64, UR25 ;  /* 0x0000001940447c20 */ /* 0x000fe20008410000 */
[----:B------:R-:W-:Y:S01]  /*3060*/  FADD.FTZ R67, R102, -R65 ;  /* 0x8000004166437221 */ /* 0x000fe20000010000 */
[----:B------:R-:W-:-:S03]  /*3070*/  FMUL.FTZ R65, R66, UR23 ;  /* 0x0000001742417c20 */ /* 0x000fc60008410000 */
[----:B------:R-:W-:Y:S01]  /*3080*/  SEL R72, R68, RZ, P6 ;  /* 0x000000ff44487207 */ /* 0x000fe20003000000 */
[----:B------:R-:W-:Y:S01]  /*3090*/  FMUL.FTZ R69, R65, UR25 ;  /* 0x0000001941457c20 */ /* 0x000fe20008410000 */
[----:B------:R-:W-:Y:S01]  /*30a0*/  LOP3.LUT P6, RZ, R0, 0xff00, RZ, 0xc0, !PT ;  /* 0x0000ff0000ff7812 */ /* 0x000fe200078cc0ff */
[----:B------:R-:W-:Y:S01]  /*30b0*/  FMUL.FTZ R66, R67, UR23 ;  /* 0x0000001743427c20 */ /* 0x000fe20008410000 */
[----:B------:R-:W-:Y:S01]  /*30c0*/  SEL R68, R68, RZ, P5 ;  /* 0x000000ff44447207 */ /* 0x000fe20002800000 */
[----:B------:R-:W-:Y:S01]  /*30d0*/  FADD.FTZ R67, R111, -R70 ;  /* 0x800000466f437221 */ /* 0x000fe20000010000 */
[----:B------:R-:W-:Y:S01]  /*30e0*/  LOP3.LUT P5, RZ, R2, 0xff00, RZ, 0xc0, !PT ;  /* 0x0000ff0002ff7812 */ /* 0x000fe200078ac0ff */
[----:B------:R-:W-:Y:S01]  /*30f0*/  FMUL.FTZ R70, R66, UR25 ;  /* 0x0000001942467c20 */ /* 0x000fe20008410000 */
[----:B------:R-:W-:Y:S01]  /*3100*/  SEL R73, R69, RZ, P6 ;  /* 0x000000ff45497207 */ /* 0x000fe20003000000 */
[----:B------:R-:W-:Y:S01]  /*3110*/  FMUL.FTZ R67, R67, UR23 ;  /* 0x0000001743437c20 */ /* 0x000fe20008410000 */
[----:B------:R-:W-:-:S02]  /*3120*/  LOP3.LUT P6, RZ, R0, 0xff0000, RZ, 0xc0, !PT ;  /* 0x00ff000000ff7812 */ /* 0x000fc400078cc0ff */
[----:B------:R-:W-:Y:S01]  /*3130*/  SEL R69, R69, RZ, P5 ;  /* 0x000000ff45457207 */ /* 0x000fe20002800000 */
[----:B------:R-:W-:Y:S01]  /*3140*/  FMUL.FTZ R71, R67, UR25 ;  /* 0x0000001943477c20 */ /* 0x000fe20008410000 */
        /* <DEDUP_REMOVED lines=8> */
.L_x_2282:
        /* <DEDUP_REMOVED lines=8> */
[----:B------:R-:W-:Y:S01]  /*3250*/  FMUL.FTZ R69, R69, UR23 ;  /* 0x0000001745457c20 */ /* 0x000fe20008410000 */
[----:B------:R-:W-:Y:S01]  /*3260*/  FMUL.FTZ R68, R68, UR23 ;  /* 0x0000001744447c20 */ /* 0x000fe20008410000 */
[----:B------:R-:W-:Y:S01]  /*3270*/  FFMA.FTZ R74, R112, UR6, R82 ;  /* 0x00000006704a7c23 */ /* 0x000fe20008010052 */
[----:B------:R-:W-:Y:S01]  /*3280*/  FMUL.FTZ R71, R71, UR23 ;  /* 0x0000001747477c20 */ /* 0x000fe20008410000 */
[----:B------:R-:W-:Y:S01]  /*3290*/  FMUL.FTZ R69, R69, UR25 ;  /* 0x0000001945457c20 */ /* 0x000fe20008410000 */
[----:B------:R-:W-:Y:S01]  /*32a0*/  FMUL.FTZ R70, R68, UR25 ;  /* 0x0000001944467c20 */ /* 0x000fe20008410000 */
[----:B------:R-:W-:Y:S01]  /*32b0*/  FADD.FTZ R74, R111, -R74 ;  /* 0x8000004a6f4a7221 */ /* 0x000fe20000010000 */
[----:B------:R-:W-:-:S02]  /*32c0*/  FMUL.FTZ R71, R71, UR25 ;  /* 0x0000001947477c20 */ /* 0x000fc40008410000 */
[C---:B------:R-:W-:Y:S01]  /*32d0*/  SEL R72, R69.reuse, RZ, P6 ;  /* 0x000000ff45487207 */ /* 0x040fe20003000000 */
[----:B------:R-:W-:Y:S01]  /*32e0*/  FMUL.FTZ R75, R74, UR23 ;  /* 0x000000174a4b7c20 */ /* 0x000fe20008410000 */
        /* <DEDUP_REMOVED lines=15> */
.L_x_2278:
        /* <DEDUP_REMOVED lines=19> */
[----:B------:R-:W-:Y:S01]  /*3510*/  FMUL.FTZ R73, R65, UR25 ;  /* 0x0000001941497c20 */ /* 0x000fe20008410000 */
[----:B------:R-:W-:Y:S01]  /*3520*/  LOP3.LUT P5, RZ, R0, 0xff00, RZ, 0xc0, !PT ;  /* 0x0000ff0000ff7812 */ /* 0x000fe200078ac0ff */
[----:B------:R-:W-:Y:S01]  /*3530*/  FFMA.FTZ R67, R74, UR23, R27 ;  /* 0x000000174a437c23 */ /* 0x000fe2000801001b */
[----:B------:R-:W-:Y:S01]  /*3540*/  FMUL.FTZ R74, R66, UR25 ;  /* 0x00000019424a7c20 */ /* 0x000fe20008410000 */
[----:B------:R-:W-:-:S02]  /*3550*/  SEL R72, R72, RZ, P6 ;  /* 0x000000ff48487207 */ /* 0x000fc40003000000 */
[----:B------:R-:W-:Y:S01]  /*3560*/  SEL R73, R73, RZ, P5 ;  /* 0x000000ff49497207 */ /* 0x000fe20002800000 */
[----:B------:R-:W-:Y:S01]  /*3570*/  FMUL.FTZ R75, R67, UR25 ;  /* 0x00000019434b7c20 */ /* 0x000fe20008410000 */
[C---:B------:R-:W-:Y:S02]  /*3580*/  LOP3.LUT P6, RZ, R0.reuse, 0xff0000, RZ, 0xc0, !PT ;  /* 0x00ff000000ff7812 */ /* 0x040fe400078cc0ff */
[----:B------:R-:W-:Y:S02]  /*3590*/  ISETP.GE.U32.AND P5, PT, R0, 0x1000000, PT ;  /* 0x010000000000780c */ /* 0x000fe40003fa6070 */
[----:B------:R-:W-:Y:S02]  /*35a0*/  SEL R74, R74, RZ, P6 ;  /* 0x000000ff4a4a7207 */ /* 0x000fe40003000000 */
[----:B------:R-:W-:Y:S01]  /*35b0*/  SEL R75, R75, RZ, P5 ;  /* 0x000000ff4b4b7207 */ /* 0x000fe20002800000 */
[----:B------:R-:W-:Y:S08]  /*35c0*/  BRA `(.L_x_2281) ;  /* 0x0000000400347947 */ /* 0x000ff00003800000 */
.L_x_2284:
        /* <DEDUP_REMOVED lines=10> */
[----:B------:R-:W-:Y:S01]  /*3670*/  LOP3.LUT P6, RZ, R0, 0xff, RZ, 0xc0, !PT ;  /* 0x000000ff00ff7812 */ /* 0x000fe200078cc0ff */
[----:B------:R-:W-:Y:S01]  /*3680*/  FFMA.FTZ R75, R75, UR23, R26 ;  /* 0x000000174b4b7c23 */ /* 0x000fe2000801001a */
[----:B------:R-:W-:Y:S01]  /*3690*/  FMUL.FTZ R73, R73, UR25 ;  /* 0x0000001949497c20 */ /* 0x000fe20008410000 */
[----:B------:R-:W-:Y:S01]  /*36a0*/  FMUL.FTZ R74, R72, UR25 ;  /* 0x00000019484a7c20 */ /* 0x000fe20008410000 */
[----:B------:R-:W-:Y:S01]  /*36b0*/  LOP3.LUT P5, RZ, R0, 0xff00, RZ, 0xc0, !PT ;  /* 0x0000ff0000ff7812 */ /* 0x000fe200078ac0ff */
[----:B------:R-:W-:Y:S01]  /*36c0*/  FFMA.FTZ R76, R76, UR23, R27 ;  /* 0x000000174c4c7c23 */ /* 0x000fe2000801001b */
[----:B------:R-:W-:Y:S01]  /*36d0*/  FMUL.FTZ R75, R75, UR25 ;  /* 0x000000194b4b7c20 */ /* 0x000fe20008410000 */
[----:B------:R-:W-:-:S02]  /*36e0*/  SEL R72, R73, RZ, P6 ;  /* 0x000000ff49487207 */ /* 0x000fc40003000000 */
[----:B------:R-:W-:Y:S01]  /*36f0*/  LOP3.LUT P6, RZ, R0, 0xff0000, RZ, 0xc0, !PT ;  /* 0x00ff000000ff7812 */ /* 0x000fe200078cc0ff */
[----:B------:R-:W-:Y:S01]  /*3700*/  FMUL.FTZ R76, R76, UR25 ;  /* 0x000000194c4c7c20 */ /* 0x000fe20008410000 */
[----:B------:R-:W-:Y:S02]  /*3710*/  SEL R73, R74, RZ, P5 ;  /* 0x000000ff4a497207 */ /* 0x000fe40002800000 */
[----:B------:R-:W-:Y:S02]  /*3720*/  ISETP.GE.U32.AND P5, PT, R0, 0x1000000, PT ;  /* 0x010000000000780c */ /* 0x000fe40003fa6070 */
[----:B------:R-:W-:Y:S02]  /*3730*/  SEL R74, R75, RZ, P6 ;  /* 0x000000ff4b4a7207 */ /* 0x000fe40003000000 */
[----:B------:R-:W-:Y:S01]  /*3740*/  SEL R75, R76, RZ, P5 ;  /* 0x000000ff4c4b7207 */ /* 0x000fe20002800000 */
[----:B------:R-:W-:Y:S08]  /*3750*/  BRA `(.L_x_2281) ;  /* 0x0000000000d07947 */ /* 0x000ff00003800000 */
.L_x_2283:
        /* <DEDUP_REMOVED lines=17> */
[----:B------:R-:W-:Y:S01]  /*3870*/  LOP3.LUT P5, RZ, R0, 0xff00, RZ, 0xc0, !PT ;  /* 0x0000ff0000ff7812 */ /* 0x000fe200078ac0ff */
[----:B------:R-:W-:Y:S01]  /*3880*/  FMUL.FTZ R67, R74, UR23 ;  /* 0x000000174a437c20 */ /* 0x000fe20008410000 */
        /* <DEDUP_REMOVED lines=9> */
.L_x_2285:
        /* <DEDUP_REMOVED lines=10> */
[----:B-----5:R-:W-:Y:S01]  /*39c0*/  LOP3.LUT P6, RZ, R0, 0xff, RZ, 0xc0, !PT ;  /* 0x000000ff00ff7812 */ /* 0x020fe200078cc0ff */
[----:B------:R-:W-:Y:S01]  /*39d0*/  FMUL.FTZ R75, R75, UR23 ;  /* 0x000000174b4b7c20 */ /* 0x000fe20008410000 */
[----:B------:R-:W-:Y:S01]  /*39e0*/  FMUL.FTZ R73, R73, UR25 ;  /* 0x0000001949497c20 */ /* 0x000fe20008410000 */
[----:B------:R-:W-:Y:S01]  /*39f0*/  FMUL.FTZ R74, R72, UR25 ;  /* 0x00000019484a7c20 */ /* 0x000fe20008410000 */
[----:B------:R-:W-:Y:S01]  /*3a00*/  LOP3.LUT P5, RZ, R0, 0xff00, RZ, 0xc0, !PT ;  /* 0x0000ff0000ff7812 */ /* 0x000fe200078ac0ff */
[----:B------:R-:W-:Y:S01]  /*3a10*/  FMUL.FTZ R76, R76, UR23 ;  /* 0x000000174c4c7c20 */ /* 0x000fe20008410000 */
[----:B------:R-:W-:Y:S01]  /*3a20*/  FMUL.FTZ R75, R75, UR25 ;  /* 0x000000194b4b7c20 */ /* 0x000fe20008410000 */
[----:B------:R-:W-:-:S02]  /*3a30*/  SEL R72, R73, RZ, P6 ;  /* 0x000000ff49487207 */ /* 0x000fc40003000000 */
[----:B------:R-:W-:Y:S01]  /*3a40*/  LOP3.LUT P6, RZ, R0, 0xff0000, RZ, 0xc0, !PT ;  /* 0x00ff000000ff7812 */ /* 0x000fe200078cc0ff */
[----:B------:R-:W-:Y:S01]  /*3a50*/  FMUL.FTZ R76, R76, UR25 ;  /* 0x000000194c4c7c20 */ /* 0x000fe20008410000 */
[----:B------:R-:W-:Y:S02]  /*3a60*/  SEL R73, R74, RZ, P5 ;  /* 0x000000ff4a497207 */ /* 0x000fe40002800000 */
[----:B------:R-:W-:Y:S02]  /*3a70*/  ISETP.GE.U32.AND P5, PT, R0, 0x1000000, PT ;  /* 0x010000000000780c */ /* 0x000fe40003fa6070 */
[----:B------:R-:W-:Y:S02]  /*3a80*/  SEL R74, R75, RZ, P6 ;  /* 0x000000ff4b4a7207 */ /* 0x000fe40003000000 */
[----:B------:R-:W-:-:S09]  /*3a90*/  SEL R75, R76, RZ, P5 ;  /* 0x000000ff4c4b7207 */ /* 0x000fd20002800000 */
.L_x_2281:
[----:B------:R-:W0:Y:S01]  /*3aa0*/  LDC.64 R78, c[0x0][0x468] ;  /* 0x00011a00ff4e7b82 */ /* 0x000e220000000a00 */
[----:B------:R-:W1:Y:S01]  /*3ab0*/  @UP0 LDCU.64 UR28, c[0x0][0x478] ;  /* 0x00008f00ff1c07ac */ /* 0x000e620008000a00 */
[----:B------:R-:W-:Y:S01]  /*3ac0*/  PLOP3.LUT P5, PT, PT, PT, UP0, 0x80, 0x8 ;  /* 0x000000000008781c */ /* 0x000fe20003faf008 */
[----:B------:R-:W-:Y:S01]  /*3ad0*/  HFMA2 R81, -RZ, RZ, 0, 9.5367431640625e-07 ;  /* 0x00000010ff517431 */ /* 0x000fe200000001ff */
[----:B------:R-:W-:-:S04]  /*3ae0*/  PLOP3.LUT P6, PT, PT, PT, UP0, 0x80, 0x8 ;  /* 0x000000000008781c */ /* 0x000fc80003fcf008 */
[----:B------:R-:W2:Y:S07]  /*3af0*/  @P0 LDC.64 R76, c[0x0][0x470] ;  /* 0x00011c00ff4c0b82 */ /* 0x000eae0000000a00 */
[----:B-1----:R-:W-:-:S04]  /*3b00*/  @P5 IMAD.WIDE.U32 R80, R4, R81, UR28 ;  /* 0x0000001c04505e25 */ /* 0x002fc8000f8e0051 */
[C---:B0-----:R-:W-:Y:S01]  /*3b10*/  IMAD.WIDE.U32 R78, R4.reuse, 0x10, R78 ;  /* 0x00000010044e7825 */ /* 0x041fe200078e004e */
[----:B------:R1:W-:Y:S04]  /*3b20*/  @P6 STG.E.128 desc[UR10][R80.64], R64 ;  /* 0x0000004050006986 */ /* 0x0003e8000c101d0a */
[----:B------:R1:W-:Y:S01]  /*3b30*/  STG.E.128 desc[UR10][R78.64], R72 ;  /* 0x000000484e007986 */ /* 0x0003e2000c101d0a */
[C---:B--2---:R-:W-:Y:S01]  /*3b40*/  @P0 IMAD.WIDE.U32 R76, R4.reuse, 0x10, R76 ;  /* 0x00000010044c0825 */ /* 0x044fe200078e004c */
[----:B------:R-:W-:-:S04]  /*3b50*/  IADD3 R4, PT, PT, R4, 0x100, RZ ;  /* 0x0000010004047810 */ /* 0x000fc80007ffe0ff */
[----:B------:R1:W-:Y:S03]  /*3b60*/  @P0 STG.E.128 desc[UR10][R76.64], R68 ;  /* 0x000000444c000986 */ /* 0x0003e6000c101d0a */
.L_x_2277:
[----:B------:R-:W-:Y:S05]  /*3b70*/  BSYNC.RECONVERGENT B0 ;  /* 0x0000000000007941 */ /* 0x000fea0003800200 */
.L_x_2276:
        /* <DEDUP_REMOVED lines=11> */
[--C-:B01----:R-:W-:Y:S01]  /*3c30*/  FFMA.FTZ R65, R9, UR6, R82.reuse ;  /* 0x0000000609417c23 */ /* 0x103fe20008010052 */
        /* <DEDUP_REMOVED lines=24> */
[C---:B------:R-:W-:Y:S02]  /*3dc0*/  LOP3.LUT P5, RZ, R7.reuse, 0xff0000, RZ, 0xc0, !PT ;  /* 0x00ff000007ff7812 */ /* 0x040fe400078ac0ff */
[----:B------:R-:W-:Y:S02]  /*3dd0*/  SEL R74, R70, RZ, P6 ;  /* 0x000000ff464a7207 */ /* 0x000fe40003000000 */
[----:B------:R-:W-:Y:S02]  /*3de0*/  ISETP.GE.U32.AND P6, PT, R8, 0x1000000, PT ;  /* 0x010000000800780c */ /* 0x000fe40003fc6070 */
[----:B------:R-:W-:Y:S02]  /*3df0*/  SEL R70, R70, RZ, P5 ;  /* 0x000000ff46467207 */ /* 0x000fe40002800000 */
[----:B------:R-:W-:-:S02]  /*3e00*/  ISETP.GE.U32.AND P5, PT, R7, 0x1000000, PT ;  /* 0x010000000700780c */ /* 0x000fc40003fa6070 */
[C---:B------:R-:W-:Y:S02]  /*3e10*/  SEL R75, R71.reuse, RZ, P6 ;  /* 0x000000ff474b7207 */ /* 0x040fe40003000000 */
[----:B------:R-:W-:Y:S01]  /*3e20*/  SEL R71, R71, RZ, P5 ;  /* 0x000000ff47477207 */ /* 0x000fe20002800000 */
[----:B------:R-:W-:Y:S08]  /*3e30*/  BRA `(.L_x_2291) ;  /* 0x0000000c00487947 */ /* 0x000ff00003800000 */
.L_x_2290:
[--C-:B01----:R-:W-:Y:S01]  /*3e40*/  FFMA.FTZ R69, R9, UR6, R82.reuse ;  /* 0x0000000609457c23 */ /* 0x103fe20008010052 */
        /* <DEDUP_REMOVED lines=22> */
[C---:B------:R-:W-:Y:S02]  /*3fb0*/  LOP3.LUT P6, RZ, R8.reuse, 0xff0000, RZ, 0xc0, !PT ;  /* 0x00ff000008ff7812 */ /* 0x040fe400078cc0ff */
        /* <DEDUP_REMOVED lines=9> */
.L_x_2289:
        /* <DEDUP_REMOVED lines=36> */
.L_x_2292:
        /* <DEDUP_REMOVED lines=33> */
.L_x_2288:
        /* <DEDUP_REMOVED lines=31> */
.L_x_2294:
        /* <DEDUP_REMOVED lines=25> */
.L_x_2293:
        /* <DEDUP_REMOVED lines=28> */
.L_x_2295:
        /* <DEDUP_REMOVED lines=24> */
.L_x_2291:
[----:B------:R-:W0:Y:S01]  /*4b60*/  LDC.64 R78, c[0x0][0x468] ;  /* 0x00011a00ff4e7b82 */ /* 0x000e220000000a00 */
[----:B------:R-:W1:Y:S01]  /*4b70*/  @UP0 LDCU.64 UR28, c[0x0][0x478] ;  /* 0x00008f00ff1c07ac */ /* 0x000e620008000a00 */
[----:B------:R-:W-:Y:S02]  /*4b80*/  PLOP3.LUT P5, PT, PT, PT, UP0, 0x80, 0x8 ;  /* 0x000000000008781c */ /* 0x000fe40003faf008 */
[----:B------:R-:W-:Y:S02]  /*4b90*/  PLOP3.LUT P6, PT, PT, PT, UP0, 0x80, 0x8 ;  /* 0x000000000008781c */ /* 0x000fe40003fcf008 */
[----:B------:R-:W-:Y:S02]  /*4ba0*/  MOV R81, 0x10 ;  /* 0x0000001000517802 */ /* 0x000fe40000000f00 */
        /* <DEDUP_REMOVED lines=8> */
.L_x_2287:
[----:B------:R-:W-:Y:S05]  /*4c30*/  BSYNC.RECONVERGENT B0 ;  /* 0x0000000000007941 */ /* 0x000fea0003800200 */
.L_x_2286:
        /* <DEDUP_REMOVED lines=17> */
[----:B-----5:R-:W-:Y:S01]  /*4d50*/  LOP3.LUT P6, RZ, R11, 0xff, RZ, 0xc0, !PT ;  /* 0x000000ff0bff7812 */ /* 0x020fe200078cc0ff */
[----:B------:R-:W-:Y:S01]  /*4d60*/  FADD.FTZ R67, R99, -R82 ;  /* 0x8000005263437221 */ /* 0x000fe20000010000 */
[----:B------:R-:W-:Y:S01]  /*4d70*/  FFMA.FTZ R64, R65, UR23, R16 ;  /* 0x0000001741407c23 */ /* 0x000fe20008010010 */
[----:B------:R-:W-:Y:S01]  /*4d80*/  FFMA.FTZ R65, R66, UR23, R17 ;  /* 0x0000001742417c23 */ /* 0x000fe20008010011 */
[----:B------:R-:W-:Y:S01]  /*4d90*/  LOP3.LUT P5, RZ, R12, 0xff, RZ, 0xc0, !PT ;  /* 0x000000ff0cff7812 */ /* 0x000fe200078ac0ff */
[----:B------:R-:W-:Y:S01]  /*4da0*/  FFMA.FTZ R66, R67, UR23, R18 ;  /* 0x0000001743427c23 */ /* 0x000fe20008010012 */
[----:B------:R-:W-:Y:S01]  /*4db0*/  FMUL.FTZ R68, R64, UR25 ;  /* 0x0000001940447c20 */ /* 0x000fe20008410000 */
[----:B------:R-:W-:Y:S01]  /*4dc0*/  FMUL.FTZ R69, R65, UR25 ;  /* 0x0000001941457c20 */ /* 0x000fe20008410000 */
[----:B------:R-:W-:Y:S01]  /*4dd0*/  FADD.FTZ R74, R106, -R71 ;  /* 0x800000476a4a7221 */ /* 0x000fe20000010000 */
[----:B------:R-:W-:-:S02]  /*4de0*/  FMUL.FTZ R70, R66, UR25 ;  /* 0x0000001942467c20 */ /* 0x000fc40008410000 */
[----:B------:R-:W-:Y:S01]  /*4df0*/  SEL R72, R68, RZ, P6 ;  /* 0x000000ff44487207 */ /* 0x000fe20003000000 */
[----:B------:R-:W-:Y:S01]  /*4e00*/  FFMA.FTZ R67, R74, UR23, R19 ;  /* 0x000000174a437c23 */ /* 0x000fe20008010013 */
[----:B------:R-:W-:Y:S02]  /*4e10*/  LOP3.LUT P6, RZ, R11, 0xff00, RZ, 0xc0, !PT ;  /* 0x0000ff000bff7812 */ /* 0x000fe400078cc0ff */
[----:B------:R-:W-:Y:S01]  /*4e20*/  SEL R68, R68, RZ, P5 ;  /* 0x000000ff44447207 */ /* 0x000fe20002800000 */
[----:B------:R-:W-:Y:S01]  /*4e30*/  FMUL.FTZ R71, R67, UR25 ;  /* 0x0000001943477c20 */ /* 0x000fe20008410000 */
[----:B------:R-:W-:Y:S02]  /*4e40*/  LOP3.LUT P5, RZ, R12, 0xff00, RZ, 0xc0, !PT ;  /* 0x0000ff000cff7812 */ /* 0x000fe400078ac0ff */
[----:B------:R-:W-:Y:S02]  /*4e50*/  SEL R73, R69, RZ, P6 ;  /* 0x000000ff45497207 */ /* 0x000fe40003000000 */
[----:B------:R-:W-:-:S02]  /*4e60*/  LOP3.LUT P6, RZ, R11, 0xff0000, RZ, 0xc0, !PT ;  /* 0x00ff00000bff7812 */ /* 0x000fc400078cc0ff */
[----:B------:R-:W-:Y:S02]  /*4e70*/  SEL R69, R69, RZ, P5 ;  /* 0x000000ff45457207 */ /* 0x000fe40002800000 */
[----:B------:R-:W-:Y:S02]  /*4e80*/  LOP3.LUT P5, RZ, R12, 0xff0000, RZ, 0xc0, !PT ;  /* 0x00ff00000cff7812 */ /* 0x000fe400078ac0ff */
[C---:B------:R-:W-:Y:S02]  /*4e90*/  SEL R74, R70.reuse, RZ, P6 ;  /* 0x000000ff464a7207 */ /* 0x040fe40003000000 */
[----:B------:R-:W-:Y:S02]  /*4ea0*/  ISETP.GE.U32.AND P6, PT, R11, 0x1000000, PT ;  /* 0x010000000b00780c */ /* 0x000fe40003fc6070 */
[----:B------:R-:W-:Y:S02]  /*4eb0*/  SEL R70, R70, RZ, P5 ;  /* 0x000000ff46467207 */ /* 0x000fe40002800000 */
[----:B------:R-:W-:-:S02]  /*4ec0*/  ISETP.GE.U32.AND P5, PT, R12, 0x1000000, PT ;  /* 0x010000000c00780c */ /* 0x000fc40003fa6070 */
[C---:B------:R-:W-:Y:S02]  /*4ed0*/  SEL R75, R71.reuse, RZ, P6 ;  /* 0x000000ff474b7207 */ /* 0x040fe40003000000 */
[----:B------:R-:W-:Y:S01]  /*4ee0*/  SEL R71, R71, RZ, P5 ;  /* 0x000000ff47477207 */ /* 0x000fe20002800000 */
[----:B------:R-:W-:Y:S08]  /*4ef0*/  BRA `(.L_x_2301) ;  /* 0x0000000c00487947 */ /* 0x000ff00003800000 */
.L_x_2300:
        /* <DEDUP_REMOVED lines=24> */
[C---:B------:R-:W-:Y:S02]  /*5080*/  LOP3.LUT P5, RZ, R12.reuse, 0xff0000, RZ, 0xc0, !PT ;  /* 0x00ff00000cff7812 */ /* 0x040fe400078ac0ff */
        /* <DEDUP_REMOVED lines=8> */
.L_x_2299:
        /* <DEDUP_REMOVED lines=11> */
[----:B------:R-:W-:Y:S01]  /*51c0*/  FMUL.FTZ R64, R65, UR23 ;  /* 0x0000001741407c20 */ /* 0x000fe20008410000 */
[----:B------:R-:W-:Y:S01]  /*51d0*/  FMUL.FTZ R65, R67, UR23 ;  /* 0x0000001743417c20 */ /* 0x000fe20008410000 */
[----:B------:R-:W-:Y:S01]  /*51e0*/  LOP3.LUT P5, RZ, R12, 0xff, RZ, 0xc0, !PT ;  /* 0x000000ff0cff7812 */ /* 0x000fe200078ac0ff */
[----:B------:R-:W-:Y:S01]  /*51f0*/  FMUL.FTZ R66, R82, UR23 ;  /* 0x0000001752427c20 */ /* 0x000fe20008410000 */
[----:B------:R-:W-:Y:S01]  /*5200*/  FMUL.FTZ R68, R64, UR25 ;  /* 0x0000001940447c20 */ /* 0x000fe20008410000 */
[----:B------:R-:W-:Y:S01]  /*5210*/  FMUL.FTZ R69, R65, UR25 ;  /* 0x0000001941457c20 */ /* 0x000fe20008410000 */
[----:B------:R-:W-:Y:S01]  /*5220*/  FADD.FTZ R71, R106, -R71 ;  /* 0x800000476a477221 */ /* 0x000fe20000010000 */
[----:B------:R-:W-:-:S02]  /*5230*/  FMUL.FTZ R70, R66, UR25 ;  /* 0x0000001942467c20 */ /* 0x000fc40008410000 */
[C---:B------:R-:W-:Y:S01]  /*5240*/  SEL R72, R68.reuse, RZ, P6 ;  /* 0x000000ff44487207 */ /* 0x040fe20003000000 */
[----:B------:R-:W-:Y:S01]  /*5250*/  FMUL.FTZ R67, R71, UR23 ;  /* 0x0000001747437c20 */ /* 0x000fe20008410000 */
        /* <DEDUP_REMOVED lines=15> */
.L_x_2302:
        /* <DEDUP_REMOVED lines=9> */
[----:B------:R-:W-:Y:S01]  /*53e0*/  LOP3.LUT P5, RZ, R12, 0xff, RZ, 0xc0, !PT ;  /* 0x000000ff0cff7812 */ /* 0x000fe200078ac0ff */
[----:B------:R-:W-:Y:S01]  /*53f0*/  FMUL.FTZ R71, R71, UR23 ;  /* 0x0000001747477c20 */ /* 0x000fe20008410000 */
[----:B------:R-:W-:Y:S01]  /*5400*/  FMUL.FTZ R82, R82, UR23 ;  /* 0x0000001752527c20 */ /* 0x000fe20008410000 */
[----:B------:R-:W-:Y:S01]  /*5410*/  FMUL.FTZ R69, R69, UR25 ;  /* 0x0000001945457c20 */ /* 0x000fe20008410000 */
[----:B------:R-:W-:Y:S01]  /*5420*/  FADD.FTZ R70, R106, -R73 ;  /* 0x800000496a467221 */ /* 0x000fe20000010000 */
[----:B------:R-:W-:Y:S01]  /*5430*/  FMUL.FTZ R71, R71, UR25 ;  /* 0x0000001947477c20 */ /* 0x000fe20008410000 */
[----:B------:R-:W-:-:S02]  /*5440*/  FMUL.FTZ R82, R82, UR25 ;  /* 0x0000001952527c20 */ /* 0x000fc40008410000 */
[C---:B------:R-:W-:Y:S02]  /*5450*/  SEL R72, R69.reuse, RZ, P6 ;  /* 0x000000ff45487207 */ /* 0x040fe40003000000 */
[----:B------:R-:W-:Y:S02]  /*5460*/  SEL R68, R69, RZ, P5 ;  /* 0x000000ff45447207 */ /* 0x000fe40002800000 */
[----:B------:R-:W-:Y:S02]  /*5470*/  LOP3.LUT P6, RZ, R11, 0xff00, RZ, 0xc0, !PT ;  /* 0x0000ff000bff7812 */ /* 0x000fe400078cc0ff */
[----:B------:R-:W-:Y:S02]  /*5480*/  LOP3.LUT P5, RZ, R12, 0xff00, RZ, 0xc0, !PT ;  /* 0x0000ff000cff7812 */ /* 0x000fe400078ac0ff */
[C---:B------:R-:W-:Y:S02]  /*5490*/  SEL R73, R71.reuse, RZ, P6 ;  /* 0x000000ff47497207 */ /* 0x040fe40003000000 */
[----:B------:R-:W-:Y:S01]  /*54a0*/  SEL R69, R71, RZ, P5 ;  /* 0x000000ff47457207 */ /* 0x000fe20002800000 */
[----:B------:R-:W-:Y:S01]  /*54b0*/  FMUL.FTZ R71, R70, UR23 ;  /* 0x0000001746477c20 */ /* 0x000fe20008410000 */
[----:B------:R-:W-:-:S02]  /*54c0*/  LOP3.LUT P6, RZ, R11, 0xff0000, RZ, 0xc0, !PT ;  /* 0x00ff00000bff7812 */ /* 0x000fc400078cc0ff */
[----:B------:R-:W-:Y:S01]  /*54d0*/  LOP3.LUT P5, RZ, R12, 0xff0000, RZ, 0xc0, !PT ;  /* 0x00ff00000cff7812 */ /* 0x000fe200078ac0ff */
[----:B------:R-:W-:Y:S01]  /*54e0*/  FMUL.FTZ R71, R71, UR25 ;  /* 0x0000001947477c20 */ /* 0x000fe20008410000 */
[C---:B------:R-:W-:Y:S02]  /*54f0*/  SEL R74, R82.reuse, RZ, P6 ;  /* 0x000000ff524a7207 */ /* 0x040fe40003000000 */
[----:B------:R-:W-:Y:S02]  /*5500*/  ISETP.GE.U32.AND P6, PT, R11, 0x1000000, PT ;  /* 0x010000000b00780c */ /* 0x000fe40003fc6070 */
[----:B------:R-:W-:Y:S02]  /*5510*/  SEL R70, R82, RZ, P5 ;  /* 0x000000ff52467207 */ /* 0x000fe40002800000 */
[----:B------:R-:W-:Y:S02]  /*5520*/  ISETP.GE.U32.AND P5, PT, R12, 0x1000000, PT ;  /* 0x010000000c00780c */ /* 0x000fe40003fa6070 */
[----:B------:R-:W-:-:S02]  /*5530*/  SEL R75, R71, RZ, P6 ;  /* 0x000000ff474b7207 */ /* 0x000fc40003000000 */
[----:B------:R-:W-:Y:S01]  /*5540*/  SEL R71, R71, RZ, P5 ;  /* 0x000000ff47477207 */ /* 0x000fe20002800000 */
[----:B------:R-:W-:Y:S08]  /*5550*/  BRA `(.L_x_2301) ;  /* 0x0000000400b07947 */ /* 0x000ff00003800000 */
.L_x_2298:
        /* <DEDUP_REMOVED lines=8> */
[----:B-----5:R-:W-:Y:S02]  /*55e0*/  LOP3.LUT P6, RZ, R11, 0xff, RZ, 0xc0, !PT ;  /* 0x000000ff0bff7812 */ /* 0x020fe400078cc0ff */
[----:B------:R-:W-:Y:S01]  /*55f0*/  FADD.FTZ R66, R90, -R67 ;  /* 0x800000435a427221 */ /* 0x000fe20000010000 */
[----:B------:R-:W-:Y:S01]  /*5600*/  FADD.FTZ R65, R14, -R65 ;  /* 0x800000410e417221 */ /* 0x000fe20000010000 */
[--C-:B------:R-:W-:Y:S01]  /*5610*/  FFMA.FTZ R67, R108, UR6, R82.reuse ;  /* 0x000000066c437c23 */ /* 0x100fe20008010052 */
[----:B------:R-:W-:Y:S01]  /*5620*/  FFMA.FTZ R82, R101, UR6, R82 ;  /* 0x0000000665527c23 */ /* 0x000fe20008010052 */
[----:B------:R-:W-:Y:S01]  /*5630*/  LOP3.LUT P5, RZ, R11, 0xff00, RZ, 0xc0, !PT ;  /* 0x0000ff000bff7812 */ /* 0x000fe200078ac0ff */
[----:B------:R-:W-:Y:S01]  /*5640*/  FFMA.FTZ R64, R65, UR23, R16 ;  /* 0x0000001741407c23 */ /* 0x000fe20008010010 */
[----:B------:R-:W-:Y:S01]  /*5650*/  FADD.FTZ R74, R106, -R67 ;  /* 0x800000436a4a7221 */ /* 0x000fe20000010000 */
[----:B------:R-:W-:Y:S01]  /*5660*/  FFMA.FTZ R65, R66, UR23, R17 ;  /* 0x0000001742417c23 */ /* 0x000fe20008010011 */
[----:B------:R-:W-:Y:S01]  /*5670*/  FADD.FTZ R67, R99, -R82 ;  /* 0x8000005263437221 */ /* 0x000fe20000010000 */
[----:B------:R-:W-:-:S02]  /*5680*/  FMUL.FTZ R72, R64, UR25 ;  /* 0x0000001940487c20 */ /* 0x000fc40008410000 */
[----:B------:R-:W-:Y:S01]  /*5690*/  FMUL.FTZ R73, R65, UR25 ;  /* 0x0000001941497c20 */ /* 0x000fe20008410000 */
[----:B------:R-:W-:Y:S01]  /*56a0*/  FFMA.FTZ R66, R67, UR23, R18 ;  /* 0x0000001743427c23 */ /* 0x000fe20008010012 */
[----:B------:R-:W-:Y:S01]  /*56b0*/  FFMA.FTZ R67, R74, UR23, R19 ;  /* 0x000000174a437c23 */ /* 0x000fe20008010013 */
[----:B------:R-:W-:Y:S02]  /*56c0*/  SEL R72, R72, RZ, P6 ;  /* 0x000000ff48487207 */ /* 0x000fe40003000000 */
[----:B------:R-:W-:Y:S01]  /*56d0*/  SEL R73, R73, RZ, P5 ;  /* 0x000000ff49497207 */ /* 0x000fe20002800000 */
[----:B------:R-:W-:Y:S01]  /*56e0*/  FMUL.FTZ R74, R66, UR25 ;  /* 0x00000019424a7c20 */ /* 0x000fe20008410000 */
[----:B------:R-:W-:Y:S01]  /*56f0*/  FMUL.FTZ R75, R67, UR25 ;  /* 0x00000019434b7c20 */ /* 0x000fe20008410000 */
[C---:B------:R-:W-:Y:S02]  /*5700*/  LOP3.LUT P6, RZ, R11.reuse, 0xff0000, RZ, 0xc0, !PT ;  /* 0x00ff00000bff7812 */ /* 0x040fe400078cc0ff */
[----:B------:R-:W-:-:S02]  /*5710*/  ISETP.GE.U32.AND P5, PT, R11, 0x1000000, PT ;  /* 0x010000000b00780c */ /* 0x000fc40003fa6070 */
[----:B------:R-:W-:Y:S02]  /*5720*/  SEL R74, R74, RZ, P6 ;  /* 0x000000ff4a4a7207 */ /* 0x000fe40003000000 */
[----:B------:R-:W-:Y:S01]  /*5730*/  SEL R75, R75, RZ, P5 ;  /* 0x000000ff4b4b7207 */ /* 0x000fe20002800000 */
[----:B------:R-:W-:Y:S08]  /*5740*/  BRA `(.L_x_2301) ;  /* 0x0000000400347947 */ /* 0x000ff00003800000 */
.L_x_2304:
[--C-:B01-3--:R-:W-:Y:S01]  /*5750*/  FFMA.FTZ R75, R108, UR6, R82.reuse ;  /* 0x000000066c4b7c23 */ /* 0x10bfe20008010052 */
[--C-:B------:R-:W-:Y:S01]  /*5760*/  FFMA.FTZ R73, R13, UR6, R82.reuse ;  /* 0x000000060d497c23 */ /* 0x100fe20008010052 */
[----:B-----5:R-:W-:Y:S02]  /*5770*/  ISETP.GE.U32.AND P5, PT, R11, 0x1000000, PT ;  /* 0x010000000b00780c */ /* 0x020fe40003fa6070 */
[----:B------:R-:W-:Y:S01]  /*5780*/  FADD.FTZ R72, R106, -R75 ;  /* 0x8000004b6a487221 */ /* 0x000fe20000010000 */
[----:B------:R-:W-:Y:S01]  /*5790*/  FADD.FTZ R73, R14, -R73 ;  /* 0x800000490e497221 */ /* 0x000fe20000010000 */
[--C-:B------:R-:W-:Y:S01]  /*57a0*/  FFMA.FTZ R75, R92, UR6, R82.reuse ;  /* 0x000000065c4b7c23 */ /* 0x100fe20008010052 */
[----:B------:R-:W-:Y:S01]  /*57b0*/  FFMA.FTZ R82, R101, UR6, R82 ;  /* 0x0000000665527c23 */ /* 0x000fe20008010052 */
[----:B------:R-:W-:Y:S01]  /*57c0*/  FFMA.FTZ R72, R72, UR23, R19 ;  /* 0x0000001748487c23 */ /* 0x000fe20008010013 */
[----:B------:R-:W-:Y:S01]  /*57d0*/  FFMA.FTZ R73, R73, UR23, R16 ;  /* 0x0000001749497c23 */ /* 0x000fe20008010010 */
[----:B------:R-:W-:Y:S01]  /*57e0*/  LOP3.LUT P6, RZ, R11, 0xff, RZ, 0xc0, !PT ;  /* 0x000000ff0bff7812 */ /* 0x000fe200078cc0ff */
[----:B------:R-:W-:Y:S01]  /*57f0*/  FADD.FTZ R77, R99, -R82 ;  /* 0x80000052634d7221 */ /* 0x000fe20000010000 */
[----:B------:R-:W-:Y:S01]  /*5800*/  FMUL.FTZ R74, R72, UR25 ;  /* 0x00000019484a7c20 */ /* 0x000fe20008410000 */
[----:B------:R-:W-:Y:S01]  /*5810*/  FADD.FTZ R72, R90, -R75 ;  /* 0x8000004b5a487221 */ /* 0x000fe20000010000 */
[----:B------:R-:W-:Y:S01]  /*5820*/  FMUL.FTZ R73, R73, UR25 ;  /* 0x0000001949497c20 */ /* 0x000fe20008410000 */
[----:B------:R-:W-:-:S02]  /*5830*/  FFMA.FTZ R77, R77, UR23, R18 ;  /* 0x000000174d4d7c23 */ /* 0x000fc40008010012 */
[----:B------:R-:W-:Y:S01]  /*5840*/  SEL R75, R74, RZ, P5 ;  /* 0x000000ff4a4b7207 */ /* 0x000fe20002800000 */
[----:B------:R-:W-:Y:S01]  /*5850*/  FFMA.FTZ R74, R72, UR23, R17 ;  /* 0x00000017484a7c23 */ /* 0x000fe20008010011 */
[----:B------:R-:W-:Y:S01]  /*5860*/  LOP3.LUT P5, RZ, R11, 0xff00, RZ, 0xc0, !PT ;  /* 0x0000ff000bff7812 */ /* 0x000fe200078ac0ff */
[----:B------:R-:W-:Y:S01]  /*5870*/  FMUL.FTZ R77, R77, UR25 ;  /* 0x000000194d4d7c20 */ /* 0x000fe20008410000 */
[----:B------:R-:W-:Y:S01]  /*5880*/  SEL R72, R73, RZ, P6 ;  /* 0x000000ff49487207 */ /* 0x000fe20003000000 */
[----:B------:R-:W-:Y:S01]  /*5890*/  FMUL.FTZ R74, R74, UR25 ;  /* 0x000000194a4a7c20 */ /* 0x000fe20008410000 */
[----:B------:R-:W-:-:S04]  /*58a0*/  LOP3.LUT P6, RZ, R11, 0xff0000, RZ, 0xc0, !PT ;  /* 0x00ff00000bff7812 */ /* 0x000fc800078cc0ff */
[----:B------:R-:W-:Y:S02]  /*58b0*/  SEL R73, R74, RZ, P5 ;  /* 0x000000ff4a497207 */ /* 0x000fe40002800000 */
[----:B------:R-:W-:Y:S01]  /*58c0*/  SEL R74, R77, RZ, P6 ;  /* 0x000000ff4d4a7207 */ /* 0x000fe20003000000 */
[----:B------:R-:W-:Y:S06]  /*58d0*/  BRA `(.L_x_2301) ;  /* 0x0000000000d07947 */ /* 0x000fec0003800000 */
.L_x_2303:
        /* <DEDUP_REMOVED lines=13> */
[----:B------:R-:W-:Y:S01]  /*59b0*/  FADD.FTZ R67, R106, -R73 ;  /* 0x800000496a437221 */ /* 0x000fe20000010000 */
[----:B------:R-:W-:Y:S01]  /*59c0*/  LOP3.LUT P5, RZ, R11, 0xff00, RZ, 0xc0, !PT ;  /* 0x0000ff000bff7812 */ /* 0x000fe200078ac0ff */
[----:B------:R-:W-:Y:S01]  /*59d0*/  FMUL.FTZ R72, R64, UR25 ;  /* 0x0000001940487c20 */ /* 0x000fe20008410000 */
[----:B------:R-:W-:Y:S01]  /*59e0*/  FMUL.FTZ R73, R65, UR25 ;  /* 0x0000001941497c20 */ /* 0x000fe20008410000 */
[----:B------:R-:W-:Y:S01]  /*59f0*/  FMUL.FTZ R66, R82, UR23 ;  /* 0x0000001752427c20 */ /* 0x000fe20008410000 */
[----:B------:R-:W-:-:S02]  /*5a00*/  FMUL.FTZ R67, R67, UR23 ;  /* 0x0000001743437c20 */ /* 0x000fc40008410000 */
[----:B------:R-:W-:Y:S01]  /*5a10*/  SEL R72, R72, RZ, P6 ;  /* 0x000000ff48487207 */ /* 0x000fe20003000000 */
[----:B------:R-:W-:Y:S01]  /*5a20*/  FMUL.FTZ R74, R66, UR25 ;  /* 0x00000019424a7c20 */ /* 0x000fe20008410000 */
[----:B------:R-:W-:Y:S01]  /*5a30*/  SEL R73, R73, RZ, P5 ;  /* 0x000000ff49497207 */ /* 0x000fe20002800000 */
[----:B------:R-:W-:Y:S01]  /*5a40*/  FMUL.FTZ R75, R67, UR25 ;  /* 0x00000019434b7c20 */ /* 0x000fe20008410000 */
[C---:B------:R-:W-:Y:S02]  /*5a50*/  LOP3.LUT P6, RZ, R11.reuse, 0xff0000, RZ, 0xc0, !PT ;  /* 0x00ff00000bff7812 */ /* 0x040fe400078cc0ff */
[----:B------:R-:W-:Y:S02]  /*5a60*/  ISETP.GE.U32.AND P5, PT, R11, 0x1000000, PT ;  /* 0x010000000b00780c */ /* 0x000fe40003fa6070 */
[----:B------:R-:W-:Y:S02]  /*5a70*/  SEL R74, R74, RZ, P6 ;  /* 0x000000ff4a4a7207 */ /* 0x000fe40003000000 */
[----:B------:R-:W-:Y:S01]  /*5a80*/  SEL R75, R75, RZ, P5 ;  /* 0x000000ff4b4b7207 */ /* 0x000fe20002800000 */
[----:B------:R-:W-:Y:S08]  /*5a90*/  BRA `(.L_x_2301) ;  /* 0x0000000000607947 */ /* 0x000ff00003800000 */
.L_x_2305:
[--C-:B01-3--:R-:W-:Y:S01]  /*5aa0*/  FFMA.FTZ R75, R108, UR6, R82.reuse ;  /* 0x000000066c4b7c23 */ /* 0x10bfe20008010052 */
[--C-:B------:R-:W-:Y:S01]  /*5ab0*/  FFMA.FTZ R73, R13, UR6, R82.reuse ;  /* 0x000000060d497c23 */ /* 0x100fe20008010052 */
[C---:B-----5:R-:W-:Y:S02]  /*5ac0*/  ISETP.GE.U32.AND P5, PT, R11.reuse, 0x1000000, PT ;  /* 0x010000000b00780c */ /* 0x060fe40003fa6070 */
[----:B------:R-:W-:Y:S01]  /*5ad0*/  FADD.FTZ R75, R106, -R75 ;  /* 0x8000004b6a4b7221 */ /* 0x000fe20000010000 */
[----:B------:R-:W-:Y:S01]  /*5ae0*/  FADD.FTZ R73, R14, -R73 ;  /* 0x800000490e497221 */ /* 0x000fe20000010000 */
[----:B------:R-:W-:Y:S02]  /*5af0*/  LOP3.LUT P6, RZ, R11, 0xff, RZ, 0xc0, !PT ;  /* 0x000000ff0bff7812 */ /* 0x000fe400078cc0ff */
[----:B------:R-:W-:Y:S01]  /*5b00*/  FMUL.FTZ R72, R75, UR23 ;  /* 0x000000174b487c20 */ /* 0x000fe20008410000 */
[--C-:B------:R-:W-:Y:S01]  /*5b10*/  FFMA.FTZ R75, R92, UR6, R82.reuse ;  /* 0x000000065c4b7c23 */ /* 0x100fe20008010052 */
[----:B------:R-:W-:Y:S01]  /*5b20*/  FFMA.FTZ R82, R101, UR6, R82 ;  /* 0x0000000665527c23 */ /* 0x000fe20008010052 */
[----:B------:R-:W-:Y:S01]  /*5b30*/  FMUL.FTZ R73, R73, UR23 ;  /* 0x0000001749497c20 */ /* 0x000fe20008410000 */
[----:B------:R-:W-:Y:S01]  /*5b40*/  FMUL.FTZ R74, R72, UR25 ;  /* 0x00000019484a7c20 */ /* 0x000fe20008410000 */
[----:B------:R-:W-:Y:S01]  /*5b50*/  FADD.FTZ R72, R90, -R75 ;  /* 0x8000004b5a487221 */ /* 0x000fe20000010000 */
[----:B------:R-:W-:Y:S01]  /*5b60*/  FADD.FTZ R82, R99, -R82 ;  /* 0x8000005263527221 */ /* 0x000fe20000010000 */
[----:B------:R-:W-:-:S02]  /*5b70*/  FMUL.FTZ R73, R73, UR25 ;  /* 0x0000001949497c20 */ /* 0x000fc40008410000 */
[----:B------:R-:W-:Y:S01]  /*5b80*/  SEL R75, R74, RZ, P5 ;  /* 0x000000ff4a4b7207 */ /* 0x000fe20002800000 */
[----:B------:R-:W-:Y:S01]  /*5b90*/  FMUL.FTZ R74, R72, UR23 ;  /* 0x00000017484a7c20 */ /* 0x000fe20008410000 */
[----:B------:R-:W-:Y:S01]  /*5ba0*/  FMUL.FTZ R82, R82, UR23 ;  /* 0x0000001752527c20 */ /* 0x000fe20008410000 */
[----:B------:R-:W-:Y:S02]  /*5bb0*/  LOP3.LUT P5, RZ, R11, 0xff00, RZ, 0xc0, !PT ;  /* 0x0000ff000bff7812 */ /* 0x000fe400078ac0ff */
[----:B------:R-:W-:Y:S01]  /*5bc0*/  FMUL.FTZ R74, R74, UR25 ;  /* 0x000000194a4a7c20 */ /* 0x000fe20008410000 */
[----:B------:R-:W-:Y:S01]  /*5bd0*/  SEL R72, R73, RZ, P6 ;  /* 0x000000ff49487207 */ /* 0x000fe20003000000 */
[----:B------:R-:W-:Y:S01]  /*5be0*/  FMUL.FTZ R82, R82, UR25 ;  /* 0x0000001952527c20 */ /* 0x000fe20008410000 */
[----:B------:R-:W-:Y:S02]  /*5bf0*/  LOP3.LUT P6, RZ, R11, 0xff0000, RZ, 0xc0, !PT ;  /* 0x00ff00000bff7812 */ /* 0x000fe400078cc0ff */
[----:B------:R-:W-:-:S02]  /*5c00*/  SEL R73, R74, RZ, P5 ;  /* 0x000000ff4a497207 */ /* 0x000fc40002800000 */
[----:B------:R-:W-:-:S09]  /*5c10*/  SEL R74, R82, RZ, P6 ;  /* 0x000000ff524a7207 */ /* 0x000fd20003000000 */
.L_x_2301:
        /* <DEDUP_REMOVED lines=10> */
[----:B--2---:R-:W-:-:S05]  /*5cc0*/  @P0 IMAD.WIDE.U32 R76, R4, 0x10, R76 ;  /* 0x00000010044c0825 */ /* 0x004fca00078e004c */
[----:B------:R4:W-:Y:S02]  /*5cd0*/  @P0 STG.E.128 desc[UR10][R76.64], R68 ;  /* 0x000000444c000986 */ /* 0x0009e4000c101d0a */
.L_x_2297:
[----:B------:R-:W-:Y:S05]  /*5ce0*/  BSYNC.RECONVERGENT B0 ;  /* 0x0000000000007941 */ /* 0x000fea0003800200 */
.L_x_2296:
[----:B------:R-:W-:Y:S01]  /*5cf0*/  UPLOP3.LUT UP1, UPT, UPT, UPT, UP1, 0x40, 0x4 ;  /* 0x000000000004789c */ /* 0x000fe20003f2e810 */
[----:B------:R-:W-:Y:S10]  /*5d00*/  BRA.U !UP3, `(.L_x_2306) ;  /* 0xffffffa90b507547 */ /* 0x000ff4000b83ffff */
.L_x_2255:
[----:B------:R-:W2:Y:S08]  /*5d10*/  S2UR UR6, SR_CTAID.X ;  /* 0x00000000000679c3 */ /* 0x000eb00000002500 */
[----:B-----5:R-:W0:Y:S08]  /*5d20*/  LDC.64 R2, c[0x0][0x440] ;  /* 0x00011000ff027b82 */ /* 0x020e300000000a00 */
[----:B------:R-:W1:Y:S08]  /*5d30*/  LDC.64 R4, c[0x0][0x448] ;  /* 0x00011200ff047b82 */ /* 0x000e700000000a00 */
[----:B------:R-:W3:Y:S01]  /*5d40*/  LDC.64 R6, c[0x0][0x440] ;  /* 0x00011000ff067b82 */ /* 0x000ee20000000a00 */
[----:B--2---:R-:W-:-:S06]  /*5d50*/  UIMAD UR6, UR6, UR8, URZ ;  /* 0x00000008060672a4 */ /* 0x004fcc000f8e02ff */
[----:B------:R-:W-:Y:S01]  /*5d60*/  MOV R0, UR6 ;  /* 0x0000000600007c02 */ /* 0x000fe20008000f00 */
[----:B------:R-:W2:Y:S03]  /*5d70*/  LDC.64 R8, c[0x0][0x448] ;  /* 0x00011200ff087b82 */ /* 0x000ea60000000a00 */
        /* <DEDUP_REMOVED lines=26> */
.L_x_2307:
        /* <DEDUP_REMOVED lines=14> */
.L_x_2884:


//--------------------- .text._ZN10layer_norm22ln_bwd_finalize_kernelINS_22Kernel_traits_finalizeILj4096E6__halfffffjLb0ELj1024ELj4ENS_18Kernel_traits_baseILj4096ES2_ffffjLj1024EEEEELb0ELb1EEEvNS_9BwdParamsE --------------------------
	.section	.text._ZN10layer_norm22ln_bwd_finalize_kernelINS_22Kernel_traits_finalizeILj4096E6__halfffffjLb0ELj1024ELj4ENS_18Kernel_traits_baseILj4096ES2_ffffjLj1024EEEEELb0ELb1EEEvNS_9BwdParamsE,"ax",@progbits
	.align	128
        .global         _ZN10layer_norm22ln_bwd_finalize_kernelINS_22Kernel_traits_finalizeILj4096E6__halfffffjLb0ELj1024ELj4ENS_18Kernel_traits_baseILj4096ES2_ffffjLj1024EEEEELb0ELb1EEEvNS_9BwdParamsE
        .type           _ZN10layer_norm22ln_bwd_finalize_kernelINS_22Kernel_traits_finalizeILj4096E6__halfffffjLb0ELj1024ELj4ENS_18Kernel_traits_baseILj4096ES2_ffffjLj1024EEEEELb0ELb1EEEvNS_9BwdParamsE,@function
        .size           _ZN10layer_norm22ln_bwd_finalize_kernelINS_22Kernel_traits_finalizeILj4096E6__halfffffjLb0ELj1024ELj4ENS_18Kernel_traits_baseILj4096ES2_ffffjLj1024EEEEELb0ELb1EEEvNS_9BwdParamsE,(.L_x_2885 - _ZN10layer_norm22ln_bwd_finalize_kernelINS_22Kernel_traits_finalizeILj4096E6__halfffffjLb0ELj1024ELj4ENS_18Kernel_traits_baseILj4096ES2_ffffjLj1024EEEEELb0ELb1EEEvNS_9BwdParamsE)
        .other          _ZN10layer_norm22ln_bwd_finalize_kernelINS_22Kernel_traits_finalizeILj4096E6__halfffffjLb0ELj1024ELj4ENS_18Kernel_traits_baseILj4096ES2_ffffjLj1024EEEEELb0ELb1EEEvNS_9BwdParamsE,@"STO_CUDA_ENTRY STV_DEFAULT"
_ZN10layer_norm22ln_bwd_finalize_kernelINS_22Kernel_traits_finalizeILj4096E6__halfffffjLb0ELj1024ELj4ENS_18Kernel_traits_baseILj4096ES2_ffffjLj1024EEEEELb0ELb1EEEvNS_9BwdParamsE:
.text._ZN10layer_norm22ln_bwd_finalize_kernelINS_22Kernel_traits_finalizeILj4096E6__halfffffjLb0ELj1024ELj4ENS_18Kernel_traits_baseILj4096ES2_ffffjLj1024EEEEELb0ELb1EEEvNS_9BwdParamsE:
        /* <DEDUP_REMOVED lines=81> */
.L_x_2312:
        /* <DEDUP_REMOVED lines=118> */
.L_x_2311:
[----:B------:R-:W-:Y:S05]  /*0c70*/  BSYNC.RECONVERGENT B1 ;  /* 0x0000000000017941 */ /* 0x000fea0003800200 */
.L_x_2310:
        /* <DEDUP_REMOVED lines=77> */
.L_x_2314:
[----:B------:R-:W-:Y:S05]  /*1150*/  BSYNC.RECONVERGENT B1 ;  /* 0x0000000000017941 */ /* 0x000fea0003800200 */
.L_x_2313:
        /* <DEDUP_REMOVED lines=38> */
.L_x_2316:
[----:B------:R-:W-:Y:S05]  /*13c0*/  BSYNC.RECONVERGENT B1 ;  /* 0x0000000000017941 */ /* 0x000fea0003800200 */
.L_x_2315:
        /* <DEDUP_REMOVED lines=8> */
.L_x_2317:
        /* <DEDUP_REMOVED lines=10> */
.L_x_2309:
[----:B------:R-:W-:Y:S05]  /*14f0*/  BSYNC.RECONVERGENT B0 ;  /* 0x0000000000007941 */ /* 0x000fea0003800200 */
.L_x_2308:
        /* <DEDUP_REMOVED lines=57> */
.L_x_2318:
        /* <DEDUP_REMOVED lines=15> */
.L_x_2885:


//--------------------- .text._ZN10layer_norm40ln_parallel_residual_bwd_finalize_kernelINS_22Kernel_traits_finalizeILj4096E6__halfffffjLb0ELj1024ELj4ENS_18Kernel_traits_baseILj4096ES2_ffffjLj1024EEEEELb1EEEvNS_9BwdParamsE --------------------------
	.section	.text._ZN10layer_norm40ln_parallel_residual_bwd_finalize_kernelINS_22Kernel_traits_finalizeILj4096E6__halfffffjLb0ELj1024ELj4ENS_18Kernel_traits_baseILj4096ES2_ffffjLj1024EEEEELb1EEEvNS_9BwdParamsE,"ax",@progbits
	.align	128
        .global         _ZN10layer_norm40ln_parallel_residual_bwd_finalize_kernelINS_22Kernel_traits_finalizeILj4096E6__halfffffjLb0ELj1024ELj4ENS_18Kernel_traits_baseILj4096ES2_ffffjLj1024EEEEELb1EEEvNS_9BwdParamsE
        .type           _ZN10layer_norm40ln_parallel_residual_bwd_finalize_kernelINS_22Kernel_traits_finalizeILj4096E6__halfffffjLb0ELj1024ELj4ENS_18Kernel_traits_baseILj4096ES2_ffffjLj1024EEEEELb1EEEvNS_9BwdParamsE,@function
        .size           _ZN10layer_norm40ln_parallel_residual_bwd_finalize_kernelINS_22Kernel_traits_finalizeILj4096E6__halfffffjLb0ELj1024ELj4ENS_18Kernel_traits_baseILj4096ES2_ffffjLj1024EEEEELb1EEEvNS_9BwdParamsE,(.L_x_2886 - _ZN10layer_norm40ln_parallel_residual_bwd_finalize_kernelINS_22Kernel_traits_finalizeILj4096E6__halfffffjLb0ELj1024ELj4ENS_18Kernel_traits_baseILj4096ES2_ffffjLj1024EEEEELb1EEEvNS_9BwdParamsE)
        .other          _ZN10layer_norm40ln_parallel_residual_bwd_finalize_kernelINS_22Kernel_traits_finalizeILj4096E6__halfffffjLb0ELj1024ELj4ENS_18Kernel_traits_baseILj4096ES2_ffffjLj1024EEEEELb1EEEvNS_9BwdParamsE,@"STO_CUDA_ENTRY STV_DEFAULT"
_ZN10layer_norm40ln_parallel_residual_bwd_finalize_kernelINS_22Kernel_traits_finalizeILj4096E6__halfffffjLb0ELj1024ELj4ENS_18Kernel_traits_baseILj4096ES2_ffffjLj1024EEEEELb1EEEvNS_9BwdParamsE:
.text._ZN10layer_norm40ln_parallel_residual_bwd_finalize_kernelINS_22Kernel_traits_finalizeILj4096E6__halfffffjLb0ELj1024ELj4ENS_18Kernel_traits_baseILj4096ES2_ffffjLj1024EEEEELb1EEEvNS_9BwdParamsE:
        /* <DEDUP_REMOVED lines=60> */
.L_x_2323:
        /* <DEDUP_REMOVED lines=112> */
.L_x_2322:
[----:B------:R-:W-:Y:S05]  /*0ac0*/  BSYNC.RECONVERGENT B1 ;  /* 0x0000000000017941 */ /* 0x000fea0003800200 */
.L_x_2321:
        /* <DEDUP_REMOVED lines=66> */
.L_x_2325:
[----:B------:R-:W-:Y:S05]  /*0ef0*/  BSYNC.RECONVERGENT B1 ;  /* 0x0000000000017941 */ /* 0x000fea0003800200 */
.L_x_2324:
        /* <DEDUP_REMOVED lines=37> */
.L_x_2327:
[----:B------:R-:W-:Y:S05]  /*1150*/  BSYNC.RECONVERGENT B1 ;  /* 0x0000000000017941 */ /* 0x000fea0003800200 */
.L_x_2326:
        /* <DEDUP_REMOVED lines=19> */
.L_x_2320:
[----:B------:R-:W-:Y:S05]  /*1290*/  BSYNC.RECONVERGENT B0 ;  /* 0x0000000000007941 */ /* 0x000fea0003800200 */
.L_x_2319:
        /* <DEDUP_REMOVED lines=92> */
.L_x_2328:
        /* <DEDUP_REMOVED lines=10> */
.L_x_2886:


//--------------------- .text._ZN10layer_norm31ln_parallel_residual_bwd_kernelINS_13Kernel_traitsI6__halfffffjLj4096ELj1ELj1ELj8ELj16ENS_18Kernel_traits_baseILj4096ES2_ffffjLj256EEEEELb1ELb1ELb1EEEvNS_9BwdParamsE --------------------------
	.section	.text._ZN10layer_norm31ln_parallel_residual_bwd_kernelINS_13Kernel_traitsI6__halfffffjLj4096ELj1ELj1ELj8ELj16ENS_18Kernel_traits_baseILj4096ES2_ffffjLj256EEEEELb1ELb1ELb1EEEvNS_9BwdParamsE,"ax",@progbits
	.align	128
        .global         _ZN10layer_norm31ln_parallel_residual_bwd_kernelINS_13Kernel_traitsI6__halfffffjLj4096ELj1ELj1ELj8ELj16ENS_18Kernel_traits_baseILj4096ES2_ffffjLj256EEEEELb1ELb1ELb1EEEvNS_9BwdParamsE
        .type           _ZN10layer_norm31ln_parallel_residual_bwd_kernelINS_13Kernel_traitsI6__halfffffjLj4096ELj1ELj1ELj8ELj16ENS_18Kernel_traits_baseILj4096ES2_ffffjLj256EEEEELb1ELb1ELb1EEEvNS_9BwdParamsE,@function
        .size           _ZN10layer_norm31ln_parallel_residual_bwd_kernelINS_13Kernel_traitsI6__halfffffjLj4096ELj1ELj1ELj8ELj16ENS_18Kernel_traits_baseILj4096ES2_ffffjLj256EEEEELb1ELb1ELb1EEEvNS_9BwdParamsE,(.L_x_2887 - _ZN10layer_norm31ln_parallel_residual_bwd_kernelINS_13Kernel_traitsI6__halfffffjLj4096ELj1ELj1ELj8ELj16ENS_18Kernel_traits_baseILj4096ES2_ffffjLj256EEEEELb1ELb1ELb1EEEvNS_9BwdParamsE)
        .other          _ZN10layer_norm31ln_parallel_residual_bwd_kernelINS_13Kernel_traitsI6__halfffffjLj4096ELj1ELj1ELj8ELj16ENS_18Kernel_traits_baseILj4096ES2_ffffjLj256EEEEELb1ELb1ELb1EEEvNS_9BwdParamsE,@"STO_CUDA_ENTRY STV_DEFAULT"
_ZN10layer_norm31ln_parallel_residual_bwd_kernelINS_13Kernel_traitsI6__halfffffjLj4096ELj1ELj1ELj8ELj16ENS_18Kernel_traits_baseILj4096ES2_ffffjLj256EEEEELb1ELb1ELb1EEEvNS_9BwdParamsE:
.text._ZN10layer_norm31ln_parallel_residual_bwd_kernelINS_13Kernel_traitsI6__halfffffjLj4096ELj1ELj1ELj8ELj16ENS_18Kernel_traits_baseILj4096ES2_ffffjLj256EEEEELb1ELb1ELb1EEEvNS_9BwdParamsE:
        /* <DEDUP_REMOVED lines=42> */
[----:B--2---:R-:W2:Y:S01]  /*02a0*/  LDG.E.64 R4, desc[UR10][R2.64+0x1800] ;  /* 0x0018000a02047981 */ /* 0x004ea2000c1e1b00 */
[----:B------:R-:W0:Y:S03]  /*02b0*/  LDCU.64 UR8, c[0x0][0x478] ;  /* 0x00008f00ff0877ac */ /* 0x000e260008000a00 */
[----:B------:R-:W5:Y:S01]  /*02c0*/  LDG.E.64 R6, desc[UR10][R2.64+0x1000] ;  /* 0x0010000a02067981 */ /* 0x000f62000c1e1b00 */
[----:B------:R-:W0:Y:S03]  /*02d0*/  LDCU.64 UR24, c[0x0][0x438] ;  /* 0x00008700ff1877ac */ /* 0x000e260008000a00 */
[----:B------:R-:W4:Y:S01]  /*02e0*/  LDG.E.64 R8, desc[UR10][R2.64+0x800] ;  /* 0x0008000a02087981 */ /* 0x000f22000c1e1b00 */
[----:B------:R-:W0:Y:S03]  /*02f0*/  LDCU.128 UR12, c[0x0][0x3c0] ;  /* 0x00007800ff0c77ac */ /* 0x000e260008000c00 */
[----:B------:R0:W4:Y:S01]  /*0300*/  LDG.E.64 R10, desc[UR10][R2.64] ;  /* 0x0000000a020a7981 */ /* 0x000122000c1e1b00 */
[----:B------:R-:W-:Y:S01]  /*0310*/  MOV R88, RZ ;  /* 0x000000ff00587202 */ /* 0x000fe20000000f00 */
[----:B-1----:R-:W-:-:S02]  /*0320*/  UISETP.NE.U32.AND UP0, UPT, UR6, URZ, UPT ;  /* 0x000000ff0600728c */ /* 0x002fc4000bf05070 */
[----:B---3--:R-:W-:Y:S02]  /*0330*/  UISETP.NE.AND UP2, UPT, UR5, URZ, UPT ;  /* 0x000000ff0500728c */ /* 0x008fe4000bf45270 */
[----:B------:R-:W-:Y:S01]  /*0340*/  UISETP.NE.AND.EX UP0, UPT, UR7, URZ, UPT, UP0 ;  /* 0x000000ff0700728c */ /* 0x000fe2000bf05300 */
[----:B------:R-:W1:Y:S01]  /*0350*/  LDCU UR7, c[0x0][0x408] ;  /* 0x00008100ff0777ac */ /* 0x000e620008000800 */
[----:B0-----:R-:W-:Y:S02]  /*0360*/  CS2R R2, SRZ ;  /* 0x0000000000027805 */ /* 0x001fe4000001ff00 */
[----:B------:R-:W-:Y:S01]  /*0370*/  PLOP3.LUT P3, PT, PT, PT, UP2, 0x80, 0x8 ;  /* 0x000000000008781c */ /* 0x000fe20003f6f028 */
[----:B------:R-:W0:Y:S01]  /*0380*/  LDCU.64 UR20, c[0x0][0x380] ;  /* 0x00007000ff1477ac */ /* 0x000e220008000a00 */
[----:B------:R-:W-:Y:S01]  /*0390*/  PLOP3.LUT P0, PT, PT, PT, UP0, 0x80, 0x8 ;  /* 0x000000000008781c */ /* 0x000fe20003f0f008 */
[----:B------:R-:W3:Y:S01]  /*03a0*/  LDCU.64 UR22, c[0x0][0x470] ;  /* 0x00008e00ff1677ac */ /* 0x000ee20008000a00 */
[--C-:B--2---:R-:W-:Y:S01]  /*03b0*/  SHF.R.U64 R96, R4, 0x10, R5.reuse ;  /* 0x0000001004607819 */ /* 0x104fe20000001205 */
[----:B------:R-:W-:Y:S01]  /*03c0*/  HADD2.F32 R97, -RZ, R4.H0_H0 ;  /* 0x20000004ff617230 */ /* 0x000fe20000004100 */
[----:B------:R-:W-:Y:S01]  /*03d0*/  SHF.R.U32.HI R94, RZ, 0x10, R5 ;  /* 0x00000010ff5e7819 */ /* 0x000fe20000011605 */
[----:B------:R-:W-:Y:S01]  /*03e0*/  HADD2.F32 R95, -RZ, R5.H0_H0 ;  /* 0x20000005ff5f7230 */ /* 0x000fe20000004100 */
[--C-:B-----5:R-:W-:Y:S01]  /*03f0*/  SHF.R.U64 R100, R6, 0x10, R7.reuse ;  /* 0x0000001006647819 */ /* 0x120fe20000001207 */
[----:B------:R-:W-:Y:S01]  /*0400*/  HADD2.F32 R101, -RZ, R6.H0_H0 ;  /* 0x20000006ff657230 */ /* 0x000fe20000004100 */
[----:B------:R-:W-:Y:S01]  /*0410*/  SHF.R.U32.HI R98, RZ, 0x10, R7 ;  /* 0x00000010ff627819 */ /* 0x000fe20000011607 */
[----:B------:R-:W-:Y:S01]  /*0420*/  HADD2.F32 R99, -RZ, R7.H0_H0 ;  /* 0x20000007ff637230 */ /* 0x000fe20000004100 */
[--C-:B----4-:R-:W-:Y:S01]  /*0430*/  SHF.R.U64 R104, R8, 0x10, R9.reuse ;  /* 0x0000001008687819 */ /* 0x110fe20000001209 */
[----:B------:R-:W-:Y:S01]  /*0440*/  HADD2.F32 R105, -RZ, R8.H0_H0 ;  /* 0x20000008ff697230 */ /* 0x000fe20000004100 */
[----:B------:R-:W-:Y:S01]  /*0450*/  SHF.R.U32.HI R102, RZ, 0x10, R9 ;  /* 0x00000010ff667819 */ /* 0x000fe20000011609 */
[----:B------:R-:W-:Y:S01]  /*0460*/  HADD2.F32 R103, -RZ, R9.H0_H0 ;  /* 0x20000009ff677230 */ /* 0x000fe20000004100 */
[--C-:B------:R-:W-:Y:S01]  /*0470*/  SHF.R.U64 R108, R10, 0x10, R11.reuse ;  /* 0x000000100a6c7819 */ /* 0x100fe2000000120b */
[----:B------:R-:W-:Y:S01]  /*0480*/  HADD2.F32 R109, -RZ, R10.H0_H0 ;  /* 0x2000000aff6d7230 */ /* 0x000fe20000004100 */
[----:B------:R-:W-:Y:S01]  /*0490*/  SHF.R.U32.HI R106, RZ, 0x10, R11 ;  /* 0x00000010ff6a7819 */ /* 0x000fe2000001160b */
[----:B------:R-:W-:Y:S01]  /*04a0*/  HADD2.F32 R107, -RZ, R11.H0_H0 ;  /* 0x2000000bff6b7230 */ /* 0x000fe20000004100 */
[----:B------:R-:W-:-:S02]  /*04b0*/  CS2R R10, SRZ ;  /* 0x00000000000a7805 */ /* 0x000fc4000001ff00 */
[----:B------:R-:W-:Y:S02]  /*04c0*/  CS2R R8, SRZ ;  /* 0x0000000000087805 */ /* 0x000fe4000001ff00 */
[----:B------:R-:W-:Y:S02]  /*04d0*/  CS2R R6, SRZ ;  /* 0x0000000000067805 */ /* 0x000fe4000001ff00 */
        /* <DEDUP_REMOVED lines=8> */
[----:B01-3--:R-:W-:-:S07]  /*0560*/  HADD2.F32 R106, -RZ, R106.H0_H0 ;  /* 0x2000006aff6a7230 */ /* 0x00bfce0000004100 */
.L_x_2364:
[----:B------:R-:W-:Y:S01]  /*0570*/  UIMAD UR5, UR4, UR18, URZ ;  /* 0x00000012040572a4 */ /* 0x000fe2000f8e02ff */
[----:B0-----:R-:W0:Y:S01]  /*0580*/  LDC.64 R56, c[0x0][0x3a8] ;  /* 0x0000ea00ff387b82 */ /* 0x001e220000000a00 */
[----:B------:R-:W-:Y:S02]  /*0590*/  UIMAD.WIDE UR16, UR4, 0x4, UR14 ;  /* 0x00000004041078a5 */ /* 0x000fe4000f8e020e */
[----:B------:R-:W-:-:S05]  /*05a0*/  USHF.R.S32.HI UR6, URZ, 0x1f, UR5 ;  /* 0x0000001fff067899 */ /* 0x000fca0008011405 */
[----:B------:R-:W1:Y:S01]  /*05b0*/  LDC.64 R72, c[0x0][0x428] ;  /* 0x00010a00ff487b82 */ /* 0x000e620000000a00 */
[----:B------:R-:W-:Y:S01]  /*05c0*/  ULEA.HI UR6, UR6, UR5, URZ, 0x2 ;  /* 0x0000000506067291 */ /* 0x000fe2000f8f10ff */
[----:B------:R-:W-:Y:S02]  /*05d0*/  MOV R46, UR16 ;  /* 0x00000010002e7c02 */ /* 0x000fe40008000f00 */
[----:B------:R-:W-:Y:S01]  /*05e0*/  MOV R47, UR17 ;  /* 0x00000011002f7c02 */ /* 0x000fe20008000f00 */
[----:B------:R-:W-:Y:S02]  /*05f0*/  UIMAD.WIDE UR16, UR4, 0x4, UR12 ;  /* 0x00000004041078a5 */ /* 0x000fe4000f8e020c */
[----:B------:R-:W-:Y:S01]  /*0600*/  MOV R115, UR6 ;  /* 0x0000000600737c02 */ /* 0x000fe20008000f00 */
[----:B------:R-:W2:Y:S01]  /*0610*/  @P0 LDC.64 R120, c[0x0][0x438] ;  /* 0x00010e00ff780b82 */ /* 0x000ea20000000a00 */
[----:B------:R-:W3:Y:S02]  /*0620*/  LDG.E R112, desc[UR10][R46.64] ;  /* 0x0000000a2e707981 */ /* 0x000ee4000c1e1900 */
[----:B------:R-:W-:-:S02]  /*0630*/  MOV R110, UR16 ;  /* 0x00000010006e7c02 */ /* 0x000fc40008000f00 */
[----:B------:R-:W-:Y:S02]  /*0640*/  MOV R111, UR17 ;  /* 0x00000011006f7c02 */ /* 0x000fe40008000f00 */
[----:B------:R-:W-:-:S03]  /*0650*/  LEA.HI.SX32 R115, R115, R48, 0x1e ;  /* 0x0000003073737211 */ /* 0x000fc600078ff2ff */
[----:B------:R4:W3:Y:S01]  /*0660*/  LDG.E R110, desc[UR10][R110.64] ;  /* 0x0000000a6e6e7981 */ /* 0x0008e2000c1e1900 */
[C---:B------:R-:W-:Y:S01]  /*0670*/  IADD3 R113, PT, PT, R115.reuse, 0x100, RZ ;  /* 0x0000010073717810 */ /* 0x040fe20007ffe0ff */
[C---:B0-----:R-:W-:Y:S01]  /*0680*/  IMAD.WIDE.U32 R44, R115.reuse, 0x10, R56 ;  /* 0x00000010732c7825 */ /* 0x041fe200078e0038 */
[----:B------:R-:W-:-:S03]  /*0690*/  IADD3 R89, PT, PT, R115, 0x300, RZ ;  /* 0x0000030073597810 */ /* 0x000fc60007ffe0ff */
[----:B------:R-:W-:Y:S02]  /*06a0*/  IMAD.WIDE.U32 R48, R113, 0x10, R56 ;  /* 0x0000001071307825 */ /* 0x000fe400078e0038 */
[----:B------:R-:W3:Y:S01]  /*06b0*/  LDG.E.128 R44, desc[UR10][R44.64] ;  /* 0x0000000a2c2c7981 */ /* 0x000ee2000c1e1d00 */
[C---:B----4-:R-:W-:Y:S01]  /*06c0*/  IADD3 R111, PT, PT, R115.reuse, 0x200, RZ ;  /* 0x00000200736f7810 */ /* 0x050fe20007ffe0ff */
[----:B-1----:R-:W-:Y:S02]  /*06d0*/  IMAD.WIDE.U32 R60, R115, 0x10, R72 ;  /* 0x00000010733c7825 */ /* 0x002fe400078e0048 */
[----:B------:R-:W4:Y:S02]  /*06e0*/  LDG.E.128 R48, desc[UR10][R48.64] ;  /* 0x0000000a30307981 */ /* 0x000f24000c1e1d00 */
[--C-:B------:R-:W-:Y:S02]  /*06f0*/  IMAD.WIDE.U32 R52, R111, 0x10, R56.reuse ;  /* 0x000000106f347825 */ /* 0x100fe400078e0038 */
[----:B------:R-:W4:Y:S02]  /*0700*/  LDG.E.128 R60, desc[UR10][R60.64] ;  /* 0x0000000a3c3c7981 */ /* 0x000f24000c1e1d00 */
[----:B------:R-:W-:-:S02]  /*0710*/  IMAD.WIDE.U32 R56, R89, 0x10, R56 ;  /* 0x0000001059387825 */ /* 0x000fc400078e0038 */
[----:B------:R-:W4:Y:S04]  /*0720*/  LDG.E.128 R52, desc[UR10][R52.64] ;  /* 0x0000000a34347981 */ /* 0x000f28000c1e1d00 */
[----:B------:R-:W4:Y:S01]  /*0730*/  LDG.E.128 R56, desc[UR10][R56.64] ;  /* 0x0000000a38387981 */ /* 0x000f22000c1e1d00 */
[----:B------:R-:W-:-:S06]  /*0740*/  IMAD.WIDE.U32 R64, R113, 0x10, R72 ;  /* 0x0000001071407825 */ /* 0x000fcc00078e0048 */
[----:B------:R-:W4:Y:S01]  /*0750*/  LDG.E.128 R64, desc[UR10][R64.64] ;  /* 0x0000000a40407981 */ /* 0x000f22000c1e1d00 */
[----:B------:R-:W-:-:S06]  /*0760*/  IMAD.WIDE.U32 R68, R111, 0x10, R72 ;  /* 0x000000106f447825 */ /* 0x000fcc00078e0048 */
[----:B------:R-:W4:Y:S01]  /*0770*/  LDG.E.128 R68, desc[UR10][R68.64] ;  /* 0x0000000a44447981 */ /* 0x000f22000c1e1d00 */
[----:B------:R-:W-:-:S06]  /*0780*/  IMAD.WIDE.U32 R72, R89, 0x10, R72 ;  /* 0x0000001059487825 */ /* 0x000fcc00078e0048 */
[----:B------:R-:W4:Y:S01]  /*0790*/  LDG.E.128 R72, desc[UR10][R72.64] ;  /* 0x0000000a48487981 */ /* 0x000f22000c1e1d00 */
[----:B------:R-:W-:-:S04]  /*07a0*/  ISETP.NE.U32.AND P1, PT, RZ, UR22, PT ;  /* 0x00000016ff007c0c */ /* 0x000fc8000bf25070 */
[----:B------:R-:W-:Y:S01]  /*07b0*/  ISETP.NE.AND.EX P1, PT, RZ, UR23, PT, P1 ;  /* 0x00000017ff007c0c */ /* 0x000fe2000bf25310 */
[----:B--2---:R-:W-:-:S05]  /*07c0*/  @P0 IMAD.WIDE.U32 R120, R115, 0x10, R120 ;  /* 0x0000001073780825 */ /* 0x004fca00078e0078 */
[----:B------:R0:W5:Y:S07]  /*07d0*/  @P0 LDG.E.128 R20, desc[UR10][R120.64] ;  /* 0x0000000a78140981 */ /* 0x00016e000c1e1d00 */
[----:B------:R-:W1:Y:S08]  /*07e0*/  @P1 LDC.64 R116, c[0x0][0x3b8] ;  /* 0x0000ee00ff741b82 */ /* 0x000e700000000a00 */
[----:B------:R-:W2:Y:S01]  /*07f0*/  @P1 LDC.64 R118, c[0x0][0x3b8] ;  /* 0x0000ee00ff761b82 */ /* 0x000ea20000000a00 */
[----:B------:R-:W-:-:S04]  /*0800*/  ISETP.NE.U32.AND P0, PT, RZ, UR24, PT ;  /* 0x00000018ff007c0c */ /* 0x000fc8000bf05070 */
[----:B------:R-:W-:Y:S01]  /*0810*/  ISETP.NE.AND.EX P0, PT, RZ, UR25, PT, P0 ;  /* 0x00000019ff007c0c */ /* 0x000fe2000bf05300 */
[----:B-1----:R-:W-:-:S12]  /*0820*/  @P1 IMAD.WIDE.U32 R116, R113, 0x4, R116 ;  /* 0x0000000471741825 */ /* 0x002fd800078e0074 */
[----:B0-----:R-:W0:Y:S01]  /*0830*/  @P0 LDC.64 R120, c[0x0][0x438] ;  /* 0x00010e00ff780b82 */ /* 0x001e220000000a00 */
[----:B------:R1:W5:Y:S01]  /*0840*/  @P1 LDG.E R91, desc[UR10][R116.64] ;  /* 0x0000000a745b1981 */ /* 0x000362000c1e1900 */
[----:B--2---:R-:W-:-:S05]  /*0850*/  @P1 IMAD.WIDE.U32 R118, R115, 0x4, R118 ;  /* 0x0000000473761825 */ /* 0x004fca00078e0076 */
[----:B------:R2:W5:Y:S01]  /*0860*/  @P1 LDG.E R90, desc[UR10][R118.64] ;  /* 0x0000000a765a1981 */ /* 0x000562000c1e1900 */
[----:B-1----:R-:W1:Y:S08]  /*0870*/  @P1 LDC.64 R116, c[0x0][0x3b8] ;  /* 0x0000ee00ff741b82 */ /* 0x002e700000000a00 */
[----:B--2---:R-:W2:Y:S01]  /*0880*/  @P1 LDC.64 R118, c[0x0][0x3b8] ;  /* 0x0000ee00ff761b82 */ /* 0x004ea20000000a00 */
[----:B0-----:R-:W-:-:S05]  /*0890*/  @P0 IMAD.WIDE.U32 R120, R113, 0x10, R120 ;  /* 0x0000001071780825 */ /* 0x001fca00078e0078 */
[----:B------:R0:W5:Y:S01]  /*08a0*/  @P0 LDG.E.128 R24, desc[UR10][R120.64] ;  /* 0x0000000a78180981 */ /* 0x000162000c1e1d00 */
[----:B-1----:R-:W-:Y:S01]  /*08b0*/  @P1 IMAD.WIDE.U32 R116, R89, 0x4, R116 ;  /* 0x0000000459741825 */ /* 0x002fe200078e0074 */
[----:B0-----:R-:W0:Y:S04]  /*08c0*/  @P0 LDC.64 R120, c[0x0][0x438] ;  /* 0x00010e00ff780b82 */ /* 0x001e280000000a00 */
[----:B------:R1:W5:Y:S01]  /*08d0*/  @P1 LDG.E R93, desc[UR10][R116.64] ;  /* 0x0000000a745d1981 */ /* 0x000362000c1e1900 */
[----:B--2---:R-:W-:-:S05]  /*08e0*/  @P1 IMAD.WIDE.U32 R118, R111, 0x4, R118 ;  /* 0x000000046f761825 */ /* 0x004fca00078e0076 */
[----:B------:R2:W5:Y:S01]  /*08f0*/  @P1 LDG.E R92, desc[UR10][R118.64] ;  /* 0x0000000a765c1981 */ /* 0x000562000c1e1900 */
[----:B-1----:R-:W1:Y:S08]  /*0900*/  @P0 LDC.64 R116, c[0x0][0x438] ;  /* 0x00010e00ff740b82 */ /* 0x002e700000000a00 */
[----:B--2---:R-:W2:Y:S01]  /*0910*/  LDC.64 R118, c[0x0][0x3b0] ;  /* 0x0000ec00ff767b82 */ /* 0x004ea20000000a00 */
[----:B0-----:R-:W-:-:S05]  /*0920*/  @P0 IMAD.WIDE.U32 R120, R111, 0x10, R120 ;  /* 0x000000106f780825 */ /* 0x001fca00078e0078 */
[----:B------:R2:W5:Y:S01]  /*0930*/  @P0 LDG.E.128 R28, desc[UR10][R120.64] ;  /* 0x0000000a781c0981 */ /* 0x000562000c1e1d00 */
[----:B-1----:R-:W-:-:S05]  /*0940*/  @P0 IMAD.WIDE.U32 R116, R89, 0x10, R116 ;  /* 0x0000001059740825 */ /* 0x002fca00078e0074 */
[----:B------:R0:W5:Y:S01]  /*0950*/  @P0 LDG.E.128 R32, desc[UR10][R116.64] ;  /* 0x0000000a74200981 */ /* 0x000162000c1e1d00 */
[----:B--2---:R-:W-:-:S05]  /*0960*/  IMAD.WIDE.U32 R120, R113, 0x4, R118 ;  /* 0x0000000471787825 */ /* 0x004fca00078e0076 */
[----:B------:R1:W5:Y:S01]  /*0970*/  LDG.E R114, desc[UR10][R120.64] ;  /* 0x0000000a78727981 */ /* 0x000362000c1e1900 */
[----:B0-----:R-:W-:-:S06]  /*0980*/  IMAD.WIDE.U32 R116, R115, 0x4, R118 ;  /* 0x0000000473747825 */ /* 0x001fcc00078e0076 */
[----:B------:R0:W5:Y:S01]  /*0990*/  LDG.E R116, desc[UR10][R116.64] ;  /* 0x0000000a74747981 */ /* 0x000162000c1e1900 */
[----:B-1----:R-:W-:-:S04]  /*09a0*/  IMAD.WIDE.U32 R120, R111, 0x4, R118 ;  /* 0x000000046f787825 */ /* 0x002fc800078e0076 */
[----:B------:R-:W-:Y:S01]  /*09b0*/  IMAD.WIDE.U32 R118, R89, 0x4, R118 ;  /* 0x0000000459767825 */ /* 0x000fe200078e0076 */
[----:B---3--:R-:W-:Y:S02]  /*09c0*/  R2UR UR16, R112 ;  /* 0x00000000701072ca */ /* 0x008fe400000e0000 */
[----:B------:R1:W5:Y:S01]  /*09d0*/  LDG.E R112, desc[UR10][R120.64] ;  /* 0x0000000a78707981 */ /* 0x000362000c1e1900 */
[----:B0-----:R-:W-:-:S03]  /*09e0*/  FSEL R117, R110, RZ, !P3 ;  /* 0x000000ff6e757208 */ /* 0x001fc60005800000 */
[----:B------:R0:W5:Y:S02]  /*09f0*/  LDG.E R110, desc[UR10][R118.64] ;  /* 0x0000000a766e7981 */ /* 0x000164000c1e1900 */
[C---:B------:R-:W-:Y:S01]  /*0a00*/  FADD.FTZ R125, -R117.reuse, R44 ;  /* 0x0000002c757d7221 */ /* 0x040fe20000010100 */
[C---:B------:R-:W-:Y:S01]  /*0a10*/  FADD.FTZ R122, -R117.reuse, R45 ;  /* 0x0000002d757a7221 */ /* 0x040fe20000010100 */
[C---:B-1----:R-:W-:Y:S01]  /*0a20*/  FADD.FTZ R121, -R117.reuse, R46 ;  /* 0x0000002e75797221 */ /* 0x042fe20000010100 */
[C---:B------:R-:W-:Y:S01]  /*0a30*/  FADD.FTZ R120, -R117.reuse, R47 ;  /* 0x0000002f75787221 */ /* 0x040fe20000010100 */
[C---:B----4-:R-:W-:Y:S01]  /*0a40*/  FADD.FTZ R124, -R117.reuse, R48 ;  /* 0x00000030757c7221 */ /* 0x050fe20000010100 */
[C---:B0-----:R-:W-:Y:S01]  /*0a50*/  FADD.FTZ R119, -R117.reuse, R49 ;  /* 0x0000003175777221 */ /* 0x041fe20000010100 */
[C---:B------:R-:W-:Y:S01]  /*0a60*/  FADD.FTZ R118, -R117.reuse, R50 ;  /* 0x0000003275767221 */ /* 0x040fe20000010100 */
[C---:B------:R-:W-:Y:S01]  /*0a70*/  FADD.FTZ R123, -R117.reuse, R51 ;  /* 0x00000033757b7221 */ /* 0x040fe20000010100 */
[----:B------:R-:W-:Y:S01]  /*0a80*/  FMUL.FTZ R50, R122, UR16 ;  /* 0x000000107a327c20 */ /* 0x000fe20008410000 */
        /* <DEDUP_REMOVED lines=9> */
[----:B------:R-:W-:Y:S01]  /*0b20*/  FMUL.FTZ R55, R125, UR16 ;  /* 0x000000107d377c20 */ /* 0x000fe20008410000 */
[----:B------:R-:W-:-:S02]  /*0b30*/  FMUL.FTZ R122, R108, R61 ;  /* 0x0000003d6c7a7220 */ /* 0x000fc40000410000 */
[----:B------:R-:W-:Y:S01]  /*0b40*/  FADD.FTZ R57, RZ, R117 ;  /* 0x00000075ff397221 */ /* 0x000fe20000010000 */
[C---:B------:R-:W-:Y:S01]  /*0b50*/  FADD.FTZ R87, R60.reuse, R87 ;  /* 0x000000573c577221 */ /* 0x040fe20000010000 */
[----:B------:R-:W-:Y:S01]  /*0b60*/  FFMA.FTZ R88, R60, R55, R88 ;  /* 0x000000373c587223 */ /* 0x000fe20000010058 */
[----:B------:R-:W-:Y:S01]  /*0b70*/  FMUL.FTZ R60, R121, UR16 ;  /* 0x00000010793c7c20 */ /* 0x000fe20008410000 */
[----:B------:R-:W-:Y:S01]  /*0b80*/  FMUL.FTZ R121, R107, R62 ;  /* 0x0000003e6b797220 */ /* 0x000fe20000410000 */
[----:B------:R-:W-:Y:S01]  /*0b90*/  FADD.FTZ R56, R122, R57 ;  /* 0x000000397a387221 */ /* 0x000fe20000010000 */
[----:B------:R-:W-:Y:S01]  /*0ba0*/  FMUL.FTZ R49, R124, UR16 ;  /* 0x000000107c317c20 */ /* 0x000fe20008410000 */
[----:B------:R-:W-:Y:S02]  /*0bb0*/  FMUL.FTZ R124, R106, R63 ;  /* 0x0000003f6a7c7220 */ /* 0x000fe40000410000 */
[----:B------:R-:W-:Y:S01]  /*0bc0*/  FADD.FTZ R57, R121, R56 ;  /* 0x0000003879397221 */ /* 0x000fe20000010000 */
[C---:B------:R-:W-:Y:S01]  /*0bd0*/  FADD.FTZ R13, R64.reuse, R13 ;  /* 0x0000000d400d7221 */ /* 0x040fe20000010000 */
[----:B------:R-:W-:Y:S01]  /*0be0*/  FFMA.FTZ R0, R64, R49, R0 ;  /* 0x0000003140007223 */ /* 0x000fe20000010000 */
[----:B------:R-:W-:Y:S01]  /*0bf0*/  FMUL.FTZ R64, R105, R64 ;  /* 0x0000004069407220 */ /* 0x000fe20000410000 */
[----:B------:R-:W-:Y:S01]  /*0c00*/  FADD.FTZ R57, R124, R57 ;  /* 0x000000397c397221 */ /* 0x000fe20000010000 */
[----:B------:R-:W-:Y:S01]  /*0c10*/  FMUL.FTZ R51, R119, UR16 ;  /* 0x0000001077337c20 */ /* 0x000fe20008410000 */
[----:B------:R-:W-:-:S02]  /*0c20*/  FMUL.FTZ R119, R104, R65 ;  /* 0x0000004168777220 */ /* 0x000fc40000410000 */
[----:B------:R-:W-:Y:S01]  /*0c30*/  FADD.FTZ R56, R64, R57 ;  /* 0x0000003940387221 */ /* 0x000fe20000010000 */
[C---:B------:R-:W-:Y:S01]  /*0c40*/  FADD.FTZ R14, R65.reuse, R14 ;  /* 0x0000000e410e7221 */ /* 0x040fe20000010000 */
[----:B------:R-:W-:Y:S01]  /*0c50*/  FFMA.FTZ R2, R65, R51, R2 ;  /* 0x0000003341027223 */ /* 0x000fe20000010002 */
[----:B------:R-:W-:Y:S01]  /*0c60*/  FMUL.FTZ R65, R123, UR16 ;  /* 0x000000107b417c20 */ /* 0x000fe20008410000 */
[----:B------:R-:W-:Y:S01]  /*0c70*/  FMUL.FTZ R123, R103, R66 ;  /* 0x00000042677b7220 */ /* 0x000fe20000410000 */
[----:B------:R-:W-:Y:S01]  /*0c80*/  FADD.FTZ R56, R119, R56 ;  /* 0x0000003877387221 */ /* 0x000fe20000010000 */
[C---:B------:R-:W-:Y:S01]  /*0c90*/  FADD.FTZ R16, R67.reuse, R16 ;  /* 0x0000001043107221 */ /* 0x040fe20000010000 */
[----:B------:R-:W-:Y:S01]  /*0ca0*/  FFMA.FTZ R4, R67, R65, R4 ;  /* 0x0000004143047223 */ /* 0x000fe20000010004 */
[----:B------:R-:W-:Y:S01]  /*0cb0*/  FMUL.FTZ R52, R52, UR16 ;  /* 0x0000001034347c20 */ /* 0x000fe20008410000 */
[----:B------:R-:W-:Y:S01]  /*0cc0*/  FFMA.FTZ R57, R55, R117, RZ ;  /* 0x0000007537397223 */ /* 0x000fe200000100ff */
[----:B------:R-:W-:Y:S01]  /*0cd0*/  FMUL.FTZ R67, R102, R67 ;  /* 0x0000004366437220 */ /* 0x000fe20000410000 */
[----:B------:R-:W-:Y:S01]  /*0ce0*/  FADD.FTZ R56, R123, R56 ;  /* 0x000000387b387221 */ /* 0x000fe20000010000 */
[----:B------:R-:W-:Y:S01]  /*0cf0*/  FMUL.FTZ R120, R120, UR16 ;  /* 0x0000001078787c20 */ /* 0x000fe20008410000 */
[C---:B------:R-:W-:Y:S01]  /*0d00*/  FADD.FTZ R17, R68.reuse, R17 ;  /* 0x0000001144117221 */ /* 0x040fe20000010000 */
[----:B------:R-:W-:Y:S01]  /*0d10*/  FMUL.FTZ R53, R53, UR16 ;  /* 0x0000001035357c20 */ /* 0x000fe20008410000 */
[----:B------:R-:W-:Y:S01]  /*0d20*/  FFMA.FTZ R5, R68, R52, R5 ;  /* 0x0000003444057223 */ /* 0x000fe20000010005 */
[----:B------:R-:W-:Y:S01]  /*0d30*/  FFMA.FTZ R59, R50, R122, R57 ;  /* 0x0000007a323b7223 */ /* 0x000fe20000010039 */
[----:B------:R-:W-:Y:S01]  /*0d40*/  FMUL.FTZ R68, R101, R68 ;  /* 0x0000004465447220 */ /* 0x000fe20000410000 */
[----:B------:R-:W-:Y:S01]  /*0d50*/  FADD.FTZ R57, R67, R56 ;  /* 0x0000003843397221 */ /* 0x000fe20000010000 */
[C---:B------:R-:W-:Y:S01]  /*0d60*/  FADD.FTZ R81, R63.reuse, R81 ;  /* 0x000000513f517221 */ /* 0x040fe20000010000 */
[----:B------:R-:W-:Y:S01]  /*0d70*/  FFMA.FTZ R82, R63, R120, R82 ;  /* 0x000000783f527223 */ /* 0x000fe20000010052 */
[----:B------:R-:W-:Y:S01]  /*0d80*/  FMUL.FTZ R118, R118, UR16 ;  /* 0x0000001076767c20 */ /* 0x000fe20008410000 */
[C---:B------:R-:W-:Y:S01]  /*0d90*/  FADD.FTZ R18, R69.reuse, R18 ;  /* 0x0000001245127221 */ /* 0x040fe20000010000 */
[----:B------:R-:W-:Y:S01]  /*0da0*/  FFMA.FTZ R6, R69, R53, R6 ;  /* 0x0000003545067223 */ /* 0x000fe20000010006 */
[----:B------:R-:W-:Y:S01]  /*0db0*/  FMUL.FTZ R63, R48, UR16 ;  /* 0x00000010303f7c20 */ /* 0x000fe20008410000 */
[----:B------:R-:W-:Y:S01]  /*0dc0*/  FMUL.FTZ R69, R100, R69 ;  /* 0x0000004564457220 */ /* 0x000fe20000410000 */
[----:B------:R-:W-:Y:S01]  /*0dd0*/  FADD.FTZ R48, R68, R57 ;  /* 0x0000003944307221 */ /* 0x000fe20000010000 */
[C---:B------:R-:W-:Y:S01]  /*0de0*/  FADD.FTZ R15, R66.reuse, R15 ;  /* 0x0000000f420f7221 */ /* 0x040fe20000010000 */
[----:B------:R-:W-:Y:S01]  /*0df0*/  FFMA.FTZ R3, R66, R118, R3 ;  /* 0x0000007642037223 */ /* 0x000fe20000010003 */
[----:B------:R-:W-:Y:S01]  /*0e00*/  FFMA.FTZ R59, R60, R121, R59 ;  /* 0x000000793c3b7223 */ /* 0x000fe2000001003b */
[C---:B------:R-:W-:Y:S01]  /*0e10*/  FADD.FTZ R19, R70.reuse, R19 ;  /* 0x0000001346137221 */ /* 0x040fe20000010000 */
[----:B------:R-:W-:Y:S01]  /*0e20*/  FFMA.FTZ R7, R70, R63, R7 ;  /* 0x0000003f46077223 */ /* 0x000fe20000010007 */
[----:B------:R-:W-:Y:S01]  /*0e30*/  FMUL.FTZ R66, R47, UR16 ;  /* 0x000000102f427c20 */ /* 0x000fe20008410000 */
[----:B------:R-:W-:Y:S01]  /*0e40*/  FMUL.FTZ R70, R99, R70 ;  /* 0x0000004663467220 */ /* 0x000fe20000410000 */
[----:B------:R-:W-:Y:S01]  /*0e50*/  FADD.FTZ R47, R69, R48 ;  /* 0x00000030452f7221 */ /* 0x000fe20000010000 */
        /* <DEDUP_REMOVED lines=9> */
[----:B------:R-:W-:Y:S01]  /*0ef0*/  FMUL.FTZ R72, R97, R72 ;  /* 0x0000004861487220 */ /* 0x000fe20000410000 */
[----:B------:R-:W-:Y:S01]  /*0f00*/  FADD.FTZ R47, R71, R48 ;  /* 0x00000030472f7221 */ /* 0x000fe20000010000 */
[----:B------:R-:W-:Y:S01]  /*0f10*/  FFMA.FTZ R57, R51, R119, R56 ;  /* 0x0000007733397223 */ /* 0x000fe20000010038 */
[----:B------:R-:W-:-:S02]  /*0f20*/  FMUL.FTZ R58, R96, R73 ;  /* 0x00000049603a7220 */ /* 0x000fc40000410000 */
[----:B------:R-:W-:Y:S01]  /*0f30*/  FADD.FTZ R47, R72, R47 ;  /* 0x0000002f482f7221 */ /* 0x000fe20000010000 */
[----:B------:R-:W-:Y:S01]  /*0f40*/  FFMA.FTZ R48, R118, R123, R57 ;  /* 0x0000007b76307223 */ /* 0x000fe20000010039 */
[----:B------:R-:W-:Y:S02]  /*0f50*/  FMUL.FTZ R57, R95, R74 ;  /* 0x0000004a5f397220 */ /* 0x000fe40000410000 */
[----:B------:R-:W-:Y:S01]  /*0f60*/  FADD.FTZ R56, R47, R58 ;  /* 0x0000003a2f387221 */ /* 0x000fe20000010000 */
[----:B------:R-:W-:-:S03]  /*0f70*/  FFMA.FTZ R59, R65, R67, R48 ;  /* 0x00000043413b7223 */ /* 0x000fc60000010030 */
[----:B------:R-:W-:Y:S01]  /*0f80*/  FADD.FTZ R47, R56, R57 ;  /* 0x00000039382f7221 */ /* 0x000fe20000010000 */
[----:B------:R-:W-:Y:S01]  /*0f90*/  FMUL.FTZ R56, R94, R75 ;  /* 0x0000004b5e387220 */ /* 0x000fe20000410000 */
[----:B------:R-:W-:Y:S01]  /*0fa0*/  FFMA.FTZ R48, R52, R68, R59 ;  /* 0x0000004434307223 */ /* 0x000fe2000001003b */
[----:B------:R-:W-:Y:S02]  /*0fb0*/  FMUL.FTZ R59, R46, UR16 ;  /* 0x000000102e3b7c20 */ /* 0x000fe40008410000 */
[----:B------:R-:W-:Y:S01]  /*0fc0*/  FADD.FTZ R46, R47, R56 ;  /* 0x000000382f2e7221 */ /* 0x000fe20000010000 */
[----:B------:R-:W-:Y:S01]  /*0fd0*/  FFMA.FTZ R48, R53, R69, R48 ;  /* 0x0000004535307223 */ /* 0x000fe20000010030 */
[C---:B------:R-:W-:Y:S01]  /*0fe0*/  FADD.FTZ R85, R61.reuse, R85 ;  /* 0x000000553d557221 */ /* 0x040fe20000010000 */
[----:B------:R-:W-:Y:S02]  /*0ff0*/  FFMA.FTZ R86, R61, R50, R86 ;  /* 0x000000323d567223 */ /* 0x000fe40000010056 */
[----:B------:R-:W-:Y:S01]  /*1000*/  FFMA.FTZ R61, R63, R70, R48 ;  /* 0x000000463f3d7223 */ /* 0x000fe20000010030 */
[----:B------:R-:W0:Y:S03]  /*1010*/  SHFL.DOWN PT, R47, R46, 0x10, 0x1f ;  /* 0x0a001f002e2f7f89 */ /* 0x000e2600000e0000 */
[----:B------:R-:W-:Y:S01]  /*1020*/  FFMA.FTZ R61, R66, R71, R61 ;  /* 0x00000047423d7223 */ /* 0x000fe2000001003d */
[C---:B------:R-:W-:Y:S01]  /*1030*/  FADD.FTZ R83, R62.reuse, R83 ;  /* 0x000000533e537221 */ /* 0x040fe20000010000 */
[----:B------:R-:W-:-:S02]  /*1040*/  FFMA.FTZ R84, R62, R60, R84 ;  /* 0x0000003c3e547223 */ /* 0x000fc40000010054 */
        /* <DEDUP_REMOVED lines=23> */
[C---:B------:R-:W-:Y:S01]  /*11c0*/  FADD.FTZ R79, R74.reuse, R79 ;  /* 0x0000004f4a4f7221 */ /* 0x040fe20000010000 */
[----:B------:R-:W-:Y:S02]  /*11d0*/  FFMA.FTZ R11, R74, R62, R11 ;  /* 0x0000003e4a0b7223 */ /* 0x000fe4000001000b */
[----:B------:R-:W1:Y:S01]  /*11e0*/  SHFL.DOWN PT, R74, R125, 0x1, 0x1f ;  /* 0x08201f007d4a7f89 */ /* 0x000e6200000e0000 */
[----:B--2---:R-:W-:Y:S01]  /*11f0*/  LOP3.LUT P2, RZ, R48, 0x1f, RZ, 0xc0, !PT ;  /* 0x0000001f30ff7812 */ /* 0x004fe2000784c0ff */
[----:B0-----:R-:W-:-:S05]  /*1200*/  FADD.FTZ R47, R73, R44 ;  /* 0x0000002c492f7221 */ /* 0x001fca0000010000 */
[----:B------:R-:W0:Y:S01]  /*1210*/  SHFL.DOWN PT, R46, R47, 0x1, 0x1f ;  /* 0x08201f002f2e7f89 */ /* 0x000e2200000e0000 */
[----:B------:R-:W-:Y:S01]  /*1220*/  BSSY.RECONVERGENT B0, `(.L_x_2330) ;  /* 0x000000c000007945 */ /* 0x000fe20003800200 */
[----:B-1----:R-:W-:Y:S01]  /*1230*/  FADD.FTZ R44, R125, R74 ;  /* 0x0000004a7d2c7221 */ /* 0x002fe20000010000 */
[----:B0-----:R-:W-:-:S04]  /*1240*/  FADD.FTZ R45, R47, R46 ;  /* 0x0000002e2f2d7221 */ /* 0x001fc80000010000 */
        /* <DEDUP_REMOVED lines=9> */
.L_x_2331:
[----:B------:R-:W-:Y:S05]  /*12e0*/  BSYNC.RECONVERGENT B0 ;  /* 0x0000000000007941 */ /* 0x000fea0003800200 */
.L_x_2330:
[----:B------:R-:W1:Y:S08]  /*12f0*/  S2UR UR6, SR_CgaCtaId ;  /* 0x00000000000679c3 */ /* 0x000e700000008800 */
[----:B------:R-:W-:Y:S01]  /*1300*/  BAR.SYNC.DEFER_BLOCKING 0x0 ;  /* 0x0000000000007b1d */ /* 0x000fe20000010000 */
[----:B------:R-:W-:Y:S01]  /*1310*/  UISETP.NE.U32.AND UP0, UPT, UR22, URZ, UPT ;  /* 0x000000ff1600728c */ /* 0x000fe2000bf05070 */
[----:B------:R-:W-:Y:S01]  /*1320*/  ISETP.NE.AND P3, PT, RZ, UR26, PT ;  /* 0x0000001aff007c0c */ /* 0x000fe2000bf65270 */
[----:B------:R-:W-:Y:S01]  /*1330*/  UIADD3 UR4, UPT, UPT, UR4, UR20, URZ ;  /* 0x0000001404047290 */ /* 0x000fe2000fffe0ff */
[C---:B------:R-:W-:Y:S01]  /*1340*/  FADD.FTZ R80, R75.reuse, R80 ;  /* 0x000000504b507221 */ /* 0x040fe20000010000 */
[----:B------:R-:W-:Y:S01]  /*1350*/  UISETP.NE.AND.EX UP0, UPT, UR23, URZ, UPT, UP0 ;  /* 0x000000ff1700728c */ /* 0x000fe2000bf05300 */
[----:B------:R-:W-:Y:S01]  /*1360*/  FFMA.FTZ R12, R75, R61, R12 ;  /* 0x0000003d4b0c7223 */ /* 0x000fe2000001000c */
[----:B------:R-:W-:Y:S01]  /*1370*/  UMOV UR5, 0x400 ;  /* 0x0000040000057882 */ /* 0x000fe20000000000 */
[----:B------:R-:W-:-:S02]  /*1380*/  UISETP.GE.AND UP2, UPT, UR4, UR21, UPT ;  /* 0x000000150400728c */ /* 0x000fc4000bf46270 */
        /* <DEDUP_REMOVED lines=67> */
.L_x_2334:
        /* <DEDUP_REMOVED lines=25> */
.L_x_2333:
        /* <DEDUP_REMOVED lines=24> */
[----:B------:R-:W-:Y:S02]  /*1ad0*/  ISETP.GE.U32.AND P6, PT, R116, 0x1000000, PT ;  /* 0x010000007400780c */ /* 0x000fe40003fc6070 */
[----:B------:R-:W-:Y:S02]  /*1ae0*/  SEL R44, R44, RZ, P2 ;  /* 0x000000ff2c2c7207 */ /* 0x000fe40001000000 */
[----:B------:R-:W-:Y:S02]  /*1af0*/  SEL R45, R45, RZ, P4 ;  /* 0x000000ff2d2d7207 */ /* 0x000fe40002000000 */
[----:B------:R-:W-:Y:S02]  /*1b00*/  SEL R46, R46, RZ, P5 ;  /* 0x000000ff2e2e7207 */ /* 0x000fe40002800000 */
[----:B------:R-:W-:Y:S01]  /*1b10*/  SEL R47, R47, RZ, P6 ;  /* 0x000000ff2f2f7207 */ /* 0x000fe20003000000 */
[----:B------:R-:W-:Y:S06]  /*1b20*/  BRA `(.L_x_2335) ;  /* 0x0000000800a47947 */ /* 0x000fec0003800000 */
.L_x_2336:
        /* <DEDUP_REMOVED lines=25> */
.L_x_2332:
        /* <DEDUP_REMOVED lines=10> */
[----:B-----5:R-:W-:Y:S01]  /*1d60*/  LOP3.LUT P5, RZ, R116, 0xff, RZ, 0xc0, !PT ;  /* 0x000000ff74ff7812 */ /* 0x020fe200078ac0ff */
        /* <DEDUP_REMOVED lines=12> */
[----:B------:R-:W-:Y:S01]  /*1e30*/  FMUL.FTZ R60, R60, UR16 ;  /* 0x000000103c3c7c20 */ /* 0x000fe20008410000 */
[----:B------:R-:W-:-:S02]  /*1e40*/  ISETP.GE.U32.AND P4, PT, R116, 0x1000000, PT ;  /* 0x010000007400780c */ /* 0x000fc40003f86070 */
[----:B------:R-:W-:Y:S01]  /*1e50*/  SEL R44, R40, RZ, P5 ;  /* 0x000000ff282c7207 */ /* 0x000fe20002800000 */
[----:B------:R-:W-:Y:S01]  /*1e60*/  FMUL.FTZ R43, R43, UR7 ;  /* 0x000000072b2b7c20 */ /* 0x000fe20008410000 */
[----:B------:R-:W-:Y:S01]  /*1e70*/  LOP3.LUT P5, RZ, R90, 0xff, RZ, 0xc0, !PT ;  /* 0x000000ff5aff7812 */ /* 0x000fe200078ac0ff */
[----:B------:R-:W-:Y:S01]  /*1e80*/  FMUL.FTZ R60, R60, UR7 ;  /* 0x000000073c3c7c20 */ /* 0x000fe20008410000 */
[----:B------:R-:W-:Y:S02]  /*1e90*/  SEL R45, R41, RZ, P6 ;  /* 0x000000ff292d7207 */ /* 0x000fe40003000000 */
[----:B------:R-:W-:Y:S02]  /*1ea0*/  SEL R40, R40, RZ, P5 ;  /* 0x000000ff28287207 */ /* 0x000fe40002800000 */
[----:B------:R-:W-:Y:S02]  /*1eb0*/  LOP3.LUT P5, RZ, R90, 0xff00, RZ, 0xc0, !PT ;  /* 0x0000ff005aff7812 */ /* 0x000fe400078ac0ff */
[----:B------:R-:W-:-:S02]  /*1ec0*/  LOP3.LUT P2, RZ, R116, 0xff0000, RZ, 0xc0, !PT ;  /* 0x00ff000074ff7812 */ /* 0x000fc4000784c0ff */
[----:B------:R-:W-:Y:S02]  /*1ed0*/  SEL R41, R41, RZ, P5 ;  /* 0x000000ff29297207 */ /* 0x000fe40002800000 */
[C---:B------:R-:W-:Y:S02]  /*1ee0*/  LOP3.LUT P6, RZ, R90.reuse, 0xff0000, RZ, 0xc0, !PT ;  /* 0x00ff00005aff7812 */ /* 0x040fe400078cc0ff */
[----:B------:R-:W-:Y:S02]  /*1ef0*/  ISETP.GE.U32.AND P5, PT, R90, 0x1000000, PT ;  /* 0x010000005a00780c */ /* 0x000fe40003fa6070 */
[----:B------:R-:W-:Y:S02]  /*1f00*/  SEL R47, R43, RZ, P4 ;  /* 0x000000ff2b2f7207 */ /* 0x000fe40002000000 */
[C---:B------:R-:W-:Y:S02]  /*1f10*/  SEL R46, R60.reuse, RZ, P2 ;  /* 0x000000ff3c2e7207 */ /* 0x040fe40001000000 */
[----:B------:R-:W-:-:S02]  /*1f20*/  SEL R42, R60, RZ, P6 ;  /* 0x000000ff3c2a7207 */ /* 0x000fc40003000000 */
[----:B------:R-:W-:Y:S01]  /*1f30*/  SEL R43, R43, RZ, P5 ;  /* 0x000000ff2b2b7207 */ /* 0x000fe20002800000 */
[----:B------:R-:W-:Y:S06]  /*1f40*/  BRA `(.L_x_2335) ;  /* 0x00000004009c7947 */ /* 0x000fec0003800000 */
.L_x_2338:
        /* <DEDUP_REMOVED lines=33> */
.L_x_2337:
        /* <DEDUP_REMOVED lines=16> */
[----:B------:R-:W-:Y:S01]  /*2260*/  LOP3.LUT P6, RZ, R116, 0xff00, RZ, 0xc0, !PT ;  /* 0x0000ff0074ff7812 */ /* 0x000fe200078cc0ff */
[----:B------:R-:W-:Y:S01]  /*2270*/  FMUL.FTZ R117, R117, UR7 ;  /* 0x0000000775757c20 */ /* 0x000fe20008410000 */
[----:B------:R-:W-:Y:S01]  /*2280*/  FMUL.FTZ R122, R122, UR7 ;  /* 0x000000077a7a7c20 */ /* 0x000fe20008410000 */
[----:B------:R-:W-:Y:S01]  /*2290*/  FFMA.FTZ R121, R121, UR16, R22 ;  /* 0x0000001079797c23 */ /* 0x000fe20008010016 */
[----:B------:R-:W-:Y:S01]  /*22a0*/  FFMA.FTZ R124, R124, UR16, R23 ;  /* 0x000000107c7c7c23 */ /* 0x000fe20008010017 */
        /* <DEDUP_REMOVED lines=17> */
.L_x_2339:
        /* <DEDUP_REMOVED lines=32> */
.L_x_2335:
[----:B------:R-:W-:Y:S01]  /*25c0*/  ISETP.NE.U32.AND P2, PT, RZ, UR5, PT ;  /* 0x00000005ff007c0c */ /* 0x000fe2000bf45070 */
[----:B------:R-:W0:Y:S03]  /*25d0*/  LDC.64 R74, c[0x0][0x468] ;  /* 0x00011a00ff4a7b82 */ /* 0x000e260000000a00 */
[----:B------:R-:W-:-:S05]  /*25e0*/  ISETP.NE.AND.EX P2, PT, RZ, UR6, PT, P2 ;  /* 0x00000006ff007c0c */ /* 0x000fca000bf45320 */
[----:B------:R-:W1:Y:S08]  /*25f0*/  @P1 LDC.64 R116, c[0x0][0x470] ;  /* 0x00011c00ff741b82 */ /* 0x000e700000000a00 */
[----:B------:R-:W2:Y:S01]  /*2600*/  @P2 LDC.64 R120, c[0x0][0x478] ;  /* 0x00011e00ff782b82 */ /* 0x000ea20000000a00 */
[----:B-1----:R-:W-:-:S04]  /*2610*/  @P1 IMAD.WIDE.U32 R116, R115, 0x10, R116 ;  /* 0x0000001073741825 */ /* 0x002fc800078e0074 */
[----:B--2---:R-:W-:-:S05]  /*2620*/  @P2 IMAD.WIDE.U32 R120, R115, 0x10, R120 ;  /* 0x0000001073782825 */ /* 0x004fca00078e0078 */
[----:B------:R0:W-:Y:S02]  /*2630*/  @P2 STG.E.128 desc[UR10][R120.64], R36 ;  /* 0x0000002478002986 */ /* 0x0001e4000c101d0a */
[----:B0-----:R-:W-:-:S05]  /*2640*/  IMAD.WIDE.U32 R120, R115, 0x10, R74 ;  /* 0x0000001073787825 */ /* 0x001fca00078e004a */
[----:B------:R0:W-:Y:S04]  /*2650*/  STG.E.128 desc[UR10][R120.64], R44 ;  /* 0x0000002c78007986 */ /* 0x0001e8000c101d0a */
[----:B------:R0:W-:Y:S01]  /*2660*/  @P1 STG.E.128 desc[UR10][R116.64], R40 ;  /* 0x0000002874001986 */ /* 0x0001e2000c101d0a */
[----:B------:R-:W-:Y:S05]  /*2670*/  @!P1 BRA `(.L_x_2340) ;  /* 0x00000008001c9947 */ /* 0x000fea0003800000 */
[----:B------:R-:W-:Y:S05]  /*2680*/  @!P0 BRA `(.L_x_2341) ;  /* 0x00000004000c8947 */ /* 0x000fea0003800000 */
[----:B------:R-:W-:Y:S05]  /*2690*/  @!P2 BRA `(.L_x_2342) ;  /* 0x000000000084a947 */ /* 0x000fea0003800000 */
[--C-:B------:R-:W-:Y:S01]  /*26a0*/  FFMA.FTZ R49, R49, UR17, R73.reuse ;  /* 0x0000001131317c23 */ /* 0x100fe20008010049 */
[--C-:B------:R-:W-:Y:S01]  /*26b0*/  FFMA.FTZ R36, R51, UR17, R73.reuse ;  /* 0x0000001133247c23 */ /* 0x100fe20008010049 */
[--C-:B------:R-:W-:Y:S01]  /*26c0*/  FFMA.FTZ R118, R118, UR17, R73.reuse ;  /* 0x0000001176767c23 */ /* 0x100fe20008010049 */
[----:B0-----:R-:W-:Y:S01]  /*26d0*/  FFMA.FTZ R40, R65, UR17, R73 ;  /* 0x0000001141287c23 */ /* 0x001fe20008010049 */
[----:B------:R-:W-:Y:S01]  /*26e0*/  FADD.FTZ R49, R64, -R49 ;  /* 0x8000003140317221 */ /* 0x000fe20000010000 */
[----:B------:R-:W-:Y:S01]  /*26f0*/  FADD.FTZ R38, R119, -R36 ;  /* 0x8000002477267221 */ /* 0x000fe20000010000 */
[----:B------:R-:W-:Y:S01]  /*2700*/  FADD.FTZ R123, R123, -R118 ;  /* 0x800000767b7b7221 */ /* 0x000fe20000010000 */
[----:B------:R-:W-:Y:S01]  /*2710*/  FADD.FTZ R46, R67, -R40 ;  /* 0x80000028432e7221 */ /* 0x000fe20000010000 */
[----:B------:R-:W-:Y:S01]  /*2720*/  FFMA.FTZ R36, R49, UR16, R24 ;  /* 0x0000001031247c23 */ /* 0x000fe20008010018 */
[----:B------:R-:W-:Y:S01]  /*2730*/  LOP3.LUT P5, RZ, R114, 0xff, RZ, 0xc0, !PT ;  /* 0x000000ff72ff7812 */ /* 0x000fe200078ac0ff */
[----:B------:R-:W-:Y:S01]  /*2740*/  FFMA.FTZ R37, R38, UR16, R25 ;  /* 0x0000001026257c23 */ /* 0x000fe20008010019 */
[----:B------:R-:W-:Y:S01]  /*2750*/  LOP3.LUT P4, RZ, R91, 0xff, RZ, 0xc0, !PT ;  /* 0x000000ff5bff7812 */ /* 0x000fe2000788c0ff */
[----:B------:R-:W-:Y:S01]  /*2760*/  FMUL.FTZ R40, R36, UR7 ;  /* 0x0000000724287c20 */ /* 0x000fe20008410000 */
[----:B------:R-:W-:Y:S01]  /*2770*/  FFMA.FTZ R38, R123, UR16, R26 ;  /* 0x000000107b267c23 */ /* 0x000fe2000801001a */
[----:B------:R-:W-:Y:S01]  /*2780*/  FMUL.FTZ R41, R37, UR7 ;  /* 0x0000000725297c20 */ /* 0x000fe20008410000 */
[----:B------:R-:W-:Y:S01]  /*2790*/  LOP3.LUT P6, RZ, R114, 0xff00, RZ, 0xc0, !PT ;  /* 0x0000ff0072ff7812 */ /* 0x000fe200078cc0ff */
[----:B------:R-:W-:Y:S01]  /*27a0*/  FFMA.FTZ R39, R46, UR16, R27 ;  /* 0x000000102e277c23 */ /* 0x000fe2000801001b */
        /* <DEDUP_REMOVED lines=16> */
.L_x_2342:
[--C-:B------:R-:W-:Y:S01]  /*28b0*/  FFMA.FTZ R49, R49, UR17, R73.reuse ;  /* 0x0000001131317c23 */ /* 0x100fe20008010049 */
[--C-:B0-----:R-:W-:Y:S01]  /*28c0*/  FFMA.FTZ R40, R51, UR17, R73.reuse ;  /* 0x0000001133287c23 */ /* 0x101fe20008010049 */
        /* <DEDUP_REMOVED lines=8> */
[----:B------:R-:W-:Y:S01]  /*2950*/  LOP3.LUT P5, RZ, R114, 0xff, RZ, 0xc0, !PT ;  /* 0x000000ff72ff7812 */ /* 0x000fe200078ac0ff */
[----:B------:R-:W-:Y:S01]  /*2960*/  FFMA.FTZ R123, R123, UR16, R26 ;  /* 0x000000107b7b7c23 */ /* 0x000fe2000801001a */
[----:B------:R-:W-:Y:S01]  /*2970*/  FMUL.FTZ R49, R49, UR7 ;  /* 0x0000000731317c20 */ /* 0x000fe20008410000 */
[----:B------:R-:W-:Y:S01]  /*2980*/  LOP3.LUT P4, RZ, R91, 0xff, RZ, 0xc0, !PT ;  /* 0x000000ff5bff7812 */ /* 0x000fe2000788c0ff */
[----:B------:R-:W-:Y:S01]  /*2990*/  FMUL.FTZ R41, R40, UR7 ;  /* 0x0000000728297c20 */ /* 0x000fe20008410000 */
[----:B------:R-:W-:Y:S01]  /*29a0*/  LOP3.LUT P6, RZ, R114, 0xff00, RZ, 0xc0, !PT ;  /* 0x0000ff0072ff7812 */ /* 0x000fe200078cc0ff */
[----:B------:R-:W-:Y:S01]  /*29b0*/  FMUL.FTZ R123, R123, UR7 ;  /* 0x000000077b7b7c20 */ /* 0x000fe20008410000 */
[C---:B------:R-:W-:Y:S01]  /*29c0*/  SEL R44, R49.reuse, RZ, P5 ;  /* 0x000000ff312c7207 */ /* 0x040fe20002800000 */
[----:B------:R-:W-:Y:S01]  /*29d0*/  FFMA.FTZ R42, R42, UR16, R27 ;  /* 0x000000102a2a7c23 */ /* 0x000fe2000801001b */
[----:B------:R-:W-:-:S02]  /*29e0*/  SEL R40, R49, RZ, P4 ;  /* 0x000000ff31287207 */ /* 0x000fc40002000000 */
[----:B------:R-:W-:Y:S01]  /*29f0*/  LOP3.LUT P5, RZ, R91, 0xff00, RZ, 0xc0, !PT ;  /* 0x0000ff005bff7812 */ /* 0x000fe200078ac0ff */
[----:B------:R-:W-:Y:S01]  /*2a00*/  FMUL.FTZ R43, R42, UR7 ;  /* 0x000000072a2b7c20 */ /* 0x000fe20008410000 */
[C---:B------:R-:W-:Y:S02]  /*2a10*/  LOP3.LUT P4, RZ, R114.reuse, 0xff0000, RZ, 0xc0, !PT ;  /* 0x00ff000072ff7812 */ /* 0x040fe4000788c0ff */
[C---:B------:R-:W-:Y:S02]  /*2a20*/  SEL R45, R41.reuse, RZ, P6 ;  /* 0x000000ff292d7207 */ /* 0x040fe40003000000 */
[----:B------:R-:W-:Y:S02]  /*2a30*/  ISETP.GE.U32.AND P6, PT, R114, 0x1000000, PT ;  /* 0x010000007200780c */ /* 0x000fe40003fc6070 */
[----:B------:R-:W-:Y:S02]  /*2a40*/  SEL R41, R41, RZ, P5 ;  /* 0x000000ff29297207 */ /* 0x000fe40002800000 */
[----:B------:R-:W-:-:S02]  /*2a50*/  SEL R46, R123, RZ, P4 ;  /* 0x000000ff7b2e7207 */ /* 0x000fc40002000000 */
[C---:B------:R-:W-:Y:S02]  /*2a60*/  LOP3.LUT P5, RZ, R91.reuse, 0xff0000, RZ, 0xc0, !PT ;  /* 0x00ff00005bff7812 */ /* 0x040fe400078ac0ff */
[----:B------:R-:W-:Y:S02]  /*2a70*/  ISETP.GE.U32.AND P4, PT, R91, 0x1000000, PT ;  /* 0x010000005b00780c */ /* 0x000fe40003f86070 */
[----:B------:R-:W-:Y:S02]  /*2a80*/  SEL R47, R43, RZ, P6 ;  /* 0x000000ff2b2f7207 */ /* 0x000fe40003000000 */
[----:B------:R-:W-:Y:S02]  /*2a90*/  SEL R42, R123, RZ, P5 ;  /* 0x000000ff7b2a7207 */ /* 0x000fe40002800000 */
[----:B------:R-:W-:Y:S01]  /*2aa0*/  SEL R43, R43, RZ, P4 ;  /* 0x000000ff2b2b7207 */ /* 0x000fe20002000000 */
[----:B------:R-:W-:Y:S06]  /*2ab0*/  BRA `(.L_x_2343) ;  /* 0x0000000800a47947 */ /* 0x000fec0003800000 */
.L_x_2341:
        /* <DEDUP_REMOVED lines=10> */
[----:B------:R-:W-:Y:S01]  /*2b60*/  LOP3.LUT P5, RZ, R114, 0xff, RZ, 0xc0, !PT ;  /* 0x000000ff72ff7812 */ /* 0x000fe200078ac0ff */
[----:B------:R-:W-:Y:S01]  /*2b70*/  FMUL.FTZ R37, R37, UR16 ;  /* 0x0000001025257c20 */ /* 0x000fe20008410000 */
[----:B------:R-:W-:Y:S01]  /*2b80*/  LOP3.LUT P4, RZ, R91, 0xff, RZ, 0xc0, !PT ;  /* 0x000000ff5bff7812 */ /* 0x000fe2000788c0ff */
[----:B0-----:R-:W-:Y:S01]  /*2b90*/  FMUL.FTZ R40, R36, UR7 ;  /* 0x0000000724287c20 */ /* 0x001fe20008410000 */
[----:B------:R-:W-:Y:S01]  /*2ba0*/  FMUL.FTZ R38, R118, UR16 ;  /* 0x0000001076267c20 */ /* 0x000fe20008410000 */
[----:B------:R-:W-:Y:S01]  /*2bb0*/  FMUL.FTZ R41, R37, UR7 ;  /* 0x0000000725297c20 */ /* 0x000fe20008410000 */
[----:B------:R-:W-:Y:S01]  /*2bc0*/  LOP3.LUT P6, RZ, R114, 0xff00, RZ, 0xc0, !PT ;  /* 0x0000ff0072ff7812 */ /* 0x000fe200078cc0ff */
[----:B------:R-:W-:Y:S01]  /*2bd0*/  FMUL.FTZ R39, R39, UR16 ;  /* 0x0000001027277c20 */ /* 0x000fe20008410000 */
        /* <DEDUP_REMOVED lines=16> */
.L_x_2344:
        /* <DEDUP_REMOVED lines=10> */
[----:B------:R-:W-:Y:S01]  /*2d80*/  LOP3.LUT P5, RZ, R114, 0xff, RZ, 0xc0, !PT ;  /* 0x000000ff72ff7812 */ /* 0x000fe200078ac0ff */
[----:B------:R-:W-:Y:S01]  /*2d90*/  FMUL.FTZ R118, R118, UR16 ;  /* 0x0000001076767c20 */ /* 0x000fe20008410000 */
[----:B------:R-:W-:Y:S01]  /*2da0*/  FMUL.FTZ R49, R49, UR7 ;  /* 0x0000000731317c20 */ /* 0x000fe20008410000 */
[----:B------:R-:W-:Y:S01]  /*2db0*/  LOP3.LUT P4, RZ, R91, 0xff, RZ, 0xc0, !PT ;  /* 0x000000ff5bff7812 */ /* 0x000fe2000788c0ff */
[----:B------:R-:W-:Y:S01]  /*2dc0*/  FMUL.FTZ R41, R40, UR7 ;  /* 0x0000000728297c20 */ /* 0x000fe20008410000 */
[----:B------:R-:W-:Y:S01]  /*2dd0*/  LOP3.LUT P6, RZ, R114, 0xff00, RZ, 0xc0, !PT ;  /* 0x0000ff0072ff7812 */ /* 0x000fe200078cc0ff */
[----:B------:R-:W-:Y:S01]  /*2de0*/  FMUL.FTZ R118, R118, UR7 ;  /* 0x0000000776767c20 */ /* 0x000fe20008410000 */
[C---:B------:R-:W-:Y:S01]  /*2df0*/  SEL R44, R49.reuse, RZ, P5 ;  /* 0x000000ff312c7207 */ /* 0x040fe20002800000 */
[----:B------:R-:W-:Y:S01]  /*2e00*/  FMUL.FTZ R42, R42, UR16 ;  /* 0x000000102a2a7c20 */ /* 0x000fe20008410000 */
        /* <DEDUP_REMOVED lines=10> */
[C---:B------:R-:W-:Y:S02]  /*2eb0*/  SEL R47, R43.reuse, RZ, P6 ;  /* 0x000000ff2b2f7207 */ /* 0x040fe40003000000 */
[----:B------:R-:W-:Y:S02]  /*2ec0*/  SEL R42, R118, RZ, P5 ;  /* 0x000000ff762a7207 */ /* 0x000fe40002800000 */
[----:B------:R-:W-:Y:S01]  /*2ed0*/  SEL R43, R43, RZ, P4 ;  /* 0x000000ff2b2b7207 */ /* 0x000fe20002000000 */
[----:B------:R-:W-:Y:S06]  /*2ee0*/  BRA `(.L_x_2343) ;  /* 0x0000000400987947 */ /* 0x000fec0003800000 */
.L_x_2340:
        /* <DEDUP_REMOVED lines=27> */
.L_x_2346:
        /* <DEDUP_REMOVED lines=9> */
[----:B------:R-:W-:Y:S01]  /*3130*/  LOP3.LUT P6, RZ, R114, 0xff, RZ, 0xc0, !PT ;  /* 0x000000ff72ff7812 */ /* 0x000fe200078cc0ff */
[----:B------:R-:W-:Y:S01]  /*3140*/  FFMA.FTZ R45, R44, UR16, R25 ;  /* 0x000000102c2d7c23 */ /* 0x000fe20008010019 */
        /* <DEDUP_REMOVED lines=14> */
.L_x_2345:
        /* <DEDUP_REMOVED lines=12> */
[----:B------:R-:W-:Y:S01]  /*32f0*/  FMUL.FTZ R38, R118, UR16 ;  /* 0x0000001076267c20 */ /* 0x000fe20008410000 */
[----:B0-----:R-:W-:Y:S01]  /*3300*/  FMUL.FTZ R44, R36, UR7 ;  /* 0x00000007242c7c20 */ /* 0x001fe20008410000 */
        /* <DEDUP_REMOVED lines=12> */
.L_x_2347:
        /* <DEDUP_REMOVED lines=23> */
[----:B------:R-:W-:-:S07]  /*3540*/  SEL R47, R47, RZ, P6 ;  /* 0x000000ff2f2f7207 */ /* 0x000fce0003000000 */
.L_x_2343:
        /* <DEDUP_REMOVED lines=18> */
[----:B------:R-:W-:Y:S01]  /*3670*/  LOP3.LUT P5, RZ, R112, 0xff, RZ, 0xc0, !PT ;  /* 0x000000ff70ff7812 */ /* 0x000fe200078ac0ff */
[----:B------:R-:W-:Y:S01]  /*3680*/  FFMA.FTZ R36, R37, UR16, R28 ;  /* 0x0000001025247c23 */ /* 0x000fe2000801001c */
[----:B------:R-:W-:Y:S01]  /*3690*/  FFMA.FTZ R37, R38, UR16, R29 ;  /* 0x0000001026257c23 */ /* 0x000fe2000801001d */
[----:B------:R-:W-:Y:S01]  /*36a0*/  FADD.FTZ R66, R71, -R66 ;  /* 0x8000004247427221 */ /* 0x000fe20000010000 */
        /* <DEDUP_REMOVED lines=22> */
.L_x_2350:
        /* <DEDUP_REMOVED lines=10> */
[----:B------:R-:W-:Y:S01]  /*38b0*/  LOP3.LUT P4, RZ, R92, 0xff, RZ, 0xc0, !PT ;  /* 0x000000ff5cff7812 */ /* 0x000fe2000788c0ff */
[----:B------:R-:W-:Y:S01]  /*38c0*/  FFMA.FTZ R63, R63, UR16, R30 ;  /* 0x000000103f3f7c23 */ /* 0x000fe2000801001e */
[----:B------:R-:W-:Y:S01]  /*38d0*/  FMUL.FTZ R41, R41, UR7 ;  /* 0x0000000729297c20 */ /* 0x000fe20008410000 */
[----:B------:R-:W-:Y:S01]  /*38e0*/  FADD.FTZ R66, R71, -R66 ;  /* 0x8000004247427221 */ /* 0x000fe20000010000 */
[----:B------:R-:W-:Y:S01]  /*38f0*/  FMUL.FTZ R42, R40, UR7 ;  /* 0x00000007282a7c20 */ /* 0x000fe20008410000 */
[----:B------:R-:W-:Y:S01]  /*3900*/  FMUL.FTZ R63, R63, UR7 ;  /* 0x000000073f3f7c20 */ /* 0x000fe20008410000 */
[----:B------:R-:W-:Y:S01]  /*3910*/  LOP3.LUT P6, RZ, R112, 0xff00, RZ, 0xc0, !PT ;  /* 0x0000ff0070ff7812 */ /* 0x000fe200078cc0ff */
[----:B------:R-:W-:Y:S01]  /*3920*/  FFMA.FTZ R66, R66, UR16, R31 ;  /* 0x0000001042427c23 */ /* 0x000fe2000801001f */
[----:B------:R-:W-:-:S02]  /*3930*/  SEL R44, R41, RZ, P5 ;  /* 0x000000ff292c7207 */ /* 0x000fc40002800000 */
        /* <DEDUP_REMOVED lines=14> */
.L_x_2349:
        /* <DEDUP_REMOVED lines=9> */
[----:B------:R-:W-:Y:S01]  /*3ab0*/  FMUL.FTZ R36, R37, UR16 ;  /* 0x0000001025247c20 */ /* 0x000fe20008410000 */
        /* <DEDUP_REMOVED lines=24> */
.L_x_2352:
        /* <DEDUP_REMOVED lines=13> */
[----:B------:R-:W-:Y:S01]  /*3d10*/  FADD.FTZ R66, R71, -R66 ;  /* 0x8000004247427221 */ /* 0x000fe20000010000 */
[----:B------:R-:W-:Y:S01]  /*3d20*/  FMUL.FTZ R42, R40, UR7 ;  /* 0x00000007282a7c20 */ /* 0x000fe20008410000 */
[----:B------:R-:W-:Y:S01]  /*3d30*/  FMUL.FTZ R63, R63, UR7 ;  /* 0x000000073f3f7c20 */ /* 0x000fe20008410000 */
[----:B------:R-:W-:Y:S01]  /*3d40*/  LOP3.LUT P6, RZ, R112, 0xff00, RZ, 0xc0, !PT ;  /* 0x0000ff0070ff7812 */ /* 0x000fe200078cc0ff */
[----:B------:R-:W-:Y:S01]  /*3d50*/  FMUL.FTZ R66, R66, UR16 ;  /* 0x0000001042427c20 */ /* 0x000fe20008410000 */
        /* <DEDUP_REMOVED lines=15> */
.L_x_2348:
        /* <DEDUP_REMOVED lines=27> */
.L_x_2354:
        /* <DEDUP_REMOVED lines=15> */
[----:B------:R-:W-:Y:S01]  /*40f0*/  LOP3.LUT P5, RZ, R112, 0xff00, RZ, 0xc0, !PT ;  /* 0x0000ff0070ff7812 */ /* 0x000fe200078ac0ff */
[----:B------:R-:W-:Y:S01]  /*4100*/  FMUL.FTZ R63, R63, UR7 ;  /* 0x000000073f3f7c20 */ /* 0x000fe20008410000 */
[----:B------:R-:W-:Y:S01]  /*4110*/  SEL R44, R45, RZ, P6 ;  /* 0x000000ff2d2c7207 */ /* 0x000fe20003000000 */
[----:B------:R-:W-:Y:S01]  /*4120*/  FMUL.FTZ R66, R66, UR7 ;  /* 0x0000000742427c20 */ /* 0x000fe20008410000 */
[----:B------:R-:W-:-:S02]  /*4130*/  LOP3.LUT P4, RZ, R112, 0xff0000, RZ, 0xc0, !PT ;  /* 0x00ff000070ff7812 */ /* 0x000fc4000788c0ff */
[----:B------:R-:W-:Y:S02]  /*4140*/  ISETP.GE.U32.AND P6, PT, R112, 0x1000000, PT ;  /* 0x010000007000780c */ /* 0x000fe40003fc6070 */
[----:B------:R-:W-:Y:S02]  /*4150*/  SEL R45, R46, RZ, P5 ;  /* 0x000000ff2e2d7207 */ /* 0x000fe40002800000 */
[----:B------:R-:W-:Y:S02]  /*4160*/  SEL R46, R63, RZ, P4 ;  /* 0x000000ff3f2e7207 */ /* 0x000fe40002000000 */
[----:B------:R-:W-:Y:S01]  /*4170*/  SEL R47, R66, RZ, P6 ;  /* 0x000000ff422f7207 */ /* 0x000fe20003000000 */
[----:B------:R-:W-:Y:S06]  /*4180*/  BRA `(.L_x_2351) ;  /* 0x0000000000c87947 */ /* 0x000fec0003800000 */
.L_x_2353:
        /* <DEDUP_REMOVED lines=26> */
.L_x_2355:
        /* <DEDUP_REMOVED lines=13> */
[----:B------:R-:W-:Y:S01]  /*4400*/  FMUL.FTZ R66, R66, UR16 ;  /* 0x0000001042427c20 */ /* 0x000fe20008410000 */
        /* <DEDUP_REMOVED lines=9> */
[----:B------:R-:W-:-:S07]  /*44a0*/  SEL R47, R66, RZ, P6 ;  /* 0x000000ff422f7207 */ /* 0x000fce0003000000 */
.L_x_2351:
        /* <DEDUP_REMOVED lines=44> */
.L_x_2358:
        /* <DEDUP_REMOVED lines=33> */
.L_x_2357:
        /* <DEDUP_REMOVED lines=34> */
.L_x_2360:
        /* <DEDUP_REMOVED lines=33> */
.L_x_2356:
        /* <DEDUP_REMOVED lines=27> */
.L_x_2362:
        /* <DEDUP_REMOVED lines=25> */
.L_x_2361:
        /* <DEDUP_REMOVED lines=26> */
.L_x_2363:
        /* <DEDUP_REMOVED lines=24> */
.L_x_2359:
        /* <DEDUP_REMOVED lines=42> */
.L_x_2329:
        /* <DEDUP_REMOVED lines=17> */
.L_x_2365:
        /* <DEDUP_REMOVED lines=12> */
.L_x_2887:


//--------------------- .text._ZN10layer_norm31ln_parallel_residual_bwd_kernelINS_13Kernel_traitsIfffffjLj4096ELj1ELj1ELj8ELj16ENS_18Kernel_traits_baseILj4096EfffffjLj256EEEEELb0ELb0ELb0EEEvNS_9BwdParamsE --------------------------
	.section	.text._ZN10layer_norm31ln_parallel_residual_bwd_kernelINS_13Kernel_traitsIfffffjLj4096ELj1ELj1ELj8ELj16ENS_18Kernel_traits_baseILj4096EfffffjLj256EEEEELb0ELb0ELb0EEEvNS_9BwdParamsE,"ax",@progbits
	.align	128
        .global         _ZN10layer_norm31ln_parallel_residual_bwd_kernelINS_13Kernel_traitsIfffffjLj4096ELj1ELj1ELj8ELj16ENS_18Kernel_traits_baseILj4096EfffffjLj256EEEEELb0ELb0ELb0EEEvNS_9BwdParamsE
        .type           _ZN10layer_norm31ln_parallel_residual_bwd_kernelINS_13Kernel_traitsIfffffjLj4096ELj1ELj1ELj8ELj16ENS_18Kernel_traits_baseILj4096EfffffjLj256EEEEELb0ELb0ELb0EEEvNS_9BwdParamsE,@function
        .size           _ZN10layer_norm31ln_parallel_residual_bwd_kernelINS_13Kernel_traitsIfffffjLj4096ELj1ELj1ELj8ELj16ENS_18Kernel_traits_baseILj4096EfffffjLj256EEEEELb0ELb0ELb0EEEvNS_9BwdParamsE,(.L_x_2888 - _ZN10layer_norm31ln_parallel_residual_bwd_kernelINS_13Kernel_traitsIfffffjLj4096ELj1ELj1ELj8ELj16ENS_18Kernel_traits_baseILj4096EfffffjLj256EEEEELb0ELb0ELb0EEEvNS_9BwdParamsE)
        .other          _ZN10layer_norm31ln_parallel_residual_bwd_kernelINS_13Kernel_traitsIfffffjLj4096ELj1ELj1ELj8ELj16ENS_18Kernel_traits_baseILj4096EfffffjLj256EEEEELb0ELb0ELb0EEEvNS_9BwdParamsE,@"STO_CUDA_ENTRY STV_DEFAULT"
_ZN10layer_norm31ln_parallel_residual_bwd_kernelINS_13Kernel_traitsIfffffjLj4096ELj1ELj1ELj8ELj16ENS_18Kernel_traits_baseILj4096EfffffjLj256EEEEELb0ELb0ELb0EEEvNS_9BwdParamsE:
.text._ZN10layer_norm31ln_parallel_residual_bwd_kernelINS_13Kernel_traitsIfffffjLj4096ELj1ELj1ELj8ELj16ENS_18Kernel_traits_baseILj4096EfffffjLj256EEEEELb0ELb0ELb0EEEvNS_9BwdParamsE:
        /* <DEDUP_REMOVED lines=9> */
[----:B------:R-:W-:-:S03]  /*0090*/  SHF.R.S32.HI R3, RZ, 0x1f, R2 ;  /* 0x0000001fff037819 */ /* 0x000fc60000011402 */
[----:B------:R-:W1:Y:S01]  /*00a0*/  LDC.64 R16, c[0x0][0x3d0] ;  /* 0x0000f400ff107b82 */ /* 0x000e620000000a00 */
[----:B------:R-:W-:Y:S02]  /*00b0*/  LEA.HI R0, R3, R2, RZ, 0x2 ;  /* 0x0000000203007211 */ /* 0x000fe400078f10ff */
[----:B0-----:R-:W-:-:S05]  /*00c0*/  LOP3.LUT R9, R174, 0xff, RZ, 0x3c, !PT ;  /* 0x000000ffae097812 */ /* 0x001fca00078e3cff */
[----:B------:R-:W0:Y:S01]  /*00d0*/  LDC.64 R18, c[0x0][0x3d8] ;  /* 0x0000f600ff127b82 */ /* 0x000e220000000a00 */
[----:B------:R-:W-:Y:S02]  /*00e0*/  MOV R3, R174 ;  /* 0x000000ae00037202 */ /* 0x000fe40000000f00 */
[----:B------:R-:W-:-:S04]  /*00f0*/  LEA.HI.SX32 R0, R0, R9, 0x1e ;  /* 0x0000000900007211 */ /* 0x000fc800078ff2ff */
[C---:B------:R-:W-:Y:S01]  /*0100*/  ISETP.GE.U32.AND P0, PT, R0.reuse, 0x100, PT ;  /* 0x000001000000780c */ /* 0x040fe20003f06070 */
[----:B------:R-:W1:Y:S01]  /*0110*/  LDC.64 R8, c[0x0][0x3d0] ;  /* 0x0000f400ff087b82 */ /* 0x000e620000000a00 */
[C---:B------:R-:W-:Y:S02]  /*0120*/  ISETP.GE.U32.AND P1, PT, R0.reuse, 0x200, PT ;  /* 0x000002000000780c */ /* 0x040fe40003f26070 */
[C---:B------:R-:W-:Y:S02]  /*0130*/  ISETP.GE.U32.AND P2, PT, R0.reuse, 0x300, PT ;  /* 0x000003000000780c */ /* 0x040fe40003f46070 */
[----:B------:R-:W-:-:S03]  /*0140*/  ISETP.GE.U32.AND P3, PT, R0, 0x400, PT ;  /* 0x000004000000780c */ /* 0x000fc60003f66070 */
[----:B------:R-:W0:Y:S04]  /*0150*/  LDC.64 R20, c[0x0][0x3d0] ;  /* 0x0000f400ff147b82 */ /* 0x000e280000000a00 */
[----:B--2---:R-:W-:-:S04]  /*0160*/  @P0 IMAD.WIDE.U32 R4, R3, 0x10, R4 ;  /* 0x0000001003040825 */ /* 0x004fc800078e0004 */
[----:B------:R-:W2:Y:S01]  /*0170*/  LDC.64 R22, c[0x0][0x3d8] ;  /* 0x0000f600ff167b82 */ /* 0x000ea20000000a00 */
[C---:B---3--:R-:W-:Y:S01]  /*0180*/  @P0 IMAD.WIDE.U32 R6, R3.reuse, 0x10, R6 ;  /* 0x0000001003060825 */ /* 0x048fe200078e0006 */
[----:B------:R-:W-:Y:S01]  /*0190*/  @P0 LOP3.LUT R3, R3, 0x100, RZ, 0xfc, !PT ;  /* 0x0000010003030812 */ /* 0x000fe200078efcff */
[----:B------:R3:W5:Y:S04]  /*01a0*/  @P0 LDG.E.128 R112, desc[UR12][R4.64] ;  /* 0x0000000c04700981 */ /* 0x000768000c1e1d00 */
[C---:B----4-:R-:W-:Y:S01]  /*01b0*/  @P1 IMAD.WIDE.U32 R14, R3.reuse, 0x10, R10 ;  /* 0x00000010030e1825 */ /* 0x050fe200078e000a */
[----:B------:R3:W5:Y:S03]  /*01c0*/  @P0 LDG.E.128 R108, desc[UR12][R6.64] ;  /* 0x0000000c066c0981 */ /* 0x000766000c1e1d00 */
[C---:B-1----:R-:W-:Y:S01]  /*01d0*/  @P1 IMAD.WIDE.U32 R12, R3.reuse, 0x10, R8 ;  /* 0x00000010030c1825 */ /* 0x042fe200078e0008 */
[----:B------:R-:W-:Y:S01]  /*01e0*/  @P1 IADD3 R3, PT, PT, R3, 0x100, RZ ;  /* 0x0000010003031810 */ /* 0x000fe20007ffe0ff */
[----:B------:R3:W5:Y:S04]  /*01f0*/  @P1 LDG.E.128 R100, desc[UR12][R14.64] ;  /* 0x0000000c0e641981 */ /* 0x000768000c1e1d00 */
[C---:B------:R-:W-:Y:S01]  /*0200*/  @P2 IMAD.WIDE.U32 R16, R3.reuse, 0x10, R16 ;  /* 0x0000001003102825 */ /* 0x040fe200078e0010 */
[----:B------:R3:W5:Y:S03]  /*0210*/  @P1 LDG.E.128 R104, desc[UR12][R12.64] ;  /* 0x0000000c0c681981 */ /* 0x000766000c1e1d00 */
[C---:B0-----:R-:W-:Y:S01]  /*0220*/  @P2 IMAD.WIDE.U32 R18, R3.reuse, 0x10, R18 ;  /* 0x0000001003122825 */ /* 0x041fe200078e0012 */
[----:B------:R-:W-:Y:S01]  /*0230*/  @P2 IADD3 R3, PT, PT, R3, 0x100, RZ ;  /* 0x0000010003032810 */ /* 0x000fe20007ffe0ff */
[----:B------:R3:W5:Y:S04]  /*0240*/  @P2 LDG.E.128 R96, desc[UR12][R16.64] ;  /* 0x0000000c10602981 */ /* 0x000768000c1e1d00 */
[C---:B------:R-:W-:Y:S01]  /*0250*/  @P3 IMAD.WIDE.U32 R8, R3.reuse, 0x10, R20 ;  /* 0x0000001003083825 */ /* 0x040fe200078e0014 */
[----:B------:R3:W5:Y:S03]  /*0260*/  @P2 LDG.E.128 R92, desc[UR12][R18.64] ;  /* 0x0000000c125c2981 */ /* 0x000766000c1e1d00 */
[----:B--2---:R-:W-:Y:S01]  /*0270*/  @P3 IMAD.WIDE.U32 R10, R3, 0x10, R22 ;  /* 0x00000010030a3825 */ /* 0x004fe200078e0016 */
        /* <DEDUP_REMOVED lines=37> */
[----:B---3--:R-:W-:Y:S06]  /*04d0*/  @P4 BRA `(.L_x_2366) ;  /* 0x0000004000b44947 */ /* 0x008fec0003800000 */
        /* <DEDUP_REMOVED lines=33> */
[----:B------:R-:W-:Y:S02]  /*06f0*/  P2R R136, PR, RZ, 0x2 ;  /* 0x00000002ff887803 */ /* 0x000fe40000000000 */
[----:B------:R-:W-:Y:S02]  /*0700*/  CS2R R20, SRZ ;  /* 0x0000000000147805 */ /* 0x000fe4000001ff00 */
[----:B------:R-:W-:Y:S01]  /*0710*/  CS2R R22, SRZ ;  /* 0x0000000000167805 */ /* 0x000fe2000001ff00 */
[----:B------:R-:W-:Y:S01]  /*0720*/  UPLOP3.LUT UP1, UPT, UPT, UPT, UPT, 0x40, 0x4 ;  /* 0x000000000004789c */ /* 0x000fe20003f2e870 */
[----:B------:R-:W0:Y:S01]  /*0730*/  LDCU UR11, c[0x0][0x400] ;  /* 0x00008000ff0b77ac */ /* 0x000e220008000800 */
[----:B------:R-:W1:Y:S01]  /*0740*/  LDCU.64 UR6, c[0x0][0x470] ;  /* 0x00008e00ff0677ac */ /* 0x000e620008000a00 */
[----:B------:R-:W2:Y:S01]  /*0750*/  LDCU.64 UR14, c[0x0][0x438] ;  /* 0x00008700ff0e77ac */ /* 0x000ea20008000a00 */
[----:B------:R-:W3:Y:S07]  /*0760*/  LDCU.64 UR8, c[0x0][0x478] ;  /* 0x00008f00ff0877ac */ /* 0x000eee0008000a00 */
.L_x_2417:
[----:B0--34-:R-:W4:Y:S01]  /*0770*/  LDC.64 R124, c[0x0][0x3c0] ;  /* 0x0000f000ff7c7b82 */ /* 0x019f220000000a00 */
[----:B------:R-:W-:-:S07]  /*0780*/  ISETP.NE.AND P4, PT, R136, RZ, PT ;  /* 0x000000ff8800720c */ /* 0x000fce0003f85270 */
[----:B------:R-:W0:Y:S08]  /*0790*/  LDC.64 R126, c[0x0][0x3c8] ;  /* 0x0000f200ff7e7b82 */ /* 0x000e300000000a00 */
[----:B------:R-:W1:Y:S01]  /*07a0*/  LDC R2, c[0x0][0x388] ;  /* 0x0000e200ff027b82 */ /* 0x000e620000000800 */
[----:B----4-:R-:W-:-:S06]  /*07b0*/  IMAD.WIDE R124, R141, 0x4, R124 ;  /* 0x000000048d7c7825 */ /* 0x010fcc00078e027c */
[----:B------:R-:W4:Y:S01]  /*07c0*/  LDG.E R124, desc[UR12][R124.64] ;  /* 0x0000000c7c7c7981 */ /* 0x000f22000c1e1900 */
[C---:B------:R-:W-:Y:S01]  /*07d0*/  ISETP.GE.U32.AND P1, PT, R0.reuse, 0x200, PT ;  /* 0x000002000000780c */ /* 0x040fe20003f26070 */
[C---:B0-----:R-:W-:Y:S01]  /*07e0*/  IMAD.WIDE R126, R141.reuse, 0x4, R126 ;  /* 0x000000048d7e7825 */ /* 0x041fe200078e027e */
[C---:B------:R-:W-:Y:S02]  /*07f0*/  ISETP.GE.U32.AND P2, PT, R0.reuse, 0x300, PT ;  /* 0x000003000000780c */ /* 0x040fe40003f46070 */
[----:B------:R-:W-:Y:S02]  /*0800*/  ISETP.GE.U32.AND P3, PT, R0, 0x400, PT ;  /* 0x000004000000780c */ /* 0x000fe40003f66070 */
[----:B-----5:R0:W5:Y:S01]  /*0810*/  LDG.E R147, desc[UR12][R126.64] ;  /* 0x0000000c7e937981 */ /* 0x020162000c1e1900 */
[----:B-1----:R-:W-:-:S05]  /*0820*/  IMAD R128, R141, R2, RZ ;  /* 0x000000028d807224 */ /* 0x002fca00078e02ff */
[----:B------:R-:W-:-:S04]  /*0830*/  SHF.R.S32.HI R129, RZ, 0x1f, R128 ;  /* 0x0000001fff817819 */ /* 0x000fc80000011480 */
[----:B------:R-:W-:Y:S01]  /*0840*/  LEA.HI R129, R129, R128, RZ, 0x2 ;  /* 0x0000008081817211 */ /* 0x000fe200078f10ff */
[----:B------:R-:W-:Y:S03]  /*0850*/  BSSY.RECONVERGENT B0, `(.L_x_2367) ;  /* 0x000003d000007945 */ /* 0x000fe60003800200 */
[----:B------:R-:W-:Y:S02]  /*0860*/  LEA.HI.SX32 R140, R129, R174, 0x1e ;  /* 0x000000ae818c7211 */ /* 0x000fe400078ff2ff */
[----:B------:R-:W-:Y:S02]  /*0870*/  CS2R R138, SRZ ;  /* 0x00000000008a7805 */ /* 0x000fe4000001ff00 */
        /* <DEDUP_REMOVED lines=15> */
[C---:B------:R-:W-:Y:S01]  /*0970*/  IADD3 R137, PT, PT, R140.reuse, 0x100, RZ ;  /* 0x000001008c897810 */ /* 0x040fe20007ffe0ff */
[----:B0-----:R-:W-:-:S05]  /*0980*/  @P0 IMAD.WIDE.U32 R138, R140, 0x10, R138 ;  /* 0x000000108c8a0825 */ /* 0x001fca00078e008a */
[----:B------:R0:W5:Y:S01]  /*0990*/  @P0 LDG.E.128 R16, desc[UR12][R138.64] ;  /* 0x0000000c8a100981 */ /* 0x000162000c1e1d00 */
[C---:B---3--:R-:W-:Y:S01]  /*09a0*/  FADD.FTZ R158, -R136.reuse, R132 ;  /* 0x00000084889e7221 */ /* 0x048fe20000010100 */
[----:B------:R-:W-:-:S03]  /*09b0*/  FADD.FTZ R160, -R136, R133 ;  /* 0x0000008588a07221 */ /* 0x000fc60000010100 */
[C---:B-----5:R-:W-:Y:S01]  /*09c0*/  FMUL.FTZ R3, R147.reuse, R158 ;  /* 0x0000009e93037220 */ /* 0x060fe20000410000 */
[----:B------:R-:W-:Y:S01]  /*09d0*/  FMUL.FTZ R158, R147, R160 ;  /* 0x000000a0939e7220 */ /* 0x000fe20000410000 */
[----:B------:R-:W-:Y:S01]  /*09e0*/  FMUL.FTZ R132, R109, R125 ;  /* 0x0000007d6d847220 */ /* 0x000fe20000410000 */
[----:B------:R-:W-:Y:S01]  /*09f0*/  FMUL.FTZ R133, R108, R124 ;  /* 0x0000007c6c857220 */ /* 0x000fe20000410000 */
[----:B------:R-:W-:Y:S01]  /*0a00*/  FADD.FTZ R134, -R136, R134 ;  /* 0x0000008688867221 */ /* 0x000fe20000010100 */
[----:B------:R-:W-:Y:S01]  /*0a10*/  FADD.FTZ R32, R32, R124 ;  /* 0x0000007c20207221 */ /* 0x000fe20000010000 */
[----:B------:R-:W-:Y:S01]  /*0a20*/  FFMA.FTZ R48, R124, R3, R48 ;  /* 0x000000037c307223 */ /* 0x000fe20000010030 */
[----:B----4-:R-:W-:Y:S01]  /*0a30*/  FADD.FTZ R65, R65, R129 ;  /* 0x0000008141417221 */ /* 0x010fe20000010000 */
[----:B------:R-:W-:Y:S01]  /*0a40*/  FFMA.FTZ R163, R113, R129, R132 ;  /* 0x0000008171a37223 */ /* 0x000fe20000010084 */
[----:B------:R-:W-:Y:S01]  /*0a50*/  FFMA.FTZ R81, R129, R158, R81 ;  /* 0x0000009e81517223 */ /* 0x000fe20000010051 */
[----:B------:R-:W-:Y:S01]  /*0a60*/  FFMA.FTZ R160, R112, R128, R133 ;  /* 0x0000008070a07223 */ /* 0x000fe20000010085 */
[----:B------:R-:W-:-:S03]  /*0a70*/  FMUL.FTZ R129, R110, R126 ;  /* 0x0000007e6e817220 */ /* 0x000fc60000410000 */
[----:B------:R-:W-:Y:S01]  /*0a80*/  FADD.FTZ R124, RZ, R160 ;  /* 0x000000a0ff7c7221 */ /* 0x000fe20000010000 */
[----:B------:R-:W-:Y:S01]  /*0a90*/  FFMA.FTZ R168, R114, R130, R129 ;  /* 0x0000008272a87223 */ /* 0x000fe20000010081 */
[----:B------:R-:W-:Y:S01]  /*0aa0*/  FFMA.FTZ R129, R3, R160, RZ ;  /* 0x000000a003817223 */ /* 0x000fe200000100ff */
[----:B------:R-:W-:Y:S01]  /*0ab0*/  FMUL.FTZ R165, R147, R134 ;  /* 0x0000008693a57220 */ /* 0x000fe20000410000 */
[----:B------:R-:W-:Y:S01]  /*0ac0*/  FADD.FTZ R33, R33, R125 ;  /* 0x0000007d21217221 */ /* 0x000fe20000010000 */
[----:B------:R-:W-:Y:S01]  /*0ad0*/  FFMA.FTZ R49, R125, R158, R49 ;  /* 0x0000009e7d317223 */ /* 0x000fe20000010031 */
[----:B------:R-:W-:Y:S01]  /*0ae0*/  FADD.FTZ R64, R64, R128 ;  /* 0x0000008040407221 */ /* 0x000fe20000010000 */
[----:B------:R-:W-:Y:S01]  /*0af0*/  FFMA.FTZ R80, R128, R3, R80 ;  /* 0x0000000380507223 */ /* 0x000fe20000010050 */
[----:B------:R-:W-:Y:S01]  /*0b00*/  FADD.FTZ R125, R124, R163 ;  /* 0x000000a37c7d7221 */ /* 0x000fe20000010000 */
[----:B------:R-:W-:Y:S01]  /*0b10*/  FADD.FTZ R166, -R136, R135 ;  /* 0x0000008788a67221 */ /* 0x000fe20000010100 */
[----:B------:R-:W-:Y:S01]  /*0b20*/  FMUL.FTZ R128, R111, R127 ;  /* 0x0000007f6f807220 */ /* 0x000fe20000410000 */
[----:B------:R-:W-:Y:S01]  /*0b30*/  FFMA.FTZ R124, R158, R163, R129 ;  /* 0x000000a39e7c7223 */ /* 0x000fe20000010081 */
[----:B------:R-:W-:Y:S01]  /*0b40*/  FADD.FTZ R34, R34, R126 ;  /* 0x0000007e22227221 */ /* 0x000fe20000010000 */
[----:B------:R-:W-:Y:S01]  /*0b50*/  FFMA.FTZ R50, R126, R165, R50 ;  /* 0x000000a57e327223 */ /* 0x000fe20000010032 */
[----:B------:R-:W-:Y:S01]  /*0b60*/  FADD.FTZ R126, R125, R168 ;  /* 0x000000a87d7e7221 */ /* 0x000fe20000010000 */
[----:B------:R-:W-:Y:S01]  /*0b70*/  FMUL.FTZ R166, R147, R166 ;  /* 0x000000a693a67220 */ /* 0x000fe20000410000 */
[----:B------:R-:W-:Y:S01]  /*0b80*/  FFMA.FTZ R171, R115, R131, R128 ;  /* 0x0000008373ab7223 */ /* 0x000fe20000010080 */
[----:B------:R-:W-:Y:S01]  /*0b90*/  FFMA.FTZ R125, R165, R168, R124 ;  /* 0x000000a8a57d7223 */ /* 0x000fe2000001007c */
[----:B------:R-:W-:Y:S01]  /*0ba0*/  FADD.FTZ R66, R66, R130 ;  /* 0x0000008242427221 */ /* 0x000fe20000010000 */
[----:B------:R-:W-:Y:S01]  /*0bb0*/  FFMA.FTZ R82, R130, R165, R82 ;  /* 0x000000a582527223 */ /* 0x000fe20000010052 */
[----:B------:R-:W-:Y:S01]  /*0bc0*/  FADD.FTZ R67, R67, R131 ;  /* 0x0000008343437221 */ /* 0x000fe20000010000 */
[-C--:B------:R-:W-:Y:S01]  /*0bd0*/  FFMA.FTZ R83, R131, R166.reuse, R83 ;  /* 0x000000a683537223 */ /* 0x080fe20000010053 */
[----:B------:R-:W-:Y:S01]  /*0be0*/  FADD.FTZ R35, R35, R127 ;  /* 0x0000007f23237221 */ /* 0x000fe20000010000 */
[----:B------:R-:W-:Y:S01]  /*0bf0*/  FFMA.FTZ R51, R127, R166, R51 ;  /* 0x000000a67f337223 */ /* 0x000fe20000010033 */
[----:B0-----:R-:W-:Y:S01]  /*0c00*/  FADD.FTZ R139, R126, R171 ;  /* 0x000000ab7e8b7221 */ /* 0x001fe20000010000 */
[----:B------:R-:W-:-:S07]  /*0c10*/  FFMA.FTZ R138, R166, R171, R125 ;  /* 0x000000aba68a7223 */ /* 0x000fce000001007d */
.L_x_2368:
[----:B--23--:R-:W-:Y:S05]  /*0c20*/  BSYNC.RECONVERGENT B0 ;  /* 0x0000000000007941 */ /* 0x00cfea0003800200 */
.L_x_2367:
[----:B------:R-:W-:Y:S04]  /*0c30*/  BSSY.RECONVERGENT B0, `(.L_x_2369) ;  /* 0x0000039000007945 */ /* 0x000fe80003800200 */
[----:B------:R-:W-:Y:S05]  /*0c40*/  @!P1 BRA `(.L_x_2370) ;  /* 0x0000000000dc9947 */ /* 0x000fea0003800000 */
[----:B------:R-:W0:Y:S01]  /*0c50*/  LDC.64 R132, c[0x0][0x3a8] ;  /* 0x0000ea00ff847b82 */ /* 0x000e220000000a00 */
[----:B------:R-:W-:-:S07]  /*0c60*/  ISETP.NE.U32.AND P0, PT, RZ, UR14, PT ;  /* 0x0000000eff007c0c */ /* 0x000fce000bf05070 */
        /* <DEDUP_REMOVED lines=8> */
[----:B------:R-:W-:-:S13]  /*0cf0*/  ISETP.NE.AND.EX P0, PT, RZ, UR15, PT, P0 ;  /* 0x0000000fff007c0c */ /* 0x000fda000bf05300 */
[----:B------:R-:W0:Y:S02]  /*0d00*/  @P0 LDC.64 R172, c[0x0][0x438] ;  /* 0x00010e00ffac0b82 */ /* 0x000e240000000a00 */
[----:B0-----:R-:W-:-:S05]  /*0d10*/  @P0 IMAD.WIDE.U32 R172, R137, 0x10, R172 ;  /* 0x0000001089ac0825 */ /* 0x001fca00078e00ac */
[----:B------:R0:W5:Y:S01]  /*0d20*/  @P0 LDG.E.128 R12, desc[UR12][R172.64] ;  /* 0x0000000cac0c0981 */ /* 0x000162000c1e1d00 */
[----:B------:R-:W-:Y:S01]  /*0d30*/  IADD3 R137, PT, PT, R137, 0x100, RZ ;  /* 0x0000010089897810 */ /* 0x000fe20007ffe0ff */
[C---:B---3--:R-:W-:Y:S01]  /*0d40*/  FADD.FTZ R162, -R136.reuse, R132 ;  /* 0x0000008488a27221 */ /* 0x048fe20000010100 */
[----:B------:R-:W-:-:S03]  /*0d50*/  FADD.FTZ R164, -R136, R133 ;  /* 0x0000008588a47221 */ /* 0x000fc60000010100 */
[C---:B-----5:R-:W-:Y:S01]  /*0d60*/  FMUL.FTZ R143, R147.reuse, R162 ;  /* 0x000000a2938f7220 */ /* 0x060fe20000410000 */
[----:B----4-:R-:W-:Y:S01]  /*0d70*/  FMUL.FTZ R133, R100, R124 ;  /* 0x0000007c64857220 */ /* 0x010fe20000410000 */
[----:B------:R-:W-:Y:S01]  /*0d80*/  FMUL.FTZ R164, R147, R164 ;  /* 0x000000a493a47220 */ /* 0x000fe20000410000 */
[----:B------:R-:W-:Y:S01]  /*0d90*/  FADD.FTZ R134, -R136, R134 ;  /* 0x0000008688867221 */ /* 0x000fe20000010100 */
[----:B--2---:R-:W-:Y:S01]  /*0da0*/  FADD.FTZ R60, R60, R128 ;  /* 0x000000803c3c7221 */ /* 0x004fe20000010000 */
[----:B------:R-:W-:Y:S01]  /*0db0*/  FFMA.FTZ R162, R104, R128, R133 ;  /* 0x0000008068a27223 */ /* 0x000fe20000010085 */
[----:B------:R-:W-:Y:S01]  /*0dc0*/  FFMA.FTZ R76, R128, R143, R76 ;  /* 0x0000008f804c7223 */ /* 0x000fe2000001004c */
[----:B------:R-:W-:Y:S01]  /*0dd0*/  FMUL.FTZ R128, R101, R125 ;  /* 0x0000007d65807220 */ /* 0x000fe20000410000 */
[----:B------:R-:W-:Y:S01]  /*0de0*/  FADD.FTZ R61, R61, R129 ;  /* 0x000000813d3d7221 */ /* 0x000fe20000010000 */
[----:B------:R-:W-:Y:S01]  /*0df0*/  FFMA.FTZ R77, R129, R164, R77 ;  /* 0x000000a4814d7223 */ /* 0x000fe2000001004d */
        /* <DEDUP_REMOVED lines=11> */
[----:B------:R-:W-:Y:S01]  /*0eb0*/  FFMA.FTZ R46, R126, R169, R46 ;  /* 0x000000a97e2e7223 */ /* 0x000fe2000001002e */
[----:B------:R-:W-:Y:S01]  /*0ec0*/  FMUL.FTZ R126, R103, R127 ;  /* 0x0000007f677e7220 */ /* 0x000fe20000410000 */
[----:B------:R-:W-:Y:S01]  /*0ed0*/  FADD.FTZ R129, R124, R167 ;  /* 0x000000a77c817221 */ /* 0x000fe20000010000 */
[----:B------:R-:W-:Y:S01]  /*0ee0*/  FADD.FTZ R132, -R136, R135 ;  /* 0x0000008788847221 */ /* 0x000fe20000010100 */
[----:B------:R-:W-:Y:S01]  /*0ef0*/  FFMA.FTZ R124, R164, R167, R125 ;  /* 0x000000a7a47c7223 */ /* 0x000fe2000001007d */
[----:B0-----:R-:W-:Y:S01]  /*0f00*/  FFMA.FTZ R173, R107, R131, R126 ;  /* 0x000000836bad7223 */ /* 0x001fe2000001007e */
[----:B------:R-:W-:Y:S01]  /*0f10*/  FADD.FTZ R126, R129, R170 ;  /* 0x000000aa817e7221 */ /* 0x000fe20000010000 */
[----:B------:R-:W-:Y:S01]  /*0f20*/  FMUL.FTZ R172, R147, R132 ;  /* 0x0000008493ac7220 */ /* 0x000fe20000410000 */
        /* <DEDUP_REMOVED lines=9> */
.L_x_2370:
[----:B------:R-:W-:Y:S05]  /*0fc0*/  BSYNC.RECONVERGENT B0 ;  /* 0x0000000000007941 */ /* 0x000fea0003800200 */
.L_x_2369:
        /* <DEDUP_REMOVED lines=8> */
[----:B-1----:R-:W-:-:S04]  /*1050*/  IMAD.WIDE.U32 R126, R137, 0x10, R126 ;  /* 0x00000010897e7825 */ /* 0x002fc800078e007e */
[----:B--2---:R-:W-:Y:S02]  /*1060*/  IMAD.WIDE.U32 R128, R137, 0x10, R124 ;  /* 0x0000001089807825 */ /* 0x004fe400078e007c */
[----:B------:R-:W2:Y:S04]  /*1070*/  LDG.E.128 R124, desc[UR12][R126.64] ;  /* 0x0000000c7e7c7981 */ /* 0x000ea8000c1e1d00 */
[----:B------:R-:W4:Y:S01]  /*1080*/  LDG.E.128 R128, desc[UR12][R128.64] ;  /* 0x0000000c80807981 */ /* 0x000f22000c1e1d00 */
        /* <DEDUP_REMOVED lines=8> */
[----:B------:R-:W-:Y:S01]  /*1110*/  FMUL.FTZ R144, R147, R144 ;  /* 0x0000009093907220 */ /* 0x000fe20000410000 */
[----:B------:R-:W-:Y:S01]  /*1120*/  FADD.FTZ R134, -R136, R134 ;  /* 0x0000008688867221 */ /* 0x000fe20000010100 */
[----:B--2---:R-:W-:Y:S01]  /*1130*/  FMUL.FTZ R133, R92, R124 ;  /* 0x0000007c5c857220 */ /* 0x004fe20000410000 */
[----:B----4-:R-:W-:-:S03]  /*1140*/  FADD.FTZ R56, R56, R128 ;  /* 0x0000008038387221 */ /* 0x010fc60000010000 */
        /* <DEDUP_REMOVED lines=9> */
[----:B0-----:R-:W-:Y:S01]  /*11e0*/  FMUL.FTZ R155, R147, R134 ;  /* 0x00000086939b7220 */ /* 0x001fe20000410000 */
        /* <DEDUP_REMOVED lines=11> */
[----:B------:R-:W-:Y:S01]  /*12a0*/  FFMA.FTZ R161, R99, R131, R126 ;  /* 0x0000008363a17223 */ /* 0x000fe2000001007e */
        /* <DEDUP_REMOVED lines=11> */
.L_x_2372:
[----:B------:R-:W-:Y:S05]  /*1360*/  BSYNC.RECONVERGENT B0 ;  /* 0x0000000000007941 */ /* 0x000fea0003800200 */
.L_x_2371:
        /* <DEDUP_REMOVED lines=16> */
[C---:B---3--:R-:W-:Y:S01]  /*1470*/  FADD.FTZ R146, -R136.reuse, R132 ;  /* 0x0000008488927221 */ /* 0x048fe20000010100 */
[----:B------:R-:W-:-:S03]  /*1480*/  FADD.FTZ R148, -R136, R133 ;  /* 0x0000008588947221 */ /* 0x000fc60000010100 */
[C---:B-----5:R-:W-:Y:S01]  /*1490*/  FMUL.FTZ R149, R147.reuse, R146 ;  /* 0x0000009293957220 */ /* 0x060fe20000410000 */
[----:B------:R-:W-:Y:S01]  /*14a0*/  FMUL.FTZ R146, R147, R148 ;  /* 0x0000009493927220 */ /* 0x000fe20000410000 */
[----:B----4-:R-:W-:Y:S01]  /*14b0*/  FMUL.FTZ R132, R85, R125 ;  /* 0x0000007d55847220 */ /* 0x010fe20000410000 */
[----:B------:R-:W-:Y:S01]  /*14c0*/  FMUL.FTZ R133, R84, R124 ;  /* 0x0000007c54857220 */ /* 0x000fe20000410000 */
[----:B------:R-:W-:Y:S01]  /*14d0*/  FADD.FTZ R134, -R136, R134 ;  /* 0x0000008688867221 */ /* 0x000fe20000010100 */
[----:B------:R-:W-:Y:S01]  /*14e0*/  FADD.FTZ R20, R20, R124 ;  /* 0x0000007c14147221 */ /* 0x000fe20000010000 */
[----:B------:R-:W-:Y:S01]  /*14f0*/  FFMA.FTZ R36, R124, R149, R36 ;  /* 0x000000957c247223 */ /* 0x000fe20000010024 */
[----:B--2---:R-:W-:Y:S01]  /*1500*/  FADD.FTZ R53, R53, R129 ;  /* 0x0000008135357221 */ /* 0x004fe20000010000 */
[----:B0-----:R-:W-:Y:S01]  /*1510*/  FFMA.FTZ R151, R89, R129, R132 ;  /* 0x0000008159977223 */ /* 0x001fe20000010084 */
[----:B------:R-:W-:Y:S01]  /*1520*/  FFMA.FTZ R69, R129, R146, R69 ;  /* 0x0000009281457223 */ /* 0x000fe20000010045 */
[----:B------:R-:W-:Y:S01]  /*1530*/  FFMA.FTZ R148, R88, R128, R133 ;  /* 0x0000008058947223 */ /* 0x000fe20000010085 */
[----:B------:R-:W-:-:S03]  /*1540*/  FMUL.FTZ R129, R86, R126 ;  /* 0x0000007e56817220 */ /* 0x000fc60000410000 */
        /* <DEDUP_REMOVED lines=26> */
.L_x_2374:
[----:B------:R-:W-:Y:S05]  /*16f0*/  BSYNC.RECONVERGENT B0 ;  /* 0x0000000000007941 */ /* 0x000fea0003800200 */
.L_x_2373:
        /* <DEDUP_REMOVED lines=32> */
.L_x_2376:
[----:B------:R-:W-:Y:S05]  /*1900*/  BSYNC.RECONVERGENT B0 ;  /* 0x0000000000007941 */ /* 0x000fea0003800200 */
.L_x_2375:
        /* <DEDUP_REMOVED lines=38> */
[----:B------:R-:W-:Y:S01]  /*1b70*/  FADD.FTZ R124, R139, R124 ;  /* 0x0000007c8b7c7221 */ /* 0x000fe20000010000 */
[----:B------:R-:W-:Y:S02]  /*1b80*/  P2R R125, PR, RZ, 0x40 ;  /* 0x00000040ff7d7803 */ /* 0x000fe40000000000 */
[----:B------:R-:W-:Y:S01]  /*1b90*/  FMUL.FTZ R129, R138, UR11 ;  /* 0x0000000b8a817c20 */ /* 0x000fe20008410000 */
[----:B------:R-:W-:Y:S01]  /*1ba0*/  P2R R136, PR, RZ, 0x10 ;  /* 0x00000010ff887803 */ /* 0x000fe20000000000 */
[----:B------:R-:W-:-:S03]  /*1bb0*/  FMUL.FTZ R128, R124, UR11 ;  /* 0x0000000b7c807c20 */ /* 0x000fc60008410000 */
        /* <DEDUP_REMOVED lines=26> */
.L_x_2381:
        /* <DEDUP_REMOVED lines=17> */
.L_x_2380:
        /* <DEDUP_REMOVED lines=20> */
.L_x_2383:
        /* <DEDUP_REMOVED lines=21> */
.L_x_2379:
        /* <DEDUP_REMOVED lines=21> */
.L_x_2385:
        /* <DEDUP_REMOVED lines=17> */
.L_x_2384:
        /* <DEDUP_REMOVED lines=20> */
.L_x_2386:
        /* <DEDUP_REMOVED lines=20> */
.L_x_2382:
        /* <DEDUP_REMOVED lines=14> */
.L_x_2378:
[----:B------:R-:W-:Y:S05]  /*26c0*/  BSYNC.RECONVERGENT B0 ;  /* 0x0000000000007941 */ /* 0x000fea0003800200 */
.L_x_2377:
        /* <DEDUP_REMOVED lines=34> */
.L_x_2391:
        /* <DEDUP_REMOVED lines=17> */
.L_x_2390:
        /* <DEDUP_REMOVED lines=21> */
.L_x_2393:
        /* <DEDUP_REMOVED lines=13> */
.L_x_2389:
        /* <DEDUP_REMOVED lines=29> */
.L_x_2395:
        /* <DEDUP_REMOVED lines=17> */
.L_x_2394:
        /* <DEDUP_REMOVED lines=21> */
.L_x_2396:
        /* <DEDUP_REMOVED lines=12> */
.L_x_2392:
        /* <DEDUP_REMOVED lines=10> */
.L_x_2388:
[----:B------:R-:W-:Y:S05]  /*31b0*/  BSYNC.RECONVERGENT B0 ;  /* 0x0000000000007941 */ /* 0x000fea0003800200 */
.L_x_2387:
        /* <DEDUP_REMOVED lines=34> */
.L_x_2401:
        /* <DEDUP_REMOVED lines=17> */
.L_x_2400:
        /* <DEDUP_REMOVED lines=21> */
.L_x_2403:
        /* <DEDUP_REMOVED lines=13> */
.L_x_2399:
        /* <DEDUP_REMOVED lines=29> */
.L_x_2405:
        /* <DEDUP_REMOVED lines=17> */
.L_x_2404:
        /* <DEDUP_REMOVED lines=21> */
.L_x_2406:
        /* <DEDUP_REMOVED lines=12> */
.L_x_2402:
        /* <DEDUP_REMOVED lines=10> */
.L_x_2398:
[----:B------:R-:W-:Y:S05]  /*3ca0*/  BSYNC.RECONVERGENT B0 ;  /* 0x0000000000007941 */ /* 0x000fea0003800200 */
.L_x_2397:
        /* <DEDUP_REMOVED lines=34> */
.L_x_2411:
        /* <DEDUP_REMOVED lines=17> */
.L_x_2410:
        /* <DEDUP_REMOVED lines=21> */
.L_x_2413:
        /* <DEDUP_REMOVED lines=13> */
.L_x_2409:
        /* <DEDUP_REMOVED lines=29> */
.L_x_2415:
        /* <DEDUP_REMOVED lines=17> */
.L_x_2414:
        /* <DEDUP_REMOVED lines=21> */
.L_x_2416:
        /* <DEDUP_REMOVED lines=12> */
.L_x_2412:
        /* <DEDUP_REMOVED lines=9> */
.L_x_2408:
[----:B------:R-:W-:Y:S05]  /*4780*/  BSYNC.RECONVERGENT B0 ;  /* 0x0000000000007941 */ /* 0x000fea0003800200 */
.L_x_2407:
[----:B------:R-:W-:Y:S01]  /*4790*/  UPLOP3.LUT UP1, UPT, UPT, UPT, UP1, 0x40, 0x4 ;  /* 0x000000000004789c */ /* 0x000fe20003f2e810 */
[----:B------:R-:W-:Y:S10]  /*47a0*/  @!P6 BRA `(.L_x_2417) ;  /* 0xffffffbc00f0e947 */ /* 0x000ff4000383ffff */
.L_x_2366:
[----:B------:R-:W1:Y:S01]  /*47b0*/  S2UR UR4, SR_CTAID.X ;  /* 0x00000000000479c3 */ /* 0x000e620000002500 */
[----:B------:R-:W-:Y:S01]  /*47c0*/  BSSY.RECONVERGENT B0, `(.L_x_2418) ;  /* 0x0000011000007945 */ /* 0x000fe20003800200 */
[----:B-1----:R-:W-:-:S05]  /*47d0*/  IMAD R3, R2, UR4, RZ ;  /* 0x0000000402037c24 */ /* 0x002fca000f8e02ff */
[----:B------:R-:W-:Y:S01]  /*47e0*/  LEA.HI R11, R3, R174, RZ, 0x1e ;  /* 0x000000ae030b7211 */ /* 0x000fe200078ff0ff */
[----:B------:R-:W-:Y:S06]  /*47f0*/  @!P0 BRA `(.L_x_2419) ;  /* 0x0000000000348947 */ /* 0x000fec0003800000 */
[----:B------:R-:W1:Y:S08]  /*4800*/  LDC.64 R2, c[0x0][0x440] ;  /* 0x00011000ff027b82 */ /* 0x000e700000000a00 */
        /* <DEDUP_REMOVED lines=12> */
.L_x_2419:
[----:B------:R-:W-:Y:S05]  /*48d0*/  BSYNC.RECONVERGENT B0 ;  /* 0x0000000000007941 */ /* 0x000fea0003800200 */
.L_x_2418:
        /* <DEDUP_REMOVED lines=15> */
.L_x_2421:
[----:B------:R-:W-:Y:S05]  /*49d0*/  BSYNC.RECONVERGENT B0 ;  /* 0x0000000000007941 */ /* 0x000fea0003800200 */
.L_x_2420:
        /* <DEDUP_REMOVED lines=15> */
.L_x_2423:
[----:B------:R-:W-:Y:S05]  /*4ad0*/  BSYNC.RECONVERGENT B0 ;  /* 0x0000000000007941 */ /* 0x000fea0003800200 */
.L_x_2422:
        /* <DEDUP_REMOVED lines=14> */
.L_x_2424:
        /* <DEDUP_REMOVED lines=12> */
.L_x_2888:


//--------------------- .text._ZN10layer_norm31ln_parallel_residual_bwd_kernelINS_13Kernel_traitsIfffffjLj4096ELj1ELj1ELj8ELj16ENS_18Kernel_traits_baseILj4096EfffffjLj256EEEEELb0ELb0ELb1EEEvNS_9BwdParamsE --------------------------
	.section	.text._ZN10layer_norm31ln_parallel_residual_bwd_kernelINS_13Kernel_traitsIfffffjLj4096ELj1ELj1ELj8ELj16ENS_18Kernel_traits_baseILj4096EfffffjLj256EEEEELb0ELb0ELb1EEEvNS_9BwdParamsE,"ax",@progbits
	.align	128
        .global         _ZN10layer_norm31ln_parallel_residual_bwd_kernelINS_13Kernel_traitsIfffffjLj4096ELj1ELj1ELj8ELj16ENS_18Kernel_traits_baseILj4096EfffffjLj256EEEEELb0ELb0ELb1EEEvNS_9BwdParamsE
        .type           _ZN10layer_norm31ln_parallel_residual_bwd_kernelINS_13Kernel_traitsIfffffjLj4096ELj1ELj1ELj8ELj16ENS_18Kernel_traits_baseILj4096EfffffjLj256EEEEELb0ELb0ELb1EEEvNS_9BwdParamsE,@function
        .size           _ZN10layer_norm31ln_parallel_residual_bwd_kernelINS_13Kernel_traitsIfffffjLj4096ELj1ELj1ELj8ELj16ENS_18Kernel_traits_baseILj4096EfffffjLj256EEEEELb0ELb0ELb1EEEvNS_9BwdParamsE,(.L_x_2889 - _ZN10layer_norm31ln_parallel_residual_bwd_kernelINS_13Kernel_traitsIfffffjLj4096ELj1ELj1ELj8ELj16ENS_18Kernel_traits_baseILj4096EfffffjLj256EEEEELb0ELb0ELb1EEEvNS_9BwdParamsE)
        .other          _ZN10layer_norm31ln_parallel_residual_bwd_kernelINS_13Kernel_traitsIfffffjLj4096ELj1ELj1ELj8ELj16ENS_18Kernel_traits_baseILj4096EfffffjLj256EEEEELb0ELb0ELb1EEEvNS_9BwdParamsE,@"STO_CUDA_ENTRY STV_DEFAULT"
_ZN10layer_norm31ln_parallel_residual_bwd_kernelINS_13Kernel_traitsIfffffjLj4096ELj1ELj1ELj8ELj16ENS_18Kernel_traits_baseILj4096EfffffjLj256EEEEELb0ELb0ELb1EEEvNS_9BwdParamsE:
.text._ZN10layer_norm31ln_parallel_residual_bwd_kernelINS_13Kernel_traitsIfffffjLj4096ELj1ELj1ELj8ELj16ENS_18Kernel_traits_baseILj4096EfffffjLj256EEEEELb0ELb0ELb1EEEvNS_9BwdParamsE:
        /* <DEDUP_REMOVED lines=42> */
[----:B------:R-:W-:Y:S01]  /*02a0*/  MOV R146, UR4 ;  /* 0x0000000400927c02 */ /* 0x000fe20008000f00 */
        /* <DEDUP_REMOVED lines=18> */
[----:B0-----:R-:W5:Y:S01]  /*03d0*/  LDG.E.128 R16, desc[UR10][R36.64] ;  /* 0x0000000a24107981 */ /* 0x001f62000c1e1d00 */
[----:B------:R-:W-:Y:S02]  /*03e0*/  CS2R R130, SRZ ;  /* 0x0000000000827805 */ /* 0x000fe4000001ff00 */
[----:B------:R-:W-:Y:S01]  /*03f0*/  CS2R R134, SRZ ;  /* 0x0000000000867805 */ /* 0x000fe2000001ff00 */
[----:B--2---:R-:W-:Y:S01]  /*0400*/  IMAD.WIDE.U32 R2, R72, 0x10, R2 ;  /* 0x0000001048027825 */ /* 0x004fe200078e0002 */
[----:B------:R-:W5:Y:S01]  /*0410*/  LDG.E.128 R12, desc[UR10][R36.64+0x1000] ;  /* 0x0010000a240c7981 */ /* 0x000f62000c1e1d00 */
[----:B------:R-:W-:-:S02]  /*0420*/  CS2R R140, SRZ ;  /* 0x00000000008c7805 */ /* 0x000fc4000001ff00 */
[----:B------:R-:W-:Y:S02]  /*0430*/  CS2R R144, SRZ ;  /* 0x0000000000907805 */ /* 0x000fe4000001ff00 */
[----:B------:R-:W-:Y:S01]  /*0440*/  CS2R R108, SRZ ;  /* 0x00000000006c7805 */ /* 0x000fe2000001ff00 */
[----:B------:R-:W5:Y:S01]  /*0450*/  LDG.E.128 R8, desc[UR10][R36.64+0x2000] ;  /* 0x0020000a24087981 */ /* 0x000f62000c1e1d00 */
[----:B------:R-:W-:Y:S02]  /*0460*/  CS2R R110, SRZ ;  /* 0x00000000006e7805 */ /* 0x000fe4000001ff00 */
[----:B------:R-:W-:Y:S02]  /*0470*/  CS2R R112, SRZ ;  /* 0x0000000000707805 */ /* 0x000fe4000001ff00 */
[----:B------:R-:W-:Y:S01]  /*0480*/  CS2R R114, SRZ ;  /* 0x0000000000727805 */ /* 0x000fe2000001ff00 */
        /* <DEDUP_REMOVED lines=9> */
[----:B------:R-:W-:Y:S01]  /*0520*/  MOV R151, RZ ;  /* 0x000000ff00977202 */ /* 0x000fe20000000f00 */
[----:B------:R-:W-:-:S02]  /*0530*/  UPLOP3.LUT UP1, UPT, UPT, UPT, UPT, 0x40, 0x4 ;  /* 0x000000000004789c */ /* 0x000fc40003f2e870 */
[----:B------:R-:W5:Y:S01]  /*0540*/  LDG.E.128 R24, desc[UR10][R2.64+0x2000] ;  /* 0x0020000a02187981 */ /* 0x000f62000c1e1d00 */
[----:B------:R-:W0:Y:S03]  /*0550*/  LDCU UR13, c[0x0][0x388] ;  /* 0x00007100ff0d77ac */ /* 0x000e260008000800 */
[----:B------:R1:W5:Y:S01]  /*0560*/  LDG.E.128 R20, desc[UR10][R2.64+0x3000] ;  /* 0x0030000a02147981 */ /* 0x000362000c1e1d00 */
[----:B------:R-:W2:Y:S01]  /*0570*/  LDCU.U8 UR12, c[0x0][0x410] ;  /* 0x00008200ff0c77ac */ /* 0x000ea20008000000 */
[----:B------:R-:W3:Y:S01]  /*0580*/  LDCU UR16, c[0x0][0x400] ;  /* 0x00008000ff1077ac */ /* 0x000ee20008000800 */
[----:B------:R-:W4:Y:S01]  /*0590*/  LDCU.64 UR6, c[0x0][0x470] ;  /* 0x00008e00ff0677ac */ /* 0x000f220008000a00 */
[----:B-1----:R-:W-:Y:S01]  /*05a0*/  MOV R2, RZ ;  /* 0x000000ff00027202 */ /* 0x002fe20000000f00 */
[----:B------:R-:W1:Y:S01]  /*05b0*/  LDCU.64 UR8, c[0x0][0x478] ;  /* 0x00008f00ff0877ac */ /* 0x000e620008000a00 */
[----:B------:R-:W0:Y:S05]  /*05c0*/  LDCU.64 UR14, c[0x0][0x438] ;  /* 0x00008700ff0e77ac */ /* 0x000e2a0008000a00 */
.L_x_2460:
[----:B0-----:R-:W2:Y:S01]  /*05d0*/  LDC.64 R60, c[0x0][0x3c0] ;  /* 0x0000f000ff3c7b82 */ /* 0x001ea20000000a00 */
[----:B0-----:R-:W-:-:S05]  /*05e0*/  IMAD R3, R146, UR13, RZ ;  /* 0x0000000d92037c24 */ /* 0x001fca000f8e02ff */
[----:B------:R-:W-:Y:S02]  /*05f0*/  SHF.R.S32.HI R62, RZ, 0x1f, R3 ;  /* 0x0000001fff3e7819 */ /* 0x000fe40000011403 */
[----:B------:R-:W0:Y:S02]  /*0600*/  LDC.64 R154, c[0x0][0x3a8] ;  /* 0x0000ea00ff9a7b82 */ /* 0x000e240000000a00 */
[----:B------:R-:W-:-:S04]  /*0610*/  LEA.HI R159, R62, R3, RZ, 0x2 ;  /* 0x000000033e9f7211 */ /* 0x000fc800078f10ff */
[----:B------:R-:W-:Y:S02]  /*0620*/  LEA.HI.SX32 R159, R159, R72, 0x1e ;  /* 0x000000489f9f7211 */ /* 0x000fe400078ff2ff */
[----:B------:R-:W3:Y:S08]  /*0630*/  LDC.64 R152, c[0x0][0x3c8] ;  /* 0x0000f200ff987b82 */ /* 0x000ef00000000a00 */
[----:B------:R-:W4:Y:S01]  /*0640*/  LDC.64 R148, c[0x0][0x430] ;  /* 0x00010c00ff947b82 */ /* 0x000f220000000a00 */
[----:B--2---:R-:W-:-:S05]  /*0650*/  IMAD.WIDE R60, R146, 0x4, R60 ;  /* 0x00000004923c7825 */ /* 0x004fca00078e023c */
[----:B------:R-:W2:Y:S02]  /*0660*/  LDG.E R3, desc[UR10][R60.64] ;  /* 0x0000000a3c037981 */ /* 0x000ea4000c1e1900 */
[----:B------:R-:W1:Y:S01]  /*0670*/  LDC.64 R136, c[0x0][0x428] ;  /* 0x00010a00ff887b82 */ /* 0x000e620000000a00 */
[----:B0-----:R-:W-:-:S06]  /*0680*/  IMAD.WIDE.U32 R72, R159, 0x10, R154 ;  /* 0x000000109f487825 */ /* 0x001fcc00078e009a */
[----:B------:R-:W2:Y:S01]  /*0690*/  LDG.E.128 R72, desc[UR10][R72.64] ;  /* 0x0000000a48487981 */ /* 0x000ea2000c1e1d00 */
[----:B---3--:R-:W-:-:S06]  /*06a0*/  IMAD.WIDE R152, R146, 0x4, R152 ;  /* 0x0000000492987825 */ /* 0x008fcc00078e0298 */
[----:B------:R-:W3:Y:S01]  /*06b0*/  LDG.E R153, desc[UR10][R152.64] ;  /* 0x0000000a98997981 */ /* 0x000ee2000c1e1900 */
[----:B----4-:R-:W-:-:S06]  /*06c0*/  IMAD.WIDE.U32 R76, R159, 0x10, R148 ;  /* 0x000000109f4c7825 */ /* 0x010fcc00078e0094 */
[----:B------:R-:W4:Y:S01]  /*06d0*/  LDG.E.128 R76, desc[UR10][R76.64] ;  /* 0x0000000a4c4c7981 */ /* 0x000f22000c1e1d00 */
[----:B-1----:R-:W-:-:S06]  /*06e0*/  IMAD.WIDE.U32 R80, R159, 0x10, R136 ;  /* 0x000000109f507825 */ /* 0x002fcc00078e0088 */
[----:B------:R-:W4:Y:S01]  /*06f0*/  LDG.E.128 R80, desc[UR10][R80.64] ;  /* 0x0000000a50507981 */ /* 0x000f22000c1e1d00 */
[----:B------:R-:W-:Y:S02]  /*0700*/  ISETP.NE.AND P1, PT, RZ, UR12, PT ;  /* 0x0000000cff007c0c */ /* 0x000fe4000bf25270 */
[----:B------:R-:W-:-:S05]  /*0710*/  IADD3 R157, PT, PT, R159, 0x100, RZ ;  /* 0x000001009f9d7810 */ /* 0x000fca0007ffe0ff */
[----:B------:R-:W-:-:S04]  /*0720*/  IMAD.WIDE.U32 R62, R157, 0x10, R154 ;  /* 0x000000109d3e7825 */ /* 0x000fc800078e009a */
[C---:B------:R-:W-:Y:S02]  /*0730*/  IMAD.WIDE.U32 R64, R157.reuse, 0x10, R148 ;  /* 0x000000109d407825 */ /* 0x040fe400078e0094 */
[----:B------:R-:W4:Y:S02]  /*0740*/  LDG.E.128 R60, desc[UR10][R62.64] ;  /* 0x0000000a3e3c7981 */ /* 0x000f24000c1e1d00 */
[----:B------:R-:W-:Y:S02]  /*0750*/  IMAD.WIDE.U32 R68, R157, 0x10, R136 ;  /* 0x000000109d447825 */ /* 0x000fe400078e0088 */
[----:B------:R-:W4:Y:S04]  /*0760*/  LDG.E.128 R64, desc[UR10][R64.64] ;  /* 0x0000000a40407981 */ /* 0x000f28000c1e1d00 */
[----:B------:R-:W4:Y:S01]  /*0770*/  LDG.E.128 R68, desc[UR10][R68.64] ;  /* 0x0000000a44447981 */ /* 0x000f22000c1e1d00 */
[----:B--2---:R-:W-:-:S05]  /*0780*/  FSEL R170, R3, RZ, !P1 ;  /* 0x000000ff03aa7208 */ /* 0x004fca0004800000 */
[----:B------:R-:W-:-:S04]  /*0790*/  FADD.FTZ R72, -R170, R72 ;  /* 0x00000048aa487221 */ /* 0x000fc80000010100 */
[----:B---3--:R-:W-:Y:S01]  /*07a0*/  FMUL.FTZ R3, R153, R72 ;  /* 0x0000004899037220 */ /* 0x008fe20000410000 */
[----:B----45:R-:W-:Y:S01]  /*07b0*/  FMUL.FTZ R161, R16, R76 ;  /* 0x0000004c10a17220 */ /* 0x030fe20000410000 */
[----:B------:R-:W-:Y:S01]  /*07c0*/  FMUL.FTZ R72, R17, R77 ;  /* 0x0000004d11487220 */ /* 0x000fe20000410000 */
[----:B------:R-:W-:Y:S02]  /*07d0*/  FADD.FTZ R160, -R170, R73 ;  /* 0x00000049aaa07221 */ /* 0x000fe40000010100 */
[----:B------:R-:W-:Y:S01]  /*07e0*/  FFMA.FTZ R156, R32, R80, R161 ;  /* 0x00000050209c7223 */ /* 0x000fe200000100a1 */
[----:B------:R-:W-:Y:S01]  /*07f0*/  FFMA.FTZ R169, R33, R81, R72 ;  /* 0x0000005121a97223 */ /* 0x000fe20000010048 */
[----:B------:R-:W-:Y:S01]  /*0800*/  FMUL.FTZ R72, R19, R79 ;  /* 0x0000004f13487220 */ /* 0x000fe20000410000 */
[----:B------:R-:W-:Y:S01]  /*0810*/  IADD3 R161, PT, PT, R159, 0x200, RZ ;  /* 0x000002009fa17810 */ /* 0x000fe20007ffe0ff */
[----:B------:R-:W-:Y:S02]  /*0820*/  FADD.FTZ R74, -R170, R74 ;  /* 0x0000004aaa4a7221 */ /* 0x000fe40000010100 */
[----:B------:R-:W-:-:S02]  /*0830*/  FFMA.FTZ R175, R35, R83, R72 ;  /* 0x0000005323af7223 */ /* 0x000fc40000010048 */
[----:B------:R-:W-:-:S04]  /*0840*/  IMAD.WIDE.U32 R72, R161, 0x10, R154 ;  /* 0x00000010a1487825 */ /* 0x000fc800078e009a */
[C---:B------:R-:W-:Y:S01]  /*0850*/  FMUL.FTZ R160, R153.reuse, R160 ;  /* 0x000000a099a07220 */ /* 0x040fe20000410000 */
[----:B------:R-:W-:Y:S01]  /*0860*/  FMUL.FTZ R162, R153, R74 ;  /* 0x0000004a99a27220 */ /* 0x000fe20000410000 */
[----:B------:R-:W-:Y:S01]  /*0870*/  FADD.FTZ R164, -R170, R75 ;  /* 0x0000004baaa47221 */ /* 0x000fe20000010100 */
[C---:B------:R-:W-:Y:S01]  /*0880*/  FADD.FTZ R143, R76.reuse, R143 ;  /* 0x0000008f4c8f7221 */ /* 0x040fe20000010000 */
[----:B------:R-:W-:Y:S01]  /*0890*/  FFMA.FTZ R145, R76, R3, R145 ;  /* 0x000000034c917223 */ /* 0x000fe20000010091 */
[----:B------:R-:W2:Y:S01]  /*08a0*/  LDG.E.128 R72, desc[UR10][R72.64] ;  /* 0x0000000a48487981 */ /* 0x000ea2000c1e1d00 */
[C---:B------:R-:W-:Y:S01]  /*08b0*/  FADD.FTZ R138, R77.reuse, R138 ;  /* 0x0000008a4d8a7221 */ /* 0x040fe20000010000 */
[----:B------:R-:W-:Y:S01]  /*08c0*/  FFMA.FTZ R140, R77, R160, R140 ;  /* 0x000000a04d8c7223 */ /* 0x000fe2000001008c */
[----:B------:R-:W-:-:S04]  /*08d0*/  IMAD.WIDE.U32 R76, R161, 0x10, R148 ;  /* 0x00000010a14c7825 */ /* 0x000fc800078e0094 */
[----:B------:R-:W-:Y:S01]  /*08e0*/  FMUL.FTZ R164, R153, R164 ;  /* 0x000000a499a47220 */ /* 0x000fe20000410000 */
[C---:B------:R-:W-:Y:S01]  /*08f0*/  FADD.FTZ R147, R80.reuse, R147 ;  /* 0x0000009350937221 */ /* 0x040fe20000010000 */
        /* <DEDUP_REMOVED lines=8> */
[----:B------:R-:W-:Y:S01]  /*0980*/  IMAD.WIDE.U32 R80, R161, 0x10, R136 ;  /* 0x00000010a1507825 */ /* 0x000fe200078e0088 */
[----:B------:R-:W3:Y:S03]  /*0990*/  LDG.E.128 R76, desc[UR10][R76.64] ;  /* 0x0000000a4c4c7981 */ /* 0x000ee6000c1e1d00 */
[C---:B------:R-:W-:Y:S01]  /*09a0*/  FADD.FTZ R139, R82.reuse, R139 ;  /* 0x0000008b528b7221 */ /* 0x040fe20000010000 */
[----:B------:R-:W-:Y:S01]  /*09b0*/  FFMA.FTZ R141, R82, R162, R141 ;  /* 0x000000a2528d7223 */ /* 0x000fe2000001008d */
[----:B------:R-:W-:Y:S01]  /*09c0*/  FFMA.FTZ R171, R34, R82, R171 ;  /* 0x0000005222ab7223 */ /* 0x000fe200000100ab */
[C---:B------:R-:W-:Y:S01]  /*09d0*/  FADD.FTZ R132, R83.reuse, R132 ;  /* 0x0000008453847221 */ /* 0x040fe20000010000 */
        /* <DEDUP_REMOVED lines=12> */
[----:B------:R-:W-:Y:S01]  /*0aa0*/  FMUL.FTZ R163, R12, R64 ;  /* 0x000000400ca37220 */ /* 0x000fe20000410000 */
[C---:B------:R-:W-:Y:S01]  /*0ab0*/  FADD.FTZ R95, R64.reuse, R95 ;  /* 0x0000005f405f7221 */ /* 0x040fe20000010000 */
[----:B------:R-:W-:Y:S01]  /*0ac0*/  FFMA.FTZ R107, R64, R150, R107 ;  /* 0x00000096406b7223 */ /* 0x000fe2000001006b */
[C---:B------:R-:W-:Y:S01]  /*0ad0*/  FADD.FTZ R90, R65.reuse, R90 ;  /* 0x0000005a415a7221 */ /* 0x040fe20000010000 */
[----:B------:R-:W-:Y:S01]  /*0ae0*/  FFMA.FTZ R102, R65, R152, R102 ;  /* 0x0000009841667223 */ /* 0x000fe20000010066 */
[C---:B------:R-:W-:Y:S01]  /*0af0*/  FMUL.FTZ R158, R153.reuse, R62 ;  /* 0x0000003e999e7220 */ /* 0x040fe20000410000 */
[----:B------:R-:W-:Y:S01]  /*0b00*/  FMUL.FTZ R168, R153, R168 ;  /* 0x000000a899a87220 */ /* 0x000fe20000410000 */
        /* <DEDUP_REMOVED lines=13> */
[C---:B------:R-:W-:Y:S01]  /*0be0*/  FADD.FTZ R112, R71.reuse, R112 ;  /* 0x0000007047707221 */ /* 0x040fe20000010000 */
[----:B------:R-:W-:Y:S01]  /*0bf0*/  FFMA.FTZ R124, R71, R168, R124 ;  /* 0x000000a8477c7223 */ /* 0x000fe2000001007c */
[C---:B--2---:R-:W-:Y:S01]  /*0c00*/  FADD.FTZ R72, -R170.reuse, R72 ;  /* 0x00000048aa487221 */ /* 0x044fe20000010100 */
[----:B------:R-:W-:-:S03]  /*0c10*/  FADD.FTZ R60, -R170, R73 ;  /* 0x00000049aa3c7221 */ /* 0x000fc60000010100 */
[----:B------:R-:W-:Y:S01]  /*0c20*/  FMUL.FTZ R166, R153, R72 ;  /* 0x0000004899a67220 */ /* 0x000fe20000410000 */
[----:B------:R-:W-:Y:S01]  /*0c30*/  IADD3 R73, PT, PT, R159, 0x300, RZ ;  /* 0x000003009f497810 */ /* 0x000fe20007ffe0ff */
[----:B---3--:R-:W-:Y:S01]  /*0c40*/  FMUL.FTZ R173, R8, R76 ;  /* 0x0000004c08ad7220 */ /* 0x008fe20000410000 */
[C---:B------:R-:W-:Y:S01]  /*0c50*/  FADD.FTZ R91, R76.reuse, R91 ;  /* 0x0000005b4c5b7221 */ /* 0x040fe20000010000 */
[----:B------:R-:W-:Y:S01]  /*0c60*/  FFMA.FTZ R103, R76, R166, R103 ;  /* 0x000000a64c677223 */ /* 0x000fe20000010067 */
[----:B------:R-:W-:Y:S01]  /*0c70*/  FMUL.FTZ R76, R153, R60 ;  /* 0x0000003c994c7220 */ /* 0x000fe20000410000 */
[----:B------:R-:W-:Y:S01]  /*0c80*/  FMUL.FTZ R60, R9, R77 ;  /* 0x0000004d093c7220 */ /* 0x000fe20000410000 */
[C---:B----4-:R-:W-:Y:S02]  /*0c90*/  FADD.FTZ R110, R81.reuse, R110 ;  /* 0x0000006e516e7221 */ /* 0x050fe40000010000 */
[----:B------:R-:W-:Y:S01]  /*0ca0*/  FFMA.FTZ R122, R81, R76, R122 ;  /* 0x0000004c517a7223 */ /* 0x000fe2000001007a */
[----:B------:R-:W-:Y:S01]  /*0cb0*/  FFMA.FTZ R81, R25, R81, R60 ;  /* 0x0000005119517223 */ /* 0x000fe2000001003c */
[----:B------:R-:W-:Y:S01]  /*0cc0*/  FADD.FTZ R60, -R170, R75 ;  /* 0x0000004baa3c7221 */ /* 0x000fe20000010100 */
[----:B------:R-:W-:-:S04]  /*0cd0*/  IMAD.WIDE.U32 R64, R73, 0x10, R148 ;  /* 0x0000001049407825 */ /* 0x000fc800078e0094 */
[----:B------:R-:W-:Y:S01]  /*0ce0*/  FMUL.FTZ R75, R153, R60 ;  /* 0x0000003c994b7220 */ /* 0x000fe20000410000 */
[C---:B------:R-:W-:Y:S01]  /*0cf0*/  IMAD.WIDE.U32 R60, R73.reuse, 0x10, R154 ;  /* 0x00000010493c7825 */ /* 0x040fe200078e009a */
[----:B------:R-:W2:Y:S03]  /*0d00*/  LDG.E.128 R64, desc[UR10][R64.64] ;  /* 0x0000000a40407981 */ /* 0x000ea6000c1e1d00 */
[----:B------:R-:W-:Y:S02]  /*0d10*/  IMAD.WIDE.U32 R68, R73, 0x10, R136 ;  /* 0x0000001049447825 */ /* 0x000fe400078e0088 */
[----:B------:R-:W3:Y:S04]  /*0d20*/  LDG.E.128 R60, desc[UR10][R60.64] ;  /* 0x0000000a3c3c7981 */ /* 0x000ee8000c1e1d00 */
[----:B------:R-:W4:Y:S01]  /*0d30*/  LDG.E.128 R68, desc[UR10][R68.64] ;  /* 0x0000000a44447981 */ /* 0x000f22000c1e1d00 */
[----:B------:R-:W-:Y:S01]  /*0d40*/  FADD.FTZ R74, -R170, R74 ;  /* 0x0000004aaa4a7221 */ /* 0x000fe20000010100 */
[----:B------:R-:W-:-:S03]  /*0d50*/  FADD.FTZ R86, R77, R86 ;  /* 0x000000564d567221 */ /* 0x000fc60000010000 */
[----:B------:R-:W-:Y:S01]  /*0d60*/  FMUL.FTZ R74, R153, R74 ;  /* 0x0000004a994a7220 */ /* 0x000fe20000410000 */
[----:B------:R-:W-:Y:S01]  /*0d70*/  FFMA.FTZ R98, R77, R76, R98 ;  /* 0x0000004c4d627223 */ /* 0x000fe20000010062 */
[----:B------:R-:W-:Y:S01]  /*0d80*/  FMUL.FTZ R77, R10, R78 ;  /* 0x0000004e0a4d7220 */ /* 0x000fe20000410000 */
[C---:B------:R-:W-:Y:S01]  /*0d90*/  FADD.FTZ R89, R78.reuse, R89 ;  /* 0x000000594e597221 */ /* 0x040fe20000010000 */
[-C--:B------:R-:W-:Y:S01]  /*0da0*/  FFMA.FTZ R101, R78, R74.reuse, R101 ;  /* 0x0000004a4e657223 */ /* 0x080fe20000010065 */
[----:B------:R-:W-:Y:S01]  /*0db0*/  FMUL.FTZ R78, R11, R79 ;  /* 0x0000004f0b4e7220 */ /* 0x000fe20000410000 */
[C---:B------:R-:W-:Y:S01]  /*0dc0*/  FADD.FTZ R108, R83.reuse, R108 ;  /* 0x0000006c536c7221 */ /* 0x040fe20000010000 */
[----:B------:R-:W-:Y:S02]  /*0dd0*/  FFMA.FTZ R120, R83, R75, R120 ;  /* 0x0000004b53787223 */ /* 0x000fe40000010078 */
[----:B------:R-:W-:Y:S01]  /*0de0*/  FFMA.FTZ R78, R27, R83, R78 ;  /* 0x000000531b4e7223 */ /* 0x000fe2000001004e */
[C---:B------:R-:W-:Y:S01]  /*0df0*/  FADD.FTZ R113, R82.reuse, R113 ;  /* 0x0000007152717221 */ /* 0x040fe20000010000 */
[----:B------:R-:W-:Y:S01]  /*0e00*/  FFMA.FTZ R125, R82, R74, R125 ;  /* 0x0000004a527d7223 */ /* 0x000fe2000001007d */
[----:B------:R-:W-:Y:S01]  /*0e10*/  FFMA.FTZ R77, R26, R82, R77 ;  /* 0x000000521a4d7223 */ /* 0x000fe2000001004d */
[----:B------:R-:W-:Y:S01]  /*0e20*/  ISETP.NE.U32.AND P0, PT, RZ, UR14, PT ;  /* 0x0000000eff007c0c */ /* 0x000fe2000bf05070 */
[C---:B------:R-:W-:Y:S01]  /*0e30*/  FADD.FTZ R84, R79.reuse, R84 ;  /* 0x000000544f547221 */ /* 0x040fe20000010000 */
[----:B------:R-:W-:Y:S01]  /*0e40*/  FFMA.FTZ R96, R79, R75, R96 ;  /* 0x0000004b4f607223 */ /* 0x000fe20000010060 */
[----:B------:R-:W-:Y:S01]  /*0e50*/  FFMA.FTZ R173, R24, R80, R173 ;  /* 0x0000005018ad7223 */ /* 0x000fe200000100ad */
[----:B------:R-:W-:Y:S01]  /*0e60*/  ISETP.NE.AND.EX P0, PT, RZ, UR15, PT, P0 ;  /* 0x0000000fff007c0c */ /* 0x000fe2000bf05300 */
[C---:B------:R-:W-:Y:S01]  /*0e70*/  FFMA.FTZ R127, R80.reuse, R166, R127 ;  /* 0x000000a6507f7223 */ /* 0x040fe2000001007f */
[----:B------:R-:W-:Y:S01]  /*0e80*/  FADD.FTZ R115, R80, R115 ;  /* 0x0000007350737221 */ /* 0x000fe20000010000 */
[----:B---3--:R-:W-:Y:S01]  /*0e90*/  FADD.FTZ R72, -R170, R60 ;  /* 0x0000003caa487221 */ /* 0x008fe20000010100 */
[----:B--2---:R-:W-:-:S04]  /*0ea0*/  FMUL.FTZ R60, R5, R65 ;  /* 0x00000041053c7220 */ /* 0x004fc80000410000 */
[----:B----4-:R-:W-:Y:S01]  /*0eb0*/  FFMA.FTZ R83, R21, R69, R60 ;  /* 0x0000004515537223 */ /* 0x010fe2000001003c */
[----:B------:R-:W-:Y:S01]  /*0ec0*/  FMUL.FTZ R60, R7, R67 ;  /* 0x00000043073c7220 */ /* 0x000fe20000410000 */
[----:B------:R-:W-:-:S03]  /*0ed0*/  FADD.FTZ R82, -R170, R61 ;  /* 0x0000003daa527221 */ /* 0x000fc60000010100 */
[----:B------:R-:W-:Y:S02]  /*0ee0*/  FFMA.FTZ R149, R23, R71, R60 ;  /* 0x0000004717957223 */ /* 0x000fe4000001003c */
[----:B------:R-:W0:Y:S01]  /*0ef0*/  LDC.64 R60, c[0x0][0x380] ;  /* 0x0000e000ff3c7b82 */ /* 0x000e220000000a00 */
[----:B------:R-:W-:Y:S01]  /*0f00*/  FADD.FTZ R148, -R170, R63 ;  /* 0x0000003faa947221 */ /* 0x000fe20000010100 */
[----:B------:R-:W-:Y:S01]  /*0f10*/  FMUL.FTZ R79, R153, R72 ;  /* 0x00000048994f7220 */ /* 0x000fe20000410000 */
[----:B------:R-:W-:Y:S01]  /*0f20*/  FMUL.FTZ R63, R4, R64 ;  /* 0x00000040043f7220 */ /* 0x000fe20000410000 */
[C---:B------:R-:W-:Y:S02]  /*0f30*/  FADD.FTZ R111, R68.reuse, R111 ;  /* 0x0000006f446f7221 */ /* 0x040fe40000010000 */
[----:B------:R-:W-:Y:S01]  /*0f40*/  FFMA.FTZ R123, R68, R79, R123 ;  /* 0x0000004f447b7223 */ /* 0x000fe2000001007b */
[----:B------:R-:W-:Y:S01]  /*0f50*/  FFMA.FTZ R80, R20, R68, R63 ;  /* 0x0000004414507223 */ /* 0x000fe2000001003f */
[----:B------:R-:W-:-:S04]  /*0f60*/  FADD.FTZ R68, RZ, R156 ;  /* 0x0000009cff447221 */ /* 0x000fc80000010000 */
[----:B------:R-:W-:-:S04]  /*0f70*/  FADD.FTZ R68, R169, R68 ;  /* 0x00000044a9447221 */ /* 0x000fc80000010000 */
[----:B------:R-:W-:Y:S01]  /*0f80*/  FADD.FTZ R68, R171, R68 ;  /* 0x00000044ab447221 */ /* 0x000fe20000010000 */
[----:B0-----:R-:W-:-:S03]  /*0f90*/  IADD3 R146, PT, PT, R146, R60, RZ ;  /* 0x0000003c92927210 */ /* 0x001fc60007ffe0ff */
[----:B------:R-:W-:Y:S01]  /*0fa0*/  FADD.FTZ R68, R175, R68 ;  /* 0x00000044af447221 */ /* 0x000fe20000010000 */
[----:B------:R-:W-:Y:S02]  /*0fb0*/  ISETP.GE.AND P3, PT, R146, R61, PT ;  /* 0x0000003d9200720c */ /* 0x000fe40003f66270 */
[----:B------:R-:W0:Y:S01]  /*0fc0*/  @P0 LDC.64 R60, c[0x0][0x438] ;  /* 0x00010e00ff3c0b82 */ /* 0x000e220000000a00 */
[----:B------:R-:W-:-:S04]  /*0fd0*/  FADD.FTZ R68, R163, R68 ;  /* 0x00000044a3447221 */ /* 0x000fc80000010000 */
[----:B------:R-:W-:-:S04]  /*0fe0*/  FADD.FTZ R68, R165, R68 ;  /* 0x00000044a5447221 */ /* 0x000fc80000010000 */
[----:B------:R-:W-:-:S04]  /*0ff0*/  FADD.FTZ R68, R167, R68 ;  /* 0x00000044a7447221 */ /* 0x000fc80000010000 */
[----:B------:R-:W-:-:S04]  /*1000*/  FADD.FTZ R68, R177, R68 ;  /* 0x00000044b1447221 */ /* 0x000fc80000010000 */
[----:B------:R-:W-:-:S04]  /*1010*/  FADD.FTZ R68, R173, R68 ;  /* 0x00000044ad447221 */ /* 0x000fc80000010000 */
[----:B------:R-:W-:Y:S01]  /*1020*/  FADD.FTZ R68, R81, R68 ;  /* 0x0000004451447221 */ /* 0x000fe20000010000 */
[----:B0-----:R-:W-:-:S05]  /*1030*/  @P0 IMAD.WIDE.U32 R60, R159, 0x10, R60 ;  /* 0x000000109f3c0825 */ /* 0x001fca00078e003c */
[----:B------:R0:W5:Y:S01]  /*1040*/  @P0 LDG.E.128 R36, desc[UR10][R60.64] ;  /* 0x0000000a3c240981 */ /* 0x000162000c1e1d00 */
[----:B------:R-:W-:Y:S01]  /*1050*/  FMUL.FTZ R137, R6, R66 ;  /* 0x0000004206897220 */ /* 0x000fe20000410000 */
[----:B0-----:R-:W-:-:S04]  /*1060*/  FADD.FTZ R61, R77, R68 ;  /* 0x000000444d3d7221 */ /* 0x001fc80000010000 */
[----:B------:R-:W-:-:S04]  /*1070*/  FADD.FTZ R61, R78, R61 ;  /* 0x0000003d4e3d7221 */ /* 0x000fc80000010000 */
[----:B------:R-:W-:Y:S01]  /*1080*/  FADD.FTZ R60, R80, R61 ;  /* 0x0000003d503c7221 */ /* 0x000fe20000010000 */
[----:B------:R-:W-:Y:S01]  /*1090*/  FFMA.FTZ R137, R22, R70, R137 ;  /* 0x0000004616897223 */ /* 0x000fe20000010089 */
[----:B------:R-:W-:Y:S02]  /*10a0*/  FADD.FTZ R62, -R170, R62 ;  /* 0x0000003eaa3e7221 */ /* 0x000fe40000010100 */
[----:B------:R-:W-:Y:S02]  /*10b0*/  FADD.FTZ R60, R60, R83 ;  /* 0x000000533c3c7221 */ /* 0x000fe40000010000 */
[----:B------:R-:W-:Y:S02]  /*10c0*/  FMUL.FTZ R136, R153, R62 ;  /* 0x0000003e99887220 */ /* 0x000fe40000410000 */
[----:B------:R-:W-:Y:S01]  /*10d0*/  FADD.FTZ R60, R60, R137 ;  /* 0x000000893c3c7221 */ /* 0x000fe20000010000 */
[----:B------:R-:W0:Y:S03]  /*10e0*/  @P0 LDC.64 R62, c[0x0][0x438] ;  /* 0x00010e00ff3e0b82 */ /* 0x000e260000000a00 */
[----:B------:R-:W-:-:S05]  /*10f0*/  FADD.FTZ R60, R60, R149 ;  /* 0x000000953c3c7221 */ /* 0x000fca0000010000 */
[----:B------:R-:W1:Y:S01]  /*1100*/  SHFL.DOWN PT, R61, R60, 0x10, 0x1f ;  /* 0x0a001f003c3d7f89 */ /* 0x000e6200000e0000 */
[----:B0-----:R-:W-:-:S05]  /*1110*/  @P0 IMAD.WIDE.U32 R62, R157, 0x10, R62 ;  /* 0x000000109d3e0825 */ /* 0x001fca00078e003e */
[----:B------:R1:W5:Y:S02]  /*1120*/  @P0 LDG.E.128 R40, desc[UR10][R62.64] ;  /* 0x0000000a3e280981 */ /* 0x000364000c1e1d00 */
[----:B-1----:R-:W-:Y:S01]  /*1130*/  FADD.FTZ R62, R60, R61 ;  /* 0x0000003d3c3e7221 */ /* 0x002fe20000010000 */
        /* <DEDUP_REMOVED lines=17> */
[C---:B------:R-:W-:Y:S01]  /*1250*/  FFMA.FTZ R99, R64.reuse, R79, R99 ;  /* 0x0000004f40637223 */ /* 0x040fe20000010063 */
[----:B------:R-:W-:Y:S02]  /*1260*/  FADD.FTZ R87, R64, R87 ;  /* 0x0000005740577221 */ /* 0x000fe40000010000 */
[----:B------:R-:W-:Y:S01]  /*1270*/  FFMA.FTZ R61, R148, R149, R61 ;  /* 0x00000095943d7223 */ /* 0x000fe2000001003d */
[C---:B------:R-:W-:Y:S01]  /*1280*/  FFMA.FTZ R94, R65.reuse, R82, R94 ;  /* 0x00000052415e7223 */ /* 0x040fe2000001005e */
[----:B------:R-:W-:Y:S02]  /*1290*/  FADD.FTZ R2, R65, R2 ;  /* 0x0000000241027221 */ /* 0x000fe40000010000 */
[----:B------:R-:W0:Y:S01]  /*12a0*/  @P0 LDC.64 R64, c[0x0][0x438] ;  /* 0x00010e00ff400b82 */ /* 0x000e220000000a00 */
[----:B------:R-:W1:Y:S04]  /*12b0*/  SHFL.DOWN PT, R60, R61, 0x10, 0x1f ;  /* 0x0a001f003d3c7f89 */ /* 0x000e6800000e0000 */
[----:B------:R-:W2:Y:S01]  /*12c0*/  SHFL.DOWN PT, R63, R62, 0x8, 0x1f ;  /* 0x09001f003e3f7f89 */ /* 0x000ea200000e0000 */
[C---:B------:R-:W-:Y:S01]  /*12d0*/  FFMA.FTZ R97, R66.reuse, R136, R97 ;  /* 0x0000008842617223 */ /* 0x040fe20000010061 */
[----:B------:R-:W-:Y:S01]  /*12e0*/  FADD.FTZ R85, R66, R85 ;  /* 0x0000005542557221 */ /* 0x000fe20000010000 */
[C---:B------:R-:W-:Y:S01]  /*12f0*/  FADD.FTZ R0, R67.reuse, R0 ;  /* 0x0000000043007221 */ /* 0x040fe20000010000 */
[----:B------:R-:W-:-:S02]  /*1300*/  FFMA.FTZ R92, R67, R148, R92 ;  /* 0x00000094435c7223 */ /* 0x000fc4000001005c */
[----:B------:R-:W3:Y:S01]  /*1310*/  @P0 LDC.64 R66, c[0x0][0x438] ;  /* 0x00010e00ff420b82 */ /* 0x000ee20000000a00 */
[----:B0-----:R-:W-:-:S04]  /*1320*/  @P0 IMAD.WIDE.U32 R64, R161, 0x10, R64 ;  /* 0x00000010a1400825 */ /* 0x001fc800078e0040 */
[----:B-1----:R-:W-:Y:S01]  /*1330*/  FADD.FTZ R60, R61, R60 ;  /* 0x0000003c3d3c7221 */ /* 0x002fe20000010000 */
[----:B------:R2:W5:Y:S02]  /*1340*/  @P0 LDG.E.128 R44, desc[UR10][R64.64] ;  /* 0x0000000a402c0981 */ /* 0x000564000c1e1d00 */
[----:B--2---:R-:W-:Y:S02]  /*1350*/  FADD.FTZ R64, R62, R63 ;  /* 0x0000003f3e407221 */ /* 0x004fe40000010000 */
[----:B------:R-:W0:Y:S01]  /*1360*/  SHFL.DOWN PT, R63, R60, 0x8, 0x1f ;  /* 0x09001f003c3f7f89 */ /* 0x000e2200000e0000 */
[----:B---3--:R-:W-:-:S03]  /*1370*/  @P0 IMAD.WIDE.U32 R66, R73, 0x10, R66 ;  /* 0x0000001049420825 */ /* 0x008fc600078e0042 */
[----:B------:R-:W1:Y:S04]  /*1380*/  SHFL.DOWN PT, R65, R64, 0x4, 0x1f ;  /* 0x08801f0040417f89 */ /* 0x000e6800000e0000 */
[----:B------:R2:W5:Y:S01]  /*1390*/  @P0 LDG.E.128 R48, desc[UR10][R66.64] ;  /* 0x0000000a42300981 */ /* 0x000562000c1e1d00 */
[----:B0-----:R-:W-:-:S05]  /*13a0*/  FADD.FTZ R63, R60, R63 ;  /* 0x0000003f3c3f7221 */ /* 0x001fca0000010000 */
[----:B--2---:R-:W0:Y:S01]  /*13b0*/  SHFL.DOWN PT, R66, R63, 0x4, 0x1f ;  /* 0x08801f003f427f89 */ /* 0x004e2200000e0000 */
[----:B-1----:R-:W-:-:S05]  /*13c0*/  FADD.FTZ R65, R64, R65 ;  /* 0x0000004140417221 */ /* 0x002fca0000010000 */
[----:B------:R-:W1:Y:S01]  /*13d0*/  SHFL.DOWN PT, R68, R65, 0x2, 0x1f ;  /* 0x08401f0041447f89 */ /* 0x000e6200000e0000 */
[----:B0-----:R-:W-:-:S05]  /*13e0*/  FADD.FTZ R66, R63, R66 ;  /* 0x000000423f427221 */ /* 0x001fca0000010000 */
[----:B------:R-:W0:Y:S01]  /*13f0*/  SHFL.DOWN PT, R61, R66, 0x2, 0x1f ;  /* 0x08401f00423d7f89 */ /* 0x000e2200000e0000 */
[----:B-1----:R-:W-:Y:S01]  /*1400*/  FADD.FTZ R68, R65, R68 ;  /* 0x0000004441447221 */ /* 0x002fe20000010000 */
[----:B------:R-:W1:Y:S01]  /*1410*/  S2R R72, SR_TID.X ;  /* 0x0000000000487919 */ /* 0x000e620000002100 */
[----:B0-----:R-:W-:-:S03]  /*1420*/  FADD.FTZ R62, R66, R61 ;  /* 0x0000003d423e7221 */ /* 0x001fc60000010000 */
[----:B------:R-:W0:Y:S01]  /*1430*/  SHFL.DOWN PT, R61, R68, 0x1, 0x1f ;  /* 0x08201f00443d7f89 */ /* 0x000e2200000e0000 */
[----:B-1----:R-:W-:Y:S01]  /*1440*/  LOP3.LUT P2, RZ, R72, 0x1f, RZ, 0xc0, !PT ;  /* 0x0000001f48ff7812 */ /* 0x002fe2000784c0ff */
[----:B0-----:R-:W-:Y:S02]  /*1450*/  FADD.FTZ R60, R68, R61 ;  /* 0x0000003d443c7221 */ /* 0x001fe40000010000 */
[----:B------:R-:W0:Y:S01]  /*1460*/  SHFL.DOWN PT, R61, R62, 0x1, 0x1f ;  /* 0x08201f003e3d7f89 */ /* 0x000e2200000e0000 */
[----:B------:R-:W-:Y:S01]  /*1470*/  BSSY.RECONVERGENT B0, `(.L_x_2426) ;  /* 0x0000011000007945 */ /* 0x000fe20003800200 */
[C---:B------:R-:W-:Y:S01]  /*1480*/  FFMA.FTZ R118, R69.reuse, R82, R118 ;  /* 0x0000005245767223 */ /* 0x040fe20000010076 */
[----:B------:R-:W-:Y:S01]  /*1490*/  FADD.FTZ R106, R69, R106 ;  /* 0x0000006a456a7221 */ /* 0x000fe20000010000 */
[C---:B------:R-:W-:Y:S01]  /*14a0*/  FFMA.FTZ R121, R70.reuse, R136, R121 ;  /* 0x0000008846797223 */ /* 0x040fe20000010079 */
[----:B------:R-:W-:Y:S01]  /*14b0*/  FADD.FTZ R109, R70, R109 ;  /* 0x0000006d466d7221 */ /* 0x000fe20000010000 */
[C---:B------:R-:W-:Y:S01]  /*14c0*/  FADD.FTZ R104, R71.reuse, R104 ;  /* 0x0000006847687221 */ /* 0x040fe20000010000 */
[----:B------:R-:W-:Y:S01]  /*14d0*/  FFMA.FTZ R116, R71, R148, R116 ;  /* 0x0000009447747223 */ /* 0x000fe20000010074 */
[----:B0-----:R-:W-:-:S02]  /*14e0*/  FADD.FTZ R61, R62, R61 ;  /* 0x0000003d3e3d7221 */ /* 0x001fc40000010000 */
        /* <DEDUP_REMOVED lines=9> */
.L_x_2427:
[----:B------:R-:W-:Y:S05]  /*1580*/  BSYNC.RECONVERGENT B0 ;  /* 0x0000000000007941 */ /* 0x000fea0003800200 */
.L_x_2426:
        /* <DEDUP_REMOVED lines=59> */
.L_x_2430:
        /* <DEDUP_REMOVED lines=17> */
.L_x_2429:
        /* <DEDUP_REMOVED lines=20> */
.L_x_2432:
        /* <DEDUP_REMOVED lines=21> */
.L_x_2428:
        /* <DEDUP_REMOVED lines=21> */
.L_x_2434:
        /* <DEDUP_REMOVED lines=17> */
.L_x_2433:
        /* <DEDUP_REMOVED lines=20> */
.L_x_2435:
        /* <DEDUP_REMOVED lines=20> */
.L_x_2431:
        /* <DEDUP_REMOVED lines=37> */
.L_x_2438:
        /* <DEDUP_REMOVED lines=17> */
.L_x_2437:
        /* <DEDUP_REMOVED lines=18> */
.L_x_2440:
        /* <DEDUP_REMOVED lines=13> */
.L_x_2436:
        /* <DEDUP_REMOVED lines=23> */
.L_x_2442:
        /* <DEDUP_REMOVED lines=17> */
.L_x_2441:
        /* <DEDUP_REMOVED lines=18> */
.L_x_2443:
        /* <DEDUP_REMOVED lines=12> */
.L_x_2439:
        /* <DEDUP_REMOVED lines=32> */
.L_x_2446:
        /* <DEDUP_REMOVED lines=17> */
.L_x_2445:
        /* <DEDUP_REMOVED lines=18> */
.L_x_2448:
        /* <DEDUP_REMOVED lines=13> */
.L_x_2444:
        /* <DEDUP_REMOVED lines=23> */
.L_x_2450:
        /* <DEDUP_REMOVED lines=17> */
.L_x_2449:
        /* <DEDUP_REMOVED lines=18> */
.L_x_2451:
        /* <DEDUP_REMOVED lines=11> */
[----:B------:R-:W-:-:S07]  /*34c0*/  FMUL.FTZ R63, R153, R78 ;  /* 0x0000004e993f7220 */ /* 0x000fce0000410000 */
.L_x_2447:
        /* <DEDUP_REMOVED lines=32> */
.L_x_2454:
        /* <DEDUP_REMOVED lines=17> */
.L_x_2453:
        /* <DEDUP_REMOVED lines=18> */
.L_x_2456:
        /* <DEDUP_REMOVED lines=13> */
.L_x_2452:
        /* <DEDUP_REMOVED lines=23> */
.L_x_2458:
        /* <DEDUP_REMOVED lines=17> */
.L_x_2457:
        /* <DEDUP_REMOVED lines=18> */
.L_x_2459:
        /* <DEDUP_REMOVED lines=12> */
.L_x_2455:
        /* <DEDUP_REMOVED lines=43> */
[----:B0-----:R-:W-:Y:S02]  /*40e0*/  MOV R64, R115 ;  /* 0x0000007300407202 */ /* 0x001fe40000000f00 */
[----:B------:R-:W-:Y:S02]  /*40f0*/  MOV R56, R103 ;  /* 0x0000006700387202 */ /* 0x000fe40000000f00 */
[----:B-----5:R-:W-:-:S02]  /*4100*/  MOV R48, R91 ;  /* 0x0000005b00307202 */ /* 0x020fc40000000f00 */
        /* <DEDUP_REMOVED lines=28> */
.L_x_2425:
        /* <DEDUP_REMOVED lines=29> */
.L_x_2461:
        /* <DEDUP_REMOVED lines=14> */
.L_x_2889:


//--------------------- .text._ZN10layer_norm31ln_parallel_residual_bwd_kernelINS_13Kernel_traitsIfffffjLj4096ELj1ELj1ELj8ELj16ENS_18Kernel_traits_baseILj4096EfffffjLj256EEEEELb0ELb1ELb0EEEvNS_9BwdParamsE --------------------------
	.section	.text._ZN10layer_norm31ln_parallel_residual_bwd_kernelINS_13Kernel_traitsIfffffjLj4096ELj1ELj1ELj8ELj16ENS_18Kernel_traits_baseILj4096EfffffjLj256EEEEELb0ELb1ELb0EEEvNS_9BwdParamsE,"ax",@progbits
	.align	128
        .global         _ZN10layer_norm31ln_parallel_residual_bwd_kernelINS_13Kernel_traitsIfffffjLj4096ELj1ELj1ELj8ELj16ENS_18Kernel_traits_baseILj4096EfffffjLj256EEEEELb0ELb1ELb0EEEvNS_9BwdParamsE
        .type           _ZN10layer_norm31ln_parallel_residual_bwd_kernelINS_13Kernel_traitsIfffffjLj4096ELj1ELj1ELj8ELj16ENS_18Kernel_traits_baseILj4096EfffffjLj256EEEEELb0ELb1ELb0EEEvNS_9BwdParamsE,@function
        .size           _ZN10layer_norm31ln_parallel_residual_bwd_kernelINS_13Kernel_traitsIfffffjLj4096ELj1ELj1ELj8ELj16ENS_18Kernel_traits_baseILj4096EfffffjLj256EEEEELb0ELb1ELb0EEEvNS_9BwdParamsE,(.L_x_2890 - _ZN10layer_norm31ln_parallel_residual_bwd_kernelINS_13Kernel_traitsIfffffjLj4096ELj1ELj1ELj8ELj16ENS_18Kernel_traits_baseILj4096EfffffjLj256EEEEELb0ELb1ELb0EEEvNS_9BwdParamsE)
        .other          _ZN10layer_norm31ln_parallel_residual_bwd_kernelINS_13Kernel_traitsIfffffjLj4096ELj1ELj1ELj8ELj16ENS_18Kernel_traits_baseILj4096EfffffjLj256EEEEELb0ELb1ELb0EEEvNS_9BwdParamsE,@"STO_CUDA_ENTRY STV_DEFAULT"
_ZN10layer_norm31ln_parallel_residual_bwd_kernelINS_13Kernel_traitsIfffffjLj4096ELj1ELj1ELj8ELj16ENS_18Kernel_traits_baseILj4096EfffffjLj256EEEEELb0ELb1ELb0EEEvNS_9BwdParamsE:
.text._ZN10layer_norm31ln_parallel_residual_bwd_kernelINS_13Kernel_traitsIfffffjLj4096ELj1ELj1ELj8ELj16ENS_18Kernel_traits_baseILj4096EfffffjLj256EEEEELb0ELb1ELb0EEEvNS_9BwdParamsE:
        /* <DEDUP_REMOVED lines=23> */
[----:B--2---:R1:W5:Y:S01]  /*0170*/  @P2 LDG.E.128 R64, desc[UR16][R4.64] ;  /* 0x0000001004402981 */ /* 0x004362000c1e1d00 */
[C---:B---3--:R-:W-:Y:S01]  /*0180*/  @P3 IMAD.WIDE.U32 R8, R15.reuse, 0x10, R6 ;  /* 0x000000100f083825 */ /* 0x048fe200078e0006 */
[----:B------:R-:W-:-:S04]  /*0190*/  @P3 IADD3 R15, PT, PT, R15, 0x100, RZ ;  /* 0x000001000f0f3810 */ /* 0x000fc80007ffe0ff */
[----:B------:R1:W5:Y:S01]  /*01a0*/  @P3 LDG.E.128 R60, desc[UR16][R8.64] ;  /* 0x00000010083c3981 */ /* 0x000362000c1e1d00 */
[----:B----4-:R-:W-:-:S05]  /*01b0*/  @P4 IMAD.WIDE.U32 R6, R15, 0x10, R12 ;  /* 0x000000100f064825 */ /* 0x010fca00078e000c */
[----:B------:R1:W5:Y:S01]  /*01c0*/  @P4 LDG.E.128 R56, desc[UR16][R6.64] ;  /* 0x0000001006384981 */ /* 0x000362000c1e1d00 */
[----:B0-----:R-:W-:-:S05]  /*01d0*/  @P5 IMAD.WIDE.U32 R2, R121, 0x10, R2 ;  /* 0x0000001079025825 */ /* 0x001fca00078e0002 */
[----:B------:R1:W5:Y:S01]  /*01e0*/  @P5 LDG.E.128 R52, desc[UR16][R2.64] ;  /* 0x0000001002345981 */ /* 0x000362000c1e1d00 */
        /* <DEDUP_REMOVED lines=45> */
.L_x_2513:
[----:B-1----:R-:W-:Y:S02]  /*04c0*/  UIMAD.WIDE UR22, UR11, 0x4, UR14 ;  /* 0x000000040b1678a5 */ /* 0x002fe4000f8e020e */
[----:B------:R-:W-:-:S04]  /*04d0*/  UIMAD.WIDE UR8, UR11, 0x4, UR12 ;  /* 0x000000040b0878a5 */ /* 0x000fc8000f8e020c */
[----:B0--34-:R-:W-:Y:S02]  /*04e0*/  MOV R84, UR22 ;  /* 0x0000001600547c02 */ /* 0x019fe40008000f00 */
[----:B------:R-:W-:Y:S02]  /*04f0*/  MOV R85, UR23 ;  /* 0x0000001700557c02 */ /* 0x000fe40008000f00 */
[----:B------:R-:W-:Y:S02]  /*0500*/  MOV R86, UR8 ;  /* 0x0000000800567c02 */ /* 0x000fe40008000f00 */
[----:B------:R-:W-:Y:S01]  /*0510*/  MOV R87, UR9 ;  /* 0x0000000900577c02 */ /* 0x000fe20008000f00 */
[----:B------:R-:W2:Y:S04]  /*0520*/  LDG.E R84, desc[UR16][R84.64] ;  /* 0x0000001054547981 */ /* 0x000ea8000c1e1900 */
[----:B------:R-:W3:Y:S01]  /*0530*/  LDG.E R86, desc[UR16][R86.64] ;  /* 0x0000001056567981 */ /* 0x000ee2000c1e1900 */
        /* <DEDUP_REMOVED lines=12> */
[----:B--2---:R-:W-:Y:S02]  /*0600*/  R2UR UR23, R84 ;  /* 0x00000000541772ca */ /* 0x004fe400000e0000 */
[----:B---3--:R-:W-:Y:S01]  /*0610*/  FSEL R92, R86, RZ, P0 ;  /* 0x000000ff565c7208 */ /* 0x008fe20000000000 */
[----:B------:R-:W-:-:S12]  /*0620*/  @!P5 BRA `(.L_x_2464) ;  /* 0x0000000000a0d947 */ /* 0x000fd80003800000 */
[----:B------:R-:W0:Y:S01]  /*0630*/  LDC.64 R84, c[0x0][0x3a8] ;  /* 0x0000ea00ff547b82 */ /* 0x000e220000000a00 */
[----:B------:R-:W-:-:S04]  /*0640*/  ISETP.NE.U32.AND P0, PT, RZ, UR18, PT ;  /* 0x00000012ff007c0c */ /* 0x000fc8000bf05070 */
[----:B------:R-:W-:-:S03]  /*0650*/  ISETP.NE.AND.EX P0, PT, RZ, UR19, PT, P0 ;  /* 0x00000013ff007c0c */ /* 0x000fc6000bf05300 */
[----:B------:R-:W1:Y:S10]  /*0660*/  LDC.64 R88, c[0x0][0x428] ;  /* 0x00010a00ff587b82 */ /* 0x000e740000000a00 */
[----:B------:R-:W2:Y:S01]  /*0670*/  @P0 LDC.64 R94, c[0x0][0x438] ;  /* 0x00010e00ff5e0b82 */ /* 0x000ea20000000a00 */
[----:B0-----:R-:W-:-:S06]  /*0680*/  IMAD.WIDE.U32 R84, R10, 0x10, R84 ;  /* 0x000000100a547825 */ /* 0x001fcc00078e0054 */
[----:B------:R-:W3:Y:S01]  /*0690*/  LDG.E.128 R84, desc[UR16][R84.64] ;  /* 0x0000001054547981 */ /* 0x000ee2000c1e1d00 */
[----:B-1----:R-:W-:-:S06]  /*06a0*/  IMAD.WIDE.U32 R88, R10, 0x10, R88 ;  /* 0x000000100a587825 */ /* 0x002fcc00078e0058 */
[----:B------:R-:W4:Y:S01]  /*06b0*/  LDG.E.128 R88, desc[UR16][R88.64] ;  /* 0x0000001058587981 */ /* 0x000f22000c1e1d00 */
[C---:B--2---:R-:W-:Y:S01]  /*06c0*/  @P0 IMAD.WIDE.U32 R94, R10.reuse, 0x10, R94 ;  /* 0x000000100a5e0825 */ /* 0x044fe200078e005e */
[----:B------:R-:W-:-:S04]  /*06d0*/  IADD3 R93, PT, PT, R10, 0x100, RZ ;  /* 0x000001000a5d7810 */ /* 0x000fc80007ffe0ff */
[----:B------:R0:W5:Y:S01]  /*06e0*/  @P0 LDG.E.128 R16, desc[UR16][R94.64] ;  /* 0x000000105e100981 */ /* 0x000162000c1e1d00 */
[C---:B---3--:R-:W-:Y:S01]  /*06f0*/  FADD.FTZ R3, -R92.reuse, R84 ;  /* 0x000000545c037221 */ /* 0x048fe20000010100 */
[C---:B------:R-:W-:Y:S01]  /*0700*/  FADD.FTZ R100, -R92.reuse, R85 ;  /* 0x000000555c647221 */ /* 0x040fe20000010100 */
[C---:B------:R-:W-:Y:S01]  /*0710*/  FADD.FTZ R86, -R92.reuse, R86 ;  /* 0x000000565c567221 */ /* 0x040fe20000010100 */
[----:B------:R-:W-:Y:S01]  /*0720*/  FADD.FTZ R122, -R92, R87 ;  /* 0x000000575c7a7221 */ /* 0x000fe20000010100 */
[----:B------:R-:W-:Y:S01]  /*0730*/  FMUL.FTZ R3, R3, UR23 ;  /* 0x0000001703037c20 */ /* 0x000fe20008410000 */
[----:B------:R-:W-:Y:S01]  /*0740*/  FMUL.FTZ R100, R100, UR23 ;  /* 0x0000001764647c20 */ /* 0x000fe20008410000 */
[----:B------:R-:W-:Y:S01]  /*0750*/  FMUL.FTZ R113, R86, UR23 ;  /* 0x0000001756717c20 */ /* 0x000fe20008410000 */
[----:B------:R-:W-:Y:S01]  /*0760*/  FMUL.FTZ R122, R122, UR23 ;  /* 0x000000177a7a7c20 */ /* 0x000fe20008410000 */
[----:B----45:R-:W-:Y:S01]  /*0770*/  FMUL.FTZ R104, R52, R88 ;  /* 0x0000005834687220 */ /* 0x030fe20000410000 */
[----:B------:R-:W-:Y:S01]  /*0780*/  FMUL.FTZ R115, R53, R89 ;  /* 0x0000005935737220 */ /* 0x000fe20000410000 */
[----:B------:R-:W-:Y:S01]  /*0790*/  FMUL.FTZ R124, R54, R90 ;  /* 0x0000005a367c7220 */ /* 0x000fe20000410000 */
[----:B------:R-:W-:Y:S01]  /*07a0*/  FMUL.FTZ R119, R55, R91 ;  /* 0x0000005b37777220 */ /* 0x000fe20000410000 */
[----:B------:R-:W-:Y:S01]  /*07b0*/  FADD.FTZ R84, RZ, R104 ;  /* 0x00000068ff547221 */ /* 0x000fe20000010000 */
[----:B------:R-:W-:Y:S01]  /*07c0*/  FFMA.FTZ R85, R3, R104, RZ ;  /* 0x0000006803557223 */ /* 0x000fe200000100ff */
        /* <DEDUP_REMOVED lines=14> */
.L_x_2464:
[----:B----4-:R-:W-:Y:S05]  /*08b0*/  BSYNC.RECONVERGENT B0 ;  /* 0x0000000000007941 */ /* 0x010fea0003800200 */
.L_x_2463:
        /* <DEDUP_REMOVED lines=11> */
[----:B0-----:R-:W-:-:S05]  /*0970*/  @P0 IMAD.WIDE.U32 R96, R93, 0x10, R8 ;  /* 0x000000105d600825 */ /* 0x001fca00078e0008 */
[----:B------:R0:W5:Y:S01]  /*0980*/  @P0 LDG.E.128 R12, desc[UR16][R96.64] ;  /* 0x00000010600c0981 */ /* 0x000162000c1e1d00 */
[----:B------:R-:W-:Y:S01]  /*0990*/  IADD3 R93, PT, PT, R93, 0x100, RZ ;  /* 0x000001005d5d7810 */ /* 0x000fe20007ffe0ff */
[C---:B--2---:R-:W-:Y:S01]  /*09a0*/  FADD.FTZ R9, -R92.reuse, R88 ;  /* 0x000000585c097221 */ /* 0x044fe20000010100 */
[C---:B------:R-:W-:Y:S01]  /*09b0*/  FADD.FTZ R8, -R92.reuse, R89 ;  /* 0x000000595c087221 */ /* 0x040fe20000010100 */
[C---:B------:R-:W-:Y:S01]  /*09c0*/  FADD.FTZ R90, -R92.reuse, R90 ;  /* 0x0000005a5c5a7221 */ /* 0x040fe20000010100 */
[----:B------:R-:W-:Y:S01]  /*09d0*/  FADD.FTZ R91, -R92, R91 ;  /* 0x0000005b5c5b7221 */ /* 0x000fe20000010100 */
[----:B------:R-:W-:Y:S01]  /*09e0*/  FMUL.FTZ R9, R9, UR23 ;  /* 0x0000001709097c20 */ /* 0x000fe20008410000 */
[----:B------:R-:W-:Y:S01]  /*09f0*/  FMUL.FTZ R8, R8, UR23 ;  /* 0x0000001708087c20 */ /* 0x000fe20008410000 */
[----:B------:R-:W-:Y:S01]  /*0a00*/  FMUL.FTZ R109, R90, UR23 ;  /* 0x000000175a6d7c20 */ /* 0x000fe20008410000 */
[----:B------:R-:W-:Y:S01]  /*0a10*/  FMUL.FTZ R118, R91, UR23 ;  /* 0x000000175b767c20 */ /* 0x000fe20008410000 */
[----:B---3-5:R-:W-:Y:S01]  /*0a20*/  FMUL.FTZ R102, R64, R84 ;  /* 0x0000005440667220 */ /* 0x028fe20000410000 */
[----:B------:R-:W-:Y:S01]  /*0a30*/  FADD.FTZ R28, R28, R84 ;  /* 0x000000541c1c7221 */ /* 0x000fe20000010000 */
[----:B------:R-:W-:Y:S01]  /*0a40*/  FFMA.FTZ R44, R84, R9, R44 ;  /* 0x00000009542c7223 */ /* 0x000fe2000001002c */
[----:B------:R-:W-:Y:S01]  /*0a50*/  FADD.FTZ R29, R29, R85 ;  /* 0x000000551d1d7221 */ /* 0x000fe20000010000 */
[----:B------:R-:W-:Y:S01]  /*0a60*/  FFMA.FTZ R45, R85, R8, R45 ;  /* 0x00000008552d7223 */ /* 0x000fe2000001002d */
[----:B------:R-:W-:Y:S01]  /*0a70*/  FMUL.FTZ R111, R65, R85 ;  /* 0x00000055416f7220 */ /* 0x000fe20000410000 */
[----:B------:R-:W-:Y:S01]  /*0a80*/  FADD.FTZ R84, R95, R102 ;  /* 0x000000665f547221 */ /* 0x000fe20000010000 */
[----:B------:R-:W-:Y:S01]  /*0a90*/  FFMA.FTZ R85, R9, R102, R94 ;  /* 0x0000006609557223 */ /* 0x000fe2000001005e */
[----:B------:R-:W-:Y:S01]  /*0aa0*/  FMUL.FTZ R120, R66, R86 ;  /* 0x0000005642787220 */ /* 0x000fe20000410000 */
[----:B------:R-:W-:Y:S01]  /*0ab0*/  FADD.FTZ R30, R30, R86 ;  /* 0x000000561e1e7221 */ /* 0x000fe20000010000 */
        /* <DEDUP_REMOVED lines=9> */
[----:B0-----:R-:W-:-:S07]  /*0b50*/  FFMA.FTZ R94, R118, R117, R85 ;  /* 0x00000075765e7223 */ /* 0x001fce0000010055 */
.L_x_2466:
[----:B------:R-:W-:Y:S05]  /*0b60*/  BSYNC.RECONVERGENT B0 ;  /* 0x0000000000007941 */ /* 0x000fea0003800200 */
.L_x_2465:
[----:B------:R-:W-:Y:S04]  /*0b70*/  BSSY.RECONVERGENT B0, `(.L_x_2467) ;  /* 0x000002a000007945 */ /* 0x000fe80003800200 */
[----:B------:R-:W-:Y:S05]  /*0b80*/  @!P3 BRA `(.L_x_2468) ;  /* 0x0000000000a0b947 */ /* 0x000fea0003800000 */
[----:B------:R-:W0:Y:S01]  /*0b90*/  LDC.64 R6, c[0x0][0x3a8] ;  /* 0x0000ea00ff067b82 */ /* 0x000e220000000a00 */
[----:B------:R-:W-:-:S04]  /*0ba0*/  ISETP.NE.U32.AND P0, PT, RZ, UR18, PT ;  /* 0x00000012ff007c0c */ /* 0x000fc8000bf05070 */
[----:B------:R-:W-:-:S03]  /*0bb0*/  ISETP.NE.AND.EX P0, PT, RZ, UR19, PT, P0 ;  /* 0x00000013ff007c0c */ /* 0x000fc6000bf05300 */
[----:B------:R-:W1:Y:S01]  /*0bc0*/  LDC.64 R84, c[0x0][0x428] ;  /* 0x00010a00ff547b82 */ /* 0x000e620000000a00 */
[----:B0-----:R-:W-:-:S09]  /*0bd0*/  IMAD.WIDE.U32 R88, R93, 0x10, R6 ;  /* 0x000000105d587825 */ /* 0x001fd200078e0006 */
[----:B------:R-:W0:Y:S01]  /*0be0*/  @P0 LDC.64 R6, c[0x0][0x438] ;  /* 0x00010e00ff060b82 */ /* 0x000e220000000a00 */
[----:B------:R-:W2:Y:S01]  /*0bf0*/  LDG.E.128 R88, desc[UR16][R88.64] ;  /* 0x0000001058587981 */ /* 0x000ea2000c1e1d00 */
[----:B-1----:R-:W-:-:S06]  /*0c00*/  IMAD.WIDE.U32 R84, R93, 0x10, R84 ;  /* 0x000000105d547825 */ /* 0x002fcc00078e0054 */
        /* <DEDUP_REMOVED lines=31> */
[----:B0-----:R-:W-:-:S07]  /*0e00*/  FFMA.FTZ R94, R114, R112, R85 ;  /* 0x00000070725e7223 */ /* 0x001fce0000010055 */
.L_x_2468:
[----:B------:R-:W-:Y:S05]  /*0e10*/  BSYNC.RECONVERGENT B0 ;  /* 0x0000000000007941 */ /* 0x000fea0003800200 */
.L_x_2467:
[----:B------:R-:W-:Y:S04]  /*0e20*/  BSSY.RECONVERGENT B0, `(.L_x_2469) ;  /* 0x0000029000007945 */ /* 0x000fe80003800200 */
[----:B------:R-:W-:Y:S05]  /*0e30*/  @!P4 BRA `(.L_x_2470) ;  /* 0x00000000009cc947 */ /* 0x000fea0003800000 */
        /* <DEDUP_REMOVED lines=39> */
.L_x_2470:
[----:B------:R-:W-:Y:S05]  /*10b0*/  BSYNC.RECONVERGENT B0 ;  /* 0x0000000000007941 */ /* 0x000fea0003800200 */
.L_x_2469:
        /* <DEDUP_REMOVED lines=32> */
.L_x_2472:
[----:B------:R-:W-:Y:S05]  /*12c0*/  BSYNC.RECONVERGENT B0 ;  /* 0x0000000000007941 */ /* 0x000fea0003800200 */
.L_x_2471:
        /* <DEDUP_REMOVED lines=65> */
.L_x_2477:
        /* <DEDUP_REMOVED lines=17> */
.L_x_2476:
        /* <DEDUP_REMOVED lines=20> */
.L_x_2479:
        /* <DEDUP_REMOVED lines=21> */
.L_x_2475:
        /* <DEDUP_REMOVED lines=18> */
[----:B------:R-:W-:Y:S06]  /*1ba0*/  BRA `(.L_x_2478) ;  /* 0x0000000000e47947 */ /* 0x000fec0003800000 */
.L_x_2481:
        /* <DEDUP_REMOVED lines=17> */
.L_x_2480:
        /* <DEDUP_REMOVED lines=20> */
.L_x_2482:
        /* <DEDUP_REMOVED lines=20> */
.L_x_2478:
        /* <DEDUP_REMOVED lines=14> */
.L_x_2474:
[----:B------:R-:W-:Y:S05]  /*2020*/  BSYNC.RECONVERGENT B0 ;  /* 0x0000000000007941 */ /* 0x000fea0003800200 */
.L_x_2473:
        /* <DEDUP_REMOVED lines=33> */
.L_x_2487:
        /* <DEDUP_REMOVED lines=17> */
.L_x_2486:
        /* <DEDUP_REMOVED lines=20> */
.L_x_2489:
        /* <DEDUP_REMOVED lines=13> */
.L_x_2485:
        /* <DEDUP_REMOVED lines=28> */
.L_x_2491:
        /* <DEDUP_REMOVED lines=17> */
.L_x_2490:
        /* <DEDUP_REMOVED lines=20> */
.L_x_2492:
        /* <DEDUP_REMOVED lines=12> */
.L_x_2488:
[----:B------:R-:W0:Y:S01]  /*2a30*/  @P0 LDC.64 R92, c[0x0][0x478] ;  /* 0x00011e00ff5c0b82 */ /* 0x000e220000000a00 */
[----:B------:R-:W1:Y:S01]  /*2a40*/  @UP0 LDCU.64 UR26, c[0x0][0x470] ;  /* 0x00008e00ff1a07ac */ /* 0x000e620008000a00 */
[----:B------:R-:W-:Y:S01]  /*2a50*/  PLOP3.LUT P1, PT, PT, PT, UP0, 0x80, 0x8 ;  /* 0x000000000008781c */ /* 0x000fe20003f2f008 */
[----:B------:R-:W-:-:S05]  /*2a60*/  HFMA2 R95, -RZ, RZ, 0, 9.5367431640625e-07 ;  /* 0x00000010ff5f7431 */ /* 0x000fca00000001ff */
[----:B------:R-:W2:Y:S01]  /*2a70*/  LDC.64 R90, c[0x0][0x468] ;  /* 0x00011a00ff5a7b82 */ /* 0x000ea20000000a00 */
[----:B0-----:R-:W-:-:S05]  /*2a80*/  @P0 IMAD.WIDE.U32 R92, R10, 0x10, R92 ;  /* 0x000000100a5c0825 */ /* 0x001fca00078e005c */
[----:B------:R3:W-:Y:S01]  /*2a90*/  @P0 STG.E.128 desc[UR16][R92.64], R80 ;  /* 0x000000505c000986 */ /* 0x0007e2000c101d10 */
[----:B------:R-:W-:Y:S01]  /*2aa0*/  PLOP3.LUT P0, PT, PT, PT, UP0, 0x80, 0x8 ;  /* 0x000000000008781c */ /* 0x000fe20003f0f008 */
[----:B--2---:R-:W-:-:S05]  /*2ab0*/  IMAD.WIDE.U32 R90, R10, 0x10, R90 ;  /* 0x000000100a5a7825 */ /* 0x004fca00078e005a */
[----:B------:R3:W-:Y:S07]  /*2ac0*/  STG.E.128 desc[UR16][R90.64], R84 ;  /* 0x000000545a007986 */ /* 0x0007ee000c101d10 */
[C---:B-1----:R-:W-:Y:S01]  /*2ad0*/  @P0 IMAD.WIDE.U32 R94, R10.reuse, R95, UR26 ;  /* 0x0000001a0a5e0e25 */ /* 0x042fe2000f8e005f */
[----:B------:R-:W-:-:S04]  /*2ae0*/  IADD3 R10, PT, PT, R10, 0x100, RZ ;  /* 0x000001000a0a7810 */ /* 0x000fc80007ffe0ff */
[----:B------:R3:W-:Y:S03]  /*2af0*/  @P1 STG.E.128 desc[UR16][R94.64], R76 ;  /* 0x0000004c5e001986 */ /* 0x0007e6000c101d10 */
.L_x_2484:
[----:B------:R-:W-:Y:S05]  /*2b00*/  BSYNC.RECONVERGENT B0 ;  /* 0x0000000000007941 */ /* 0x000fea0003800200 */
.L_x_2483:
        /* <DEDUP_REMOVED lines=12> */
[--C-:B0--3--:R-:W-:Y:S01]  /*2bd0*/  FFMA.FTZ R77, R7, UR8, R88.reuse ;  /* 0x00000008074d7c23 */ /* 0x109fe20008010058 */
        /* <DEDUP_REMOVED lines=20> */
.L_x_2497:
        /* <DEDUP_REMOVED lines=17> */
.L_x_2496:
        /* <DEDUP_REMOVED lines=20> */
.L_x_2499:
        /* <DEDUP_REMOVED lines=13> */
.L_x_2495:
[----:B0--3--:R-:W0:Y:S02]  /*3040*/  LDC.64 R84, c[0x0][0x478] ;  /* 0x00011e00ff547b82 */ /* 0x009e240000000a00 */
        /* <DEDUP_REMOVED lines=27> */
.L_x_2501:
        /* <DEDUP_REMOVED lines=17> */
.L_x_2500:
        /* <DEDUP_REMOVED lines=20> */
.L_x_2502:
        /* <DEDUP_REMOVED lines=12> */
.L_x_2498:
        /* <DEDUP_REMOVED lines=13> */
.L_x_2494:
[----:B------:R-:W-:Y:S05]  /*35e0*/  BSYNC.RECONVERGENT B0 ;  /* 0x0000000000007941 */ /* 0x000fea0003800200 */
.L_x_2493:
        /* <DEDUP_REMOVED lines=12> */
[--C-:B0--34-:R-:W-:Y:S01]  /*36b0*/  FFMA.FTZ R77, R5, UR8, R88.reuse ;  /* 0x00000008054d7c23 */ /* 0x119fe20008010058 */
        /* <DEDUP_REMOVED lines=20> */
.L_x_2507:
        /* <DEDUP_REMOVED lines=17> */
.L_x_2506:
        /* <DEDUP_REMOVED lines=20> */
.L_x_2509:
        /* <DEDUP_REMOVED lines=13> */
.L_x_2505:
[----:B0--34-:R-:W0:Y:S02]  /*3b20*/  LDC.64 R84, c[0x0][0x478] ;  /* 0x00011e00ff547b82 */ /* 0x019e240000000a00 */
        /* <DEDUP_REMOVED lines=27> */
.L_x_2511:
        /* <DEDUP_REMOVED lines=17> */
.L_x_2510:
        /* <DEDUP_REMOVED lines=20> */
.L_x_2512:
        /* <DEDUP_REMOVED lines=12> */
.L_x_2508:
[----:B------:R-:W0:Y:S01]  /*3ff0*/  @P0 LDC.64 R90, c[0x0][0x478] ;  /* 0x00011e00ff5a0b82 */ /* 0x000e220000000a00 */
[----:B------:R-:W1:Y:S01]  /*4000*/  @UP0 LDCU.64 UR26, c[0x0][0x470] ;  /* 0x00008e00ff1a07ac */ /* 0x000e620008000a00 */
[----:B------:R-:W-:Y:S01]  /*4010*/  PLOP3.LUT P1, PT, PT, PT, UP0, 0x80, 0x8 ;  /* 0x000000000008781c */ /* 0x000fe20003f2f008 */
[----:B------:R-:W-:-:S05]  /*4020*/  HFMA2 R93, -RZ, RZ, 0, 9.5367431640625e-07 ;  /* 0x00000010ff5d7431 */ /* 0x000fca00000001ff */
[----:B------:R-:W2:Y:S07]  /*4030*/  LDC.64 R88, c[0x0][0x468] ;  /* 0x00011a00ff587b82 */ /* 0x000eae0000000a00 */
[----:B-1----:R-:W-:-:S04]  /*4040*/  @P1 IMAD.WIDE.U32 R92, R10, R93, UR26 ;  /* 0x0000001a0a5c1e25 */ /* 0x002fc8000f8e005d */
[----:B0-----:R-:W-:-:S05]  /*4050*/  @P0 IMAD.WIDE.U32 R90, R10, 0x10, R90 ;  /* 0x000000100a5a0825 */ /* 0x001fca00078e005a */
[----:B------:R1:W-:Y:S01]  /*4060*/  @P0 STG.E.128 desc[UR16][R90.64], R80 ;  /* 0x000000505a000986 */ /* 0x0003e2000c101d10 */
[----:B------:R-:W-:Y:S01]  /*4070*/  PLOP3.LUT P0, PT, PT, PT, UP0, 0x80, 0x8 ;  /* 0x000000000008781c */ /* 0x000fe20003f0f008 */
[----:B--2---:R-:W-:-:S05]  /*4080*/  IMAD.WIDE.U32 R88, R10, 0x10, R88 ;  /* 0x000000100a587825 */ /* 0x004fca00078e0058 */
[----:B------:R1:W-:Y:S07]  /*4090*/  STG.E.128 desc[UR16][R88.64], R84 ;  /* 0x0000005458007986 */ /* 0x0003ee000c101d10 */
[----:B------:R1:W-:Y:S02]  /*40a0*/  @P0 STG.E.128 desc[UR16][R92.64], R76 ;  /* 0x0000004c5c000986 */ /* 0x0003e4000c101d10 */
.L_x_2504:
[----:B------:R-:W-:Y:S05]  /*40b0*/  BSYNC.RECONVERGENT B0 ;  /* 0x0000000000007941 */ /* 0x000fea0003800200 */
.L_x_2503:
[----:B------:R-:W-:Y:S01]  /*40c0*/  UPLOP3.LUT UP1, UPT, UPT, UPT, UP1, 0x40, 0x4 ;  /* 0x000000000004789c */ /* 0x000fe20003f2e810 */
[----:B------:R-:W-:Y:S10]  /*40d0*/  BRA.U !UP3, `(.L_x_2513) ;  /* 0xffffffc10bf87547 */ /* 0x000ff4000b83ffff */
.L_x_2462:
[----:B------:R-:W2:Y:S08]  /*40e0*/  S2UR UR8, SR_CTAID.X ;  /* 0x00000000000879c3 */ /* 0x000eb00000002500 */
[----:B------:R-:W0:Y:S08]  /*40f0*/  LDC.64 R2, c[0x0][0x440] ;  /* 0x00011000ff027b82 */ /* 0x000e300000000a00 */
[----:B------:R-:W3:Y:S08]  /*4100*/  LDC.64 R4, c[0x0][0x448] ;  /* 0x00011200ff047b82 */ /* 0x000ef00000000a00 */
[----:B------:R-:W4:Y:S01]  /*4110*/  LDC.64 R6, c[0x0][0x440] ;  /* 0x00011000ff067b82 */ /* 0x000f220000000a00 */
[----:B--2---:R-:W-:-:S06]  /*4120*/  UIMAD UR8, UR8, UR10, URZ ;  /* 0x0000000a080872a4 */ /* 0x004fcc000f8e02ff */
[----:B------:R-:W-:Y:S01]  /*4130*/  MOV R0, UR8 ;  /* 0x0000000800007c02 */ /* 0x000fe20008000f00 */
[----:B------:R-:W2:Y:S03]  /*4140*/  LDC.64 R8, c[0x0][0x448] ;  /* 0x00011200ff087b82 */ /* 0x000ea60000000a00 */
[----:B------:R-:W-:-:S05]  /*4150*/  LEA.HI R121, R0, R121, RZ, 0x1e ;  /* 0x0000007900797211 */ /* 0x000fca00078ff0ff */
[----:B------:R-:W1:Y:S01]  /*4160*/  LDC.64 R10, c[0x0][0x440] ;  /* 0x00011000ff0a7b82 */ /* 0x000e620000000a00 */
[----:B0-----:R-:W-:-:S04]  /*4170*/  @P5 IMAD.WIDE.U32 R2, R121, 0x10, R2 ;  /* 0x0000001079025825 */ /* 0x001fc800078e0002 */
[C---:B---3--:R-:W-:Y:S01]  /*4180*/  @P5 IMAD.WIDE.U32 R4, R121.reuse, 0x10, R4 ;  /* 0x0000001079045825 */ /* 0x048fe200078e0004 */
[----:B------:R-:W-:Y:S01]  /*4190*/  @P5 IADD3 R121, PT, PT, R121, 0x100, RZ ;  /* 0x0000010079795810 */ /* 0x000fe20007ffe0ff */
[----:B------:R0:W-:Y:S01]  /*41a0*/  @P5 STG.E.128 desc[UR16][R2.64], R32 ;  /* 0x0000002002005986 */ /* 0x0001e2000c101d10 */
[----:B------:R-:W3:Y:S03]  /*41b0*/  LDC.64 R12, c[0x0][0x448] ;  /* 0x00011200ff0c7b82 */ /* 0x000ee60000000a00 */
[C---:B----4-:R-:W-:Y:S01]  /*41c0*/  @P2 IMAD.WIDE.U32 R6, R121.reuse, 0x10, R6 ;  /* 0x0000001079062825 */ /* 0x050fe200078e0006 */
[----:B------:R0:W-:Y:S03]  /*41d0*/  @P5 STG.E.128 desc[UR16][R4.64], R48 ;  /* 0x0000003004005986 */ /* 0x0001e6000c101d10 */
[C---:B--2---:R-:W-:Y:S01]  /*41e0*/  @P2 IMAD.WIDE.U32 R8, R121.reuse, 0x10, R8 ;  /* 0x0000001079082825 */ /* 0x044fe200078e0008 */
[----:B------:R-:W-:Y:S01]  /*41f0*/  @P2 IADD3 R121, PT, PT, R121, 0x100, RZ ;  /* 0x0000010079792810 */ /* 0x000fe20007ffe0ff */
[----:B------:R0:W-:Y:S04]  /*4200*/  @P2 STG.E.128 desc[UR16][R6.64], R28 ;  /* 0x0000001c06002986 */ /* 0x0001e8000c101d10 */
[----:B------:R0:W-:Y:S01]  /*4210*/  @P2 STG.E.128 desc[UR16][R8.64], R44 ;  /* 0x0000002c08002986 */ /* 0x0001e2000c101d10 */
[----:B-1----:R-:W-:-:S05]  /*4220*/  @P3 IMAD.WIDE.U32 R10, R121, 0x10, R10 ;  /* 0x00000010790a3825 */ /* 0x002fca00078e000a */
[----:B------:R0:W-:Y:S01]  /*4230*/  @P3 STG.E.128 desc[UR16][R10.64], R24 ;  /* 0x000000180a003986 */ /* 0x0001e2000c101d10 */
[----:B---3--:R-:W-:-:S05]  /*4240*/  @P3 IMAD.WIDE.U32 R12, R121, 0x10, R12 ;  /* 0x00000010790c3825 */ /* 0x008fca00078e000c */
        /* <DEDUP_REMOVED lines=10> */
.L_x_2514:
        /* <DEDUP_REMOVED lines=9> */
.L_x_2890:


//--------------------- .text._ZN10layer_norm31ln_parallel_residual_bwd_kernelINS_13Kernel_traitsIfffffjLj4096ELj1ELj1ELj8ELj16ENS_18Kernel_traits_baseILj4096EfffffjLj256EEEEELb0ELb1ELb1EEEvNS_9BwdParamsE --------------------------
	.section	.text._ZN10layer_norm31ln_parallel_residual_bwd_kernelINS_13Kernel_traitsIfffffjLj4096ELj1ELj1ELj8ELj16ENS_18Kernel_traits_baseILj4096EfffffjLj256EEEEELb0ELb1ELb1EEEvNS_9BwdParamsE,"ax",@progbits
	.align	128
        .global         _ZN10layer_norm31ln_parallel_residual_bwd_kernelINS_13Kernel_traitsIfffffjLj4096ELj1ELj1ELj8ELj16ENS_18Kernel_traits_baseILj4096EfffffjLj256EEEEELb0ELb1ELb1EEEvNS_9BwdParamsE
        .type           _ZN10layer_norm31ln_parallel_residual_bwd_kernelINS_13Kernel_traitsIfffffjLj4096ELj1ELj1ELj8ELj16ENS_18Kernel_traits_baseILj4096EfffffjLj256EEEEELb0ELb1ELb1EEEvNS_9BwdParamsE,@function
        .size           _ZN10layer_norm31ln_parallel_residual_bwd_kernelINS_13Kernel_traitsIfffffjLj4096ELj1ELj1ELj8ELj16ENS_18Kernel_traits_baseILj4096EfffffjLj256EEEEELb0ELb1ELb1EEEvNS_9BwdParamsE,(.L_x_2891 - _ZN10layer_norm31ln_parallel_residual_bwd_kernelINS_13Kernel_traitsIfffffjLj4096ELj1ELj1ELj8ELj16ENS_18Kernel_traits_baseILj4096EfffffjLj256EEEEELb0ELb1ELb1EEEvNS_9BwdParamsE)
        .other          _ZN10layer_norm31ln_parallel_residual_bwd_kernelINS_13Kernel_traitsIfffffjLj4096ELj1ELj1ELj8ELj16ENS_18Kernel_traits_baseILj4096EfffffjLj256EEEEELb0ELb1ELb1EEEvNS_9BwdParamsE,@"STO_CUDA_ENTRY STV_DEFAULT"
_ZN10layer_norm31ln_parallel_residual_bwd_kernelINS_13Kernel_traitsIfffffjLj4096ELj1ELj1ELj8ELj16ENS_18Kernel_traits_baseILj4096EfffffjLj256EEEEELb0ELb1ELb1EEEvNS_9BwdParamsE:
.text._ZN10layer_norm31ln_parallel_residual_bwd_kernelINS_13Kernel_traitsIfffffjLj4096ELj1ELj1ELj8ELj16ENS_18Kernel_traits_baseILj4096EfffffjLj256EEEEELb0ELb1ELb1EEEvNS_9BwdParamsE:
        /* <DEDUP_REMOVED lines=26> */
[----:B------:R3:W-:Y:S01]  /*01a0*/  STL [R1], RZ ;  /* 0x000000ff01007387 */ /* 0x0007e20000100800 */
        /* <DEDUP_REMOVED lines=11> */
[----:B------:R-:W-:Y:S01]  /*0260*/  MOV R14, RZ ;  /* 0x000000ff000e7202 */ /* 0x000fe20000000f00 */
[----:B------:R-:W-:Y:S01]  /*0270*/  UPLOP3.LUT UP1, UPT, UPT, UPT, UPT, 0x40, 0x4 ;  /* 0x000000000004789c */ /* 0x000fe20003f2e870 */
[----:B------:R-:W4:Y:S01]  /*0280*/  LDCU UR22, c[0x0][0x388] ;  /* 0x00007100ff1677ac */ /* 0x000f220008000800 */
[----:B------:R-:W0:Y:S01]  /*0290*/  LDCU.U8 UR28, c[0x0][0x410] ;  /* 0x00008200ff1c77ac */ /* 0x000e220008000000 */
[----:B-1----:R-:W-:Y:S01]  /*02a0*/  IMAD.WIDE.U32 R2, R78, 0x10, R2 ;  /* 0x000000104e027825 */ /* 0x002fe200078e0002 */
[----:B------:R-:W1:Y:S04]  /*02b0*/  LDCU UR23, c[0x0][0x400] ;  /* 0x00008000ff1777ac */ /* 0x000e680008000800 */
[----:B0-----:R3:W5:Y:S01]  /*02c0*/  LDG.E.128 R28, desc[UR20][R2.64] ;  /* 0x00000014021c7981 */ /* 0x001762000c1e1d00 */
[----:B------:R-:W0:Y:S03]  /*02d0*/  LDCU.64 UR8, c[0x0][0x470] ;  /* 0x00008e00ff0877ac */ /* 0x000e260008000a00 */
[----:B------:R3:W5:Y:S01]  /*02e0*/  LDG.E.128 R24, desc[UR20][R2.64+0x1000] ;  /* 0x0010001402187981 */ /* 0x000762000c1e1d00 */
[----:B------:R-:W0:Y:S03]  /*02f0*/  LDCU.64 UR26, c[0x0][0x438] ;  /* 0x00008700ff1a77ac */ /* 0x000e260008000a00 */
[----:B------:R3:W5:Y:S01]  /*0300*/  LDG.E.128 R20, desc[UR20][R2.64+0x2000] ;  /* 0x0020001402147981 */ /* 0x000762000c1e1d00 */
[----:B------:R-:W0:Y:S03]  /*0310*/  LDCU.64 UR10, c[0x0][0x478] ;  /* 0x00008f00ff0a77ac */ /* 0x000e260008000a00 */
[----:B------:R3:W5:Y:S01]  /*0320*/  LDG.E.128 R16, desc[UR20][R2.64+0x3000] ;  /* 0x0030001402107981 */ /* 0x000762000c1e1d00 */
[----:B--2---:R-:W-:Y:S01]  /*0330*/  UISETP.NE.U32.AND UP0, UPT, UR4, URZ, UPT ;  /* 0x000000ff0400728c */ /* 0x004fe2000bf05070 */
[----:B------:R-:W-:Y:S01]  /*0340*/  HFMA2 R5, -RZ, RZ, 0, 0 ;  /* 0x00000000ff057431 */ /* 0x000fe200000001ff */
[----:B------:R-:W2:Y:S01]  /*0350*/  LDCU.U8 UR4, c[0x0][0x410] ;  /* 0x00008200ff0477ac */ /* 0x000ea20008000000 */
[----:B------:R-:W-:-:S02]  /*0360*/  CS2R R12, SRZ ;  /* 0x00000000000c7805 */ /* 0x000fc4000001ff00 */
[----:B------:R-:W-:Y:S02]  /*0370*/  CS2R R10, SRZ ;  /* 0x00000000000a7805 */ /* 0x000fe4000001ff00 */
[----:B------:R-:W-:Y:S01]  /*0380*/  CS2R R8, SRZ ;  /* 0x0000000000087805 */ /* 0x000fe2000001ff00 */
[----:B------:R-:W-:Y:S01]  /*0390*/  UISETP.NE.AND.EX UP0, UPT, UR5, URZ, UPT, UP0 ;  /* 0x000000ff0500728c */ /* 0x000fe2000bf05300 */
[----:B------:R-:W-:Y:S01]  /*03a0*/  CS2R R6, SRZ ;  /* 0x0000000000067805 */ /* 0x000fe2000001ff00 */
[----:B------:R-:W0:Y:S04]  /*03b0*/  LDCU.128 UR12, c[0x0][0x3c0] ;  /* 0x00007800ff0c77ac */ /* 0x000e280008000c00 */
[----:B------:R-:W-:Y:S01]  /*03c0*/  PLOP3.LUT P1, PT, PT, PT, UP0, 0x80, 0x8 ;  /* 0x000000000008781c */ /* 0x000fe20003f2f008 */
[----:B------:R-:W0:Y:S01]  /*03d0*/  LDCU.64 UR24, c[0x0][0x380] ;  /* 0x00007000ff1877ac */ /* 0x000e220008000a00 */
[----:B--2---:R-:W-:-:S03]  /*03e0*/  UISETP.NE.AND UP2, UPT, UR4, URZ, UPT ;  /* 0x000000ff0400728c */ /* 0x004fc6000bf45270 */
[----:B------:R-:W-:-:S03]  /*03f0*/  UMOV UR4, UR7 ;  /* 0x0000000700047c82 */ /* 0x000fc60008000000 */
[----:B-1-34-:R-:W-:-:S13]  /*0400*/  PLOP3.LUT P3, PT, PT, PT, UP2, 0x80, 0x8 ;  /* 0x000000000008781c */ /* 0x01afda0003f6f028 */
.L_x_2550:
[----:B-1----:R-:W1:Y:S01]  /*0410*/  LDC.64 R84, c[0x0][0x3a8] ;  /* 0x0000ea00ff547b82 */ /* 0x002e620000000a00 */
        /* <DEDUP_REMOVED lines=10> */
[----:B------:R2:W3:Y:S01]  /*04c0*/  LDG.E R0, desc[UR20][R32.64] ;  /* 0x0000001420007981 */ /* 0x0004e2000c1e1900 */
[----:B------:R-:W-:Y:S01]  /*04d0*/  MOV R97, UR17 ;  /* 0x0000001100617c02 */ /* 0x000fe20008000f00 */
[----:B------:R-:W4:Y:S01]  /*04e0*/  @P1 LDC.64 R88, c[0x0][0x438] ;  /* 0x00010e00ff581b82 */ /* 0x000f220000000a00 */
[----:B------:R-:W-:-:S03]  /*04f0*/  LEA.HI.SX32 R15, R15, R78, 0x1e ;  /* 0x0000004e0f0f7211 */ /* 0x000fc600078ff2ff */
[----:B------:R-:W3:Y:S02]  /*0500*/  LDG.E R96, desc[UR20][R96.64] ;  /* 0x0000001460607981 */ /* 0x000ee4000c1e1900 */
[C---:B-1----:R-:W-:Y:S01]  /*0510*/  IMAD.WIDE.U32 R64, R15.reuse, 0x10, R84 ;  /* 0x000000100f407825 */ /* 0x042fe200078e0054 */
[----:B------:R-:W-:-:S05]  /*0520*/  IADD3 R4, PT, PT, R15, 0x100, RZ ;  /* 0x000001000f047810 */ /* 0x000fca0007ffe0ff */
[----:B------:R-:W3:Y:S01]  /*0530*/  LDG.E.128 R64, desc[UR20][R64.64] ;  /* 0x0000001440407981 */ /* 0x000ee2000c1e1d00 */
[----:B0-----:R-:W-:-:S04]  /*0540*/  IMAD.WIDE.U32 R68, R15, 0x10, R36 ;  /* 0x000000100f447825 */ /* 0x001fc800078e0024 */
[C---:B------:R-:W-:Y:S02]  /*0550*/  IMAD.WIDE.U32 R72, R4.reuse, 0x10, R84 ;  /* 0x0000001004487825 */ /* 0x040fe400078e0054 */
[----:B------:R-:W3:Y:S02]  /*0560*/  LDG.E.128 R68, desc[UR20][R68.64] ;  /* 0x0000001444447981 */ /* 0x000ee4000c1e1d00 */
[----:B------:R-:W-:Y:S02]  /*0570*/  IMAD.WIDE.U32 R76, R4, 0x10, R36 ;  /* 0x00000010044c7825 */ /* 0x000fe400078e0024 */
[----:B------:R-:W3:Y:S04]  /*0580*/  LDG.E.128 R72, desc[UR20][R72.64] ;  /* 0x0000001448487981 */ /* 0x000ee8000c1e1d00 */
[----:B------:R-:W3:Y:S01]  /*0590*/  LDG.E.128 R76, desc[UR20][R76.64] ;  /* 0x000000144c4c7981 */ /* 0x000ee2000c1e1d00 */
[----:B------:R-:W-:-:S02]  /*05a0*/  IADD3 R3, PT, PT, R15, 0x200, RZ ;  /* 0x000002000f037810 */ /* 0x000fc40007ffe0ff */
[----:B------:R-:W-:-:S03]  /*05b0*/  IADD3 R2, PT, PT, R15, 0x300, RZ ;  /* 0x000003000f027810 */ /* 0x000fc60007ffe0ff */
[----:B--2---:R-:W-:-:S04]  /*05c0*/  IMAD.WIDE.U32 R32, R3, 0x10, R36 ;  /* 0x0000001003207825 */ /* 0x004fc800078e0024 */
[--C-:B------:R-:W-:Y:S02]  /*05d0*/  IMAD.WIDE.U32 R80, R3, 0x10, R84.reuse ;  /* 0x0000001003507825 */ /* 0x100fe400078e0054 */
[----:B------:R-:W2:Y:S02]  /*05e0*/  LDG.E.128 R32, desc[UR20][R32.64] ;  /* 0x0000001420207981 */ /* 0x000ea4000c1e1d00 */
[C---:B------:R-:W-:Y:S02]  /*05f0*/  IMAD.WIDE.U32 R84, R2.reuse, 0x10, R84 ;  /* 0x0000001002547825 */ /* 0x040fe400078e0054 */
[----:B------:R-:W2:Y:S04]  /*0600*/  LDG.E.128 R80, desc[UR20][R80.64] ;  /* 0x0000001450507981 */ /* 0x000ea8000c1e1d00 */
[----:B------:R-:W2:Y:S01]  /*0610*/  LDG.E.128 R84, desc[UR20][R84.64] ;  /* 0x0000001454547981 */ /* 0x000ea2000c1e1d00 */
[----:B------:R-:W-:-:S06]  /*0620*/  IMAD.WIDE.U32 R36, R2, 0x10, R36 ;  /* 0x0000001002247825 */ /* 0x000fcc00078e0024 */
[----:B------:R-:W2:Y:S01]  /*0630*/  LDG.E.128 R36, desc[UR20][R36.64] ;  /* 0x0000001424247981 */ /* 0x000ea2000c1e1d00 */
[----:B----4-:R-:W-:Y:S01]  /*0640*/  @P1 IMAD.WIDE.U32 R88, R15, 0x10, R88 ;  /* 0x000000100f581825 */ /* 0x010fe200078e0058 */
[----:B------:R-:W-:-:S04]  /*0650*/  ISETP.NE.U32.AND P0, PT, RZ, UR26, PT ;  /* 0x0000001aff007c0c */ /* 0x000fc8000bf05070 */
[----:B-----5:R0:W5:Y:S01]  /*0660*/  @P1 LDG.E.128 R40, desc[UR20][R88.64] ;  /* 0x0000001458281981 */ /* 0x020162000c1e1d00 */
[----:B------:R-:W-:-:S13]  /*0670*/  ISETP.NE.AND.EX P1, PT, RZ, UR27, PT, P0 ;  /* 0x0000001bff007c0c */ /* 0x000fda000bf25300 */
[----:B0-----:R-:W0:Y:S08]  /*0680*/  @P1 LDC.64 R88, c[0x0][0x438] ;  /* 0x00010e00ff581b82 */ /* 0x001e300000000a00 */
[----:B------:R-:W1:Y:S08]  /*0690*/  @P1 LDC.64 R90, c[0x0][0x438] ;  /* 0x00010e00ff5a1b82 */ /* 0x000e700000000a00 */
[----:B------:R-:W4:Y:S01]  /*06a0*/  @P1 LDC.64 R92, c[0x0][0x438] ;  /* 0x00010e00ff5c1b82 */ /* 0x000f220000000a00 */
[----:B0-----:R-:W-:-:S05]  /*06b0*/  @P1 IMAD.WIDE.U32 R88, R4, 0x10, R88 ;  /* 0x0000001004581825 */ /* 0x001fca00078e0058 */
[----:B------:R0:W5:Y:S01]  /*06c0*/  @P1 LDG.E.128 R44, desc[UR20][R88.64] ;  /* 0x00000014582c1981 */ /* 0x000162000c1e1d00 */
[----:B----4-:R-:W-:-:S05]  /*06d0*/  @P1 IMAD.WIDE.U32 R92, R2, 0x10, R92 ;  /* 0x00000010025c1825 */ /* 0x010fca00078e005c */
[----:B------:R4:W5:Y:S01]  /*06e0*/  @P1 LDG.E.128 R52, desc[UR20][R92.64] ;  /* 0x000000145c341981 */ /* 0x000962000c1e1d00 */
[----:B---3--:R-:W-:Y:S02]  /*06f0*/  R2UR UR16, R0 ;  /* 0x00000000001072ca */ /* 0x008fe400000e0000 */
[----:B------:R-:W-:-:S05]  /*0700*/  FSEL R96, R96, RZ, !P3 ;  /* 0x000000ff60607208 */ /* 0x000fca0005800000 */
[C---:B------:R-:W-:Y:S01]  /*0710*/  FADD.FTZ R0, -R96.reuse, R64 ;  /* 0x0000004060007221 */ /* 0x040fe20000010100 */
[C---:B------:R-:W-:Y:S01]  /*0720*/  FADD.FTZ R64, -R96.reuse, R65 ;  /* 0x0000004160407221 */ /* 0x040fe20000010100 */
[C---:B------:R-:W-:Y:S01]  /*0730*/  FADD.FTZ R66, -R96.reuse, R66 ;  /* 0x0000004260427221 */ /* 0x040fe20000010100 */
[----:B------:R-:W-:-:S03]  /*0740*/  FADD.FTZ R94, -R96, R67 ;  /* 0x00000043605e7221 */ /* 0x000fc60000010100 */
[----:B------:R-:W-:Y:S01]  /*0750*/  FMUL.FTZ R0, R0, UR16 ;  /* 0x0000001000007c20 */ /* 0x000fe20008410000 */
[----:B------:R-:W-:Y:S01]  /*0760*/  FMUL.FTZ R64, R64, UR16 ;  /* 0x0000001040407c20 */ /* 0x000fe20008410000 */
[----:B------:R-:W-:Y:S01]  /*0770*/  FMUL.FTZ R67, R66, UR16 ;  /* 0x0000001042437c20 */ /* 0x000fe20008410000 */
[----:B------:R-:W-:Y:S01]  /*0780*/  FMUL.FTZ R66, R94, UR16 ;  /* 0x000000105e427c20 */ /* 0x000fe20008410000 */
[----:B------:R-:W-:Y:S01]  /*0790*/  FMUL.FTZ R65, R28, R68 ;  /* 0x000000441c417220 */ /* 0x000fe20000410000 */
[C---:B------:R-:W-:Y:S01]  /*07a0*/  FADD.FTZ R111, R68.reuse, R111 ;  /* 0x0000006f446f7221 */ /* 0x040fe20000010000 */
[----:B------:R-:W-:Y:S01]  /*07b0*/  FFMA.FTZ R5, R68, R0, R5 ;  /* 0x0000000044057223 */ /* 0x000fe20000010005 */
[C---:B------:R-:W-:Y:S01]  /*07c0*/  FADD.FTZ R112, R69.reuse, R112 ;  /* 0x0000007045707221 */ /* 0x040fe20000010000 */
[----:B------:R-:W-:Y:S01]  /*07d0*/  FFMA.FTZ R6, R69, R64, R6 ;  /* 0x0000004045067223 */ /* 0x000fe20000010006 */
[----:B0-----:R-:W-:Y:S01]  /*07e0*/  FMUL.FTZ R88, R29, R69 ;  /* 0x000000451d587220 */ /* 0x001fe20000410000 */
[----:B-1----:R-:W-:-:S04]  /*07f0*/  @P1 IMAD.WIDE.U32 R68, R3, 0x10, R90 ;  /* 0x0000001003441825 */ /* 0x002fc800078e005a */
[C---:B------:R-:W-:Y:S01]  /*0800*/  FADD.FTZ R114, R71.reuse, R114 ;  /* 0x0000007247727221 */ /* 0x040fe20000010000 */
[----:B------:R-:W-:Y:S01]  /*0810*/  FFMA.FTZ R8, R71, R66, R8 ;  /* 0x0000004247087223 */ /* 0x000fe20000010008 */
[----:B------:R-:W-:Y:S01]  /*0820*/  FMUL.FTZ R90, R31, R71 ;  /* 0x000000471f5a7220 */ /* 0x000fe20000410000 */
[----:B------:R-:W-:Y:S01]  /*0830*/  FADD.FTZ R71, RZ, R65 ;  /* 0x00000041ff477221 */ /* 0x000fe20000010000 */
[C---:B------:R-:W-:Y:S01]  /*0840*/  FADD.FTZ R113, R70.reuse, R113 ;  /* 0x0000007146717221 */ /* 0x040fe20000010000 */
[----:B------:R-:W-:Y:S01]  /*0850*/  FFMA.FTZ R7, R70, R67, R7 ;  /* 0x0000004346077223 */ /* 0x000fe20000010007 */
[----:B------:R-:W-:Y:S01]  /*0860*/  FMUL.FTZ R89, R30, R70 ;  /* 0x000000461e597220 */ /* 0x000fe20000410000 */
[----:B------:R-:W-:Y:S01]  /*0870*/  FADD.FTZ R72, -R96, R72 ;  /* 0x0000004860487221 */ /* 0x000fe20000010100 */
[----:B------:R-:W-:Y:S01]  /*0880*/  FADD.FTZ R70, R88, R71 ;  /* 0x0000004758467221 */ /* 0x000fe20000010000 */
[----:B------:R0:W5:Y:S01]  /*0890*/  @P1 LDG.E.128 R48, desc[UR20][R68.64] ;  /* 0x0000001444301981 */ /* 0x000162000c1e1d00 */
[----:B------:R-:W-:Y:S01]  /*08a0*/  FADD.FTZ R73, -R96, R73 ;  /* 0x0000004960497221 */ /* 0x000fe20000010100 */
[----:B----4-:R-:W-:Y:S01]  /*08b0*/  FMUL.FTZ R92, R72, UR16 ;  /* 0x00000010485c7c20 */ /* 0x010fe20008410000 */
[----:B------:R-:W-:-:S02]  /*08c0*/  FADD.FTZ R115, R76, R115 ;  /* 0x000000734c737221 */ /* 0x000fc40000010000 */
[----:B------:R-:W-:Y:S01]  /*08d0*/  FMUL.FTZ R91, R73, UR16 ;  /* 0x00000010495b7c20 */ /* 0x000fe20008410000 */
[----:B------:R-:W-:Y:S01]  /*08e0*/  FFMA.FTZ R9, R76, R92, R9 ;  /* 0x0000005c4c097223 */ /* 0x000fe20000010009 */
[----:B0-----:R-:W-:Y:S01]  /*08f0*/  FADD.FTZ R69, R89, R70 ;  /* 0x0000004659457221 */ /* 0x001fe20000010000 */
[----:B------:R-:W-:-:S03]  /*0900*/  FMUL.FTZ R76, R24, R76 ;  /* 0x0000004c184c7220 */ /* 0x000fc60000410000 */
[----:B------:R-:W-:Y:S01]  /*0910*/  FADD.FTZ R69, R90, R69 ;  /* 0x000000455a457221 */ /* 0x000fe20000010000 */
[C---:B------:R-:W-:Y:S01]  /*0920*/  FADD.FTZ R116, R77.reuse, R116 ;  /* 0x000000744d747221 */ /* 0x040fe20000010000 */
[----:B------:R-:W-:Y:S01]  /*0930*/  FFMA.FTZ R10, R77, R91, R10 ;  /* 0x0000005b4d0a7223 */ /* 0x000fe2000001000a */
[----:B------:R-:W-:Y:S01]  /*0940*/  FMUL.FTZ R77, R25, R77 ;  /* 0x0000004d194d7220 */ /* 0x000fe20000410000 */
[----:B------:R-:W-:Y:S01]  /*0950*/  FADD.FTZ R68, R76, R69 ;  /* 0x000000454c447221 */ /* 0x000fe20000010000 */
[----:B------:R-:W-:-:S03]  /*0960*/  FMUL.FTZ R94, R26, R78 ;  /* 0x0000004e1a5e7220 */ /* 0x000fc60000410000 */
[----:B------:R-:W-:Y:S01]  /*0970*/  FADD.FTZ R69, R77, R68 ;  /* 0x000000444d457221 */ /* 0x000fe20000010000 */
[----:B------:R-:W-:Y:S01]  /*0980*/  FFMA.FTZ R71, R0, R65, RZ ;  /* 0x0000004100477223 */ /* 0x000fe200000100ff */
[----:B------:R-:W-:Y:S02]  /*0990*/  FMUL.FTZ R95, R27, R79 ;  /* 0x0000004f1b5f7220 */ /* 0x000fe40000410000 */
[----:B------:R-:W-:Y:S01]  /*09a0*/  FADD.FTZ R68, R94, R69 ;  /* 0x000000455e447221 */ /* 0x000fe20000010000 */
[----:B------:R-:W-:Y:S01]  /*09b0*/  FFMA.FTZ R70, R64, R88, R71 ;  /* 0x0000005840467223 */ /* 0x000fe20000010047 */
[----:B--2---:R-:W-:Y:S02]  /*09c0*/  FMUL.FTZ R93, R20, R32 ;  /* 0x00000020145d7220 */ /* 0x004fe40000410000 */
[----:B------:R-:W-:Y:S01]  /*09d0*/  FADD.FTZ R68, R95, R68 ;  /* 0x000000445f447221 */ /* 0x000fe20000010000 */
        /* <DEDUP_REMOVED lines=11> */
[----:B------:R-:W-:Y:S01]  /*0a90*/  FADD.FTZ R69, R93, R68 ;  /* 0x000000445d457221 */ /* 0x000fe20000010000 */
[----:B------:R-:W-:Y:S01]  /*0aa0*/  FMUL.FTZ R96, R21, R33 ;  /* 0x0000002115607220 */ /* 0x000fe20000410000 */
[----:B------:R-:W-:Y:S01]  /*0ab0*/  FMUL.FTZ R97, R22, R34 ;  /* 0x0000002216617220 */ /* 0x000fe20000410000 */
[----:B------:R-:W-:-:S02]  /*0ac0*/  FFMA.FTZ R71, R66, R90, R71 ;  /* 0x0000005a42477223 */ /* 0x000fc40000010047 */
[----:B------:R-:W-:Y:S01]  /*0ad0*/  FADD.FTZ R68, R96, R69 ;  /* 0x0000004560447221 */ /* 0x000fe20000010000 */
[----:B------:R-:W-:Y:S01]  /*0ae0*/  FMUL.FTZ R98, R23, R35 ;  /* 0x0000002317627220 */ /* 0x000fe20000410000 */
[----:B------:R-:W-:Y:S02]  /*0af0*/  FFMA.FTZ R70, R92, R76, R71 ;  /* 0x0000004c5c467223 */ /* 0x000fe40000010047 */
[----:B------:R-:W-:Y:S01]  /*0b00*/  FADD.FTZ R69, R97, R68 ;  /* 0x0000004461457221 */ /* 0x000fe20000010000 */
[----:B------:R-:W-:Y:S01]  /*0b10*/  FMUL.FTZ R103, R74, UR16 ;  /* 0x000000104a677c20 */ /* 0x000fe20008410000 */
[----:B------:R-:W-:Y:S01]  /*0b20*/  FFMA.FTZ R70, R91, R77, R70 ;  /* 0x0000004d5b467223 */ /* 0x000fe20000010046 */
[----:B------:R-:W-:Y:S01]  /*0b30*/  FMUL.FTZ R80, R16, R36 ;  /* 0x0000002410507220 */ /* 0x000fe20000410000 */
[----:B------:R-:W-:Y:S01]  /*0b40*/  FADD.FTZ R69, R98, R69 ;  /* 0x0000004562457221 */ /* 0x000fe20000010000 */
        /* <DEDUP_REMOVED lines=8> */
[----:B------:R-:W-:Y:S01]  /*0bd0*/  FMUL.FTZ R83, R19, R39 ;  /* 0x0000002713537220 */ /* 0x000fe20000410000 */
[----:B------:R-:W-:Y:S01]  /*0be0*/  FMUL.FTZ R100, R100, UR16 ;  /* 0x0000001064647c20 */ /* 0x000fe20008410000 */
[----:B------:R-:W-:Y:S01]  /*0bf0*/  FFMA.FTZ R69, R99, R93, R70 ;  /* 0x0000005d63457223 */ /* 0x000fe20000010046 */
        /* <DEDUP_REMOVED lines=25> */
[----:B-1----:R-:W-:Y:S01]  /*0d90*/  FADD.FTZ R75, R72, R75 ;  /* 0x0000004b484b7221 */ /* 0x002fe20000010000 */
[----:B0-----:R-:W-:-:S04]  /*0da0*/  FADD.FTZ R74, R73, R68 ;  /* 0x00000044494a7221 */ /* 0x001fc80000010000 */
[----:B------:R-:W0:Y:S01]  /*0db0*/  SHFL.DOWN PT, R68, R75, 0x2, 0x1f ;  /* 0x08401f004b447f89 */ /* 0x000e2200000e0000 */
[C---:B------:R-:W-:Y:S01]  /*0dc0*/  FADD.FTZ R117, R78.reuse, R117 ;  /* 0x000000754e757221 */ /* 0x040fe20000010000 */
[----:B------:R-:W-:Y:S02]  /*0dd0*/  FFMA.FTZ R11, R78, R103, R11 ;  /* 0x000000674e0b7223 */ /* 0x000fe4000001000b */
[----:B------:R-:W1:Y:S01]  /*0de0*/  S2R R78, SR_TID.X ;  /* 0x00000000004e7919 */ /* 0x000e620000002100 */
[----:B0-----:R-:W-:Y:S02]  /*0df0*/  FADD.FTZ R70, R75, R68 ;  /* 0x000000444b467221 */ /* 0x001fe40000010000 */
[----:B------:R-:W0:Y:S04]  /*0e00*/  SHFL.DOWN PT, R68, R74, 0x2, 0x1f ;  /* 0x08401f004a447f89 */ /* 0x000e2800000e0000 */
[----:B------:R-:W2:Y:S01]  /*0e10*/  SHFL.DOWN PT, R69, R70, 0x1, 0x1f ;  /* 0x08201f0046457f89 */ /* 0x000ea200000e0000 */
[----:B-1----:R-:W-:Y:S01]  /*0e20*/  LOP3.LUT P0, RZ, R78, 0x1f, RZ, 0xc0, !PT ;  /* 0x0000001f4eff7812 */ /* 0x002fe2000780c0ff */
[----:B0-----:R-:W-:-:S05]  /*0e30*/  FADD.FTZ R71, R74, R68 ;  /* 0x000000444a477221 */ /* 0x001fca0000010000 */
[----:B------:R-:W0:Y:S01]  /*0e40*/  SHFL.DOWN PT, R72, R71, 0x1, 0x1f ;  /* 0x08201f0047487f89 */ /* 0x000e2200000e0000 */
[----:B------:R-:W-:Y:S01]  /*0e50*/  BSSY.RECONVERGENT B0, `(.L_x_2516) ;  /* 0x000000c000007945 */ /* 0x000fe20003800200 */
[----:B--2---:R-:W-:Y:S01]  /*0e60*/  FADD.FTZ R68, R70, R69 ;  /* 0x0000004546447221 */ /* 0x004fe20000010000 */
        /* <DEDUP_REMOVED lines=10> */
.L_x_2517:
[----:B------:R-:W-:Y:S05]  /*0f10*/  BSYNC.RECONVERGENT B0 ;  /* 0x0000000000007941 */ /* 0x000fea0003800200 */
.L_x_2516:
[C---:B------:R-:W-:Y:S01]  /*0f20*/  FADD.FTZ R118, R79.reuse, R118 ;  /* 0x000000764f767221 */ /* 0x040fe20000010000 */
[----:B------:R-:W-:Y:S01]  /*0f30*/  FFMA.FTZ R12, R79, R104, R12 ;  /* 0x000000684f0c7223 */ /* 0x000fe2000001000c */
[----:B------:R-:W1:Y:S01]  /*0f40*/  S2UR UR6, SR_CgaCtaId ;  /* 0x00000000000679c3 */ /* 0x000e620000008800 */
[----:B------:R-:W2:Y:S01]  /*0f50*/  LDL.LU R79, [R1] ;  /* 0x00000000014f7983 */ /* 0x000ea20000300800 */
[----:B------:R-:W-:Y:S02]  /*0f60*/  UMOV UR5, 0x400 ;  /* 0x0000040000057882 */ /* 0x000fe40000000000 */
[----:B-1----:R-:W-:-:S04]  /*0f70*/  ULEA UR5, UR6, UR5, 0x18 ;  /* 0x0000000506057291 */ /* 0x002fc8000f8ec0ff */
[----:B------:R-:W-:Y:S02]  /*0f80*/  UIADD3 UR6, UPT, UPT, UR5, 0x4040, URZ ;  /* 0x0000404005067890 */ /* 0x000fe4000fffe0ff */
[----:B------:R-:W-:Y:S01]  /*0f90*/  @!UP1 UIADD3 UR6, UPT, UPT, UR5, 0x4000, URZ ;  /* 0x0000400005069890 */ /* 0x000fe2000fffe0ff */
[----:B------:R-:W-:Y:S08]  /*0fa0*/  BAR.SYNC.DEFER_BLOCKING 0x0 ;  /* 0x0000000000007b1d */ /* 0x000ff00000010000 */
[----:B0-----:R-:W0:Y:S01]  /*0fb0*/  LDS.128 R68, [UR6] ;  /* 0x00000006ff447984 */ /* 0x001e220008000c00 */
[----:B------:R-:W-:-:S02]  /*0fc0*/  UIADD3 UR6, UPT, UPT, UR5, 0x4050, URZ ;  /* 0x0000405005067890 */ /* 0x000fc4000fffe0ff */
[----:B------:R-:W-:Y:S01]  /*0fd0*/  @!UP1 UIADD3 UR6, UPT, UPT, UR5, 0x4010, URZ ;  /* 0x0000401005069890 */ /* 0x000fe2000fffe0ff */
[C---:B------:R-:W-:Y:S01]  /*0fe0*/  FADD.FTZ R119, R32.reuse, R119 ;  /* 0x0000007720777221 */ /* 0x040fe20000010000 */
[----:B------:R-:W-:Y:S01]  /*0ff0*/  FFMA.FTZ R13, R32, R99, R13 ;  /* 0x00000063200d7223 */ /* 0x000fe2000001000d */
[C---:B------:R-:W-:Y:S01]  /*1000*/  FADD.FTZ R120, R33.reuse, R120 ;  /* 0x0000007821787221 */ /* 0x040fe20000010000 */
[----:B------:R-:W-:Y:S01]  /*1010*/  FFMA.FTZ R14, R33, R100, R14 ;  /* 0x00000064210e7223 */ /* 0x000fe2000001000e */
[----:B0-----:R-:W-:Y:S01]  /*1020*/  FADD.FTZ R33, RZ, R68 ;  /* 0x00000044ff217221 */ /* 0x001fe20000010000 */
[----:B------:R-:W-:-:S03]  /*1030*/  FADD.FTZ R32, RZ, R69 ;  /* 0x00000045ff207221 */ /* 0x000fc60000010000 */
[----:B------:R-:W-:Y:S01]  /*1040*/  FADD.FTZ R33, R70, R33 ;  /* 0x0000002146217221 */ /* 0x000fe20000010000 */
[----:B------:R-:W-:Y:S02]  /*1050*/  FADD.FTZ R32, R71, R32 ;  /* 0x0000002047207221 */ /* 0x000fe40000010000 */
[----:B------:R-:W0:Y:S01]  /*1060*/  LDS.128 R68, [UR6] ;  /* 0x00000006ff447984 */ /* 0x000e220008000c00 */
[----:B------:R-:W-:Y:S02]  /*1070*/  UIADD3 UR6, UPT, UPT, UR5, 0x4060, URZ ;  /* 0x0000406005067890 */ /* 0x000fe4000fffe0ff */
[----:B------:R-:W-:-:S09]  /*1080*/  @!UP1 UIADD3 UR6, UPT, UPT, UR5, 0x4020, URZ ;  /* 0x0000402005069890 */ /* 0x000fd2000fffe0ff */
[----:B------:R-:W1:Y:S01]  /*1090*/  LDS.128 R72, [UR6] ;  /* 0x00000006ff487984 */ /* 0x000e620008000c00 */
[----:B------:R-:W-:Y:S02]  /*10a0*/  UIADD3 UR6, UPT, UPT, UR5, 0x4070, URZ ;  /* 0x0000407005067890 */ /* 0x000fe4000fffe0ff */
[----:B------:R-:W-:Y:S01]  /*10b0*/  @!UP1 UIADD3 UR6, UPT, UPT, UR5, 0x4030, URZ ;  /* 0x0000403005069890 */ /* 0x000fe2000fffe0ff */
[C---:B------:R-:W-:Y:S01]  /*10c0*/  FADD.FTZ R121, R34.reuse, R121 ;  /* 0x0000007922797221 */ /* 0x040fe20000010000 */
[----:B------:R-:W-:Y:S01]  /*10d0*/  FFMA.FTZ R105, R34, R101, R105 ;  /* 0x0000006522697223 */ /* 0x000fe20000010069 */
[C---:B------:R-:W-:Y:S01]  /*10e0*/  FADD.FTZ R122, R35.reuse, R122 ;  /* 0x0000007a237a7221 */ /* 0x040fe20000010000 */
[----:B------:R-:W-:Y:S01]  /*10f0*/  FFMA.FTZ R106, R35, R102, R106 ;  /* 0x00000066236a7223 */ /* 0x000fe2000001006a */
[----:B0-----:R-:W-:-:S04]  /*1100*/  FADD.FTZ R32, R32, R69 ;  /* 0x0000004520207221 */ /* 0x001fc80000010000 */
[----:B------:R-:W-:Y:S01]  /*1110*/  FADD.FTZ R32, R71, R32 ;  /* 0x0000002047207221 */ /* 0x000fe20000010000 */
[----:B------:R-:W-:-:S03]  /*1120*/  FADD.FTZ R33, R33, R68 ;  /* 0x0000004421217221 */ /* 0x000fc60000010000 */
[----:B-1----:R-:W-:Y:S01]  /*1130*/  FADD.FTZ R32, R32, R73 ;  /* 0x0000004920207221 */ /* 0x002fe20000010000 */
[----:B------:R-:W-:-:S03]  /*1140*/  FADD.FTZ R69, R70, R33 ;  /* 0x0000002146457221 */ /* 0x000fc60000010000 */
[----:B------:R-:W-:Y:S02]  /*1150*/  FADD.FTZ R68, R75, R32 ;  /* 0x000000204b447221 */ /* 0x000fe40000010000 */
[----:B------:R-:W0:Y:S01]  /*1160*/  LDS.128 R32, [UR6] ;  /* 0x00000006ff207984 */ /* 0x000e220008000c00 */
[----:B------:R-:W-:Y:S01]  /*1170*/  FADD.FTZ R69, R69, R72 ;  /* 0x0000004845457221 */ /* 0x000fe20000010000 */
[----:B------:R-:W-:-:S03]  /*1180*/  UISETP.NE.U32.AND UP0, UPT, UR26, URZ, UPT ;  /* 0x000000ff1a00728c */ /* 0x000fc6000bf05070 */
[----:B------:R-:W-:Y:S01]  /*1190*/  FADD.FTZ R69, R74, R69 ;  /* 0x000000454a457221 */ /* 0x000fe20000010000 */
[----:B------:R-:W-:Y:S01]  /*11a0*/  UISETP.NE.AND.EX UP0, UPT, UR27, URZ, UPT, UP0 ;  /* 0x000000ff1b00728c */ /* 0x000fe2000bf05300 */
[----:B------:R-:W-:Y:S01]  /*11b0*/  ISETP.NE.AND P3, PT, RZ, UR28, PT ;  /* 0x0000001cff007c0c */ /* 0x000fe2000bf65270 */
[----:B------:R-:W-:Y:S01]  /*11c0*/  UIADD3 UR4, UPT, UPT, UR4, UR24, URZ ;  /* 0x0000001804047290 */ /* 0x000fe2000fffe0ff */
[C---:B------:R-:W-:Y:S01]  /*11d0*/  FADD.FTZ R123, R36.reuse, R123 ;  /* 0x0000007b247b7221 */ /* 0x040fe20000010000 */
[----:B------:R-:W-:Y:S01]  /*11e0*/  FFMA.FTZ R107, R36, R84, R107 ;  /* 0x00000054246b7223 */ /* 0x000fe2000001006b */
[C---:B------:R-:W-:Y:S01]  /*11f0*/  FADD.FTZ R124, R37.reuse, R124 ;  /* 0x0000007c257c7221 */ /* 0x040fe20000010000 */
[----:B------:R-:W-:Y:S01]  /*1200*/  FFMA.FTZ R108, R37, R85, R108 ;  /* 0x00000055256c7223 */ /* 0x000fe2000001006c */
[C---:B------:R-:W-:Y:S01]  /*1210*/  FADD.FTZ R125, R38.reuse, R125 ;  /* 0x0000007d267d7221 */ /* 0x040fe20000010000 */
[----:B------:R-:W-:Y:S01]  /*1220*/  FFMA.FTZ R109, R38, R86, R109 ;  /* 0x00000056266d7223 */ /* 0x000fe2000001006d */
[----:B------:R-:W-:Y:S01]  /*1230*/  FFMA.FTZ R110, R39, R87, R110 ;  /* 0x00000057276e7223 */ /* 0x000fe2000001006e */
[----:B0-----:R-:W-:-:S04]  /*1240*/  FADD.FTZ R68, R68, R33 ;  /* 0x0000002144447221 */ /* 0x001fc80000010000 */
[----:B------:R-:W-:Y:S01]  /*1250*/  FADD.FTZ R35, R35, R68 ;  /* 0x0000004423237221 */ /* 0x000fe20000010000 */
[----:B------:R-:W-:-:S03]  /*1260*/  FADD.FTZ R69, R69, R32 ;  /* 0x0000002045457221 */ /* 0x000fc60000010000 */
[----:B------:R-:W-:Y:S01]  /*1270*/  FMUL.FTZ R35, R35, UR23 ;  /* 0x0000001723237c20 */ /* 0x000fe20008410000 */
[----:B------:R-:W-:-:S04]  /*1280*/  FADD.FTZ R34, R34, R69 ;  /* 0x0000004522227221 */ /* 0x000fc80000010000 */
[----:B------:R-:W-:Y:S01]  /*1290*/  R2UR UR17, R35 ;  /* 0x00000000231172ca */ /* 0x000fe200000e0000 */
[----:B------:R-:W-:Y:S01]  /*12a0*/  FMUL.FTZ R34, R34, UR23 ;  /* 0x0000001722227c20 */ /* 0x000fe20008410000 */
[----:B------:R-:W-:-:S04]  /*12b0*/  UISETP.GE.AND UP2, UPT, UR4, UR25, UPT ;  /* 0x000000190400728c */ /* 0x000fc8000bf46270 */
[----:B------:R-:W-:Y:S01]  /*12c0*/  FSEL R69, R34, RZ, !P3 ;  /* 0x000000ff22457208 */ /* 0x000fe20005800000 */
[----:B--2---:R-:W-:-:S05]  /*12d0*/  FADD.FTZ R79, R39, R79 ;  /* 0x0000004f274f7221 */ /* 0x004fca0000010000 */
[----:B------:R0:W-:Y:S01]  /*12e0*/  STL [R1], R79 ;  /* 0x0000004f01007387 */ /* 0x0001e20000100800 */
        /* <DEDUP_REMOVED lines=22> */
.L_x_2520:
        /* <DEDUP_REMOVED lines=17> */
.L_x_2519:
        /* <DEDUP_REMOVED lines=20> */
.L_x_2522:
        /* <DEDUP_REMOVED lines=21> */
.L_x_2518:
        /* <DEDUP_REMOVED lines=21> */
.L_x_2524:
        /* <DEDUP_REMOVED lines=17> */
.L_x_2523:
        /* <DEDUP_REMOVED lines=20> */
.L_x_2525:
        /* <DEDUP_REMOVED lines=20> */
.L_x_2521:
[----:B------:R-:W-:Y:S01]  /*1cd0*/  ISETP.NE.U32.AND P0, PT, RZ, UR5, PT ;  /* 0x00000005ff007c0c */ /* 0x000fe2000bf05070 */
[----:B------:R-:W1:Y:S01]  /*1ce0*/  LDC.64 R66, c[0x0][0x468] ;  /* 0x00011a00ff427b82 */ /* 0x000e620000000a00 */
[----:B------:R-:W-:Y:S02]  /*1cf0*/  ISETP.NE.U32.AND P2, PT, RZ, UR8, PT ;  /* 0x00000008ff007c0c */ /* 0x000fe4000bf45070 */
[----:B------:R-:W-:Y:S02]  /*1d00*/  ISETP.NE.AND.EX P0, PT, RZ, UR6, PT, P0 ;  /* 0x00000006ff007c0c */ /* 0x000fe4000bf05300 */
[----:B------:R-:W-:-:S11]  /*1d10*/  ISETP.NE.AND.EX P2, PT, RZ, UR9, PT, P2 ;  /* 0x00000009ff007c0c */ /* 0x000fd6000bf45320 */
[----:B------:R-:W2:Y:S08]  /*1d20*/  @P0 LDC.64 R38, c[0x0][0x478] ;  /* 0x00011e00ff260b82 */ /* 0x000eb00000000a00 */
[----:B------:R-:W3:Y:S01]  /*1d30*/  @P2 LDC.64 R36, c[0x0][0x470] ;  /* 0x00011c00ff242b82 */ /* 0x000ee20000000a00 */
[----:B-1----:R-:W-:-:S04]  /*1d40*/  IMAD.WIDE.U32 R64, R15, 0x10, R66 ;  /* 0x000000100f407825 */ /* 0x002fc800078e0042 */
[----:B--2---:R-:W-:-:S05]  /*1d50*/  @P0 IMAD.WIDE.U32 R38, R15, 0x10, R38 ;  /* 0x000000100f260825 */ /* 0x004fca00078e0026 */
[----:B------:R1:W-:Y:S01]  /*1d60*/  @P0 STG.E.128 desc[UR20][R38.64], R60 ;  /* 0x0000003c26000986 */ /* 0x0003e2000c101d14 */
[----:B---3--:R-:W-:-:S03]  /*1d70*/  @P2 IMAD.WIDE.U32 R36, R15, 0x10, R36 ;  /* 0x000000100f242825 */ /* 0x008fc600078e0024 */
        /* <DEDUP_REMOVED lines=13> */
[----:B-1---5:R-:W-:Y:S01]  /*1e50*/  FFMA.FTZ R32, R15, UR16, R44 ;  /* 0x000000100f207c23 */ /* 0x022fe2000801002c */
        /* <DEDUP_REMOVED lines=12> */
.L_x_2528:
        /* <DEDUP_REMOVED lines=17> */
.L_x_2527:
        /* <DEDUP_REMOVED lines=18> */
.L_x_2530:
        /* <DEDUP_REMOVED lines=11> */
[----:B------:R-:W-:Y:S01]  /*2200*/  FFMA.FTZ R35, R104, UR16, R47 ;  /* 0x0000001068237c23 */ /* 0x000fe2000801002f */
[----:B------:R-:W-:Y:S06]  /*2210*/  BRA `(.L_x_2529) ;  /* 0x0000000400187947 */ /* 0x000fec0003800000 */
.L_x_2526:
        /* <DEDUP_REMOVED lines=10> */
[----:B-1----:R-:W-:Y:S01]  /*22c0*/  FMUL.FTZ R32, R15, UR16 ;  /* 0x000000100f207c20 */ /* 0x002fe20008410000 */
        /* <DEDUP_REMOVED lines=12> */
.L_x_2532:
        /* <DEDUP_REMOVED lines=17> */
.L_x_2531:
        /* <DEDUP_REMOVED lines=18> */
.L_x_2533:
        /* <DEDUP_REMOVED lines=11> */
[----:B------:R-:W-:-:S07]  /*2670*/  FMUL.FTZ R35, R104, UR16 ;  /* 0x0000001068237c20 */ /* 0x000fce0008410000 */
.L_x_2529:
[----:B------:R-:W1:Y:S01]  /*2680*/  @P0 LDC.64 R38, c[0x0][0x478] ;  /* 0x00011e00ff260b82 */ /* 0x000e620000000a00 */
[----:B------:R-:W-:-:S07]  /*2690*/  IMAD.WIDE.U32 R64, R4, 0x10, R66 ;  /* 0x0000001004407825 */ /* 0x000fce00078e0042 */
[----:B------:R-:W2:Y:S01]  /*26a0*/  @P2 LDC.64 R36, c[0x0][0x470] ;  /* 0x00011c00ff242b82 */ /* 0x000ea20000000a00 */
        /* <DEDUP_REMOVED lines=11> */
[----:B-1----:R-:W-:Y:S01]  /*2760*/  FFMA.FTZ R33, R102, UR17, R69 ;  /* 0x0000001166217c23 */ /* 0x002fe20008010045 */
        /* <DEDUP_REMOVED lines=17> */
.L_x_2536:
        /* <DEDUP_REMOVED lines=17> */
.L_x_2535:
        /* <DEDUP_REMOVED lines=18> */
.L_x_2538:
        /* <DEDUP_REMOVED lines=13> */
.L_x_2534:
        /* <DEDUP_REMOVED lines=23> */
.L_x_2540:
        /* <DEDUP_REMOVED lines=17> */
.L_x_2539:
        /* <DEDUP_REMOVED lines=18> */
.L_x_2541:
        /* <DEDUP_REMOVED lines=12> */
.L_x_2537:
        /* <DEDUP_REMOVED lines=32> */
.L_x_2544:
        /* <DEDUP_REMOVED lines=17> */
.L_x_2543:
        /* <DEDUP_REMOVED lines=18> */
.L_x_2546:
        /* <DEDUP_REMOVED lines=13> */
.L_x_2542:
        /* <DEDUP_REMOVED lines=23> */
.L_x_2548:
        /* <DEDUP_REMOVED lines=17> */
.L_x_2547:
        /* <DEDUP_REMOVED lines=18> */
.L_x_2549:
        /* <DEDUP_REMOVED lines=12> */
.L_x_2545:
[----:B------:R-:W1:Y:S01]  /*3940*/  @P0 LDC.64 R36, c[0x0][0x478] ;  /* 0x00011e00ff240b82 */ /* 0x000e620000000a00 */
[----:B------:R-:W-:Y:S01]  /*3950*/  IMAD.WIDE.U32 R66, R2, 0x10, R66 ;  /* 0x0000001002427825 */ /* 0x000fe200078e0042 */
[----:B------:R-:W-:-:S06]  /*3960*/  UPLOP3.LUT UP1, UPT, UPT, UPT, UP1, 0x40, 0x4 ;  /* 0x000000000004789c */ /* 0x000fcc0003f2e810 */
[----:B------:R-:W2:Y:S01]  /*3970*/  @P2 LDC.64 R38, c[0x0][0x470] ;  /* 0x00011c00ff262b82 */ /* 0x000ea20000000a00 */
[----:B-1----:R-:W-:-:S05]  /*3980*/  @P0 IMAD.WIDE.U32 R36, R2, 0x10, R36 ;  /* 0x0000001002240825 */ /* 0x002fca00078e0024 */
[----:B------:R1:W-:Y:S01]  /*3990*/  @P0 STG.E.128 desc[UR20][R36.64], R60 ;  /* 0x0000003c24000986 */ /* 0x0003e2000c101d14 */
[----:B--2---:R-:W-:-:S03]  /*39a0*/  @P2 IMAD.WIDE.U32 R2, R2, 0x10, R38 ;  /* 0x0000001002022825 */ /* 0x004fc600078e0026 */
        /* <DEDUP_REMOVED lines=21> */
[----:B-1----:R-:W-:Y:S02]  /*3b00*/  MOV R32, R119 ;  /* 0x0000007700207202 */ /* 0x002fe40000000f00 */
        /* <DEDUP_REMOVED lines=13> */
.L_x_2515:
        /* <DEDUP_REMOVED lines=16> */
.L_x_2551:
        /* <DEDUP_REMOVED lines=10> */
.L_x_2891:


//--------------------- .text._ZN10layer_norm31ln_parallel_residual_bwd_kernelINS_13Kernel_traitsIfffffjLj4096ELj1ELj1ELj8ELj16ENS_18Kernel_traits_baseILj4096EfffffjLj256EEEEELb1ELb0ELb0EEEvNS_9BwdParamsE --------------------------
	.section	.text._ZN10layer_norm31ln_parallel_residual_bwd_kernelINS_13Kernel_traitsIfffffjLj4096ELj1ELj1ELj8ELj16ENS_18Kernel_traits_baseILj4096EfffffjLj256EEEEELb1ELb0ELb0EEEvNS_9BwdParamsE,"ax",@progbits
	.align	128
        .global         _ZN10layer_norm31ln_parallel_residual_bwd_kernelINS_13Kernel_traitsIfffffjLj4096ELj1ELj1ELj8ELj16ENS_18Kernel_traits_baseILj4096EfffffjLj256EEEEELb1ELb0ELb0EEEvNS_9BwdParamsE
        .type           _ZN10layer_norm31ln_parallel_residual_bwd_kernelINS_13Kernel_traitsIfffffjLj4096ELj1ELj1ELj8ELj16ENS_18Kernel_traits_baseILj4096EfffffjLj256EEEEELb1ELb0ELb0EEEvNS_9BwdParamsE,@function
        .size           _ZN10layer_norm31ln_parallel_residual_bwd_kernelINS_13Kernel_traitsIfffffjLj4096ELj1ELj1ELj8ELj16ENS_18Kernel_traits_baseILj4096EfffffjLj256EEEEELb1ELb0ELb0EEEvNS_9BwdParamsE,(.L_x_2892 - _ZN10layer_norm31ln_parallel_residual_bwd_kernelINS_13Kernel_traitsIfffffjLj4096ELj1ELj1ELj8ELj16ENS_18Kernel_traits_baseILj4096EfffffjLj256EEEEELb1ELb0ELb0EEEvNS_9BwdParamsE)
        .other          _ZN10layer_norm31ln_parallel_residual_bwd_kernelINS_13Kernel_traitsIfffffjLj4096ELj1ELj1ELj8ELj16ENS_18Kernel_traits_baseILj4096EfffffjLj256EEEEELb1ELb0ELb0EEEvNS_9BwdParamsE,@"STO_CUDA_ENTRY STV_DEFAULT"
_ZN10layer_norm31ln_parallel_residual_bwd_kernelINS_13Kernel_traitsIfffffjLj4096ELj1ELj1ELj8ELj16ENS_18Kernel_traits_baseILj4096EfffffjLj256EEEEELb1ELb0ELb0EEEvNS_9BwdParamsE:
.text._ZN10layer_norm31ln_parallel_residual_bwd_kernelINS_13Kernel_traitsIfffffjLj4096ELj1ELj1ELj8ELj16ENS_18Kernel_traits_baseILj4096EfffffjLj256EEEEELb1ELb0ELb0EEEvNS_9BwdParamsE:
        /* <DEDUP_REMOVED lines=12> */
[----:B0-----:R-:W-:Y:S02]  /*00c0*/  LOP3.LUT R149, R182, 0xff, RZ, 0x3c, !PT ;  /* 0x000000ffb6957812 */ /* 0x001fe400078e3cff */
[----:B------:R-:W-:-:S03]  /*00d0*/  MOV R57, R182 ;  /* 0x000000b600397202 */ /* 0x000fc60000000f00 */
[----:B------:R-:W0:Y:S01]  /*00e0*/  LDC.64 R44, c[0x0][0x3d0] ;  /* 0x0000f400ff2c7b82 */ /* 0x000e220000000a00 */
[----:B------:R-:W-:-:S04]  /*00f0*/  LEA.HI.SX32 R149, R0, R149, 0x1e ;  /* 0x0000009500957211 */ /* 0x000fc800078ff2ff */
[C---:B------:R-:W-:Y:S02]  /*0100*/  ISETP.GE.U32.AND P0, PT, R149.reuse, 0x100, PT ;  /* 0x000001009500780c */ /* 0x040fe40003f06070 */
[C---:B------:R-:W-:Y:S01]  /*0110*/  ISETP.GE.U32.AND P1, PT, R149.reuse, 0x200, PT ;  /* 0x000002009500780c */ /* 0x040fe20003f26070 */
[----:B------:R-:W4:Y:S01]  /*0120*/  S2UR UR4, SR_CTAID.X ;  /* 0x00000000000479c3 */ /* 0x000f220000002500 */
[C---:B------:R-:W-:Y:S02]  /*0130*/  ISETP.GE.U32.AND P2, PT, R149.reuse, 0x300, PT ;  /* 0x000003009500780c */ /* 0x040fe40003f46070 */
[----:B------:R-:W-:-:S05]  /*0140*/  ISETP.GE.U32.AND P3, PT, R149, 0x400, PT ;  /* 0x000004009500780c */ /* 0x000fca0003f66070 */
[----:B------:R-:W0:Y:S02]  /*0150*/  LDC.64 R46, c[0x0][0x3d8] ;  /* 0x0000f600ff2e7b82 */ /* 0x000e240000000a00 */
[----:B--2---:R-:W-:-:S04]  /*0160*/  @P0 IMAD.WIDE.U32 R2, R57, 0x10, R2 ;  /* 0x0000001039020825 */ /* 0x004fc800078e0002 */
[C---:B---3--:R-:W-:Y:S01]  /*0170*/  @P0 IMAD.WIDE.U32 R38, R57.reuse, 0x10, R38 ;  /* 0x0000001039260825 */ /* 0x048fe200078e0026 */
[----:B------:R-:W5:Y:S01]  /*0180*/  @P0 LDG.E.128 R4, desc[UR10][R2.64] ;  /* 0x0000000a02040981 */ /* 0x000f62000c1e1d00 */
[----:B------:R-:W2:Y:S01]  /*0190*/  LDC.64 R52, c[0x0][0x3d0] ;  /* 0x0000f400ff347b82 */ /* 0x000ea20000000a00 */
[----:B------:R-:W-:-:S07]  /*01a0*/  @P0 LOP3.LUT R57, R57, 0x100, RZ, 0xfc, !PT ;  /* 0x0000010039390812 */ /* 0x000fce00078efcff */
[----:B------:R-:W3:Y:S01]  /*01b0*/  LDC.64 R54, c[0x0][0x3d8] ;  /* 0x0000f600ff367b82 */ /* 0x000ee20000000a00 */
[----:B----4-:R-:W-:Y:S01]  /*01c0*/  MOV R148, UR4 ;  /* 0x0000000400947c02 */ /* 0x010fe20008000f00 */
[C---:B------:R-:W-:Y:S01]  /*01d0*/  @P1 IMAD.WIDE.U32 R40, R57.reuse, 0x10, R36 ;  /* 0x0000001039281825 */ /* 0x040fe200078e0024 */
[----:B------:R4:W5:Y:S03]  /*01e0*/  @P0 LDG.E.128 R8, desc[UR10][R38.64] ;  /* 0x0000000a26080981 */ /* 0x000966000c1e1d00 */
[C---:B-1----:R-:W-:Y:S01]  /*01f0*/  @P1 IMAD.WIDE.U32 R42, R57.reuse, 0x10, R42 ;  /* 0x00000010392a1825 */ /* 0x042fe200078e002a */
[----:B------:R-:W-:Y:S01]  /*0200*/  @P1 IADD3 R57, PT, PT, R57, 0x100, RZ ;  /* 0x0000010039391810 */ /* 0x000fe20007ffe0ff */
[----:B------:R1:W5:Y:S01]  /*0210*/  @P1 LDG.E.128 R12, desc[UR10][R40.64] ;  /* 0x0000000a280c1981 */ /* 0x000362000c1e1d00 */
[----:B------:R-:W-:-:S03]  /*0220*/  ISETP.GE.AND P4, PT, R148, UR5, PT ;  /* 0x0000000594007c0c */ /* 0x000fc6000bf86270 */
[C---:B0-----:R-:W-:Y:S01]  /*0230*/  @P2 IMAD.WIDE.U32 R48, R57.reuse, 0x10, R44 ;  /* 0x0000001039302825 */ /* 0x041fe200078e002c */
[----:B------:R0:W5:Y:S03]  /*0240*/  @P1 LDG.E.128 R16, desc[UR10][R42.64] ;  /* 0x0000000a2a101981 */ /* 0x000166000c1e1d00 */
[C---:B------:R-:W-:Y:S01]  /*0250*/  @P2 IMAD.WIDE.U32 R50, R57.reuse, 0x10, R46 ;  /* 0x0000001039322825 */ /* 0x040fe200078e002e */
[----:B------:R-:W-:Y:S01]  /*0260*/  @P2 IADD3 R57, PT, PT, R57, 0x100, RZ ;  /* 0x0000010039392810 */ /* 0x000fe20007ffe0ff */
[----:B------:R0:W5:Y:S04]  /*0270*/  @P2 LDG.E.128 R20, desc[UR10][R48.64] ;  /* 0x0000000a30142981 */ /* 0x000168000c1e1d00 */
[C---:B--2---:R-:W-:Y:S01]  /*0280*/  @P3 IMAD.WIDE.U32 R44, R57.reuse, 0x10, R52 ;  /* 0x00000010392c3825 */ /* 0x044fe200078e0034 */
[----:B------:R2:W5:Y:S03]  /*0290*/  @P2 LDG.E.128 R24, desc[UR10][R50.64] ;  /* 0x0000000a32182981 */ /* 0x000566000c1e1d00 */
[----:B---3--:R-:W-:Y:S01]  /*02a0*/  @P3 IMAD.WIDE.U32 R46, R57, 0x10, R54 ;  /* 0x00000010392e3825 */ /* 0x008fe200078e0036 */
[----:B------:R3:W5:Y:S01]  /*02b0*/  @P3 LDG.E.128 R28, desc[UR10][R44.64] ;  /* 0x0000000a2c1c3981 */ /* 0x000762000c1e1d00 */
[----:B------:R-:W-:-:S02]  /*02c0*/  CS2R R36, SRZ ;  /* 0x0000000000247805 */ /* 0x000fc4000001ff00 */
[----:B----4-:R-:W-:Y:S02]  /*02d0*/  CS2R R38, SRZ ;  /* 0x0000000000267805 */ /* 0x010fe4000001ff00 */
[----:B-1----:R-:W-:Y:S01]  /*02e0*/  CS2R R40, SRZ ;  /* 0x0000000000287805 */ /* 0x002fe2000001ff00 */
[----:B------:R1:W5:Y:S01]  /*02f0*/  @P3 LDG.E.128 R32, desc[UR10][R46.64] ;  /* 0x0000000a2e203981 */ /* 0x000362000c1e1d00 */
[----:B0-----:R-:W-:Y:S02]  /*0300*/  CS2R R42, SRZ ;  /* 0x00000000002a7805 */ /* 0x001fe4000001ff00 */
[----:B------:R-:W-:Y:S02]  /*0310*/  CS2R R48, SRZ ;  /* 0x0000000000307805 */ /* 0x000fe4000001ff00 */
[----:B--2---:R-:W-:Y:S02]  /*0320*/  CS2R R50, SRZ ;  /* 0x0000000000327805 */ /* 0x004fe4000001ff00 */
[----:B------:R-:W-:-:S02]  /*0330*/  CS2R R52, SRZ ;  /* 0x0000000000347805 */ /* 0x000fc4000001ff00 */
[----:B------:R-:W-:Y:S02]  /*0340*/  CS2R R54, SRZ ;  /* 0x0000000000367805 */ /* 0x000fe4000001ff00 */
[----:B---3--:R-:W-:Y:S02]  /*0350*/  CS2R R44, SRZ ;  /* 0x00000000002c7805 */ /* 0x008fe4000001ff00 */
[----:B------:R-:W-:Y:S02]  /*0360*/  CS2R R56, SRZ ;  /* 0x0000000000387805 */ /* 0x000fe4000001ff00 */
[----:B------:R-:W-:Y:S02]  /*0370*/  CS2R R58, SRZ ;  /* 0x00000000003a7805 */ /* 0x000fe4000001ff00 */
[----:B------:R-:W-:Y:S02]  /*0380*/  CS2R R60, SRZ ;  /* 0x00000000003c7805 */ /* 0x000fe4000001ff00 */
[----:B-1----:R-:W-:-:S02]  /*0390*/  CS2R R46, SRZ ;  /* 0x00000000002e7805 */ /* 0x002fc4000001ff00 */
        /* <DEDUP_REMOVED lines=62> */
.L_x_2603:
        /* <DEDUP_REMOVED lines=21> */
[----:B------:R-:W0:Y:S01]  /*08d0*/  LDC.64 R132, c[0x0][0x3a8] ;  /* 0x0000ea00ff847b82 */ /* 0x000e220000000a00 */
[----:B----4-:R-:W-:-:S07]  /*08e0*/  ISETP.NE.U32.AND P4, PT, RZ, UR12, PT ;  /* 0x0000000cff007c0c */ /* 0x010fce000bf85070 */
        /* <DEDUP_REMOVED lines=8> */
[----:B--2---:R-:W-:-:S06]  /*0970*/  IMAD.WIDE.U32 R128, R146, 0x10, R128 ;  /* 0x0000001092807825 */ /* 0x004fcc00078e0080 */
[----:B------:R-:W2:Y:S01]  /*0980*/  LDG.E.128 R128, desc[UR10][R128.64] ;  /* 0x0000000a80807981 */ /* 0x000ea2000c1e1d00 */
[----:B------:R-:W-:Y:S02]  /*0990*/  ISETP.NE.AND.EX P4, PT, RZ, UR13, PT, P4 ;  /* 0x0000000dff007c0c */ /* 0x000fe4000bf85340 */
[----:B------:R-:W-:-:S11]  /*09a0*/  ISETP.NE.AND.EX P0, PT, RZ, UR17, PT, P0 ;  /* 0x00000011ff007c0c */ /* 0x000fd6000bf05300 */
[----:B------:R-:W1:Y:S08]  /*09b0*/  @P4 LDC.64 R180, c[0x0][0x3b8] ;  /* 0x0000ee00ffb44b82 */ /* 0x000e700000000a00 */
[----:B------:R-:W1:Y:S01]  /*09c0*/  @P0 LDC.64 R138, c[0x0][0x438] ;  /* 0x00010e00ff8a0b82 */ /* 0x000e620000000a00 */
[----:B0-----:R-:W-:-:S05]  /*09d0*/  IMAD.WIDE.U32 R178, R146, 0x4, R178 ;  /* 0x0000000492b27825 */ /* 0x001fca00078e00b2 */
[----:B------:R-:W5:Y:S01]  /*09e0*/  LDG.E R144, desc[UR10][R178.64] ;  /* 0x0000000ab2907981 */ /* 0x000f62000c1e1900 */
[----:B-1----:R-:W-:-:S05]  /*09f0*/  @P4 IMAD.WIDE.U32 R180, R146, 0x4, R180 ;  /* 0x0000000492b44825 */ /* 0x002fca00078e00b4 */
[----:B------:R-:W5:Y:S01]  /*0a00*/  @P4 LDG.E R145, desc[UR10][R180.64] ;  /* 0x0000000ab4914981 */ /* 0x000f62000c1e1900 */
[----:B------:R-:W-:-:S05]  /*0a10*/  @P0 IMAD.WIDE.U32 R138, R146, 0x10, R138 ;  /* 0x00000010928a0825 */ /* 0x000fca00078e008a */
[----:B------:R0:W5:Y:S02]  /*0a20*/  @P0 LDG.E.128 R100, desc[UR10][R138.64] ;  /* 0x0000000a8a640981 */ /* 0x000164000c1e1d00 */
[----:B0-----:R-:W-:Y:S01]  /*0a30*/  IADD3 R139, PT, PT, R146, 0x100, RZ ;  /* 0x00000100928b7810 */ /* 0x001fe20007ffe0ff */
[C---:B---3--:R-:W-:Y:S01]  /*0a40*/  FADD.FTZ R150, -R136.reuse, R133 ;  /* 0x0000008588967221 */ /* 0x048fe20000010100 */
[C---:B------:R-:W-:Y:S01]  /*0a50*/  FADD.FTZ R182, -R136.reuse, R134 ;  /* 0x0000008688b67221 */ /* 0x040fe20000010100 */
[----:B------:R-:W-:Y:S02]  /*0a60*/  FADD.FTZ R132, -R136, R132 ;  /* 0x0000008488847221 */ /* 0x000fe40000010100 */
[----:B-----5:R-:W-:Y:S01]  /*0a70*/  FMUL.FTZ R150, R147, R150 ;  /* 0x0000009693967220 */ /* 0x020fe20000410000 */
[----:B----4-:R-:W-:Y:S01]  /*0a80*/  FMUL.FTZ R134, R9, R125 ;  /* 0x0000007d09867220 */ /* 0x010fe20000410000 */
[----:B------:R-:W-:Y:S01]  /*0a90*/  FMUL.FTZ R133, R8, R124 ;  /* 0x0000007c08857220 */ /* 0x000fe20000410000 */
[----:B------:R-:W-:Y:S01]  /*0aa0*/  FMUL.FTZ R3, R147, R132 ;  /* 0x0000008493037220 */ /* 0x000fe20000410000 */
[----:B------:R-:W-:Y:S01]  /*0ab0*/  FADD.FTZ R84, R84, R124 ;  /* 0x0000007c54547221 */ /* 0x000fe20000010000 */
[----:B--2---:R-:W-:Y:S01]  /*0ac0*/  FADD.FTZ R53, R53, R129 ;  /* 0x0000008135357221 */ /* 0x004fe20000010000 */
[----:B------:R-:W-:Y:S01]  /*0ad0*/  FFMA.FTZ R157, R5, R129, R134 ;  /* 0x00000081059d7223 */ /* 0x000fe20000010086 */
[----:B------:R-:W-:Y:S01]  /*0ae0*/  FFMA.FTZ R37, R129, R150, R37 ;  /* 0x0000009681257223 */ /* 0x000fe20000010025 */
[----:B------:R-:W-:Y:S01]  /*0af0*/  FFMA.FTZ R152, R4, R128, R133 ;  /* 0x0000008004987223 */ /* 0x000fe20000010085 */
[----:B------:R-:W-:Y:S01]  /*0b00*/  FMUL.FTZ R129, R10, R126 ;  /* 0x0000007e0a817220 */ /* 0x000fe20000410000 */
[----:B------:R-:W-:-:S02]  /*0b10*/  FFMA.FTZ R68, R124, R3, R68 ;  /* 0x000000037c447223 */ /* 0x000fc40000010044 */
        /* <DEDUP_REMOVED lines=26> */
.L_x_2554:
[----:B----4-:R-:W-:Y:S05]  /*0cc0*/  BSYNC.RECONVERGENT B0 ;  /* 0x0000000000007941 */ /* 0x010fea0003800200 */
.L_x_2553:
[----:B------:R-:W-:Y:S04]  /*0cd0*/  BSSY.RECONVERGENT B0, `(.L_x_2555) ;  /* 0x0000041000007945 */ /* 0x000fe80003800200 */
[----:B------:R-:W-:Y:S05]  /*0ce0*/  @!P1 BRA `(.L_x_2556) ;  /* 0x0000000000fc9947 */ /* 0x000fea0003800000 */
[----:B------:R-:W0:Y:S01]  /*0cf0*/  LDC.64 R132, c[0x0][0x3a8] ;  /* 0x0000ea00ff847b82 */ /* 0x000e220000000a00 */
[----:B------:R-:W-:Y:S02]  /*0d00*/  ISETP.NE.U32.AND P4, PT, RZ, UR12, PT ;  /* 0x0000000cff007c0c */ /* 0x000fe4000bf85070 */
[----:B------:R-:W-:-:S05]  /*0d10*/  ISETP.NE.U32.AND P0, PT, RZ, UR16, PT ;  /* 0x00000010ff007c0c */ /* 0x000fca000bf05070 */
[----:B------:R-:W1:Y:S08]  /*0d20*/  LDC.64 R124, c[0x0][0x430] ;  /* 0x00010c00ff7c7b82 */ /* 0x000e700000000a00 */
[----:B------:R-:W2:Y:S01]  /*0d30*/  LDC.64 R128, c[0x0][0x428] ;  /* 0x00010a00ff807b82 */ /* 0x000ea20000000a00 */
[----:B------:R-:W-:Y:S01]  /*0d40*/  ISETP.NE.AND.EX P4, PT, RZ, UR13, PT, P4 ;  /* 0x0000000dff007c0c */ /* 0x000fe2000bf85340 */
[----:B0-----:R-:W-:-:S06]  /*0d50*/  IMAD.WIDE.U32 R132, R139, 0x10, R132 ;  /* 0x000000108b847825 */ /* 0x001fcc00078e0084 */
[----:B------:R-:W0:Y:S01]  /*0d60*/  LDC.64 R182, c[0x0][0x3b0] ;  /* 0x0000ec00ffb67b82 */ /* 0x000e220000000a00 */
[----:B------:R-:W3:Y:S01]  /*0d70*/  LDG.E.128 R132, desc[UR10][R132.64] ;  /* 0x0000000a84847981 */ /* 0x000ee2000c1e1d00 */
[----:B-1----:R-:W-:-:S06]  /*0d80*/  IMAD.WIDE.U32 R124, R139, 0x10, R124 ;  /* 0x000000108b7c7825 */ /* 0x002fcc00078e007c */
[----:B------:R-:W1:Y:S01]  /*0d90*/  @P4 LDC.64 R184, c[0x0][0x3b8] ;  /* 0x0000ee00ffb84b82 */ /* 0x000e620000000a00 */
[----:B------:R-:W4:Y:S01]  /*0da0*/  LDG.E.128 R124, desc[UR10][R124.64] ;  /* 0x0000000a7c7c7981 */ /* 0x000f22000c1e1d00 */
[----:B--2---:R-:W-:-:S06]  /*0db0*/  IMAD.WIDE.U32 R128, R139, 0x10, R128 ;  /* 0x000000108b807825 */ /* 0x004fcc00078e0080 */
[----:B------:R-:W2:Y:S01]  /*0dc0*/  LDG.E.128 R128, desc[UR10][R128.64] ;  /* 0x0000000a80807981 */ /* 0x000ea2000c1e1d00 */
[----:B0-----:R-:W-:-:S05]  /*0dd0*/  IMAD.WIDE.U32 R182, R139, 0x4, R182 ;  /* 0x000000048bb67825 */ /* 0x001fca00078e00b6 */
[----:B------:R-:W5:Y:S01]  /*0de0*/  LDG.E R142, desc[UR10][R182.64] ;  /* 0x0000000ab68e7981 */ /* 0x000f62000c1e1900 */
[----:B-1----:R-:W-:-:S05]  /*0df0*/  @P4 IMAD.WIDE.U32 R184, R139, 0x4, R184 ;  /* 0x000000048bb84825 */ /* 0x002fca00078e00b8 */
[----:B------:R-:W5:Y:S01]  /*0e00*/  @P4 LDG.E R143, desc[UR10][R184.64] ;  /* 0x0000000ab88f4981 */ /* 0x000f62000c1e1900 */
        /* <DEDUP_REMOVED lines=45> */
.L_x_2556:
[----:B------:R-:W-:Y:S05]  /*10e0*/  BSYNC.RECONVERGENT B0 ;  /* 0x0000000000007941 */ /* 0x000fea0003800200 */
.L_x_2555:
        /* <DEDUP_REMOVED lines=13> */
[C---:B--2---:R-:W-:Y:S02]  /*11c0*/  IMAD.WIDE.U32 R128, R139.reuse, 0x10, R124 ;  /* 0x000000108b807825 */ /* 0x044fe400078e007c */
[----:B------:R-:W2:Y:S04]  /*11d0*/  LDG.E.128 R124, desc[UR10][R126.64] ;  /* 0x0000000a7e7c7981 */ /* 0x000ea8000c1e1d00 */
[----:B------:R-:W4:Y:S01]  /*11e0*/  LDG.E.128 R128, desc[UR10][R128.64] ;  /* 0x0000000a80807981 */ /* 0x000f22000c1e1d00 */
        /* <DEDUP_REMOVED lines=49> */
.L_x_2558:
[----:B------:R-:W-:Y:S05]  /*1500*/  BSYNC.RECONVERGENT B0 ;  /* 0x0000000000007941 */ /* 0x000fea0003800200 */
.L_x_2557:
[----:B------:R-:W-:Y:S04]  /*1510*/  BSSY.RECONVERGENT B0, `(.L_x_2559) ;  /* 0x0000040000007945 */ /* 0x000fe80003800200 */
[----:B------:R-:W-:Y:S05]  /*1520*/  @!P3 BRA `(.L_x_2560) ;  /* 0x0000000000f8b947 */ /* 0x000fea0003800000 */
[----:B------:R-:W0:Y:S01]  /*1530*/  LDC.64 R132, c[0x0][0x3a8] ;  /* 0x0000ea00ff847b82 */ /* 0x000e220000000a00 */
[----:B------:R-:W-:Y:S02]  /*1540*/  ISETP.NE.U32.AND P0, PT, RZ, UR16, PT ;  /* 0x00000010ff007c0c */ /* 0x000fe4000bf05070 */
[----:B------:R-:W-:-:S05]  /*1550*/  ISETP.NE.U32.AND P4, PT, RZ, UR12, PT ;  /* 0x0000000cff007c0c */ /* 0x000fca000bf85070 */
[----:B------:R-:W1:Y:S08]  /*1560*/  LDC.64 R124, c[0x0][0x430] ;  /* 0x00010c00ff7c7b82 */ /* 0x000e700000000a00 */
[----:B------:R-:W2:Y:S01]  /*1570*/  LDC.64 R128, c[0x0][0x428] ;  /* 0x00010a00ff807b82 */ /* 0x000ea20000000a00 */
[----:B------:R-:W-:Y:S02]  /*1580*/  ISETP.NE.AND.EX P0, PT, RZ, UR17, PT, P0 ;  /* 0x00000011ff007c0c */ /* 0x000fe4000bf05300 */
[----:B------:R-:W-:Y:S01]  /*1590*/  ISETP.NE.AND.EX P4, PT, RZ, UR13, PT, P4 ;  /* 0x0000000dff007c0c */ /* 0x000fe2000bf85340 */
[----:B0-----:R-:W-:-:S04]  /*15a0*/  IMAD.WIDE.U32 R132, R139, 0x10, R132 ;  /* 0x000000108b847825 */ /* 0x001fc800078e0084 */
[----:B------:R-:W0:Y:S02]  /*15b0*/  LDC.64 R184, c[0x0][0x3b0] ;  /* 0x0000ec00ffb87b82 */ /* 0x000e240000000a00 */
[----:B------:R-:W3:Y:S01]  /*15c0*/  LDG.E.128 R132, desc[UR10][R132.64] ;  /* 0x0000000a84847981 */ /* 0x000ee2000c1e1d00 */
[----:B-1----:R-:W-:-:S05]  /*15d0*/  IMAD.WIDE.U32 R124, R139, 0x10, R124 ;  /* 0x000000108b7c7825 */ /* 0x002fca00078e007c */
[----:B------:R-:W1:Y:S01]  /*15e0*/  @P4 LDC.64 R186, c[0x0][0x3b8] ;  /* 0x0000ee00ffba4b82 */ /* 0x000e620000000a00 */
[----:B------:R-:W4:Y:S01]  /*15f0*/  LDG.E.128 R124, desc[UR10][R124.64] ;  /* 0x0000000a7c7c7981 */ /* 0x000f22000c1e1d00 */
[----:B--2---:R-:W-:-:S06]  /*1600*/  IMAD.WIDE.U32 R128, R139, 0x10, R128 ;  /* 0x000000108b807825 */ /* 0x004fcc00078e0080 */
[----:B------:R-:W2:Y:S01]  /*1610*/  @P0 LDC.64 R182, c[0x0][0x438] ;  /* 0x00010e00ffb60b82 */ /* 0x000ea20000000a00 */
[----:B------:R-:W4:Y:S01]  /*1620*/  LDG.E.128 R128, desc[UR10][R128.64] ;  /* 0x0000000a80807981 */ /* 0x000f22000c1e1d00 */
[----:B0-----:R-:W-:-:S05]  /*1630*/  IMAD.WIDE.U32 R184, R139, 0x4, R184 ;  /* 0x000000048bb87825 */ /* 0x001fca00078e00b8 */
[----:B------:R0:W5:Y:S01]  /*1640*/  LDG.E R2, desc[UR10][R184.64] ;  /* 0x0000000ab8027981 */ /* 0x000162000c1e1900 */
[----:B-1----:R-:W-:-:S05]  /*1650*/  @P4 IMAD.WIDE.U32 R186, R139, 0x4, R186 ;  /* 0x000000048bba4825 */ /* 0x002fca00078e00ba */
[----:B------:R0:W5:Y:S01]  /*1660*/  @P4 LDG.E R0, desc[UR10][R186.64] ;  /* 0x0000000aba004981 */ /* 0x000162000c1e1900 */
[----:B--2---:R-:W-:-:S05]  /*1670*/  @P0 IMAD.WIDE.U32 R182, R139, 0x10, R182 ;  /* 0x000000108bb60825 */ /* 0x004fca00078e00b6 */
[----:B------:R0:W5:Y:S01]  /*1680*/  @P0 LDG.E.128 R112, desc[UR10][R182.64] ;  /* 0x0000000ab6700981 */ /* 0x000162000c1e1d00 */
        /* <DEDUP_REMOVED lines=8> */
[----:B------:R-:W-:Y:S01]  /*1710*/  FADD.FTZ R65, R65, R129 ;  /* 0x0000008141417221 */ /* 0x000fe20000010000 */
[----:B------:R-:W-:Y:S01]  /*1720*/  FFMA.FTZ R161, R29, R129, R134 ;  /* 0x000000811da17223 */ /* 0x000fe20000010086 */
[----:B------:R-:W-:Y:S01]  /*1730*/  FFMA.FTZ R49, R129, R162, R49 ;  /* 0x000000a281317223 */ /* 0x000fe20000010031 */
[----:B------:R-:W-:Y:S01]  /*1740*/  FFMA.FTZ R164, R28, R128, R133 ;  /* 0x000000801ca47223 */ /* 0x000fe20000010085 */
[----:B------:R-:W-:Y:S01]  /*1750*/  FMUL.FTZ R129, R34, R126 ;  /* 0x0000007e22817220 */ /* 0x000fe20000410000 */
[----:B------:R-:W-:-:S02]  /*1760*/  FFMA.FTZ R80, R124, R159, R80 ;  /* 0x0000009f7c507223 */ /* 0x000fc40000010050 */
        /* <DEDUP_REMOVED lines=26> */
.L_x_2560:
[----:B------:R-:W-:Y:S05]  /*1910*/  BSYNC.RECONVERGENT B0 ;  /* 0x0000000000007941 */ /* 0x000fea0003800200 */
.L_x_2559:
        /* <DEDUP_REMOVED lines=32> */
.L_x_2562:
[----:B------:R-:W-:Y:S05]  /*1b20*/  BSYNC.RECONVERGENT B0 ;  /* 0x0000000000007941 */ /* 0x000fea0003800200 */
.L_x_2561:
[----:B------:R-:W1:Y:S08]  /*1b30*/  S2UR UR5, SR_CgaCtaId ;  /* 0x00000000000579c3 */ /* 0x000e700000008800 */
[----:B------:R-:W-:Y:S06]  /*1b40*/  BAR.SYNC.DEFER_BLOCKING 0x0 ;  /* 0x0000000000007b1d */ /* 0x000fec0000010000 */
[----:B------:R-:W-:-:S02]  /*1b50*/  UMOV UR4, 0x400 ;  /* 0x0000040000047882 */ /* 0x000fc40000000000 */
        /* <DEDUP_REMOVED lines=31> */
[----:B------:R-:W-:Y:S01]  /*1d50*/  P2R R136, PR, RZ, 0x1 ;  /* 0x00000001ff887803 */ /* 0x000fe20000000000 */
[----:B------:R-:W-:Y:S01]  /*1d60*/  FADD.FTZ R124, R124, R137 ;  /* 0x000000897c7c7221 */ /* 0x000fe20000010000 */
[----:B------:R-:W-:Y:S01]  /*1d70*/  ISETP.GE.U32.AND P0, PT, R149, 0x100, PT ;  /* 0x000001009500780c */ /* 0x000fe20003f06070 */
[----:B------:R-:W-:Y:S01]  /*1d80*/  FADD.FTZ R138, R138, R183 ;  /* 0x000000b78a8a7221 */ /* 0x000fe20000010000 */
[----:B0-----:R-:W-:Y:S01]  /*1d90*/  ISETP.NE.AND P4, PT, R125, RZ, PT ;  /* 0x000000ff7d00720c */ /* 0x001fe20003f85270 */
[----:B------:R-:W-:Y:S02]  /*1da0*/  FADD.FTZ R124, R139, R124 ;  /* 0x0000007c8b7c7221 */ /* 0x000fe40000010000 */
[----:B------:R-:W-:Y:S01]  /*1db0*/  FMUL.FTZ R129, R138, UR9 ;  /* 0x000000098a817c20 */ /* 0x000fe20008410000 */
[----:B------:R-:W-:Y:S01]  /*1dc0*/  P2R R137, PR, RZ, 0x10 ;  /* 0x00000010ff897803 */ /* 0x000fe20000000000 */
[----:B------:R-:W-:-:S03]  /*1dd0*/  FMUL.FTZ R128, R124, UR9 ;  /* 0x000000097c807c20 */ /* 0x000fc60008410000 */
[----:B------:R-:W-:-:S03]  /*1de0*/  FSEL R129, R129, RZ, !P4 ;  /* 0x000000ff81817208 */ /* 0x000fc60006000000 */
        /* <DEDUP_REMOVED lines=37> */
.L_x_2567:
        /* <DEDUP_REMOVED lines=10> */
[C---:B------:R-:W-:Y:S01]  /*20e0*/  FMUL.FTZ R117, R147.reuse, R118 ;  /* 0x0000007693757220 */ /* 0x040fe20000410000 */
[C---:B------:R-:W-:Y:S01]  /*20f0*/  FMUL.FTZ R119, R147.reuse, R130 ;  /* 0x0000008293777220 */ /* 0x040fe20000410000 */
[----:B------:R-:W-:Y:S01]  /*2100*/  FMUL.FTZ R124, R116, UR14 ;  /* 0x0000000e747c7c20 */ /* 0x000fe20008410000 */
[----:B------:R-:W-:Y:S01]  /*2110*/  FMUL.FTZ R118, R147, R126 ;  /* 0x0000007e93767220 */ /* 0x000fe20000410000 */
[----:B------:R-:W-:Y:S01]  /*2120*/  FMUL.FTZ R125, R117, UR14 ;  /* 0x0000000e757d7c20 */ /* 0x000fe20008410000 */
        /* <DEDUP_REMOVED lines=10> */
.L_x_2566:
        /* <DEDUP_REMOVED lines=30> */
.L_x_2569:
        /* <DEDUP_REMOVED lines=25> */
.L_x_2565:
        /* <DEDUP_REMOVED lines=41> */
.L_x_2571:
        /* <DEDUP_REMOVED lines=33> */
.L_x_2570:
        /* <DEDUP_REMOVED lines=38> */
.L_x_2572:
        /* <DEDUP_REMOVED lines=32> */
.L_x_2568:
        /* <DEDUP_REMOVED lines=14> */
.L_x_2564:
[----:B------:R-:W-:Y:S05]  /*2f20*/  BSYNC.RECONVERGENT B0 ;  /* 0x0000000000007941 */ /* 0x000fea0003800200 */
.L_x_2563:
        /* <DEDUP_REMOVED lines=45> */
.L_x_2577:
        /* <DEDUP_REMOVED lines=33> */
.L_x_2576:
        /* <DEDUP_REMOVED lines=37> */
.L_x_2579:
        /* <DEDUP_REMOVED lines=33> */
.L_x_2575:
        /* <DEDUP_REMOVED lines=32> */
.L_x_2581:
        /* <DEDUP_REMOVED lines=25> */
.L_x_2580:
        /* <DEDUP_REMOVED lines=29> */
.L_x_2582:
        /* <DEDUP_REMOVED lines=24> */
.L_x_2578:
        /* <DEDUP_REMOVED lines=10> */
.L_x_2574:
[----:B------:R-:W-:Y:S05]  /*3ff0*/  BSYNC.RECONVERGENT B0 ;  /* 0x0000000000007941 */ /* 0x000fea0003800200 */
.L_x_2573:
        /* <DEDUP_REMOVED lines=12> */
[-CC-:B0--3--:R-:W-:Y:S01]  /*40c0*/  FFMA.FTZ R117, R155, R128.reuse, R129.reuse ;  /* 0x000000809b757223 */ /* 0x189fe20000010081 */
        /* <DEDUP_REMOVED lines=32> */
.L_x_2587:
        /* <DEDUP_REMOVED lines=33> */
.L_x_2586:
[----:B0--3--:R-:W0:Y:S02]  /*44e0*/  LDC.64 R120, c[0x0][0x478] ;  /* 0x00011e00ff787b82 */ /* 0x009e240000000a00 */
        /* <DEDUP_REMOVED lines=36> */
.L_x_2589:
        /* <DEDUP_REMOVED lines=33> */
.L_x_2585:
[----:B------:R-:W-:-:S04]  /*4940*/  UISETP.NE.U32.AND UP0, UPT, UR16, URZ, UPT ;  /* 0x000000ff1000728c */ /* 0x000fc8000bf05070 */
[----:B------:R-:W-:-:S09]  /*4950*/  UISETP.NE.AND.EX UP0, UPT, UR17, URZ, UPT, UP0 ;  /* 0x000000ff1100728c */ /* 0x000fd2000bf05300 */
[----:B------:R-:W-:Y:S05]  /*4960*/  BRA.U !UP0, `(.L_x_2590) ;  /* 0x0000000108d87547 */ /* 0x000fea000b800000 */
[----:B0--3--:R-:W0:Y:S02]  /*4970*/  LDC.64 R124, c[0x0][0x478] ;  /* 0x00011e00ff7c7b82 */ /* 0x009e240000000a00 */
        /* <DEDUP_REMOVED lines=28> */
.L_x_2591:
        /* <DEDUP_REMOVED lines=25> */
.L_x_2590:
        /* <DEDUP_REMOVED lines=29> */
.L_x_2592:
        /* <DEDUP_REMOVED lines=24> */
.L_x_2588:
        /* <DEDUP_REMOVED lines=10> */
.L_x_2584:
[----:B------:R-:W-:Y:S05]  /*50c0*/  BSYNC.RECONVERGENT B0 ;  /* 0x0000000000007941 */ /* 0x000fea0003800200 */
.L_x_2583:
        /* <DEDUP_REMOVED lines=12> */
[-CC-:B0--34-:R-:W-:Y:S01]  /*5190*/  FFMA.FTZ R117, R159, R128.reuse, R129.reuse ;  /* 0x000000809f757223 */ /* 0x199fe20000010081 */
        /* <DEDUP_REMOVED lines=32> */
.L_x_2597:
        /* <DEDUP_REMOVED lines=33> */
.L_x_2596:
[----:B0--34-:R-:W0:Y:S02]  /*55b0*/  LDC.64 R120, c[0x0][0x478] ;  /* 0x00011e00ff787b82 */ /* 0x019e240000000a00 */
        /* <DEDUP_REMOVED lines=36> */
.L_x_2599:
        /* <DEDUP_REMOVED lines=33> */
.L_x_2595:
[----:B------:R-:W-:-:S04]  /*5a10*/  UISETP.NE.U32.AND UP0, UPT, UR16, URZ, UPT ;  /* 0x000000ff1000728c */ /* 0x000fc8000bf05070 */
[----:B------:R-:W-:-:S09]  /*5a20*/  UISETP.NE.AND.EX UP0, UPT, UR17, URZ, UPT, UP0 ;  /* 0x000000ff1100728c */ /* 0x000fd2000bf05300 */
[----:B------:R-:W-:Y:S05]  /*5a30*/  BRA.U !UP0, `(.L_x_2600) ;  /* 0x0000000108d87547 */ /* 0x000fea000b800000 */
[----:B0--34-:R-:W0:Y:S02]  /*5a40*/  LDC.64 R124, c[0x0][0x478] ;  /* 0x00011e00ff7c7b82 */ /* 0x019e240000000a00 */
        /* <DEDUP_REMOVED lines=28> */
.L_x_2601:
        /* <DEDUP_REMOVED lines=25> */
.L_x_2600:
        /* <DEDUP_REMOVED lines=29> */
.L_x_2602:
[-CC-:B------:R-:W-:Y:S01]  /*5f70*/  FFMA.FTZ R124, R166, R128.reuse, R129.reuse ;  /* 0x00000080a67c7223 */ /* 0x180fe20000010081 */
[----:B------:R-:W-:Y:S01]  /*5f80*/  ISETP.GE.U32.AND P6, PT, R2, 0x1000000, PT ;  /* 0x010000000200780c */ /* 0x000fe20003fc6070 */
[-CC-:B------:R-:W-:Y:S01]  /*5f90*/  FFMA.FTZ R125, R159, R128.reuse, R129.reuse ;  /* 0x000000809f7d7223 */ /* 0x180fe20000010081 */
[-CC-:B------:R-:W-:Y:S01]  /*5fa0*/  FFMA.FTZ R126, R162, R128.reuse, R129.reuse ;  /* 0x00000080a27e7223 */ /* 0x180fe20000010081 */
        /* <DEDUP_REMOVED lines=20> */
.L_x_2598:
        /* <DEDUP_REMOVED lines=9> */
.L_x_2594:
[----:B------:R-:W-:Y:S05]  /*6180*/  BSYNC.RECONVERGENT B0 ;  /* 0x0000000000007941 */ /* 0x000fea0003800200 */
.L_x_2593:
[----:B------:R-:W-:Y:S01]  /*6190*/  ISETP.NE.AND P4, PT, R136, RZ, PT ;  /* 0x000000ff8800720c */ /* 0x000fe20003f85270 */
[----:B------:R-:W-:-:S12]  /*61a0*/  UPLOP3.LUT UP1, UPT, UPT, UPT, UP1, 0x40, 0x4 ;  /* 0x000000000004789c */ /* 0x000fd80003f2e810 */
[----:B------:R-:W-:Y:S05]  /*61b0*/  @!P4 BRA `(.L_x_2603) ;  /* 0xffffffa40070c947 */ /* 0x000fea000383ffff */
.L_x_2552:
        /* <DEDUP_REMOVED lines=18> */
.L_x_2605:
[----:B------:R-:W-:Y:S05]  /*62e0*/  BSYNC.RECONVERGENT B0 ;  /* 0x0000000000007941 */ /* 0x000fea0003800200 */
.L_x_2604:
[----:B------:R-:W-:Y:S04]  /*62f0*/  BSSY.RECONVERGENT B0, `(.L_x_2606) ;  /* 0x000000f000007945 */ /* 0x000fe80003800200 */
[----:B------:R-:W-:Y:S05]  /*6300*/  @!P1 BRA `(.L_x_2607) ;  /* 0x0000000000349947 */ /* 0x000fea0003800000 */
[----:B-1----:R-:W1:Y:S08]  /*6310*/  LDC.64 R2, c[0x0][0x440] ;  /* 0x00011000ff027b82 */ /* 0x002e700000000a00 */
        /* <DEDUP_REMOVED lines=12> */
.L_x_2607:
[----:B------:R-:W-:Y:S05]  /*63e0*/  BSYNC.RECONVERGENT B0 ;  /* 0x0000000000007941 */ /* 0x000fea0003800200 */
.L_x_2606:
        /* <DEDUP_REMOVED lines=15> */
.L_x_2609:
[----:B------:R-:W-:Y:S05]  /*64e0*/  BSYNC.RECONVERGENT B0 ;  /* 0x0000000000007941 */ /* 0x000fea0003800200 */
.L_x_2608:
[----:B------:R-:W-:Y:S05]  /*64f0*/  @!P3 EXIT ;  /* 0x000000000000b94d */ /* 0x000fea0003800000 */
[----:B-1----:R-:W1:Y:S08]  /*6500*/  LDC.64 R2, c[0x0][0x440] ;  /* 0x00011000ff027b82 */ /* 0x002e700000000a00 */
[----:B-----5:R-:W2:Y:S08]  /*6510*/  LDC.64 R4, c[0x0][0x448] ;  /* 0x00011200ff047b82 */ /* 0x020eb00000000a00 */
        /* <DEDUP_REMOVED lines=11> */
.L_x_2610:
        /* <DEDUP_REMOVED lines=11> */
.L_x_2892:


//--------------------- .text._ZN10layer_norm31ln_parallel_residual_bwd_kernelINS_13Kernel_traitsIfffffjLj4096ELj1ELj1ELj8ELj16ENS_18Kernel_traits_baseILj4096EfffffjLj256EEEEELb1ELb0ELb1EEEvNS_9BwdParamsE --------------------------
	.section	.text._ZN10layer_norm31ln_parallel_residual_bwd_kernelINS_13Kernel_traitsIfffffjLj4096ELj1ELj1ELj8ELj16ENS_18Kernel_traits_baseILj4096EfffffjLj256EEEEELb1ELb0ELb1EEEvNS_9BwdParamsE,"ax",@progbits
	.align	128
        .global         _ZN10layer_norm31ln_parallel_residual_bwd_kernelINS_13Kernel_traitsIfffffjLj4096ELj1ELj1ELj8ELj16ENS_18Kernel_traits_baseILj4096EfffffjLj256EEEEELb1ELb0ELb1EEEvNS_9BwdParamsE
        .type           _ZN10layer_norm31ln_parallel_residual_bwd_kernelINS_13Kernel_traitsIfffffjLj4096ELj1ELj1ELj8ELj16ENS_18Kernel_traits_baseILj4096EfffffjLj256EEEEELb1ELb0ELb1EEEvNS_9BwdParamsE,@function
        .size           _ZN10layer_norm31ln_parallel_residual_bwd_kernelINS_13Kernel_traitsIfffffjLj4096ELj1ELj1ELj8ELj16ENS_18Kernel_traits_baseILj4096EfffffjLj256EEEEELb1ELb0ELb1EEEvNS_9BwdParamsE,(.L_x_2893 - _ZN10layer_norm31ln_parallel_residual_bwd_kernelINS_13Kernel_traitsIfffffjLj4096ELj1ELj1ELj8ELj16ENS_18Kernel_traits_baseILj4096EfffffjLj256EEEEELb1ELb0ELb1EEEvNS_9BwdParamsE)
        .other          _ZN10layer_norm31ln_parallel_residual_bwd_kernelINS_13Kernel_traitsIfffffjLj4096ELj1ELj1ELj8ELj16ENS_18Kernel_traits_baseILj4096EfffffjLj256EEEEELb1ELb0ELb1EEEvNS_9BwdParamsE,@"STO_CUDA_ENTRY STV_DEFAULT"
_ZN10layer_norm31ln_parallel_residual_bwd_kernelINS_13Kernel_traitsIfffffjLj4096ELj1ELj1ELj8ELj16ENS_18Kernel_traits_baseILj4096EfffffjLj256EEEEELb1ELb0ELb1EEEvNS_9BwdParamsE:
.text._ZN10layer_norm31ln_parallel_residual_bwd_kernelINS_13Kernel_traitsIfffffjLj4096ELj1ELj1ELj8ELj16ENS_18Kernel_traits_baseILj4096EfffffjLj256EEEEELb1ELb0ELb1EEEvNS_9BwdParamsE:
        /* <DEDUP_REMOVED lines=78> */
[----:B------:R-:W-:Y:S01]  /*04e0*/  UPLOP3.LUT UP1, UPT, UPT, UPT, UPT, 0x40, 0x4 ;  /* 0x000000000004789c */ /* 0x000fe20003f2e870 */
[----:B------:R-:W1:Y:S02]  /*04f0*/  LDCU UR6, c[0x0][0x408] ;  /* 0x00008100ff0677ac */ /* 0x000e640008000800 */
[----:B------:R0:W5:Y:S01]  /*0500*/  LDG.E.128 R12, desc[UR10][R36.64+0x1000] ;  /* 0x0010000a240c7981 */ /* 0x000162000c1e1d00 */
[----:B------:R-:W2:Y:S03]  /*0510*/  LDCU UR13, c[0x0][0x388] ;  /* 0x00007100ff0d77ac */ /* 0x000ea60008000800 */
[----:B------:R0:W5:Y:S01]  /*0520*/  LDG.E.128 R8, desc[UR10][R36.64+0x2000] ;  /* 0x0020000a24087981 */ /* 0x000162000c1e1d00 */
[----:B------:R-:W3:Y:S03]  /*0530*/  LDCU.U8 UR12, c[0x0][0x410] ;  /* 0x00008200ff0c77ac */ /* 0x000ee60008000000 */
[----:B------:R0:W5:Y:S01]  /*0540*/  LDG.E.128 R4, desc[UR10][R36.64+0x3000] ;  /* 0x0030000a24047981 */ /* 0x000162000c1e1d00 */
[----:B------:R-:W-:-:S02]  /*0550*/  CS2R R160, SRZ ;  /* 0x0000000000a07805 */ /* 0x000fc4000001ff00 */
[----:B------:R-:W-:Y:S02]  /*0560*/  CS2R R162, SRZ ;  /* 0x0000000000a27805 */ /* 0x000fe4000001ff00 */
[----:B------:R-:W-:Y:S02]  /*0570*/  CS2R R164, SRZ ;  /* 0x0000000000a47805 */ /* 0x000fe4000001ff00 */
[----:B------:R-:W-:Y:S01]  /*0580*/  MOV R193, RZ ;  /* 0x000000ff00c17202 */ /* 0x000fe20000000f00 */
[----:B------:R-:W4:Y:S01]  /*0590*/  LDCU UR18, c[0x0][0x400] ;  /* 0x00008000ff1277ac */ /* 0x000f220008000800 */
[----:B------:R-:W0:Y:S01]  /*05a0*/  LDCU.64 UR8, c[0x0][0x478] ;  /* 0x00008f00ff0877ac */ /* 0x000e220008000a00 */
[----:B------:R-:W0:Y:S01]  /*05b0*/  LDCU.64 UR14, c[0x0][0x438] ;  /* 0x00008700ff0e77ac */ /* 0x000e220008000a00 */
[----:B-12---:R-:W0:Y:S03]  /*05c0*/  LDCU.64 UR16, c[0x0][0x470] ;  /* 0x00008e00ff1077ac */ /* 0x006e260008000a00 */
.L_x_2646:
[----:B0-2---:R-:W-:Y:S01]  /*05d0*/  IMAD R2, R192, UR13, RZ ;  /* 0x0000000dc0027c24 */ /* 0x005fe2000f8e02ff */
[----:B------:R-:W0:Y:S04]  /*05e0*/  LDC.64 R60, c[0x0][0x3c0] ;  /* 0x0000f000ff3c7b82 */ /* 0x000e280000000a00 */
[----:B------:R-:W-:-:S04]  /*05f0*/  SHF.R.S32.HI R3, RZ, 0x1f, R2 ;  /* 0x0000001fff037819 */ /* 0x000fc80000011402 */
[----:B------:R-:W-:Y:S01]  /*0600*/  LEA.HI R3, R3, R2, RZ, 0x2 ;  /* 0x0000000203037211 */ /* 0x000fe200078f10ff */
[----:B------:R-:W1:Y:S03]  /*0610*/  LDC.64 R104, c[0x0][0x3a8] ;  /* 0x0000ea00ff687b82 */ /* 0x000e660000000a00 */
[----:B------:R-:W-:-:S05]  /*0620*/  LEA.HI.SX32 R205, R3, R94, 0x1e ;  /* 0x0000005e03cd7211 */ /* 0x000fca00078ff2ff */
[----:B------:R-:W2:Y:S01]  /*0630*/  LDC.64 R64, c[0x0][0x430] ;  /* 0x00010c00ff407b82 */ /* 0x000ea20000000a00 */
[----:B0-----:R-:W-:-:S07]  /*0640*/  IMAD.WIDE R60, R192, 0x4, R60 ;  /* 0x00000004c03c7825 */ /* 0x001fce00078e023c */
[----:B------:R-:W0:Y:S08]  /*0650*/  LDC.64 R68, c[0x0][0x3c8] ;  /* 0x0000f200ff447b82 */ /* 0x000e300000000a00 */
[----:B------:R-:W3:Y:S01]  /*0660*/  LDC.64 R2, c[0x0][0x428] ;  /* 0x00010a00ff027b82 */ /* 0x000ee20000000a00 */
[C---:B------:R-:W-:Y:S01]  /*0670*/  IADD3 R203, PT, PT, R205.reuse, 0x100, RZ ;  /* 0x00000100cdcb7810 */ /* 0x040fe20007ffe0ff */
[C---:B-1----:R-:W-:Y:S01]  /*0680*/  IMAD.WIDE.U32 R92, R205.reuse, 0x10, R104 ;  /* 0x00000010cd5c7825 */ /* 0x042fe200078e0068 */
[----:B------:R1:W4:Y:S01]  /*0690*/  LDG.E R200, desc[UR10][R60.64] ;  /* 0x0000000a3cc87981 */ /* 0x000322000c1e1900 */
[----:B------:R-:W-:-:S02]  /*06a0*/  IADD3 R201, PT, PT, R205, 0x200, RZ ;  /* 0x00000200cdc97810 */ /* 0x000fc40007ffe0ff */
[----:B------:R-:W-:Y:S01]  /*06b0*/  IADD3 R195, PT, PT, R205, 0x300, RZ ;  /* 0x00000300cdc37810 */ /* 0x000fe20007ffe0ff */
[----:B------:R-:W-:Y:S01]  /*06c0*/  IMAD.WIDE.U32 R96, R203, 0x10, R104 ;  /* 0x00000010cb607825 */ /* 0x000fe200078e0068 */
[----:B------:R-:W4:Y:S01]  /*06d0*/  LDG.E.128 R92, desc[UR10][R92.64] ;  /* 0x0000000a5c5c7981 */ /* 0x000f22000c1e1d00 */
[----:B------:R-:W-:Y:S01]  /*06e0*/  ISETP.NE.U32.AND P0, PT, RZ, UR16, PT ;  /* 0x00000010ff007c0c */ /* 0x000fe2000bf05070 */
[----:B------:R-:W1:Y:S01]  /*06f0*/  LDC.64 R168, c[0x0][0x3b0] ;  /* 0x0000ec00ffa87b82 */ /* 0x000e620000000a00 */
[----:B--2---:R-:W-:Y:S02]  /*0700*/  IMAD.WIDE.U32 R84, R205, 0x10, R64 ;  /* 0x00000010cd547825 */ /* 0x004fe400078e0040 */
[----:B------:R-:W2:Y:S02]  /*0710*/  LDG.E.128 R96, desc[UR10][R96.64] ;  /* 0x0000000a60607981 */ /* 0x000ea4000c1e1d00 */
[----:B------:R-:W-:Y:S02]  /*0720*/  IMAD.WIDE.U32 R100, R201, 0x10, R104 ;  /* 0x00000010c9647825 */ /* 0x000fe400078e0068 */
[----:B------:R-:W2:Y:S02]  /*0730*/  LDG.E.128 R84, desc[UR10][R84.64] ;  /* 0x0000000a54547981 */ /* 0x000ea4000c1e1d00 */
[----:B0-----:R-:W-:-:S02]  /*0740*/  IMAD.WIDE R68, R192, 0x4, R68 ;  /* 0x00000004c0447825 */ /* 0x001fc400078e0244 */
[----:B------:R-:W2:Y:S02]  /*0750*/  LDG.E.128 R100, desc[UR10][R100.64] ;  /* 0x0000000a64647981 */ /* 0x000ea4000c1e1d00 */
[----:B---3--:R-:W-:Y:S02]  /*0760*/  IMAD.WIDE.U32 R88, R205, 0x10, R2 ;  /* 0x00000010cd587825 */ /* 0x008fe400078e0002 */
[----:B------:R-:W3:Y:S02]  /*0770*/  LDG.E R199, desc[UR10][R68.64] ;  /* 0x0000000a44c77981 */ /* 0x000ee4000c1e1900 */
[----:B------:R-:W-:Y:S02]  /*0780*/  IMAD.WIDE.U32 R104, R195, 0x10, R104 ;  /* 0x00000010c3687825 */ /* 0x000fe400078e0068 */
[----:B------:R-:W3:Y:S04]  /*0790*/  LDG.E.128 R88, desc[UR10][R88.64] ;  /* 0x0000000a58587981 */ /* 0x000ee8000c1e1d00 */
[----:B------:R-:W3:Y:S01]  /*07a0*/  LDG.E.128 R104, desc[UR10][R104.64] ;  /* 0x0000000a68687981 */ /* 0x000ee2000c1e1d00 */
[----:B------:R-:W-:-:S04]  /*07b0*/  IMAD.WIDE.U32 R76, R203, 0x10, R64 ;  /* 0x00000010cb4c7825 */ /* 0x000fc800078e0040 */
[----:B------:R-:W-:Y:S02]  /*07c0*/  IMAD.WIDE.U32 R80, R203, 0x10, R2 ;  /* 0x00000010cb507825 */ /* 0x000fe400078e0002 */
[----:B------:R-:W3:Y:S04]  /*07d0*/  LDG.E.128 R76, desc[UR10][R76.64] ;  /* 0x0000000a4c4c7981 */ /* 0x000ee8000c1e1d00 */
[----:B------:R-:W3:Y:S01]  /*07e0*/  LDG.E.128 R80, desc[UR10][R80.64] ;  /* 0x0000000a50507981 */ /* 0x000ee2000c1e1d00 */
[----:B-1----:R-:W-:-:S04]  /*07f0*/  IMAD.WIDE.U32 R60, R201, 0x10, R64 ;  /* 0x00000010c93c7825 */ /* 0x002fc800078e0040 */
[----:B------:R-:W-:Y:S02]  /*0800*/  IMAD.WIDE.U32 R70, R201, 0x10, R2 ;  /* 0x00000010c9467825 */ /* 0x000fe400078e0002 */
[----:B------:R-:W3:Y:S04]  /*0810*/  LDG.E.128 R60, desc[UR10][R60.64] ;  /* 0x0000000a3c3c7981 */ /* 0x000ee8000c1e1d00 */
[----:B------:R-:W3:Y:S01]  /*0820*/  LDG.E.128 R68, desc[UR10][R70.64] ;  /* 0x0000000a46447981 */ /* 0x000ee2000c1e1d00 */
[----:B------:R-:W-:-:S04]  /*0830*/  IMAD.WIDE.U32 R64, R195, 0x10, R64 ;  /* 0x00000010c3407825 */ /* 0x000fc800078e0040 */
[----:B------:R-:W-:Y:S02]  /*0840*/  IMAD.WIDE.U32 R72, R195, 0x10, R2 ;  /* 0x00000010c3487825 */ /* 0x000fe400078e0002 */
[----:B------:R-:W3:Y:S04]  /*0850*/  LDG.E.128 R64, desc[UR10][R64.64] ;  /* 0x0000000a40407981 */ /* 0x000ee8000c1e1d00 */
[----:B------:R-:W3:Y:S01]  /*0860*/  LDG.E.128 R72, desc[UR10][R72.64] ;  /* 0x0000000a48487981 */ /* 0x000ee2000c1e1d00 */
[----:B------:R-:W-:Y:S02]  /*0870*/  ISETP.NE.AND.EX P0, PT, RZ, UR17, PT, P0 ;  /* 0x00000011ff007c0c */ /* 0x000fe4000bf05300 */
[----:B------:R-:W-:-:S04]  /*0880*/  ISETP.NE.U32.AND P1, PT, RZ, UR14, PT ;  /* 0x0000000eff007c0c */ /* 0x000fc8000bf25070 */
[----:B------:R-:W-:-:S07]  /*0890*/  ISETP.NE.AND.EX P1, PT, RZ, UR15, PT, P1 ;  /* 0x0000000fff007c0c */ /* 0x000fce000bf25310 */
[----:B------:R-:W0:Y:S08]  /*08a0*/  @P0 LDC.64 R116, c[0x0][0x3b8] ;  /* 0x0000ee00ff740b82 */ /* 0x000e300000000a00 */
[----:B------:R-:W1:Y:S08]  /*08b0*/  @P0 LDC.64 R180, c[0x0][0x3b8] ;  /* 0x0000ee00ffb40b82 */ /* 0x000e700000000a00 */
[----:B------:R-:W1:Y:S08]  /*08c0*/  @P0 LDC.64 R114, c[0x0][0x3b8] ;  /* 0x0000ee00ff720b82 */ /* 0x000e700000000a00 */
[----:B------:R-:W1:Y:S08]  /*08d0*/  @P1 LDC.64 R2, c[0x0][0x438] ;  /* 0x00010e00ff021b82 */ /* 0x000e700000000a00 */
[----:B------:R-:W1:Y:S01]  /*08e0*/  @P0 LDC.64 R174, c[0x0][0x3b8] ;  /* 0x0000ee00ffae0b82 */ /* 0x000e620000000a00 */
[----:B0-----:R-:W-:-:S07]  /*08f0*/  @P0 IMAD.WIDE.U32 R116, R201, 0x4, R116 ;  /* 0x00000004c9740825 */ /* 0x001fce00078e0074 */
[----:B------:R-:W0:Y:S01]  /*0900*/  @P1 LDC.64 R108, c[0x0][0x438] ;  /* 0x00010e00ff6c1b82 */ /* 0x000e220000000a00 */
[----:B------:R-:W-:Y:S01]  /*0910*/  ISETP.NE.AND P4, PT, RZ, UR12, PT ;  /* 0x0000000cff007c0c */ /* 0x000fe2000bf85270 */
[----:B-1----:R-:W-:Y:S01]  /*0920*/  @P0 IMAD.WIDE.U32 R180, R205, 0x4, R180 ;  /* 0x00000004cdb40825 */ /* 0x002fe200078e00b4 */
[----:B-----5:R4:W5:Y:S05]  /*0930*/  @P0 LDG.E R196, desc[UR10][R116.64] ;  /* 0x0000000a74c40981 */ /* 0x02096a000c1e1900 */
[----:B------:R-:W1:Y:S01]  /*0940*/  @P1 LDC.64 R112, c[0x0][0x438] ;  /* 0x00010e00ff701b82 */ /* 0x000e620000000a00 */
[C---:B------:R-:W-:Y:S01]  /*0950*/  @P0 IMAD.WIDE.U32 R114, R195.reuse, 0x4, R114 ;  /* 0x00000004c3720825 */ /* 0x040fe200078e0072 */
[----:B------:R4:W5:Y:S06]  /*0960*/  @P0 LDG.E R198, desc[UR10][R180.64] ;  /* 0x0000000ab4c60981 */ /* 0x00096c000c1e1900 */
[----:B------:R-:W1:Y:S01]  /*0970*/  @P1 LDC.64 R110, c[0x0][0x438] ;  /* 0x00010e00ff6e1b82 */ /* 0x000e620000000a00 */
[----:B------:R-:W-:Y:S01]  /*0980*/  @P1 IMAD.WIDE.U32 R2, R195, 0x10, R2 ;  /* 0x00000010c3021825 */ /* 0x000fe200078e0002 */
[----:B------:R2:W5:Y:S03]  /*0990*/  @P0 LDG.E R197, desc[UR10][R114.64] ;  /* 0x0000000a72c50981 */ /* 0x000566000c1e1900 */
[C---:B------:R-:W-:Y:S01]  /*09a0*/  IMAD.WIDE.U32 R176, R203.reuse, 0x4, R168 ;  /* 0x00000004cbb07825 */ /* 0x040fe200078e00a8 */
[----:B------:R3:W5:Y:S03]  /*09b0*/  @P1 LDG.E.128 R48, desc[UR10][R2.64] ;  /* 0x0000000a02301981 */ /* 0x000766000c1e1d00 */
[----:B------:R-:W-:-:S02]  /*09c0*/  @P0 IMAD.WIDE.U32 R182, R203, 0x4, R174 ;  /* 0x00000004cbb60825 */ /* 0x000fc400078e00ae */
[----:B------:R3:W5:Y:S02]  /*09d0*/  LDG.E R176, desc[UR10][R176.64] ;  /* 0x0000000ab0b07981 */ /* 0x000764000c1e1900 */
[--C-:B------:R-:W-:Y:S02]  /*09e0*/  IMAD.WIDE.U32 R174, R205, 0x4, R168.reuse ;  /* 0x00000004cdae7825 */ /* 0x100fe400078e00a8 */
[----:B------:R3:W5:Y:S02]  /*09f0*/  @P0 LDG.E R194, desc[UR10][R182.64] ;  /* 0x0000000ab6c20981 */ /* 0x000764000c1e1900 */
[--C-:B------:R-:W-:Y:S02]  /*0a00*/  IMAD.WIDE.U32 R178, R201, 0x4, R168.reuse ;  /* 0x00000004c9b27825 */ /* 0x100fe400078e00a8 */
[----:B------:R-:W5:Y:S02]  /*0a10*/  LDG.E R174, desc[UR10][R174.64] ;  /* 0x0000000aaeae7981 */ /* 0x000f64000c1e1900 */
[----:B------:R-:W-:-:S02]  /*0a20*/  IMAD.WIDE.U32 R168, R195, 0x4, R168 ;  /* 0x00000004c3a87825 */ /* 0x000fc400078e00a8 */
[----:B------:R-:W5:Y:S02]  /*0a30*/  LDG.E R178, desc[UR10][R178.64] ;  /* 0x0000000ab2b27981 */ /* 0x000f64000c1e1900 */
[----:B0-----:R-:W-:Y:S02]  /*0a40*/  @P1 IMAD.WIDE.U32 R108, R201, 0x10, R108 ;  /* 0x00000010c96c1825 */ /* 0x001fe400078e006c */
[----:B------:R-:W5:Y:S04]  /*0a50*/  LDG.E R168, desc[UR10][R168.64] ;  /* 0x0000000aa8a87981 */ /* 0x000f68000c1e1900 */
[----:B------:R0:W5:Y:S01]  /*0a60*/  @P1 LDG.E.128 R44, desc[UR10][R108.64] ;  /* 0x0000000a6c2c1981 */ /* 0x000162000c1e1d00 */
[----:B-1----:R-:W-:-:S04]  /*0a70*/  @P1 IMAD.WIDE.U32 R112, R205, 0x10, R112 ;  /* 0x00000010cd701825 */ /* 0x002fc800078e0070 */
[----:B------:R-:W-:Y:S01]  /*0a80*/  @P1 IMAD.WIDE.U32 R110, R203, 0x10, R110 ;  /* 0x00000010cb6e1825 */ /* 0x000fe200078e006e */
[----:B------:R-:W5:Y:S04]  /*0a90*/  @P1 LDG.E.128 R36, desc[UR10][R112.64] ;  /* 0x0000000a70241981 */ /* 0x000f68000c1e1d00 */
[----:B------:R1:W5:Y:S01]  /*0aa0*/  @P1 LDG.E.128 R40, desc[UR10][R110.64] ;  /* 0x0000000a6e281981 */ /* 0x000362000c1e1d00 */
[----:B----4-:R-:W-:-:S05]  /*0ab0*/  FSEL R117, R200, RZ, !P4 ;  /* 0x000000ffc8757208 */ /* 0x010fca0006000000 */
[C---:B------:R-:W-:Y:S01]  /*0ac0*/  FADD.FTZ R180, -R117.reuse, R93 ;  /* 0x0000005d75b47221 */ /* 0x040fe20000010100 */
[C---:B------:R-:W-:Y:S01]  /*0ad0*/  FADD.FTZ R116, -R117.reuse, R92 ;  /* 0x0000005c75747221 */ /* 0x040fe20000010100 */
[----:B--2---:R-:W-:Y:S01]  /*0ae0*/  FADD.FTZ R114, -R117, R96 ;  /* 0x0000006075727221 */ /* 0x004fe20000010100 */
[----:B------:R-:W-:Y:S01]  /*0af0*/  FMUL.FTZ R93, R16, R84 ;  /* 0x00000054105d7220 */ /* 0x000fe20000410000 */
[----:B------:R-:W-:Y:S01]  /*0b00*/  FMUL.FTZ R96, R17, R85 ;  /* 0x0000005511607220 */ /* 0x000fe20000410000 */
[----:B------:R-:W-:Y:S01]  /*0b10*/  FADD.FTZ R200, -R117, R95 ;  /* 0x0000005f75c87221 */ /* 0x000fe20000010100 */
[C---:B---3--:R-:W-:Y:S01]  /*0b20*/  FMUL.FTZ R2, R199.reuse, R180 ;  /* 0x000000b4c7027220 */ /* 0x048fe20000410000 */
[----:B------:R-:W-:Y:S01]  /*0b30*/  FMUL.FTZ R3, R199, R116 ;  /* 0x00000074c7037220 */ /* 0x000fe20000410000 */
[----:B------:R-:W-:Y:S01]  /*0b40*/  FFMA.FTZ R180, R32, R88, R93 ;  /* 0x0000005820b47223 */ /* 0x000fe2000001005d */
[----:B------:R-:W-:Y:S01]  /*0b50*/  FADD.FTZ R206, -R117, R101 ;  /* 0x0000006575ce7221 */ /* 0x000fe20000010100 */
[----:B------:R-:W-:Y:S01]  /*0b60*/  FFMA.FTZ R177, R33, R89, R96 ;  /* 0x0000005921b17223 */ /* 0x000fe20000010060 */
[C---:B------:R-:W-:Y:S01]  /*0b70*/  FADD.FTZ R214, -R117.reuse, R104 ;  /* 0x0000006875d67221 */ /* 0x040fe20000010100 */
[----:B------:R-:W-:Y:S01]  /*0b80*/  FADD.FTZ R104, RZ, R180 ;  /* 0x000000b4ff687221 */ /* 0x000fe20000010000 */
[----:B------:R-:W-:Y:S01]  /*0b90*/  FADD.FTZ R182, -R117, R94 ;  /* 0x0000005e75b67221 */ /* 0x000fe20000010100 */
[----:B------:R-:W-:Y:S01]  /*0ba0*/  FMUL.FTZ R95, R18, R86 ;  /* 0x00000056125f7220 */ /* 0x000fe20000410000 */
[----:B------:R-:W-:Y:S01]  /*0bb0*/  FFMA.FTZ R101, R3, R180, RZ ;  /* 0x000000b403657223 */ /* 0x000fe200000100ff */
[C---:B0-----:R-:W-:Y:S01]  /*0bc0*/  FADD.FTZ R108, -R117.reuse, R99 ;  /* 0x00000063756c7221 */ /* 0x041fe20000010100 */
        /* <DEDUP_REMOVED lines=10> */
[----:B------:R-:W-:Y:S01]  /*0c70*/  FMUL.FTZ R202, R19, R87 ;  /* 0x0000005713ca7220 */ /* 0x000fe20000410000 */
[----:B------:R-:W-:Y:S01]  /*0c80*/  FMUL.FTZ R117, R199, R182 ;  /* 0x000000b6c7757220 */ /* 0x000fe20000410000 */
[----:B------:R-:W-:Y:S01]  /*0c90*/  FFMA.FTZ R200, R34, R90, R95 ;  /* 0x0000005a22c87223 */ /* 0x000fe2000001005f */
[----:B------:R-:W-:Y:S01]  /*0ca0*/  FFMA.FTZ R104, R2, R177, R101 ;  /* 0x000000b102687223 */ /* 0x000fe20000010065 */
[----:B------:R-:W-:Y:S01]  /*0cb0*/  FFMA.FTZ R202, R35, R91, R202 ;  /* 0x0000005b23ca7223 */ /* 0x000fe200000100ca */
[----:B------:R-:W-:Y:S01]  /*0cc0*/  FMUL.FTZ R93, R12, R76 ;  /* 0x0000004c0c5d7220 */ /* 0x000fe20000410000 */
[----:B------:R-:W-:Y:S01]  /*0cd0*/  FADD.FTZ R99, R200, R99 ;  /* 0x00000063c8637221 */ /* 0x000fe20000010000 */
[----:B------:R-:W-:Y:S01]  /*0ce0*/  FFMA.FTZ R104, R117, R200, R104 ;  /* 0x000000c875687223 */ /* 0x000fe20000010068 */
[----:B------:R-:W-:Y:S01]  /*0cf0*/  FMUL.FTZ R96, R13, R77 ;  /* 0x0000004d0d607220 */ /* 0x000fe20000410000 */
[----:B-1----:R-:W-:Y:S01]  /*0d00*/  FMUL.FTZ R111, R199, R114 ;  /* 0x00000072c76f7220 */ /* 0x002fe20000410000 */
        /* <DEDUP_REMOVED lines=91> */
.L_x_2613:
[----:B------:R-:W-:Y:S05]  /*12c0*/  BSYNC.RECONVERGENT B0 ;  /* 0x0000000000007941 */ /* 0x000fea0003800200 */
.L_x_2612:
[----:B------:R-:W1:Y:S08]  /*12d0*/  S2UR UR5, SR_CgaCtaId ;  /* 0x00000000000579c3 */ /* 0x000e700000008800 */
[----:B------:R-:W-:Y:S01]  /*12e0*/  BAR.SYNC.DEFER_BLOCKING 0x0 ;  /* 0x0000000000007b1d */ /* 0x000fe20000010000 */
[C---:B------:R-:W-:Y:S01]  /*12f0*/  FADD.FTZ R187, R84.reuse, R187 ;  /* 0x000000bb54bb7221 */ /* 0x040fe20000010000 */
[----:B------:R-:W-:Y:S01]  /*1300*/  FFMA.FTZ R189, R84, R3, R189 ;  /* 0x0000000354bd7223 */ /* 0x000fe200000100bd */
[C---:B------:R-:W-:Y:S01]  /*1310*/  FADD.FTZ R184, R85.reuse, R184 ;  /* 0x000000b855b87221 */ /* 0x040fe20000010000 */
[-C--:B------:R-:W-:Y:S01]  /*1320*/  FFMA.FTZ R186, R85, R2.reuse, R186 ;  /* 0x0000000255ba7223 */ /* 0x080fe200000100ba */
        /* <DEDUP_REMOVED lines=21> */
[----:B------:R-:W-:Y:S01]  /*1480*/  FFMA.FTZ R162, R83, R175, R162 ;  /* 0x000000af53a27223 */ /* 0x000fe200000100a2 */
        /* <DEDUP_REMOVED lines=25> */
[C---:B------:R-:W-:Y:S01]  /*1620*/  FADD.FTZ R122, R61.reuse, R122 ;  /* 0x0000007a3d7a7221 */ /* 0x040fe20000010000 */
[----:B------:R-:W-:Y:S01]  /*1630*/  FFMA.FTZ R136, R61, R108, R136 ;  /* 0x0000006c3d887223 */ /* 0x000fe20000010088 */
[----:B------:R-:W4:Y:S01]  /*1640*/  LDS.128 R76, [UR7] ;  /* 0x00000007ff4c7984 */ /* 0x000f220008000c00 */
[----:B------:R-:W0:Y:S01]  /*1650*/  LDC.64 R60, c[0x0][0x380] ;  /* 0x0000e000ff3c7b82 */ /* 0x000e220000000a00 */
[----:B------:R-:W-:Y:S01]  /*1660*/  UISETP.NE.U32.AND UP0, UPT, UR16, URZ, UPT ;  /* 0x000000ff1000728c */ /* 0x000fe2000bf05070 */
[C---:B------:R-:W-:Y:S01]  /*1670*/  FADD.FTZ R147, R70.reuse, R147 ;  /* 0x0000009346937221 */ /* 0x040fe20000010000 */
[----:B------:R-:W-:Y:S01]  /*1680*/  FFMA.FTZ R159, R70, R106, R159 ;  /* 0x0000006a469f7223 */ /* 0x000fe2000001009f */
        /* <DEDUP_REMOVED lines=19> */
[----:B-1----:R-:W-:Y:S01]  /*17c0*/  FADD.FTZ R63, RZ, R84 ;  /* 0x00000054ff3f7221 */ /* 0x002fe20000010000 */
[----:B------:R-:W-:Y:S01]  /*17d0*/  FADD.FTZ R62, RZ, R85 ;  /* 0x00000055ff3e7221 */ /* 0x000fe20000010000 */
[----:B0-----:R-:W-:Y:S01]  /*17e0*/  IADD3 R192, PT, PT, R192, R60, RZ ;  /* 0x0000003cc0c07210 */ /* 0x001fe20007ffe0ff */
[----:B------:R-:W-:Y:S01]  /*17f0*/  FADD.FTZ R119, R66, R119 ;  /* 0x0000007742777221 */ /* 0x000fe20000010000 */
[----:B------:R-:W-:Y:S01]  /*1800*/  FADD.FTZ R63, R86, R63 ;  /* 0x0000003f563f7221 */ /* 0x000fe20000010000 */
[----:B------:R-:W-:Y:S01]  /*1810*/  FADD.FTZ R62, R87, R62 ;  /* 0x0000003e573e7221 */ /* 0x000fe20000010000 */
[----:B------:R-:W-:Y:S01]  /*1820*/  FFMA.FTZ R131, R66, R99, R131 ;  /* 0x0000006342837223 */ /* 0x000fe20000010083 */
[----:B------:R-:W-:Y:S01]  /*1830*/  ISETP.GE.AND P3, PT, R192, R61, PT ;  /* 0x0000003dc000720c */ /* 0x000fe20003f66270 */
        /* <DEDUP_REMOVED lines=51> */
.L_x_2616:
        /* <DEDUP_REMOVED lines=25> */
.L_x_2615:
        /* <DEDUP_REMOVED lines=30> */
.L_x_2618:
        /* <DEDUP_REMOVED lines=25> */
.L_x_2614:
        /* <DEDUP_REMOVED lines=41> */
.L_x_2620:
        /* <DEDUP_REMOVED lines=33> */
.L_x_2619:
        /* <DEDUP_REMOVED lines=38> */
.L_x_2621:
        /* <DEDUP_REMOVED lines=32> */
.L_x_2617:
        /* <DEDUP_REMOVED lines=47> */
.L_x_2624:
        /* <DEDUP_REMOVED lines=33> */
.L_x_2623:
        /* <DEDUP_REMOVED lines=34> */
.L_x_2626:
        /* <DEDUP_REMOVED lines=33> */
.L_x_2622:
        /* <DEDUP_REMOVED lines=27> */
.L_x_2628:
        /* <DEDUP_REMOVED lines=25> */
.L_x_2627:
        /* <DEDUP_REMOVED lines=26> */
.L_x_2629:
        /* <DEDUP_REMOVED lines=24> */
.L_x_2625:
        /* <DEDUP_REMOVED lines=44> */
.L_x_2632:
        /* <DEDUP_REMOVED lines=33> */
.L_x_2631:
        /* <DEDUP_REMOVED lines=34> */
.L_x_2634:
        /* <DEDUP_REMOVED lines=11> */
[----:B------:R-:W-:Y:S01]  /*40a0*/  FMUL.FTZ R106, R199, R106 ;  /* 0x0000006ac76a7220 */ /* 0x000fe20000410000 */
        /* <DEDUP_REMOVED lines=21> */
.L_x_2630:
        /* <DEDUP_REMOVED lines=27> */
.L_x_2636:
        /* <DEDUP_REMOVED lines=25> */
.L_x_2635:
        /* <DEDUP_REMOVED lines=26> */
.L_x_2637:
        /* <DEDUP_REMOVED lines=24> */
.L_x_2633:
        /* <DEDUP_REMOVED lines=13> */
[----:B------:R-:W-:Y:S01]  /*4930*/  LOP3.LUT P5, RZ, R168, 0xff, RZ, 0xc0, !PT ;  /* 0x000000ffa8ff7812 */ /* 0x000fe200078ac0ff */
[-CC-:B------:R-:W-:Y:S01]  /*4940*/  FFMA.FTZ R99, R99, R70.reuse, R72.reuse ;  /* 0x0000004663637223 */ /* 0x180fe20000010048 */
        /* <DEDUP_REMOVED lines=29> */
.L_x_2640:
        /* <DEDUP_REMOVED lines=33> */
.L_x_2639:
[----:B------:R-:W-:Y:S05]  /*4d30*/  @!P2 BRA `(.L_x_2642) ;  /* 0x000000000084a947 */ /* 0x000fea0003800000 */
[-CC-:B------:R-:W-:Y:S01]  /*4d40*/  FFMA.FTZ R95, R95, R70.reuse, R72.reuse ;  /* 0x000000465f5f7223 */ /* 0x180fe20000010048 */
[-CC-:B------:R-:W-:Y:S01]  /*4d50*/  FFMA.FTZ R97, R97, R70.reuse, R72.reuse ;  /* 0x0000004661617223 */ /* 0x180fe20000010048 */
[----:B------:R-:W-:Y:S01]  /*4d60*/  LOP3.LUT P5, RZ, R168, 0xff, RZ, 0xc0, !PT ;  /* 0x000000ffa8ff7812 */ /* 0x000fe200078ac0ff */
[-CC-:B------:R-:W-:Y:S01]  /*4d70*/  FFMA.FTZ R99, R99, R70.reuse, R72.reuse ;  /* 0x0000004663637223 */ /* 0x180fe20000010048 */
[----:B0-----:R-:W-:Y:S01]  /*4d80*/  FADD.FTZ R52, R96, -R95 ;  /* 0x8000005f60347221 */ /* 0x001fe20000010000 */
        /* <DEDUP_REMOVED lines=28> */
.L_x_2642:
        /* <DEDUP_REMOVED lines=33> */
.L_x_2638:
        /* <DEDUP_REMOVED lines=27> */
.L_x_2644:
        /* <DEDUP_REMOVED lines=25> */
.L_x_2643:
        /* <DEDUP_REMOVED lines=26> */
.L_x_2645:
        /* <DEDUP_REMOVED lines=24> */
.L_x_2641:
        /* <DEDUP_REMOVED lines=43> */
[----:B--2---:R-:W-:Y:S02]  /*5a70*/  MOV R64, R149 ;  /* 0x0000009500407202 */ /* 0x004fe40000000f00 */
        /* <DEDUP_REMOVED lines=30> */
.L_x_2611:
        /* <DEDUP_REMOVED lines=29> */
.L_x_2647:
        /* <DEDUP_REMOVED lines=13> */
.L_x_2893:


//--------------------- .text._ZN10layer_norm22ln_bwd_finalize_kernelINS_22Kernel_traits_finalizeILj4096EfffffjLb0ELj1024ELj4ENS_18Kernel_traits_baseILj4096EfffffjLj1024EEEEELb0ELb0EEEvNS_9BwdParamsE --------------------------
	.section	.text._ZN10layer_norm22ln_bwd_finalize_kernelINS_22Kernel_traits_finalizeILj4096EfffffjLb0ELj1024ELj4ENS_18Kernel_traits_baseILj4096EfffffjLj1024EEEEELb0ELb0EEEvNS_9BwdParamsE,"ax",@progbits
	.align	128
        .global         _ZN10layer_norm22ln_bwd_finalize_kernelINS_22Kernel_traits_finalizeILj4096EfffffjLb0ELj1024ELj4ENS_18Kernel_traits_baseILj4096EfffffjLj1024EEEEELb0ELb0EEEvNS_9BwdParamsE
        .type           _ZN10layer_norm22ln_bwd_finalize_kernelINS_22Kernel_traits_finalizeILj4096EfffffjLb0ELj1024ELj4ENS_18Kernel_traits_baseILj4096EfffffjLj1024EEEEELb0ELb0EEEvNS_9BwdParamsE,@function
        .size           _ZN10layer_norm22ln_bwd_finalize_kernelINS_22Kernel_traits_finalizeILj4096EfffffjLb0ELj1024ELj4ENS_18Kernel_traits_baseILj4096EfffffjLj1024EEEEELb0ELb0EEEvNS_9BwdParamsE,(.L_x_2894 - _ZN10layer_norm22ln_bwd_finalize_kernelINS_22Kernel_traits_finalizeILj4096EfffffjLb0ELj1024ELj4ENS_18Kernel_traits_baseILj4096EfffffjLj1024EEEEELb0ELb0EEEvNS_9BwdParamsE)
        .other          _ZN10layer_norm22ln_bwd_finalize_kernelINS_22Kernel_traits_finalizeILj4096EfffffjLb0ELj1024ELj4ENS_18Kernel_traits_baseILj4096EfffffjLj1024EEEEELb0ELb0EEEvNS_9BwdParamsE,@"STO_CUDA_ENTRY STV_DEFAULT"
_ZN10layer_norm22ln_bwd_finalize_kernelINS_22Kernel_traits_finalizeILj4096EfffffjLb0ELj1024ELj4ENS_18Kernel_traits_baseILj4096EfffffjLj1024EEEEELb0ELb0EEEvNS_9BwdParamsE:
.text._ZN10layer_norm22ln_bwd_finalize_kernelINS_22Kernel_traits_finalizeILj4096EfffffjLb0ELj1024ELj4ENS_18Kernel_traits_baseILj4096EfffffjLj1024EEEEELb0ELb0EEEvNS_9BwdParamsE:
        /* <DEDUP_REMOVED lines=82> */
.L_x_2652:
        /* <DEDUP_REMOVED lines=118> */
.L_x_2651:
[----:B------:R-:W-:Y:S05]  /*0c80*/  BSYNC.RECONVERGENT B1 ;  /* 0x0000000000017941 */ /* 0x000fea0003800200 */
.L_x_2650:
        /* <DEDUP_REMOVED lines=75> */
.L_x_2654:
[----:B------:R-:W-:Y:S05]  /*1140*/  BSYNC.RECONVERGENT B1 ;  /* 0x0000000000017941 */ /* 0x000fea0003800200 */
.L_x_2653:
        /* <DEDUP_REMOVED lines=37> */
.L_x_2656:
[----:B------:R-:W-:Y:S05]  /*13a0*/  BSYNC.RECONVERGENT B1 ;  /* 0x0000000000017941 */ /* 0x000fea0003800200 */
.L_x_2655:
[----:B------:R-:W-:Y:S05]  /*13b0*/  @!P1 BRA `(.L_x_2649) ;  /* 0x0000000000409947 */ /* 0x000fea0003800000 */
[----:B------:R-:W0:Y:S01]  /*13c0*/  LDC.64 R6, c[0x0][0x440] ;  /* 0x00011000ff067b82 */ /* 0x000e220000000a00 */
[----:B------:R-:W-:Y:S01]  /*13d0*/  IMAD R59, R2, R56, R59 ;  /* 0x00000038023b7224 */ /* 0x000fe200078e023b */
[----:B------:R-:W-:Y:S02]  /*13e0*/  LOP3.LUT R8, R8, 0x1f, RZ, 0xc0, !PT ;  /* 0x0000001f08087812 */ /* 0x000fe400078ec0ff */
[----:B------:R-:W-:Y:S02]  /*13f0*/  IADD3 R9, PT, PT, -R9, RZ, RZ ;  /* 0x000000ff09097210 */ /* 0x000fe40007ffe1ff */
[----:B------:R-:W-:Y:S02]  /*1400*/  IADD3 R59, PT, PT, R8, R59, RZ ;  /* 0x0000003b083b7210 */ /* 0x000fe40007ffe0ff */
[----:B------:R-:W1:Y:S05]  /*1410*/  LDC.64 R10, c[0x0][0x448] ;  /* 0x00011200ff0a7b82 */ /* 0x000e6a0000000a00 */
.L_x_2657:
        /* <DEDUP_REMOVED lines=10> */
.L_x_2649:
[----:B------:R-:W-:Y:S05]  /*14c0*/  BSYNC.RECONVERGENT B0 ;  /* 0x0000000000007941 */ /* 0x000fea0003800200 */
.L_x_2648:
        /* <DEDUP_REMOVED lines=57> */
.L_x_2658:
        /* <DEDUP_REMOVED lines=10> */
.L_x_2894:


//--------------------- .text._ZN10layer_norm40ln_parallel_residual_bwd_finalize_kernelINS_22Kernel_traits_finalizeILj4096EfffffjLb0ELj1024ELj4ENS_18Kernel_traits_baseILj4096EfffffjLj1024EEEEELb0EEEvNS_9BwdParamsE --------------------------
	.section	.text._ZN10layer_norm40ln_parallel_residual_bwd_finalize_kernelINS_22Kernel_traits_finalizeILj4096EfffffjLb0ELj1024ELj4ENS_18Kernel_traits_baseILj4096EfffffjLj1024EEEEELb0EEEvNS_9BwdParamsE,"ax",@progbits
	.align	128
        .global         _ZN10layer_norm40ln_parallel_residual_bwd_finalize_kernelINS_22Kernel_traits_finalizeILj4096EfffffjLb0ELj1024ELj4ENS_18Kernel_traits_baseILj4096EfffffjLj1024EEEEELb0EEEvNS_9BwdParamsE
        .type           _ZN10layer_norm40ln_parallel_residual_bwd_finalize_kernelINS_22Kernel_traits_finalizeILj4096EfffffjLb0ELj1024ELj4ENS_18Kernel_traits_baseILj4096EfffffjLj1024EEEEELb0EEEvNS_9BwdParamsE,@function
        .size           _ZN10layer_norm40ln_parallel_residual_bwd_finalize_kernelINS_22Kernel_traits_finalizeILj4096EfffffjLb0ELj1024ELj4ENS_18Kernel_traits_baseILj4096EfffffjLj1024EEEEELb0EEEvNS_9BwdParamsE,(.L_x_2895 - _ZN10layer_norm40ln_parallel_residual_bwd_finalize_kernelINS_22Kernel_traits_finalizeILj4096EfffffjLb0ELj1024ELj4ENS_18Kernel_traits_baseILj4096EfffffjLj1024EEEEELb0EEEvNS_9BwdParamsE)
        .other          _ZN10layer_norm40ln_parallel_residual_bwd_finalize_kernelINS_22Kernel_traits_finalizeILj4096EfffffjLb0ELj1024ELj4ENS_18Kernel_traits_baseILj4096EfffffjLj1024EEEEELb0EEEvNS_9BwdParamsE,@"STO_CUDA_ENTRY STV_DEFAULT"
_ZN10layer_norm40ln_parallel_residual_bwd_finalize_kernelINS_22Kernel_traits_finalizeILj4096EfffffjLb0ELj1024ELj4ENS_18Kernel_traits_baseILj4096EfffffjLj1024EEEEELb0EEEvNS_9BwdParamsE:
.text._ZN10layer_norm40ln_parallel_residual_bwd_finalize_kernelINS_22Kernel_traits_finalizeILj4096EfffffjLb0ELj1024ELj4ENS_18Kernel_traits_baseILj4096EfffffjLj1024EEEEELb0EEEvNS_9BwdParamsE:
        /* <DEDUP_REMOVED lines=60> */
.L_x_2663:
        /* <DEDUP_REMOVED lines=112> */
.L_x_2662:
[----:B------:R-:W-:Y:S05]  /*0ac0*/  BSYNC.RECONVERGENT B1 ;  /* 0x0000000000017941 */ /* 0x000fea0003800200 */
.L_x_2661:
        /* <DEDUP_REMOVED lines=65> */
.L_x_2665:
[----:B------:R-:W-:Y:S05]  /*0ee0*/  BSYNC.RECONVERGENT B1 ;  /* 0x0000000000017941 */ /* 0x000fea0003800200 */
.L_x_2664:
        /* <DEDUP_REMOVED lines=36> */
.L_x_2667:
[----:B------:R-:W-:Y:S05]  /*1130*/  BSYNC.RECONVERGENT B1 ;  /* 0x0000000000017941 */ /* 0x000fea0003800200 */
.L_x_2666:
        /* <DEDUP_REMOVED lines=18> */
.L_x_2660:
[----:B------:R-:W-:Y:S05]  /*1260*/  BSYNC.RECONVERGENT B0 ;  /* 0x0000000000007941 */ /* 0x000fea0003800200 */
.L_x_2659:
        /* <DEDUP_REMOVED lines=90> */
.L_x_2668:
        /* <DEDUP_REMOVED lines=15> */
.L_x_2895:


//--------------------- .text._ZN10layer_norm31ln_parallel_residual_bwd_kernelINS_13Kernel_traitsIfffffjLj4096ELj1ELj1ELj8ELj16ENS_18Kernel_traits_baseILj4096EfffffjLj256EEEEELb1ELb1ELb0EEEvNS_9BwdParamsE --------------------------
	.section	.text._ZN10layer_norm31ln_parallel_residual_bwd_kernelINS_13Kernel_traitsIfffffjLj4096ELj1ELj1ELj8ELj16ENS_18Kernel_traits_baseILj4096EfffffjLj256EEEEELb1ELb1ELb0EEEvNS_9BwdParamsE,"ax",@progbits
	.align	128
        .global         _ZN10layer_norm31ln_parallel_residual_bwd_kernelINS_13Kernel_traitsIfffffjLj4096ELj1ELj1ELj8ELj16ENS_18Kernel_traits_baseILj4096EfffffjLj256EEEEELb1ELb1ELb0EEEvNS_9BwdParamsE
        .type           _ZN10layer_norm31ln_parallel_residual_bwd_kernelINS_13Kernel_traitsIfffffjLj4096ELj1ELj1ELj8ELj16ENS_18Kernel_traits_baseILj4096EfffffjLj256EEEEELb1ELb1ELb0EEEvNS_9BwdParamsE,@function
        .size           _ZN10layer_norm31ln_parallel_residual_bwd_kernelINS_13Kernel_traitsIfffffjLj4096ELj1ELj1ELj8ELj16ENS_18Kernel_traits_baseILj4096EfffffjLj256EEEEELb1ELb1ELb0EEEvNS_9BwdParamsE,(.L_x_2896 - _ZN10layer_norm31ln_parallel_residual_bwd_kernelINS_13Kernel_traitsIfffffjLj4096ELj1ELj1ELj8ELj16ENS_18Kernel_traits_baseILj4096EfffffjLj256EEEEELb1ELb1ELb0EEEvNS_9BwdParamsE)
        .other          _ZN10layer_norm31ln_parallel_residual_bwd_kernelINS_13Kernel_traitsIfffffjLj4096ELj1ELj1ELj8ELj16ENS_18Kernel_traits_baseILj4096EfffffjLj256EEEEELb1ELb1ELb0EEEvNS_9BwdParamsE,@"STO_CUDA_ENTRY STV_DEFAULT"
_ZN10layer_norm31ln_parallel_residual_bwd_kernelINS_13Kernel_traitsIfffffjLj4096ELj1ELj1ELj8ELj16ENS_18Kernel_traits_baseILj4096EfffffjLj256EEEEELb1ELb1ELb0EEEvNS_9BwdParamsE:
.text._ZN10layer_norm31ln_parallel_residual_bwd_kernelINS_13Kernel_traitsIfffffjLj4096ELj1ELj1ELj8ELj16ENS_18Kernel_traits_baseILj4096EfffffjLj256EEEEELb1ELb1ELb0EEEvNS_9BwdParamsE:
        /* <DEDUP_REMOVED lines=22> */
[----:B--2---:R1:W5:Y:S01]  /*0160*/  @P4 LDG.E.128 R16, desc[UR10][R2.64] ;  /* 0x0000000a02104981 */ /* 0x004362000c1e1d00 */
[C---:B---3--:R-:W-:Y:S01]  /*0170*/  @P1 IMAD.WIDE.U32 R6, R11.reuse, 0x10, R4 ;  /* 0x000000100b061825 */ /* 0x048fe200078e0004 */
[----:B------:R-:W-:-:S04]  /*0180*/  @P1 IADD3 R11, PT, PT, R11, 0x100, RZ ;  /* 0x000001000b0b1810 */ /* 0x000fc80007ffe0ff */
[----:B------:R1:W5:Y:S01]  /*0190*/  @P1 LDG.E.128 R20, desc[UR10][R6.64] ;  /* 0x0000000a06141981 */ /* 0x000362000c1e1d00 */
[C---:B----4-:R-:W-:Y:S01]  /*01a0*/  @P2 IMAD.WIDE.U32 R8, R11.reuse, 0x10, R8 ;  /* 0x000000100b082825 */ /* 0x050fe200078e0008 */
[----:B------:R-:W-:-:S04]  /*01b0*/  @P2 IADD3 R11, PT, PT, R11, 0x100, RZ ;  /* 0x000001000b0b2810 */ /* 0x000fc80007ffe0ff */
        /* <DEDUP_REMOVED lines=40> */
[----:B------:R-:W2:Y:S01]  /*0440*/  LDCU UR8, c[0x0][0x388] ;  /* 0x00007100ff0877ac */ /* 0x000ea20008000800 */
[----:B------:R-:W3:Y:S01]  /*0450*/  LDCU.U8 UR25, c[0x0][0x410] ;  /* 0x00008200ff1977ac */ /* 0x000ee20008000000 */
[----:B------:R-:W4:Y:S01]  /*0460*/  LDCU UR22, c[0x0][0x400] ;  /* 0x00008000ff1677ac */ /* 0x000f220008000800 */
[----:B------:R-:W1:Y:S01]  /*0470*/  LDCU.64 UR4, c[0x0][0x478] ;  /* 0x00008f00ff0477ac */ /* 0x000e620008000a00 */
[----:B------:R-:W1:Y:S01]  /*0480*/  LDCU.64 UR16, c[0x0][0x438] ;  /* 0x00008700ff1077ac */ /* 0x000e620008000a00 */
[----:B------:R-:W1:Y:S01]  /*0490*/  LDCU.64 UR18, c[0x0][0x470] ;  /* 0x00008e00ff1277ac */ /* 0x000e620008000a00 */
[----:B------:R-:W1:Y:S01]  /*04a0*/  LDCU.128 UR12, c[0x0][0x3c0] ;  /* 0x00007800ff0c77ac */ /* 0x000e620008000c00 */
[----:B------:R-:W1:Y:S01]  /*04b0*/  LDCU.64 UR20, c[0x0][0x380] ;  /* 0x00007000ff1477ac */ /* 0x000e620008000a00 */
[----:B0-----:R-:W-:-:S11]  /*04c0*/  UISETP.NE.AND UP2, UPT, UR6, URZ, UPT ;  /* 0x000000ff0600728c */ /* 0x001fd6000bf45270 */
.L_x_2720:
[----:B-1----:R-:W-:-:S06]  /*04d0*/  UIMAD.WIDE UR6, UR9, 0x4, UR14 ;  /* 0x00000004090678a5 */ /* 0x002fcc000f8e020e */
[----:B0--34-:R-:W-:Y:S02]  /*04e0*/  MOV R84, UR6 ;  /* 0x0000000600547c02 */ /* 0x019fe40008000f00 */
[----:B------:R-:W-:Y:S01]  /*04f0*/  MOV R85, UR7 ;  /* 0x0000000700557c02 */ /* 0x000fe20008000f00 */
[----:B------:R-:W-:-:S04]  /*0500*/  UIMAD.WIDE UR6, UR9, 0x4, UR12 ;  /* 0x00000004090678a5 */ /* 0x000fc8000f8e020c */
[----:B------:R-:W3:Y:S02]  /*0510*/  LDG.E R84, desc[UR10][R84.64] ;  /* 0x0000000a54547981 */ /* 0x000ee4000c1e1900 */
[----:B------:R-:W-:Y:S02]  /*0520*/  MOV R86, UR6 ;  /* 0x0000000600567c02 */ /* 0x000fe40008000f00 */
[----:B------:R-:W-:-:S05]  /*0530*/  MOV R87, UR7 ;  /* 0x0000000700577c02 */ /* 0x000fca0008000f00 */
[----:B------:R-:W4:Y:S01]  /*0540*/  LDG.E R86, desc[UR10][R86.64] ;  /* 0x0000000a56567981 */ /* 0x000f22000c1e1900 */
[----:B--2---:R-:W-:Y:S01]  /*0550*/  UIMAD UR6, UR9, UR8, URZ ;  /* 0x00000008090672a4 */ /* 0x004fe2000f8e02ff */
[----:B------:R-:W-:Y:S01]  /*0560*/  PLOP3.LUT P0, PT, PT, PT, UP2, 0x40, 0x4 ;  /* 0x000000000004781c */ /* 0x000fe20003f0e828 */
[----:B------:R-:W-:Y:S01]  /*0570*/  BSSY.RECONVERGENT B0, `(.L_x_2670) ;  /* 0x000003e000007945 */ /* 0x000fe20003800200 */
[----:B------:R-:W-:Y:S01]  /*0580*/  HFMA2 R126, -RZ, RZ, 0, 0 ;  /* 0x00000000ff7e7431 */ /* 0x000fe200000001ff */
[----:B------:R-:W-:Y:S01]  /*0590*/  USHF.R.S32.HI UR7, URZ, 0x1f, UR6 ;  /* 0x0000001fff077899 */ /* 0x000fe20008011406 */
[C---:B------:R-:W-:Y:S02]  /*05a0*/  ISETP.GE.U32.AND P1, PT, R10.reuse, 0x200, PT ;  /* 0x000002000a00780c */ /* 0x040fe40003f26070 */
[C---:B------:R-:W-:Y:S01]  /*05b0*/  ISETP.GE.U32.AND P2, PT, R10.reuse, 0x300, PT ;  /* 0x000003000a00780c */ /* 0x040fe20003f46070 */
[----:B------:R-:W-:Y:S01]  /*05c0*/  ULEA.HI UR7, UR7, UR6, URZ, 0x2 ;  /* 0x0000000607077291 */ /* 0x000fe2000f8f10ff */
[----:B------:R-:W-:-:S02]  /*05d0*/  ISETP.GE.U32.AND P3, PT, R10, 0x400, PT ;  /* 0x000004000a00780c */ /* 0x000fc40003f66070 */
[----:B------:R-:W-:-:S03]  /*05e0*/  MOV R125, RZ ;  /* 0x000000ff007d7202 */ /* 0x000fc60000000f00 */
[----:B------:R-:W-:-:S04]  /*05f0*/  MOV R9, UR7 ;  /* 0x0000000700097c02 */ /* 0x000fc80008000f00 */
[----:B------:R-:W-:-:S04]  /*0600*/  LEA.HI.SX32 R9, R9, R88, 0x1e ;  /* 0x0000005809097211 */ /* 0x000fc800078ff2ff */
[----:B------:R-:W-:Y:S02]  /*0610*/  MOV R124, R9 ;  /* 0x00000009007c7202 */ /* 0x000fe40000000f00 */
[----:B---3--:R-:W-:Y:S02]  /*0620*/  R2UR UR24, R84 ;  /* 0x00000000541872ca */ /* 0x008fe400000e0000 */
[----:B----4-:R-:W-:Y:S01]  /*0630*/  FSEL R123, R86, RZ, P0 ;  /* 0x000000ff567b7208 */ /* 0x010fe20000000000 */
        /* <DEDUP_REMOVED lines=20> */
[----:B--2---:R-:W-:Y:S01]  /*0780*/  IADD3 R124, PT, PT, R9, 0x100, RZ ;  /* 0x00000100097c7810 */ /* 0x004fe20007ffe0ff */
[C---:B---3--:R-:W-:Y:S01]  /*0790*/  FADD.FTZ R84, -R123.reuse, R84 ;  /* 0x000000547b547221 */ /* 0x048fe20000010100 */
[C---:B------:R-:W-:Y:S01]  /*07a0*/  FADD.FTZ R85, -R123.reuse, R85 ;  /* 0x000000557b557221 */ /* 0x040fe20000010100 */
[----:B------:R-:W-:Y:S02]  /*07b0*/  FADD.FTZ R87, -R123, R87 ;  /* 0x000000577b577221 */ /* 0x000fe40000010100 */
[----:B------:R-:W-:Y:S01]  /*07c0*/  FMUL.FTZ R95, R84, UR24 ;  /* 0x00000018545f7c20 */ /* 0x000fe20008410000 */
[----:B----45:R-:W-:Y:S01]  /*07d0*/  FMUL.FTZ R106, R16, R88 ;  /* 0x00000058106a7220 */ /* 0x030fe20000410000 */
[----:B------:R-:W-:Y:S01]  /*07e0*/  FMUL.FTZ R98, R85, UR24 ;  /* 0x0000001855627c20 */ /* 0x000fe20008410000 */
[----:B------:R-:W-:Y:S01]  /*07f0*/  FMUL.FTZ R113, R17, R89 ;  /* 0x0000005911717220 */ /* 0x000fe20000410000 */
[----:B------:R-:W-:Y:S01]  /*0800*/  FADD.FTZ R86, -R123, R86 ;  /* 0x000000567b567221 */ /* 0x000fe20000010100 */
[----:B------:R-:W-:Y:S01]  /*0810*/  FADD.FTZ R84, RZ, R106 ;  /* 0x0000006aff547221 */ /* 0x000fe20000010000 */
[----:B------:R-:W-:Y:S01]  /*0820*/  FFMA.FTZ R85, R95, R106, RZ ;  /* 0x0000006a5f557223 */ /* 0x000fe200000100ff */
[----:B0-----:R-:W-:Y:S01]  /*0830*/  FMUL.FTZ R120, R87, UR24 ;  /* 0x0000001857787c20 */ /* 0x001fe20008410000 */
[----:B------:R-:W-:Y:S01]  /*0840*/  FMUL.FTZ R105, R86, UR24 ;  /* 0x0000001856697c20 */ /* 0x000fe20008410000 */
[----:B------:R-:W-:Y:S01]  /*0850*/  FADD.FTZ R87, R84, R113 ;  /* 0x0000007154577221 */ /* 0x000fe20000010000 */
[----:B------:R-:W-:Y:S01]  /*0860*/  FMUL.FTZ R122, R18, R90 ;  /* 0x0000005a127a7220 */ /* 0x000fe20000410000 */
[----:B------:R-:W-:Y:S01]  /*0870*/  FFMA.FTZ R84, R98, R113, R85 ;  /* 0x0000007162547223 */ /* 0x000fe20000010055 */
[----:B------:R-:W-:-:S02]  /*0880*/  FMUL.FTZ R121, R19, R91 ;  /* 0x0000005b13797220 */ /* 0x000fc40000410000 */
[----:B-1----:R-:W-:Y:S01]  /*0890*/  FADD.FTZ R126, R87, R122 ;  /* 0x0000007a577e7221 */ /* 0x002fe20000010000 */
        /* <DEDUP_REMOVED lines=11> */
.L_x_2671:
[----:B------:R-:W-:Y:S05]  /*0950*/  BSYNC.RECONVERGENT B0 ;  /* 0x0000000000007941 */ /* 0x000fea0003800200 */
.L_x_2670:
[----:B------:R-:W-:Y:S04]  /*0960*/  BSSY.RECONVERGENT B0, `(.L_x_2672) ;  /* 0x0000032000007945 */ /* 0x000fe80003800200 */
[----:B------:R-:W-:Y:S05]  /*0970*/  @!P1 BRA `(.L_x_2673) ;  /* 0x0000000000c09947 */ /* 0x000fea0003800000 */
[----:B------:R-:W-:Y:S01]  /*0980*/  ISETP.NE.U32.AND P0, PT, RZ, UR18, PT ;  /* 0x00000012ff007c0c */ /* 0x000fe2000bf05070 */
[----:B------:R-:W0:Y:S03]  /*0990*/  LDC.64 R86, c[0x0][0x3a8] ;  /* 0x0000ea00ff567b82 */ /* 0x000e260000000a00 */
[----:B------:R-:W-:Y:S02]  /*09a0*/  ISETP.NE.AND.EX P4, PT, RZ, UR19, PT, P0 ;  /* 0x00000013ff007c0c */ /* 0x000fe4000bf85300 */
[----:B------:R-:W-:-:S03]  /*09b0*/  ISETP.NE.U32.AND P0, PT, RZ, UR16, PT ;  /* 0x00000010ff007c0c */ /* 0x000fc6000bf05070 */
[----:B------:R-:W1:Y:S01]  /*09c0*/  LDC.64 R88, c[0x0][0x428] ;  /* 0x00010a00ff587b82 */ /* 0x000e620000000a00 */
[----:B------:R-:W-:-:S07]  /*09d0*/  ISETP.NE.AND.EX P0, PT, RZ, UR17, PT, P0 ;  /* 0x00000011ff007c0c */ /* 0x000fce000bf05300 */
[----:B------:R-:W2:Y:S01]  /*09e0*/  @P4 LDC.64 R84, c[0x0][0x3b8] ;  /* 0x0000ee00ff544b82 */ /* 0x000ea20000000a00 */
[----:B0-----:R-:W-:-:S07]  /*09f0*/  IMAD.WIDE.U32 R86, R124, 0x10, R86 ;  /* 0x000000107c567825 */ /* 0x001fce00078e0056 */
[----:B------:R-:W0:Y:S01]  /*0a00*/  @P0 LDC.64 R128, c[0x0][0x438] ;  /* 0x00010e00ff800b82 */ /* 0x000e220000000a00 */
[----:B-1----:R-:W-:-:S07]  /*0a10*/  IMAD.WIDE.U32 R88, R124, 0x10, R88 ;  /* 0x000000107c587825 */ /* 0x002fce00078e0058 */
[----:B------:R-:W1:Y:S01]  /*0a20*/  LDC.64 R118, c[0x0][0x3b0] ;  /* 0x0000ec00ff767b82 */ /* 0x000e620000000a00 */
[----:B------:R-:W3:Y:S01]  /*0a30*/  LDG.E.128 R88, desc[UR10][R88.64] ;  /* 0x0000000a58587981 */ /* 0x000ee2000c1e1d00 */
[----:B--2---:R-:W-:-:S03]  /*0a40*/  @P4 IMAD.WIDE.U32 R130, R124, 0x4, R84 ;  /* 0x000000047c824825 */ /* 0x004fc600078e0054 */
[----:B------:R-:W2:Y:S04]  /*0a50*/  LDG.E.128 R84, desc[UR10][R86.64] ;  /* 0x0000000a56547981 */ /* 0x000ea8000c1e1d00 */
[----:B------:R-:W5:Y:S01]  /*0a60*/  @P4 LDG.E R6, desc[UR10][R130.64] ;  /* 0x0000000a82064981 */ /* 0x000f62000c1e1900 */
[----:B0-----:R-:W-:-:S05]  /*0a70*/  @P0 IMAD.WIDE.U32 R128, R124, 0x10, R128 ;  /* 0x000000107c800825 */ /* 0x001fca00078e0080 */
[----:B------:R-:W5:Y:S01]  /*0a80*/  @P0 LDG.E.128 R12, desc[UR10][R128.64] ;  /* 0x0000000a800c0981 */ /* 0x000f62000c1e1d00 */
[----:B-1----:R-:W-:-:S05]  /*0a90*/  IMAD.WIDE.U32 R118, R124, 0x4, R118 ;  /* 0x000000047c767825 */ /* 0x002fca00078e0076 */
[----:B------:R0:W5:Y:S01]  /*0aa0*/  LDG.E R5, desc[UR10][R118.64] ;  /* 0x0000000a76057981 */ /* 0x000162000c1e1900 */
[----:B------:R-:W-:Y:S01]  /*0ab0*/  IADD3 R124, PT, PT, R124, 0x100, RZ ;  /* 0x000001007c7c7810 */ /* 0x000fe20007ffe0ff */
[----:B---3-5:R-:W-:Y:S01]  /*0ac0*/  FMUL.FTZ R104, R20, R88 ;  /* 0x0000005814687220 */ /* 0x028fe20000410000 */
[C---:B--2---:R-:W-:Y:S01]  /*0ad0*/  FADD.FTZ R84, -R123.reuse, R84 ;  /* 0x000000547b547221 */ /* 0x044fe20000010100 */
[----:B------:R-:W-:-:S03]  /*0ae0*/  FADD.FTZ R85, -R123, R85 ;  /* 0x000000557b557221 */ /* 0x000fc60000010100 */
[----:B------:R-:W-:Y:S01]  /*0af0*/  FMUL.FTZ R93, R84, UR24 ;  /* 0x00000018545d7c20 */ /* 0x000fe20008410000 */
[----:B------:R-:W-:Y:S01]  /*0b00*/  FADD.FTZ R103, -R123, R86 ;  /* 0x000000567b677221 */ /* 0x000fe20000010100 */
[----:B------:R-:W-:Y:S01]  /*0b10*/  FMUL.FTZ R96, R85, UR24 ;  /* 0x0000001855607c20 */ /* 0x000fe20008410000 */
[----:B------:R-:W-:Y:S01]  /*0b20*/  FMUL.FTZ R111, R21, R89 ;  /* 0x00000059156f7220 */ /* 0x000fe20000410000 */
[----:B------:R-:W-:Y:S01]  /*0b30*/  FADD.FTZ R126, R126, R104 ;  /* 0x000000687e7e7221 */ /* 0x000fe20000010000 */
[----:B------:R-:W-:Y:S01]  /*0b40*/  FFMA.FTZ R125, R93, R104, R125 ;  /* 0x000000685d7d7223 */ /* 0x000fe2000001007d */
[----:B------:R-:W-:Y:S01]  /*0b50*/  FADD.FTZ R87, -R123, R87 ;  /* 0x000000577b577221 */ /* 0x000fe20000010100 */
[----:B------:R-:W-:Y:S01]  /*0b60*/  FMUL.FTZ R103, R103, UR24 ;  /* 0x0000001867677c20 */ /* 0x000fe20008410000 */
[----:B0-----:R-:W-:Y:S01]  /*0b70*/  FMUL.FTZ R118, R22, R90 ;  /* 0x0000005a16767220 */ /* 0x001fe20000410000 */
        /* <DEDUP_REMOVED lines=16> */
.L_x_2673:
[----:B------:R-:W-:Y:S05]  /*0c80*/  BSYNC.RECONVERGENT B0 ;  /* 0x0000000000007941 */ /* 0x000fea0003800200 */
.L_x_2672:
        /* <DEDUP_REMOVED lines=11> */
[----:B------:R-:W3:Y:S07]  /*0d40*/  LDG.E.128 R84, desc[UR10][R84.64] ;  /* 0x0000000a54547981 */ /* 0x000eee000c1e1d00 */
[----:B------:R-:W4:Y:S01]  /*0d50*/  @P0 LDC.64 R130, c[0x0][0x438] ;  /* 0x00010e00ff820b82 */ /* 0x000f220000000a00 */
[----:B-1----:R-:W-:-:S06]  /*0d60*/  IMAD.WIDE.U32 R88, R124, 0x10, R88 ;  /* 0x000000107c587825 */ /* 0x002fcc00078e0058 */
[----:B------:R-:W3:Y:S01]  /*0d70*/  LDG.E.128 R88, desc[UR10][R88.64] ;  /* 0x0000000a58587981 */ /* 0x000ee2000c1e1d00 */
[----:B--2---:R-:W-:-:S05]  /*0d80*/  IMAD.WIDE.U32 R128, R124, 0x4, R128 ;  /* 0x000000047c807825 */ /* 0x004fca00078e0080 */
[----:B------:R1:W5:Y:S01]  /*0d90*/  LDG.E R3, desc[UR10][R128.64] ;  /* 0x0000000a80037981 */ /* 0x000362000c1e1900 */
[----:B0-----:R-:W-:-:S05]  /*0da0*/  @P4 IMAD.WIDE.U32 R132, R124, 0x4, R132 ;  /* 0x000000047c844825 */ /* 0x001fca00078e0084 */
[----:B------:R1:W5:Y:S01]  /*0db0*/  @P4 LDG.E R4, desc[UR10][R132.64] ;  /* 0x0000000a84044981 */ /* 0x000362000c1e1900 */
[----:B----4-:R-:W-:-:S05]  /*0dc0*/  @P0 IMAD.WIDE.U32 R130, R124, 0x10, R130 ;  /* 0x000000107c820825 */ /* 0x010fca00078e0082 */
[----:B------:R1:W5:Y:S01]  /*0dd0*/  @P0 LDG.E.128 R72, desc[UR10][R130.64] ;  /* 0x0000000a82480981 */ /* 0x000362000c1e1d00 */
[----:B------:R-:W-:Y:S01]  /*0de0*/  IADD3 R124, PT, PT, R124, 0x100, RZ ;  /* 0x000001007c7c7810 */ /* 0x000fe20007ffe0ff */
[C---:B---3--:R-:W-:Y:S01]  /*0df0*/  FADD.FTZ R11, -R123.reuse, R84 ;  /* 0x000000547b0b7221 */ /* 0x048fe20000010100 */
[----:B------:R-:W-:-:S03]  /*0e00*/  FADD.FTZ R94, -R123, R85 ;  /* 0x000000557b5e7221 */ /* 0x000fc60000010100 */
[----:B------:R-:W-:Y:S01]  /*0e10*/  FMUL.FTZ R11, R11, UR24 ;  /* 0x000000180b0b7c20 */ /* 0x000fe20008410000 */
[----:B------:R-:W-:Y:S01]  /*0e20*/  FADD.FTZ R86, -R123, R86 ;  /* 0x000000567b567221 */ /* 0x000fe20000010100 */
[----:B------:R-:W-:Y:S01]  /*0e30*/  FMUL.FTZ R94, R94, UR24 ;  /* 0x000000185e5e7c20 */ /* 0x000fe20008410000 */
[----:B-----5:R-:W-:Y:S01]  /*0e40*/  FMUL.FTZ R102, R24, R88 ;  /* 0x0000005818667220 */ /* 0x020fe20000410000 */
[----:B------:R-:W-:-:S03]  /*0e50*/  FMUL.FTZ R109, R25, R89 ;  /* 0x00000059196d7220 */ /* 0x000fc60000410000 */
[----:B------:R-:W-:Y:S01]  /*0e60*/  FADD.FTZ R126, R126, R102 ;  /* 0x000000667e7e7221 */ /* 0x000fe20000010000 */
[----:B------:R-:W-:Y:S01]  /*0e70*/  FFMA.FTZ R125, R11, R102, R125 ;  /* 0x000000660b7d7223 */ /* 0x000fe2000001007d */
[----:B------:R-:W-:Y:S01]  /*0e80*/  FADD.FTZ R87, -R123, R87 ;  /* 0x000000577b577221 */ /* 0x000fe20000010100 */
[----:B------:R-:W-:Y:S01]  /*0e90*/  FMUL.FTZ R101, R86, UR24 ;  /* 0x0000001856657c20 */ /* 0x000fe20008410000 */
        /* <DEDUP_REMOVED lines=16> */
[----:B-1----:R-:W-:-:S07]  /*0fa0*/  FFMA.FTZ R125, R112, R117, R125 ;  /* 0x00000075707d7223 */ /* 0x002fce000001007d */
.L_x_2675:
[----:B------:R-:W-:Y:S05]  /*0fb0*/  BSYNC.RECONVERGENT B0 ;  /* 0x0000000000007941 */ /* 0x000fea0003800200 */
.L_x_2674:
[----:B------:R-:W-:Y:S04]  /*0fc0*/  BSSY.RECONVERGENT B0, `(.L_x_2676) ;  /* 0x0000031000007945 */ /* 0x000fe80003800200 */
[----:B------:R-:W-:Y:S05]  /*0fd0*/  @!P3 BRA `(.L_x_2677) ;  /* 0x0000000000bcb947 */ /* 0x000fea0003800000 */
[----:B------:R-:W-:Y:S01]  /*0fe0*/  ISETP.NE.U32.AND P0, PT, RZ, UR18, PT ;  /* 0x00000012ff007c0c */ /* 0x000fe2000bf05070 */
[----:B------:R-:W0:Y:S03]  /*0ff0*/  LDC.64 R86, c[0x0][0x3a8] ;  /* 0x0000ea00ff567b82 */ /* 0x000e260000000a00 */
[----:B------:R-:W-:-:S05]  /*1000*/  ISETP.NE.AND.EX P0, PT, RZ, UR19, PT, P0 ;  /* 0x00000013ff007c0c */ /* 0x000fca000bf05300 */
[----:B------:R-:W1:Y:S08]  /*1010*/  LDC.64 R88, c[0x0][0x428] ;  /* 0x00010a00ff587b82 */ /* 0x000e700000000a00 */
[----:B------:R-:W2:Y:S08]  /*1020*/  @P0 LDC.64 R84, c[0x0][0x3b8] ;  /* 0x0000ee00ff540b82 */ /* 0x000eb00000000a00 */
[----:B------:R-:W3:Y:S01]  /*1030*/  LDC.64 R128, c[0x0][0x3b0] ;  /* 0x0000ec00ff807b82 */ /* 0x000ee20000000a00 */
[----:B--2---:R-:W-:-:S05]  /*1040*/  @P0 IMAD.WIDE.U32 R132, R124, 0x4, R84 ;  /* 0x000000047c840825 */ /* 0x004fca00078e0054 */
[----:B------:R2:W5:Y:S01]  /*1050*/  @P0 LDG.E R2, desc[UR10][R132.64] ;  /* 0x0000000a84020981 */ /* 0x000562000c1e1900 */
[----:B------:R-:W-:Y:S01]  /*1060*/  ISETP.NE.U32.AND P0, PT, RZ, UR16, PT ;  /* 0x00000010ff007c0c */ /* 0x000fe2000bf05070 */
[----:B0-----:R-:W-:-:S03]  /*1070*/  IMAD.WIDE.U32 R86, R124, 0x10, R86 ;  /* 0x000000107c567825 */ /* 0x001fc600078e0056 */
[----:B------:R-:W-:Y:S01]  /*1080*/  ISETP.NE.AND.EX P0, PT, RZ, UR17, PT, P0 ;  /* 0x00000011ff007c0c */ /* 0x000fe2000bf05300 */
[C---:B-1----:R-:W-:Y:S02]  /*1090*/  IMAD.WIDE.U32 R88, R124.reuse, 0x10, R88 ;  /* 0x000000107c587825 */ /* 0x042fe400078e0058 */
[----:B------:R-:W4:Y:S04]  /*10a0*/  LDG.E.128 R84, desc[UR10][R86.64] ;  /* 0x0000000a56547981 */ /* 0x000f28000c1e1d00 */
[----:B------:R-:W2:Y:S01]  /*10b0*/  LDG.E.128 R88, desc[UR10][R88.64] ;  /* 0x0000000a58587981 */ /* 0x000ea2000c1e1d00 */
[----:B---3--:R-:W-:-:S05]  /*10c0*/  IMAD.WIDE.U32 R128, R124, 0x4, R128 ;  /* 0x000000047c807825 */ /* 0x008fca00078e0080 */
[----:B------:R-:W0:Y:S01]  /*10d0*/  @P0 LDC.64 R130, c[0x0][0x438] ;  /* 0x00010e00ff820b82 */ /* 0x000e220000000a00 */
[----:B------:R1:W5:Y:S01]  /*10e0*/  LDG.E R0, desc[UR10][R128.64] ;  /* 0x0000000a80007981 */ /* 0x000362000c1e1900 */
[----:B0-----:R-:W-:-:S05]  /*10f0*/  @P0 IMAD.WIDE.U32 R130, R124, 0x10, R130 ;  /* 0x000000107c820825 */ /* 0x001fca00078e0082 */
[----:B------:R1:W5:Y:S01]  /*1100*/  @P0 LDG.E.128 R76, desc[UR10][R130.64] ;  /* 0x0000000a824c0981 */ /* 0x000362000c1e1d00 */
[C---:B----4-:R-:W-:Y:S01]  /*1110*/  FADD.FTZ R84, -R123.reuse, R84 ;  /* 0x000000547b547221 */ /* 0x050fe20000010100 */
[----:B------:R-:W-:-:S03]  /*1120*/  FADD.FTZ R85, -R123, R85 ;  /* 0x000000557b557221 */ /* 0x000fc60000010100 */
[----:B------:R-:W-:Y:S01]  /*1130*/  FMUL.FTZ R97, R84, UR24 ;  /* 0x0000001854617c20 */ /* 0x000fe20008410000 */
[----:B--2--5:R-:W-:Y:S01]  /*1140*/  FMUL.FTZ R100, R28, R88 ;  /* 0x000000581c647220 */ /* 0x024fe20000410000 */
[----:B------:R-:W-:Y:S01]  /*1150*/  FADD.FTZ R99, -R123, R86 ;  /* 0x000000567b637221 */ /* 0x000fe20000010100 */
[----:B------:R-:W-:Y:S01]  /*1160*/  FMUL.FTZ R92, R85, UR24 ;  /* 0x00000018555c7c20 */ /* 0x000fe20008410000 */
        /* <DEDUP_REMOVED lines=22> */
.L_x_2677:
[----:B------:R-:W-:Y:S05]  /*12d0*/  BSYNC.RECONVERGENT B0 ;  /* 0x0000000000007941 */ /* 0x000fea0003800200 */
.L_x_2676:
        /* <DEDUP_REMOVED lines=22> */
[----:B-1----:R-:W-:-:S11]  /*1440*/  FADD.FTZ R85, R91, R126 ;  /* 0x0000007e5b557221 */ /* 0x002fd60000010000 */
        /* <DEDUP_REMOVED lines=9> */
.L_x_2679:
[----:B------:R-:W-:Y:S05]  /*14e0*/  BSYNC.RECONVERGENT B0 ;  /* 0x0000000000007941 */ /* 0x000fea0003800200 */
.L_x_2678:
        /* <DEDUP_REMOVED lines=77> */
.L_x_2684:
[--C-:B------:R-:W-:Y:S01]  /*19c0*/  FFMA.FTZ R81, R95, UR6, R89.reuse ;  /* 0x000000065f517c23 */ /* 0x100fe20008010059 */
[--C-:B------:R-:W-:Y:S01]  /*19d0*/  FFMA.FTZ R82, R98, UR6, R89.reuse ;  /* 0x0000000662527c23 */ /* 0x100fe20008010059 */
[----:B------:R-:W-:Y:S01]  /*19e0*/  FFMA.FTZ R84, R120, UR6, R89 ;  /* 0x0000000678547c23 */ /* 0x000fe20008010059 */
[----:B------:R-:W-:Y:S01]  /*19f0*/  LOP3.LUT P6, RZ, R7, 0xff, RZ, 0xc0, !PT ;  /* 0x000000ff07ff7812 */ /* 0x000fe200078cc0ff */
[----:B------:R-:W-:Y:S01]  /*1a00*/  FADD.FTZ R81, R106, -R81 ;  /* 0x800000516a517221 */ /* 0x000fe20000010000 */
[----:B------:R-:W-:Y:S01]  /*1a10*/  FADD.FTZ R82, R113, -R82 ;  /* 0x8000005271527221 */ /* 0x000fe20000010000 */
[----:B------:R-:W-:Y:S01]  /*1a20*/  FADD.FTZ R85, R121, -R84 ;  /* 0x8000005479557221 */ /* 0x000fe20000010000 */
[----:B------:R-:W-:Y:S01]  /*1a30*/  LOP3.LUT P5, RZ, R7, 0xff00, RZ, 0xc0, !PT ;  /* 0x0000ff0007ff7812 */ /* 0x000fe200078ac0ff */
[----:B------:R-:W-:Y:S01]  /*1a40*/  FMUL.FTZ R80, R81, UR24 ;  /* 0x0000001851507c20 */ /* 0x000fe20008410000 */
[----:B------:R-:W-:Y:S01]  /*1a50*/  FFMA.FTZ R81, R105, UR6, R89 ;  /* 0x0000000669517c23 */ /* 0x000fe20008010059 */
[----:B------:R-:W-:-:S02]  /*1a60*/  LOP3.LUT P0, RZ, R7, 0xff0000, RZ, 0xc0, !PT ;  /* 0x00ff000007ff7812 */ /* 0x000fc4000780c0ff */
[----:B------:R-:W-:Y:S01]  /*1a70*/  FMUL.FTZ R84, R80, UR23 ;  /* 0x0000001750547c20 */ /* 0x000fe20008410000 */
[----:B------:R-:W-:Y:S01]  /*1a80*/  FADD.FTZ R83, R122, -R81 ;  /* 0x800000517a537221 */ /* 0x000fe20000010000 */
[----:B------:R-:W-:-:S03]  /*1a90*/  FMUL.FTZ R81, R82, UR24 ;  /* 0x0000001852517c20 */ /* 0x000fc60008410000 */
[----:B------:R-:W-:Y:S01]  /*1aa0*/  FMUL.FTZ R82, R83, UR24 ;  /* 0x0000001853527c20 */ /* 0x000fe20008410000 */
[----:B------:R-:W-:Y:S01]  /*1ab0*/  FMUL.FTZ R83, R85, UR24 ;  /* 0x0000001855537c20 */ /* 0x000fe20008410000 */
[----:B------:R-:W-:Y:S01]  /*1ac0*/  SEL R84, R84, RZ, P6 ;  /* 0x000000ff54547207 */ /* 0x000fe20003000000 */
[----:B------:R-:W-:Y:S01]  /*1ad0*/  FMUL.FTZ R85, R81, UR23 ;  /* 0x0000001751557c20 */ /* 0x000fe20008410000 */
[----:B------:R-:W-:Y:S01]  /*1ae0*/  FMUL.FTZ R86, R82, UR23 ;  /* 0x0000001752567c20 */ /* 0x000fe20008410000 */
[----:B------:R-:W-:Y:S01]  /*1af0*/  FMUL.FTZ R87, R83, UR23 ;  /* 0x0000001753577c20 */ /* 0x000fe20008410000 */
[----:B------:R-:W-:Y:S02]  /*1b00*/  ISETP.GE.U32.AND P6, PT, R7, 0x1000000, PT ;  /* 0x010000000700780c */ /* 0x000fe40003fc6070 */
[----:B------:R-:W-:Y:S02]  /*1b10*/  SEL R85, R85, RZ, P5 ;  /* 0x000000ff55557207 */ /* 0x000fe40002800000 */
[----:B------:R-:W-:-:S02]  /*1b20*/  SEL R86, R86, RZ, P0 ;  /* 0x000000ff56567207 */ /* 0x000fc40000000000 */
[----:B------:R-:W-:Y:S01]  /*1b30*/  SEL R87, R87, RZ, P6 ;  /* 0x000000ff57577207 */ /* 0x000fe20003000000 */
[----:B------:R-:W-:Y:S06]  /*1b40*/  BRA `(.L_x_2685) ;  /* 0x0000000c00047947 */ /* 0x000fec0003800000 */
.L_x_2683:
[----:B------:R-:W-:-:S04]  /*1b50*/  UISETP.NE.U32.AND UP0, UPT, UR4, URZ, UPT ;  /* 0x000000ff0400728c */ /* 0x000fc8000bf05070 */
[----:B------:R-:W-:-:S09]  /*1b60*/  UISETP.NE.AND.EX UP0, UPT, UR5, URZ, UPT, UP0 ;  /* 0x000000ff0500728c */ /* 0x000fd2000bf05300 */
[----:B------:R-:W-:Y:S05]  /*1b70*/  BRA.U UP0, `(.L_x_2686) ;  /* 0x0000000100647547 */ /* 0x000fea000b800000 */
        /* <DEDUP_REMOVED lines=8> */
[----:B------:R-:W-:Y:S01]  /*1c00*/  FFMA.FTZ R84, R85, UR24, R60 ;  /* 0x0000001855547c23 */ /* 0x000fe2000801003c */
[----:B------:R-:W-:Y:S01]  /*1c10*/  FFMA.FTZ R85, R105, UR6, R89 ;  /* 0x0000000669557c23 */ /* 0x000fe20008010059 */
[----:B------:R-:W-:-:S02]  /*1c20*/  LOP3.LUT P0, RZ, R7, 0xff0000, RZ, 0xc0, !PT ;  /* 0x00ff000007ff7812 */ /* 0x000fc4000780c0ff */
[----:B------:R-:W-:Y:S01]  /*1c30*/  FMUL.FTZ R84, R84, UR23 ;  /* 0x0000001754547c20 */ /* 0x000fe20008410000 */
[----:B------:R-:W-:Y:S01]  /*1c40*/  FADD.FTZ R87, R122, -R85 ;  /* 0x800000557a577221 */ /* 0x000fe20000010000 */
[----:B------:R-:W-:-:S03]  /*1c50*/  FFMA.FTZ R85, R86, UR24, R61 ;  /* 0x0000001856557c23 */ /* 0x000fc6000801003d */
[----:B------:R-:W-:Y:S01]  /*1c60*/  FFMA.FTZ R86, R87, UR24, R62 ;  /* 0x0000001857567c23 */ /* 0x000fe2000801003e */
[----:B------:R-:W-:Y:S01]  /*1c70*/  FFMA.FTZ R87, R90, UR24, R63 ;  /* 0x000000185a577c23 */ /* 0x000fe2000801003f */
        /* <DEDUP_REMOVED lines=9> */
.L_x_2686:
        /* <DEDUP_REMOVED lines=25> */
.L_x_2682:
        /* <DEDUP_REMOVED lines=28> */
[----:B------:R-:W-:Y:S02]  /*2060*/  LOP3.LUT P5, RZ, R7, 0xff0000, RZ, 0xc0, !PT ;  /* 0x00ff000007ff7812 */ /* 0x000fe400078ac0ff */
[----:B------:R-:W-:Y:S02]  /*2070*/  SEL R85, R38, RZ, P6 ;  /* 0x000000ff26557207 */ /* 0x000fe40003000000 */
        /* <DEDUP_REMOVED lines=9> */
.L_x_2688:
[--C-:B------:R-:W-:Y:S01]  /*2110*/  FFMA.FTZ R37, R95, UR6, R89.reuse ;  /* 0x000000065f257c23 */ /* 0x100fe20008010059 */
[----:B------:R-:W-:Y:S01]  /*2120*/  FFMA.FTZ R38, R98, UR6, R89 ;  /* 0x0000000662267c23 */ /* 0x000fe20008010059 */
[----:B------:R-:W-:Y:S02]  /*2130*/  LOP3.LUT P5, RZ, R7, 0xff, RZ, 0xc0, !PT ;  /* 0x000000ff07ff7812 */ /* 0x000fe400078ac0ff */
[----:B------:R-:W-:Y:S01]  /*2140*/  FADD.FTZ R37, R106, -R37 ;  /* 0x800000256a257221 */ /* 0x000fe20000010000 */
[----:B------:R-:W-:Y:S01]  /*2150*/  FADD.FTZ R38, R113, -R38 ;  /* 0x8000002671267221 */ /* 0x000fe20000010000 */
[----:B------:R-:W-:Y:S02]  /*2160*/  LOP3.LUT P0, RZ, R8, 0xff, RZ, 0xc0, !PT ;  /* 0x000000ff08ff7812 */ /* 0x000fe4000780c0ff */
[----:B------:R-:W-:Y:S01]  /*2170*/  FMUL.FTZ R80, R37, UR24 ;  /* 0x0000001825507c20 */ /* 0x000fe20008410000 */
[--C-:B------:R-:W-:Y:S01]  /*2180*/  FFMA.FTZ R37, R105, UR6, R89.reuse ;  /* 0x0000000669257c23 */ /* 0x100fe20008010059 */
[----:B------:R-:W-:Y:S01]  /*2190*/  FMUL.FTZ R81, R38, UR24 ;  /* 0x0000001826517c20 */ /* 0x000fe20008410000 */
[----:B------:R-:W-:Y:S01]  /*21a0*/  FFMA.FTZ R38, R120, UR6, R89 ;  /* 0x0000000678267c23 */ /* 0x000fe20008010059 */
[----:B------:R-:W-:Y:S01]  /*21b0*/  FMUL.FTZ R36, R80, UR23 ;  /* 0x0000001750247c20 */ /* 0x000fe20008410000 */
[----:B------:R-:W-:Y:S01]  /*21c0*/  FADD.FTZ R82, R122, -R37 ;  /* 0x800000257a527221 */ /* 0x000fe20000010000 */
[----:B------:R-:W-:Y:S01]  /*21d0*/  FMUL.FTZ R37, R81, UR23 ;  /* 0x0000001751257c20 */ /* 0x000fe20008410000 */
[----:B------:R-:W-:Y:S01]  /*21e0*/  FADD.FTZ R83, R121, -R38 ;  /* 0x8000002679537221 */ /* 0x000fe20000010000 */
[----:B------:R-:W-:Y:S01]  /*21f0*/  LOP3.LUT P6, RZ, R7, 0xff00, RZ, 0xc0, !PT ;  /* 0x0000ff0007ff7812 */ /* 0x000fe200078cc0ff */
[----:B------:R-:W-:Y:S01]  /*2200*/  FMUL.FTZ R82, R82, UR24 ;  /* 0x0000001852527c20 */ /* 0x000fe20008410000 */
[----:B------:R-:W-:Y:S01]  /*2210*/  SEL R84, R36, RZ, P5 ;  /* 0x000000ff24547207 */ /* 0x000fe20002800000 */
[----:B------:R-:W-:Y:S01]  /*2220*/  FMUL.FTZ R83, R83, UR24 ;  /* 0x0000001853537c20 */ /* 0x000fe20008410000 */
[----:B------:R-:W-:Y:S01]  /*2230*/  LOP3.LUT P5, RZ, R8, 0xff00, RZ, 0xc0, !PT ;  /* 0x0000ff0008ff7812 */ /* 0x000fe200078ac0ff */
[----:B------:R-:W-:Y:S01]  /*2240*/  FMUL.FTZ R38, R82, UR23 ;  /* 0x0000001752267c20 */ /* 0x000fe20008410000 */
[----:B------:R-:W-:Y:S01]  /*2250*/  SEL R36, R36, RZ, P0 ;  /* 0x000000ff24247207 */ /* 0x000fe20000000000 */
[----:B------:R-:W-:Y:S01]  /*2260*/  FMUL.FTZ R39, R83, UR23 ;  /* 0x0000001753277c20 */ /* 0x000fe20008410000 */
[----:B------:R-:W-:-:S02]  /*2270*/  LOP3.LUT P0, RZ, R7, 0xff0000, RZ, 0xc0, !PT ;  /* 0x00ff000007ff7812 */ /* 0x000fc4000780c0ff */
[C---:B------:R-:W-:Y:S02]  /*2280*/  SEL R85, R37.reuse, RZ, P6 ;  /* 0x000000ff25557207 */ /* 0x040fe40003000000 */
[----:B------:R-:W-:Y:S02]  /*2290*/  SEL R37, R37, RZ, P5 ;  /* 0x000000ff25257207 */ /* 0x000fe40002800000 */
[----:B------:R-:W-:Y:S02]  /*22a0*/  ISETP.GE.U32.AND P5, PT, R7, 0x1000000, PT ;  /* 0x010000000700780c */ /* 0x000fe40003fa6070 */
[----:B------:R-:W-:Y:S02]  /*22b0*/  SEL R86, R38, RZ, P0 ;  /* 0x000000ff26567207 */ /* 0x000fe40000000000 */
[C---:B------:R-:W-:Y:S02]  /*22c0*/  LOP3.LUT P6, RZ, R8.reuse, 0xff0000, RZ, 0xc0, !PT ;  /* 0x00ff000008ff7812 */ /* 0x040fe400078cc0ff */
[----:B------:R-:W-:-:S02]  /*22d0*/  ISETP.GE.U32.AND P0, PT, R8, 0x1000000, PT ;  /* 0x010000000800780c */ /* 0x000fc40003f06070 */
[C---:B------:R-:W-:Y:S02]  /*22e0*/  SEL R87, R39.reuse, RZ, P5 ;  /* 0x000000ff27577207 */ /* 0x040fe40002800000 */
[----:B------:R-:W-:Y:S02]  /*22f0*/  SEL R38, R38, RZ, P6 ;  /* 0x000000ff26267207 */ /* 0x000fe40003000000 */
[----:B------:R-:W-:Y:S01]  /*2300*/  SEL R39, R39, RZ, P0 ;  /* 0x000000ff27277207 */ /* 0x000fe20000000000 */
[----:B------:R-:W-:Y:S06]  /*2310*/  BRA `(.L_x_2685) ;  /* 0x0000000400107947 */ /* 0x000fec0003800000 */
.L_x_2687:
        /* <DEDUP_REMOVED lines=36> */
.L_x_2689:
[--C-:B------:R-:W-:Y:S01]  /*2560*/  FFMA.FTZ R37, R95, UR6, R89.reuse ;  /* 0x000000065f257c23 */ /* 0x100fe20008010059 */
[----:B------:R-:W-:Y:S01]  /*2570*/  FFMA.FTZ R38, R98, UR6, R89 ;  /* 0x0000000662267c23 */ /* 0x000fe20008010059 */
[----:B------:R-:W-:Y:S02]  /*2580*/  LOP3.LUT P5, RZ, R7, 0xff, RZ, 0xc0, !PT ;  /* 0x000000ff07ff7812 */ /* 0x000fe400078ac0ff */
[----:B------:R-:W-:Y:S01]  /*2590*/  FADD.FTZ R37, R106, -R37 ;  /* 0x800000256a257221 */ /* 0x000fe20000010000 */
[----:B------:R-:W-:Y:S01]  /*25a0*/  FADD.FTZ R38, R113, -R38 ;  /* 0x8000002671267221 */ /* 0x000fe20000010000 */
[----:B------:R-:W-:Y:S02]  /*25b0*/  LOP3.LUT P0, RZ, R8, 0xff, RZ, 0xc0, !PT ;  /* 0x000000ff08ff7812 */ /* 0x000fe4000780c0ff */
[----:B------:R-:W-:Y:S01]  /*25c0*/  FFMA.FTZ R80, R37, UR24, R60 ;  /* 0x0000001825507c23 */ /* 0x000fe2000801003c */
[----:B------:R-:W-:Y:S01]  /*25d0*/  FFMA.FTZ R37, R105, UR6, R89 ;  /* 0x0000000669257c23 */ /* 0x000fe20008010059 */
[----:B------:R-:W-:Y:S01]  /*25e0*/  FFMA.FTZ R81, R38, UR24, R61 ;  /* 0x0000001826517c23 */ /* 0x000fe2000801003d */
[----:B------:R-:W-:Y:S01]  /*25f0*/  FFMA.FTZ R38, R120, UR6, R89 ;  /* 0x0000000678267c23 */ /* 0x000fe20008010059 */
[----:B------:R-:W-:Y:S01]  /*2600*/  FMUL.FTZ R36, R80, UR23 ;  /* 0x0000001750247c20 */ /* 0x000fe20008410000 */
[----:B------:R-:W-:Y:S01]  /*2610*/  FADD.FTZ R39, R122, -R37 ;  /* 0x800000257a277221 */ /* 0x000fe20000010000 */
[----:B------:R-:W-:Y:S01]  /*2620*/  FMUL.FTZ R37, R81, UR23 ;  /* 0x0000001751257c20 */ /* 0x000fe20008410000 */
[----:B------:R-:W-:Y:S01]  /*2630*/  FADD.FTZ R86, R121, -R38 ;  /* 0x8000002679567221 */ /* 0x000fe20000010000 */
        /* <DEDUP_REMOVED lines=17> */
[----:B------:R-:W-:-:S07]  /*2750*/  SEL R39, R39, RZ, P0 ;  /* 0x000000ff27277207 */ /* 0x000fce0000000000 */
.L_x_2685:
[----:B------:R-:W-:-:S04]  /*2760*/  ISETP.NE.U32.AND P0, PT, RZ, UR4, PT ;  /* 0x00000004ff007c0c */ /* 0x000fc8000bf05070 */
[----:B------:R-:W-:-:S13]  /*2770*/  ISETP.NE.AND.EX P0, PT, RZ, UR5, PT, P0 ;  /* 0x00000005ff007c0c */ /* 0x000fda000bf05300 */
[----:B------:R-:W0:Y:S02]  /*2780*/  @P0 LDC.64 R90, c[0x0][0x478] ;  /* 0x00011e00ff5a0b82 */ /* 0x000e240000000a00 */
[----:B0-----:R-:W-:-:S06]  /*2790*/  @P0 IMAD.WIDE.U32 R124, R9, 0x10, R90 ;  /* 0x00000010097c0825 */ /* 0x001fcc00078e005a */
[----:B------:R-:W0:Y:S01]  /*27a0*/  LDC.64 R90, c[0x0][0x468] ;  /* 0x00011a00ff5a7b82 */ /* 0x000e220000000a00 */
[----:B------:R1:W-:Y:S01]  /*27b0*/  @P0 STG.E.128 desc[UR10][R124.64], R80 ;  /* 0x000000507c000986 */ /* 0x0003e2000c101d0a */
[----:B------:R-:W-:-:S04]  /*27c0*/  ISETP.NE.U32.AND P0, PT, RZ, UR18, PT ;  /* 0x00000012ff007c0c */ /* 0x000fc8000bf05070 */
[----:B------:R-:W-:-:S13]  /*27d0*/  ISETP.NE.AND.EX P0, PT, RZ, UR19, PT, P0 ;  /* 0x00000013ff007c0c */ /* 0x000fda000bf05300 */
[----:B------:R-:W2:Y:S01]  /*27e0*/  @P0 LDC.64 R126, c[0x0][0x470] ;  /* 0x00011c00ff7e0b82 */ /* 0x000ea20000000a00 */
[----:B0-----:R-:W-:-:S05]  /*27f0*/  IMAD.WIDE.U32 R90, R9, 0x10, R90 ;  /* 0x00000010095a7825 */ /* 0x001fca00078e005a */
[----:B------:R1:W-:Y:S01]  /*2800*/  STG.E.128 desc[UR10][R90.64], R84 ;  /* 0x000000545a007986 */ /* 0x0003e2000c101d0a */
[C---:B--2---:R-:W-:Y:S01]  /*2810*/  @P0 IMAD.WIDE.U32 R126, R9.reuse, 0x10, R126 ;  /* 0x00000010097e0825 */ /* 0x044fe200078e007e */
[----:B------:R-:W-:-:S04]  /*2820*/  IADD3 R9, PT, PT, R9, 0x100, RZ ;  /* 0x0000010009097810 */ /* 0x000fc80007ffe0ff */
[----:B------:R1:W-:Y:S03]  /*2830*/  @P0 STG.E.128 desc[UR10][R126.64], R36 ;  /* 0x000000247e000986 */ /* 0x0003e6000c101d0a */
.L_x_2681:
[----:B------:R-:W-:Y:S05]  /*2840*/  BSYNC.RECONVERGENT B0 ;  /* 0x0000000000007941 */ /* 0x000fea0003800200 */
.L_x_2680:
        /* <DEDUP_REMOVED lines=11> */
[--C-:B-1----:R-:W-:Y:S01]  /*2900*/  FFMA.FTZ R37, R93, UR6, R89.reuse ;  /* 0x000000065d257c23 */ /* 0x102fe20008010059 */
        /* <DEDUP_REMOVED lines=12> */
[----:B------:R-:W-:-:S02]  /*29d0*/  FADD.FTZ R86, R119, -R38 ;  /* 0x8000002677567221 */ /* 0x000fc40000010000 */
[----:B------:R-:W-:Y:S01]  /*29e0*/  SEL R84, R36, RZ, P6 ;  /* 0x000000ff24547207 */ /* 0x000fe20003000000 */
[----:B------:R-:W-:Y:S01]  /*29f0*/  FFMA.FTZ R82, R39, UR24, R14 ;  /* 0x0000001827527c23 */ /* 0x000fe2000801000e */
[----:B------:R-:W-:Y:S01]  /*2a00*/  LOP3.LUT P6, RZ, R5, 0xff00, RZ, 0xc0, !PT ;  /* 0x0000ff0005ff7812 */ /* 0x000fe200078cc0ff */
[----:B------:R-:W-:Y:S01]  /*2a10*/  FFMA.FTZ R83, R86, UR24, R15 ;  /* 0x0000001856537c23 */ /* 0x000fe2000801000f */
[----:B------:R-:W-:Y:S01]  /*2a20*/  SEL R36, R36, RZ, P5 ;  /* 0x000000ff24247207 */ /* 0x000fe20002800000 */
[----:B------:R-:W-:Y:S01]  /*2a30*/  FMUL.FTZ R38, R82, UR23 ;  /* 0x0000001752267c20 */ /* 0x000fe20008410000 */
[----:B------:R-:W-:Y:S01]  /*2a40*/  LOP3.LUT P5, RZ, R6, 0xff00, RZ, 0xc0, !PT ;  /* 0x0000ff0006ff7812 */ /* 0x000fe200078ac0ff */
[----:B------:R-:W-:Y:S01]  /*2a50*/  FMUL.FTZ R39, R83, UR23 ;  /* 0x0000001753277c20 */ /* 0x000fe20008410000 */
        /* <DEDUP_REMOVED lines=11> */
.L_x_2694:
[--C-:B-1----:R-:W-:Y:S01]  /*2b10*/  FFMA.FTZ R37, R93, UR6, R89.reuse ;  /* 0x000000065d257c23 */ /* 0x102fe20008010059 */
[--C-:B------:R-:W-:Y:S01]  /*2b20*/  FFMA.FTZ R36, R96, UR6, R89.reuse ;  /* 0x0000000660247c23 */ /* 0x100fe20008010059 */
[----:B------:R-:W-:Y:S01]  /*2b30*/  FFMA.FTZ R39, R103, UR6, R89 ;  /* 0x0000000667277c23 */ /* 0x000fe20008010059 */
[----:B------:R-:W-:Y:S01]  /*2b40*/  LOP3.LUT P6, RZ, R5, 0xff, RZ, 0xc0, !PT ;  /* 0x000000ff05ff7812 */ /* 0x000fe200078cc0ff */
        /* <DEDUP_REMOVED lines=29> */
.L_x_2693:
[----:B------:R-:W-:-:S04]  /*2d20*/  UISETP.NE.U32.AND UP0, UPT, UR4, URZ, UPT ;  /* 0x000000ff0400728c */ /* 0x000fc8000bf05070 */
[----:B------:R-:W-:-:S09]  /*2d30*/  UISETP.NE.AND.EX UP0, UPT, UR5, URZ, UPT, UP0 ;  /* 0x000000ff0500728c */ /* 0x000fd2000bf05300 */
[----:B------:R-:W-:Y:S05]  /*2d40*/  BRA.U !UP0, `(.L_x_2696) ;  /* 0x0000000108847547 */ /* 0x000fea000b800000 */
[--C-:B-1----:R-:W-:Y:S01]  /*2d50*/  FFMA.FTZ R37, R93, UR6, R89.reuse ;  /* 0x000000065d257c23 */ /* 0x102fe20008010059 */
[--C-:B------:R-:W-:Y:S01]  /*2d60*/  FFMA.FTZ R36, R96, UR6, R89.reuse ;  /* 0x0000000660247c23 */ /* 0x100fe20008010059 */
[----:B------:R-:W-:Y:S01]  /*2d70*/  LOP3.LUT P6, RZ, R5, 0xff, RZ, 0xc0, !PT ;  /* 0x000000ff05ff7812 */ /* 0x000fe200078cc0ff */
[----:B------:R-:W-:Y:S01]  /*2d80*/  FFMA.FTZ R38, R116, UR6, R89 ;  /* 0x0000000674267c23 */ /* 0x000fe20008010059 */
[----:B------:R-:W-:Y:S01]  /*2d90*/  FADD.FTZ R37, R104, -R37 ;  /* 0x8000002568257221 */ /* 0x000fe20000010000 */
[----:B------:R-:W-:Y:S01]  /*2da0*/  FADD.FTZ R81, R111, -R36 ;  /* 0x800000246f517221 */ /* 0x000fe20000010000 */
[----:B------:R-:W-:Y:S01]  /*2db0*/  LOP3.LUT P5, RZ, R6, 0xff, RZ, 0xc0, !PT ;  /* 0x000000ff06ff7812 */ /* 0x000fe200078ac0ff */
[----:B------:R-:W-:Y:S01]  /*2dc0*/  FADD.FTZ R83, R119, -R38 ;  /* 0x8000002677537221 */ /* 0x000fe20000010000 */
[----:B------:R-:W-:Y:S01]  /*2dd0*/  FMUL.FTZ R80, R37, UR24 ;  /* 0x0000001825507c20 */ /* 0x000fe20008410000 */
[----:B------:R-:W-:Y:S01]  /*2de0*/  FFMA.FTZ R37, R103, UR6, R89 ;  /* 0x0000000667257c23 */ /* 0x000fe20008010059 */
[----:B------:R-:W-:Y:S01]  /*2df0*/  FMUL.FTZ R81, R81, UR24 ;  /* 0x0000001851517c20 */ /* 0x000fe20008410000 */
[----:B------:R-:W-:Y:S01]  /*2e00*/  FMUL.FTZ R83, R83, UR24 ;  /* 0x0000001853537c20 */ /* 0x000fe20008410000 */
[----:B------:R-:W-:Y:S01]  /*2e10*/  FMUL.FTZ R36, R80, UR23 ;  /* 0x0000001750247c20 */ /* 0x000fe20008410000 */
[----:B------:R-:W-:Y:S01]  /*2e20*/  FADD.FTZ R82, R118, -R37 ;  /* 0x8000002576527221 */ /* 0x000fe20000010000 */
[----:B------:R-:W-:Y:S01]  /*2e30*/  FMUL.FTZ R37, R81, UR23 ;  /* 0x0000001751257c20 */ /* 0x000fe20008410000 */
[----:B------:R-:W-:-:S02]  /*2e40*/  FMUL.FTZ R39, R83, UR23 ;  /* 0x0000001753277c20 */ /* 0x000fc40008410000 */
[----:B------:R-:W-:Y:S01]  /*2e50*/  SEL R84, R36, RZ, P6 ;  /* 0x000000ff24547207 */ /* 0x000fe20003000000 */
        /* <DEDUP_REMOVED lines=16> */
.L_x_2696:
        /* <DEDUP_REMOVED lines=33> */
.L_x_2692:
[----:B------:R-:W-:-:S04]  /*3170*/  UISETP.NE.U32.AND UP0, UPT, UR16, URZ, UPT ;  /* 0x000000ff1000728c */ /* 0x000fc8000bf05070 */
[----:B------:R-:W-:-:S09]  /*3180*/  UISETP.NE.AND.EX UP0, UPT, UR17, URZ, UPT, UP0 ;  /* 0x000000ff1100728c */ /* 0x000fd2000bf05300 */
[----:B------:R-:W-:Y:S05]  /*3190*/  BRA.U !UP0, `(.L_x_2697) ;  /* 0x0000000108d47547 */ /* 0x000fea000b800000 */
[----:B------:R-:W-:-:S04]  /*31a0*/  UISETP.NE.U32.AND UP0, UPT, UR4, URZ, UPT ;  /* 0x000000ff0400728c */ /* 0x000fc8000bf05070 */
[----:B------:R-:W-:-:S09]  /*31b0*/  UISETP.NE.AND.EX UP0, UPT, UR5, URZ, UPT, UP0 ;  /* 0x000000ff0500728c */ /* 0x000fd2000bf05300 */
[----:B------:R-:W-:Y:S05]  /*31c0*/  BRA.U !UP0, `(.L_x_2698) ;  /* 0x0000000108647547 */ /* 0x000fea000b800000 */
[--C-:B-1----:R-:W-:Y:S01]  /*31d0*/  FFMA.FTZ R81, R93, UR6, R89.reuse ;  /* 0x000000065d517c23 */ /* 0x102fe20008010059 */
        /* <DEDUP_REMOVED lines=24> */
.L_x_2698:
        /* <DEDUP_REMOVED lines=18> */
[C---:B------:R-:W-:Y:S01]  /*3480*/  LOP3.LUT P6, RZ, R5.reuse, 0xff0000, RZ, 0xc0, !PT ;  /* 0x00ff000005ff7812 */ /* 0x040fe200078cc0ff */
[----:B------:R-:W-:Y:S01]  /*3490*/  FMUL.FTZ R90, R90, UR23 ;  /* 0x000000175a5a7c20 */ /* 0x000fe20008410000 */
[----:B------:R-:W-:Y:S02]  /*34a0*/  SEL R85, R86, RZ, P5 ;  /* 0x000000ff56557207 */ /* 0x000fe40002800000 */
[----:B------:R-:W-:Y:S02]  /*34b0*/  ISETP.GE.U32.AND P5, PT, R5, 0x1000000, PT ;  /* 0x010000000500780c */ /* 0x000fe40003fa6070 */
[----:B------:R-:W-:Y:S02]  /*34c0*/  SEL R86, R87, RZ, P6 ;  /* 0x000000ff57567207 */ /* 0x000fe40003000000 */
[----:B------:R-:W-:Y:S01]  /*34d0*/  SEL R87, R90, RZ, P5 ;  /* 0x000000ff5a577207 */ /* 0x000fe20002800000 */
[----:B------:R-:W-:Y:S08]  /*34e0*/  BRA `(.L_x_2695) ;  /* 0x0000000000d07947 */ /* 0x000ff00003800000 */
.L_x_2697:
        /* <DEDUP_REMOVED lines=28> */
.L_x_2699:
        /* <DEDUP_REMOVED lines=16> */
[----:B------:R-:W-:Y:S01]  /*37b0*/  FMUL.FTZ R87, R87, UR23 ;  /* 0x0000001757577c20 */ /* 0x000fe20008410000 */
[----:B------:R-:W-:-:S02]  /*37c0*/  SEL R84, R85, RZ, P6 ;  /* 0x000000ff55547207 */ /* 0x000fc40003000000 */
[C---:B------:R-:W-:Y:S01]  /*37d0*/  LOP3.LUT P6, RZ, R5.reuse, 0xff0000, RZ, 0xc0, !PT ;  /* 0x00ff000005ff7812 */ /* 0x040fe200078cc0ff */
[----:B------:R-:W-:Y:S01]  /*37e0*/  FMUL.FTZ R90, R90, UR23 ;  /* 0x000000175a5a7c20 */ /* 0x000fe20008410000 */
[----:B------:R-:W-:Y:S02]  /*37f0*/  SEL R85, R86, RZ, P5 ;  /* 0x000000ff56557207 */ /* 0x000fe40002800000 */
[----:B------:R-:W-:Y:S02]  /*3800*/  ISETP.GE.U32.AND P5, PT, R5, 0x1000000, PT ;  /* 0x010000000500780c */ /* 0x000fe40003fa6070 */
[----:B------:R-:W-:Y:S02]  /*3810*/  SEL R86, R87, RZ, P6 ;  /* 0x000000ff57567207 */ /* 0x000fe40003000000 */
[----:B------:R-:W-:-:S09]  /*3820*/  SEL R87, R90, RZ, P5 ;  /* 0x000000ff5a577207 */ /* 0x000fd20002800000 */
.L_x_2695:
        /* <DEDUP_REMOVED lines=13> */
.L_x_2691:
[----:B------:R-:W-:Y:S05]  /*3900*/  BSYNC.RECONVERGENT B0 ;  /* 0x0000000000007941 */ /* 0x000fea0003800200 */
.L_x_2690:
        /* <DEDUP_REMOVED lines=44> */
.L_x_2704:
[--C-:B01----:R-:W-:Y:S01]  /*3bd0*/  FFMA.FTZ R37, R11, UR6, R89.reuse ;  /* 0x000000060b257c23 */ /* 0x103fe20008010059 */
        /* <DEDUP_REMOVED lines=32> */
.L_x_2703:
[----:B------:R-:W-:-:S04]  /*3de0*/  UISETP.NE.U32.AND UP0, UPT, UR4, URZ, UPT ;  /* 0x000000ff0400728c */ /* 0x000fc8000bf05070 */
[----:B------:R-:W-:-:S09]  /*3df0*/  UISETP.NE.AND.EX UP0, UPT, UR5, URZ, UPT, UP0 ;  /* 0x000000ff0500728c */ /* 0x000fd2000bf05300 */
[----:B------:R-:W-:Y:S05]  /*3e00*/  BRA.U !UP0, `(.L_x_2706) ;  /* 0x0000000108847547 */ /* 0x000fea000b800000 */
[--C-:B01----:R-:W-:Y:S01]  /*3e10*/  FFMA.FTZ R37, R11, UR6, R89.reuse ;  /* 0x000000060b257c23 */ /* 0x103fe20008010059 */
        /* <DEDUP_REMOVED lines=32> */
.L_x_2706:
        /* <DEDUP_REMOVED lines=33> */
.L_x_2702:
        /* <DEDUP_REMOVED lines=31> */
.L_x_2708:
        /* <DEDUP_REMOVED lines=25> */
.L_x_2707:
        /* <DEDUP_REMOVED lines=28> */
.L_x_2709:
        /* <DEDUP_REMOVED lines=24> */
.L_x_2705:
        /* <DEDUP_REMOVED lines=13> */
.L_x_2701:
[----:B------:R-:W-:Y:S05]  /*49c0*/  BSYNC.RECONVERGENT B0 ;  /* 0x0000000000007941 */ /* 0x000fea0003800200 */
.L_x_2700:
        /* <DEDUP_REMOVED lines=17> */
[----:B------:R-:W-:Y:S01]  /*4ae0*/  LOP3.LUT P6, RZ, R0, 0xff, RZ, 0xc0, !PT ;  /* 0x000000ff00ff7812 */ /* 0x000fe200078cc0ff */
        /* <DEDUP_REMOVED lines=26> */
.L_x_2714:
        /* <DEDUP_REMOVED lines=33> */
.L_x_2713:
        /* <DEDUP_REMOVED lines=36> */
.L_x_2716:
        /* <DEDUP_REMOVED lines=33> */
.L_x_2712:
        /* <DEDUP_REMOVED lines=31> */
.L_x_2718:
[--C-:B01-3--:R-:W-:Y:S01]  /*54e0*/  FFMA.FTZ R84, R108, UR6, R89.reuse ;  /* 0x000000066c547c23 */ /* 0x10bfe20008010059 */
[----:B------:R-:W-:Y:S01]  /*54f0*/  FFMA.FTZ R85, R97, UR6, R89 ;  /* 0x0000000661557c23 */ /* 0x000fe20008010059 */
[----:B------:R-:W-:Y:S02]  /*5500*/  ISETP.GE.U32.AND P5, PT, R0, 0x1000000, PT ;  /* 0x010000000000780c */ /* 0x000fe40003fa6070 */
[----:B------:R-:W-:Y:S01]  /*5510*/  FADD.FTZ R84, R115, -R84 ;  /* 0x8000005473547221 */ /* 0x000fe20000010000 */
[----:B------:R-:W-:Y:S01]  /*5520*/  FADD.FTZ R85, R100, -R85 ;  /* 0x8000005564557221 */ /* 0x000fe20000010000 */
[----:B------:R-:W-:Y:S02]  /*5530*/  LOP3.LUT P6, RZ, R0, 0xff, RZ, 0xc0, !PT ;  /* 0x000000ff00ff7812 */ /* 0x000fe400078cc0ff */
[----:B------:R-:W-:Y:S01]  /*5540*/  FFMA.FTZ R86, R84, UR24, R79 ;  /* 0x0000001854567c23 */ /* 0x000fe2000801004f */
[--C-:B------:R-:W-:Y:S01]  /*5550*/  FFMA.FTZ R84, R92, UR6, R89.reuse ;  /* 0x000000065c547c23 */ /* 0x100fe20008010059 */
[----:B------:R-:W-:Y:S01]  /*5560*/  FFMA.FTZ R89, R99, UR6, R89 ;  /* 0x0000000663597c23 */ /* 0x000fe20008010059 */
[----:B------:R-:W-:Y:S01]  /*5570*/  FFMA.FTZ R85, R85, UR24, R76 ;  /* 0x0000001855557c23 */ /* 0x000fe2000801004c */
[----:B------:R-:W-:Y:S01]  /*5580*/  FMUL.FTZ R86, R86, UR23 ;  /* 0x0000001756567c20 */ /* 0x000fe20008410000 */
[----:B------:R-:W-:Y:S01]  /*5590*/  FADD.FTZ R84, R107, -R84 ;  /* 0x800000546b547221 */ /* 0x000fe20000010000 */
[----:B------:R-:W-:Y:S01]  /*55a0*/  FADD.FTZ R89, R110, -R89 ;  /* 0x800000596e597221 */ /* 0x000fe20000010000 */
[----:B------:R-:W-:-:S02]  /*55b0*/  FMUL.FTZ R85, R85, UR23 ;  /* 0x0000001755557c20 */ /* 0x000fc40008410000 */
[----:B------:R-:W-:Y:S01]  /*55c0*/  SEL R87, R86, RZ, P5 ;  /* 0x000000ff56577207 */ /* 0x000fe20002800000 */
[----:B------:R-:W-:Y:S01]  /*55d0*/  FFMA.FTZ R86, R84, UR24, R77 ;  /* 0x0000001854567c23 */ /* 0x000fe2000801004d */
[----:B------:R-:W-:Y:S01]  /*55e0*/  FFMA.FTZ R89, R89, UR24, R78 ;  /* 0x0000001859597c23 */ /* 0x000fe2000801004e */
[----:B------:R-:W-:Y:S02]  /*55f0*/  LOP3.LUT P5, RZ, R0, 0xff00, RZ, 0xc0, !PT ;  /* 0x0000ff0000ff7812 */ /* 0x000fe400078ac0ff */
[----:B------:R-:W-:Y:S01]  /*5600*/  FMUL.FTZ R86, R86, UR23 ;  /* 0x0000001756567c20 */ /* 0x000fe20008410000 */
[----:B------:R-:W-:Y:S01]  /*5610*/  SEL R84, R85, RZ, P6 ;  /* 0x000000ff55547207 */ /* 0x000fe20003000000 */
[----:B------:R-:W-:Y:S01]  /*5620*/  FMUL.FTZ R89, R89, UR23 ;  /* 0x0000001759597c20 */ /* 0x000fe20008410000 */
[----:B------:R-:W-:Y:S02]  /*5630*/  LOP3.LUT P6, RZ, R0, 0xff0000, RZ, 0xc0, !PT ;  /* 0x00ff000000ff7812 */ /* 0x000fe400078cc0ff */
[----:B------:R-:W-:-:S02]  /*5640*/  SEL R85, R86, RZ, P5 ;  /* 0x000000ff56557207 */ /* 0x000fc40002800000 */
[----:B------:R-:W-:Y:S01]  /*5650*/  SEL R86, R89, RZ, P6 ;  /* 0x000000ff59567207 */ /* 0x000fe20003000000 */
[----:B------:R-:W-:Y:S08]  /*5660*/  BRA `(.L_x_2715) ;  /* 0x0000000000d07947 */ /* 0x000ff00003800000 */
.L_x_2717:
        /* <DEDUP_REMOVED lines=28> */
.L_x_2719:
[--C-:B01-3--:R-:W-:Y:S01]  /*5830*/  FFMA.FTZ R84, R108, UR6, R89.reuse ;  /* 0x000000066c547c23 */ /* 0x10bfe20008010059 */
[----:B------:R-:W-:Y:S01]  /*5840*/  FFMA.FTZ R85, R97, UR6, R89 ;  /* 0x0000000661557c23 */ /* 0x000fe20008010059 */
[----:B------:R-:W-:Y:S02]  /*5850*/  ISETP.GE.U32.AND P5, PT, R0, 0x1000000, PT ;  /* 0x010000000000780c */ /* 0x000fe40003fa6070 */
        /* <DEDUP_REMOVED lines=21> */
.L_x_2715:
        /* <DEDUP_REMOVED lines=12> */
.L_x_2711:
[----:B------:R-:W-:Y:S05]  /*5a70*/  BSYNC.RECONVERGENT B0 ;  /* 0x0000000000007941 */ /* 0x000fea0003800200 */
.L_x_2710:
[----:B------:R-:W-:Y:S01]  /*5a80*/  UPLOP3.LUT UP1, UPT, UPT, UPT, UP1, 0x40, 0x4 ;  /* 0x000000000004789c */ /* 0x000fe20003f2e810 */
[----:B------:R-:W-:Y:S10]  /*5a90*/  BRA.U !UP3, `(.L_x_2720) ;  /* 0xffffffa90b8c7547 */ /* 0x000ff4000b83ffff */
.L_x_2669:
[----:B------:R-:W2:Y:S08]  /*5aa0*/  S2UR UR6, SR_CTAID.X ;  /* 0x00000000000679c3 */ /* 0x000eb00000002500 */
[----:B------:R-:W0:Y:S08]  /*5ab0*/  LDC.64 R2, c[0x0][0x440] ;  /* 0x00011000ff027b82 */ /* 0x000e300000000a00 */
        /* <DEDUP_REMOVED lines=31> */
.L_x_2721:
        /* <DEDUP_REMOVED lines=13> */
.L_x_2896:


//--------------------- .text._ZN10layer_norm22ln_bwd_finalize_kernelINS_22Kernel_traits_finalizeILj4096EfffffjLb0ELj1024ELj4ENS_18Kernel_traits_baseILj4096EfffffjLj1024EEEEELb0ELb1EEEvNS_9BwdParamsE --------------------------
	.section	.text._ZN10layer_norm22ln_bwd_finalize_kernelINS_22Kernel_traits_finalizeILj4096EfffffjLb0ELj1024ELj4ENS_18Kernel_traits_baseILj4096EfffffjLj1024EEEEELb0ELb1EEEvNS_9BwdParamsE,"ax",@progbits
	.align	128
        .global         _ZN10layer_norm22ln_bwd_finalize_kernelINS_22Kernel_traits_finalizeILj4096EfffffjLb0ELj1024ELj4ENS_18Kernel_traits_baseILj4096EfffffjLj1024EEEEELb0ELb1EEEvNS_9BwdParamsE
        .type           _ZN10layer_norm22ln_bwd_finalize_kernelINS_22Kernel_traits_finalizeILj4096EfffffjLb0ELj1024ELj4ENS_18Kernel_traits_baseILj4096EfffffjLj1024EEEEELb0ELb1EEEvNS_9BwdParamsE,@function
        .size           _ZN10layer_norm22ln_bwd_finalize_kernelINS_22Kernel_traits_finalizeILj4096EfffffjLb0ELj1024ELj4ENS_18Kernel_traits_baseILj4096EfffffjLj1024EEEEELb0ELb1EEEvNS_9BwdParamsE,(.L_x_2897 - _ZN10layer_norm22ln_bwd_finalize_kernelINS_22Kernel_traits_finalizeILj4096EfffffjLb0ELj1024ELj4ENS_18Kernel_traits_baseILj4096EfffffjLj1024EEEEELb0ELb1EEEvNS_9BwdParamsE)
        .other          _ZN10layer_norm22ln_bwd_finalize_kernelINS_22Kernel_traits_finalizeILj4096EfffffjLb0ELj1024ELj4ENS_18Kernel_traits_baseILj4096EfffffjLj1024EEEEELb0ELb1EEEvNS_9BwdParamsE,@"STO_CUDA_ENTRY STV_DEFAULT"
_ZN10layer_norm22ln_bwd_finalize_kernelINS_22Kernel_traits_finalizeILj4096EfffffjLb0ELj1024ELj4ENS_18Kernel_traits_baseILj4096EfffffjLj1024EEEEELb0ELb1EEEvNS_9BwdParamsE:
.text._ZN10layer_norm22ln_bwd_finalize_kernelINS_22Kernel_traits_finalizeILj4096EfffffjLb0ELj1024ELj4ENS_18Kernel_traits_baseILj4096EfffffjLj1024EEEEELb0ELb1EEEvNS_9BwdParamsE:
        /* <DEDUP_REMOVED lines=81> */
.L_x_2726:
        /* <DEDUP_REMOVED lines=118> */
.L_x_2725:
[----:B------:R-:W-:Y:S05]  /*0c70*/  BSYNC.RECONVERGENT B1 ;  /* 0x0000000000017941 */ /* 0x000fea0003800200 */
.L_x_2724:
        /* <DEDUP_REMOVED lines=77> */
.L_x_2728:
[----:B------:R-:W-:Y:S05]  /*1150*/  BSYNC.RECONVERGENT B1 ;  /* 0x0000000000017941 */ /* 0x000fea0003800200 */
.L_x_2727:
        /* <DEDUP_REMOVED lines=38> */
.L_x_2730:
[----:B------:R-:W-:Y:S05]  /*13c0*/  BSYNC.RECONVERGENT B1 ;  /* 0x0000000000017941 */ /* 0x000fea0003800200 */
.L_x_2729:
        /* <DEDUP_REMOVED lines=8> */
.L_x_2731:
        /* <DEDUP_REMOVED lines=10> */
.L_x_2723:
[----:B------:R-:W-:Y:S05]  /*14f0*/  BSYNC.RECONVERGENT B0 ;  /* 0x0000000000007941 */ /* 0x000fea0003800200 */
.L_x_2722:
        /* <DEDUP_REMOVED lines=55> */
.L_x_2732:
        /* <DEDUP_REMOVED lines=9> */
.L_x_2897:


//--------------------- .text._ZN10layer_norm40ln_parallel_residual_bwd_finalize_kernelINS_22Kernel_traits_finalizeILj4096EfffffjLb0ELj1024ELj4ENS_18Kernel_traits_baseILj4096EfffffjLj1024EEEEELb1EEEvNS_9BwdParamsE --------------------------
	.section	.text._ZN10layer_norm40ln_parallel_residual_bwd_finalize_kernelINS_22Kernel_traits_finalizeILj4096EfffffjLb0ELj1024ELj4ENS_18Kernel_traits_baseILj4096EfffffjLj1024EEEEELb1EEEvNS_9BwdParamsE,"ax",@progbits
	.align	128
        .global         _ZN10layer_norm40ln_parallel_residual_bwd_finalize_kernelINS_22Kernel_traits_finalizeILj4096EfffffjLb0ELj1024ELj4ENS_18Kernel_traits_baseILj4096EfffffjLj1024EEEEELb1EEEvNS_9BwdParamsE
        .type           _ZN10layer_norm40ln_parallel_residual_bwd_finalize_kernelINS_22Kernel_traits_finalizeILj4096EfffffjLb0ELj1024ELj4ENS_18Kernel_traits_baseILj4096EfffffjLj1024EEEEELb1EEEvNS_9BwdParamsE,@function
        .size           _ZN10layer_norm40ln_parallel_residual_bwd_finalize_kernelINS_22Kernel_traits_finalizeILj4096EfffffjLb0ELj1024ELj4ENS_18Kernel_traits_baseILj4096EfffffjLj1024EEEEELb1EEEvNS_9BwdParamsE,(.L_x_2898 - _ZN10layer_norm40ln_parallel_residual_bwd_finalize_kernelINS_22Kernel_traits_finalizeILj4096EfffffjLb0ELj1024ELj4ENS_18Kernel_traits_baseILj4096EfffffjLj1024EEEEELb1EEEvNS_9BwdParamsE)
        .other          _ZN10layer_norm40ln_parallel_residual_bwd_finalize_kernelINS_22Kernel_traits_finalizeILj4096EfffffjLb0ELj1024ELj4ENS_18Kernel_traits_baseILj4096EfffffjLj1024EEEEELb1EEEvNS_9BwdParamsE,@"STO_CUDA_ENTRY STV_DEFAULT"
_ZN10layer_norm40ln_parallel_residual_bwd_finalize_kernelINS_22Kernel_traits_finalizeILj4096EfffffjLb0ELj1024ELj4ENS_18Kernel_traits_baseILj4096EfffffjLj1024EEEEELb1EEEvNS_9BwdParamsE:
.text._ZN10layer_norm40ln_parallel_residual_bwd_finalize_kernelINS_22Kernel_traits_finalizeILj4096EfffffjLb0ELj1024ELj4ENS_18Kernel_traits_baseILj4096EfffffjLj1024EEEEELb1EEEvNS_9BwdParamsE:
        /* <DEDUP_REMOVED lines=60> */
.L_x_2737:
        /* <DEDUP_REMOVED lines=112> */
.L_x_2736:
[----:B------:R-:W-:Y:S05]  /*0ac0*/  BSYNC.RECONVERGENT B1 ;  /* 0x0000000000017941 */ /* 0x000fea0003800200 */
.L_x_2735:
        /* <DEDUP_REMOVED lines=66> */
.L_x_2739:
[----:B------:R-:W-:Y:S05]  /*0ef0*/  BSYNC.RECONVERGENT B1 ;  /* 0x0000000000017941 */ /* 0x000fea0003800200 */
.L_x_2738:
        /* <DEDUP_REMOVED lines=37> */
.L_x_2741:
[----:B------:R-:W-:Y:S05]  /*1150*/  BSYNC.RECONVERGENT B1 ;  /* 0x0000000000017941 */ /* 0x000fea0003800200 */
.L_x_2740:
        /* <DEDUP_REMOVED lines=19> */
.L_x_2734:
[----:B------:R-:W-:Y:S05]  /*1290*/  BSYNC.RECONVERGENT B0 ;  /* 0x0000000000007941 */ /* 0x000fea0003800200 */
.L_x_2733:
        /* <DEDUP_REMOVED lines=88> */
.L_x_2742:
        /* <DEDUP_REMOVED lines=14> */
.L_x_2898:


//--------------------- .text._ZN10layer_norm31ln_parallel_residual_bwd_kernelINS_13Kernel_traitsIfffffjLj4096ELj1ELj1ELj8ELj16ENS_18Kernel_traits_baseILj4096EfffffjLj256EEEEELb1ELb1ELb1EEEvNS_9BwdParamsE --------------------------
	.section	.text._ZN10layer_norm31ln_parallel_residual_bwd_kernelINS_13Kernel_traitsIfffffjLj4096ELj1ELj1ELj8ELj16ENS_18Kernel_traits_baseILj4096EfffffjLj256EEEEELb1ELb1ELb1EEEvNS_9BwdParamsE,"ax",@progbits
	.align	128
        .global         _ZN10layer_norm31ln_parallel_residual_bwd_kernelINS_13Kernel_traitsIfffffjLj4096ELj1ELj1ELj8ELj16ENS_18Kernel_traits_baseILj4096EfffffjLj256EEEEELb1ELb1ELb1EEEvNS_9BwdParamsE
        .type           _ZN10layer_norm31ln_parallel_residual_bwd_kernelINS_13Kernel_traitsIfffffjLj4096ELj1ELj1ELj8ELj16ENS_18Kernel_traits_baseILj4096EfffffjLj256EEEEELb1ELb1ELb1EEEvNS_9BwdParamsE,@function
        .size           _ZN10layer_norm31ln_parallel_residual_bwd_kernelINS_13Kernel_traitsIfffffjLj4096ELj1ELj1ELj8ELj16ENS_18Kernel_traits_baseILj4096EfffffjLj256EEEEELb1ELb1ELb1EEEvNS_9BwdParamsE,(.L_x_2899 - _ZN10layer_norm31ln_parallel_residual_bwd_kernelINS_13Kernel_traitsIfffffjLj4096ELj1ELj1ELj8ELj16ENS_18Kernel_traits_baseILj4096EfffffjLj256EEEEELb1ELb1ELb1EEEvNS_9BwdParamsE)
        .other          _ZN10layer_norm31ln_parallel_residual_bwd_kernelINS_13Kernel_traitsIfffffjLj4096ELj1ELj1ELj8ELj16ENS_18Kernel_traits_baseILj4096EfffffjLj256EEEEELb1ELb1ELb1EEEvNS_9BwdParamsE,@"STO_CUDA_ENTRY STV_DEFAULT"
_ZN10layer_norm31ln_parallel_residual_bwd_kernelINS_13Kernel_traitsIfffffjLj4096ELj1ELj1ELj8ELj16ENS_18Kernel_traits_baseILj4096EfffffjLj256EEEEELb1ELb1ELb1EEEvNS_9BwdParamsE:
.text._ZN10layer_norm31ln_parallel_residual_bwd_kernelINS_13Kernel_traitsIfffffjLj4096ELj1ELj1ELj8ELj16ENS_18Kernel_traits_baseILj4096EfffffjLj256EEEEELb1ELb1ELb1EEEvNS_9BwdParamsE:
        /* <DEDUP_REMOVED lines=38> */
[----:B------:R-:W-:Y:S02]  /*0260*/  UPLOP3.LUT UP1, UPT, UPT, UPT, UPT, 0x40, 0x4 ;  /* 0x000000000004789c */ /* 0x000fe40003f2e870 */
[----:B-1----:R-:W-:Y:S01]  /*0270*/  UISETP.NE.U32.AND UP0, UPT, UR6, URZ, UPT ;  /* 0x000000ff0600728c */ /* 0x002fe2000bf05070 */
[----:B------:R-:W1:Y:S01]  /*0280*/  LDCU UR18, c[0x0][0x388] ;  /* 0x00007100ff1277ac */ /* 0x000e620008000800 */
[----:B0-----:R-:W-:Y:S02]  /*0290*/  IMAD.WIDE.U32 R2, R60, 0x10, R2 ;  /* 0x000000103c027825 */ /* 0x001fe400078e0002 */
[----:B------:R-:W-:Y:S02]  /*02a0*/  UISETP.NE.AND.EX UP0, UPT, UR7, URZ, UPT, UP0 ;  /* 0x000000ff0700728c */ /* 0x000fe4000bf05300 */
[----:B---3--:R-:W-:Y:S01]  /*02b0*/  UISETP.NE.AND UP2, UPT, UR5, URZ, UPT ;  /* 0x000000ff0500728c */ /* 0x008fe2000bf45270 */
[----:B--2---:R-:W5:Y:S01]  /*02c0*/  LDG.E.128 R28, desc[UR10][R2.64] ;  /* 0x0000000a021c7981 */ /* 0x004f62000c1e1d00 */
[----:B------:R-:W-:-:S02]  /*02d0*/  CS2R R88, SRZ ;  /* 0x0000000000587805 */ /* 0x000fc4000001ff00 */
[----:B------:R-:W-:Y:S02]  /*02e0*/  CS2R R90, SRZ ;  /* 0x00000000005a7805 */ /* 0x000fe4000001ff00 */
[----:B------:R-:W-:Y:S01]  /*02f0*/  PLOP3.LUT P0, PT, PT, PT, UP0, 0x80, 0x8 ;  /* 0x000000000008781c */ /* 0x000fe20003f0f008 */
[----:B------:R-:W5:Y:S01]  /*0300*/  LDG.E.128 R24, desc[UR10][R2.64+0x1000] ;  /* 0x0010000a02187981 */ /* 0x000f62000c1e1d00 */
[----:B------:R-:W-:Y:S02]  /*0310*/  PLOP3.LUT P3, PT, PT, PT, UP2, 0x80, 0x8 ;  /* 0x000000000008781c */ /* 0x000fe40003f6f028 */
[----:B------:R-:W-:Y:S02]  /*0320*/  CS2R R92, SRZ ;  /* 0x00000000005c7805 */ /* 0x000fe4000001ff00 */
[----:B------:R-:W-:Y:S01]  /*0330*/  MOV R109, RZ ;  /* 0x000000ff006d7202 */ /* 0x000fe20000000f00 */
[----:B------:R-:W5:Y:S01]  /*0340*/  LDG.E.128 R20, desc[UR10][R2.64+0x2000] ;  /* 0x0020000a02147981 */ /* 0x000f62000c1e1d00 */
[----:B------:R-:W0:Y:S03]  /*0350*/  LDCU UR7, c[0x0][0x408] ;  /* 0x00008100ff0777ac */ /* 0x000e260008000800 */
[----:B------:R2:W5:Y:S01]  /*0360*/  LDG.E.128 R16, desc[UR10][R2.64+0x3000] ;  /* 0x0030000a02107981 */ /* 0x000562000c1e1d00 */
[----:B------:R-:W3:Y:S01]  /*0370*/  LDCU.U8 UR26, c[0x0][0x410] ;  /* 0x00008200ff1a77ac */ /* 0x000ee20008000000 */
[----:B------:R-:W4:Y:S01]  /*0380*/  LDCU UR19, c[0x0][0x400] ;  /* 0x00008000ff1377ac */ /* 0x000f220008000800 */
[----:B------:R-:W0:Y:S01]  /*0390*/  LDCU.64 UR8, c[0x0][0x478] ;  /* 0x00008f00ff0877ac */ /* 0x000e220008000a00 */
[----:B--2---:R-:W-:Y:S01]  /*03a0*/  CS2R R2, SRZ ;  /* 0x0000000000027805 */ /* 0x004fe2000001ff00 */
[----:B------:R-:W2:Y:S01]  /*03b0*/  LDCU.64 UR24, c[0x0][0x438] ;  /* 0x00008700ff1877ac */ /* 0x000ea20008000a00 */
[----:B------:R-:W0:Y:S01]  /*03c0*/  LDCU.128 UR12, c[0x0][0x3c0] ;  /* 0x00007800ff0c77ac */ /* 0x000e220008000c00 */
[----:B------:R-:W0:Y:S01]  /*03d0*/  LDCU.64 UR20, c[0x0][0x380] ;  /* 0x00007000ff1477ac */ /* 0x000e220008000a00 */
[----:B-1----:R-:W0:Y:S03]  /*03e0*/  LDCU.64 UR22, c[0x0][0x470] ;  /* 0x00008e00ff1677ac */ /* 0x002e260008000a00 */
.L_x_2778:
[----:B------:R-:W-:Y:S01]  /*03f0*/  UIMAD UR5, UR4, UR18, URZ ;  /* 0x00000012040572a4 */ /* 0x000fe2000f8e02ff */
[----:B------:R-:W1:Y:S01]  /*0400*/  LDC.64 R68, c[0x0][0x3a8] ;  /* 0x0000ea00ff447b82 */ /* 0x000e620000000a00 */
[----:B0-----:R-:W-:Y:S02]  /*0410*/  UIMAD.WIDE UR16, UR4, 0x4, UR14 ;  /* 0x00000004041078a5 */ /* 0x001fe4000f8e020e */
[----:B------:R-:W-:-:S05]  /*0420*/  USHF.R.S32.HI UR6, URZ, 0x1f, UR5 ;  /* 0x0000001fff067899 */ /* 0x000fca0008011405 */
[----:B------:R-:W0:Y:S01]  /*0430*/  LDC.64 R84, c[0x0][0x428] ;  /* 0x00010a00ff547b82 */ /* 0x000e220000000a00 */
[----:B------:R-:W-:Y:S01]  /*0440*/  ULEA.HI UR6, UR6, UR5, URZ, 0x2 ;  /* 0x0000000506067291 */ /* 0x000fe2000f8f10ff */
[----:B------:R-:W-:Y:S02]  /*0450*/  MOV R58, UR16 ;  /* 0x00000010003a7c02 */ /* 0x000fe40008000f00 */
[----:B------:R-:W-:-:S03]  /*0460*/  MOV R59, UR17 ;  /* 0x00000011003b7c02 */ /* 0x000fc60008000f00 */
[----:B------:R-:W-:Y:S01]  /*0470*/  MOV R115, UR6 ;  /* 0x0000000600737c02 */ /* 0x000fe20008000f00 */
[----:B------:R-:W-:Y:S01]  /*0480*/  UIMAD.WIDE UR16, UR4, 0x4, UR12 ;  /* 0x00000004041078a5 */ /* 0x000fe2000f8e020c */
[----:B------:R-:W3:Y:S01]  /*0490*/  LDG.E R112, desc[UR10][R58.64] ;  /* 0x0000000a3a707981 */ /* 0x000ee2000c1e1900 */
[----:B------:R-:W-:Y:S01]  /*04a0*/  ISETP.NE.U32.AND P1, PT, RZ, UR22, PT ;  /* 0x00000016ff007c0c */ /* 0x000fe2000bf25070 */
[----:B------:R-:W4:Y:S01]  /*04b0*/  @P0 LDC.64 R120, c[0x0][0x438] ;  /* 0x00010e00ff780b82 */ /* 0x000f220000000a00 */
[----:B------:R-:W-:Y:S02]  /*04c0*/  LEA.HI.SX32 R115, R115, R60, 0x1e ;  /* 0x0000003c73737211 */ /* 0x000fe400078ff2ff */
[----:B------:R-:W-:Y:S02]  /*04d0*/  MOV R70, UR16 ;  /* 0x0000001000467c02 */ /* 0x000fe40008000f00 */
[----:B------:R-:W-:Y:S02]  /*04e0*/  IADD3 R113, PT, PT, R115, 0x100, RZ ;  /* 0x0000010073717810 */ /* 0x000fe40007ffe0ff */
[----:B------:R-:W-:-:S02]  /*04f0*/  MOV R71, UR17 ;  /* 0x0000001100477c02 */ /* 0x000fc40008000f00 */
[C---:B------:R-:W-:Y:S02]  /*0500*/  IADD3 R111, PT, PT, R115.reuse, 0x200, RZ ;  /* 0x00000200736f7810 */ /* 0x040fe40007ffe0ff */
[----:B------:R-:W-:Y:S01]  /*0510*/  IADD3 R104, PT, PT, R115, 0x300, RZ ;  /* 0x0000030073687810 */ /* 0x000fe20007ffe0ff */
[--C-:B-1----:R-:W-:Y:S01]  /*0520*/  IMAD.WIDE.U32 R60, R113, 0x10, R68.reuse ;  /* 0x00000010713c7825 */ /* 0x102fe200078e0044 */
[----:B------:R-:W3:Y:S03]  /*0530*/  LDG.E R110, desc[UR10][R70.64] ;  /* 0x0000000a466e7981 */ /* 0x000ee6000c1e1900 */
[--C-:B------:R-:W-:Y:S02]  /*0540*/  IMAD.WIDE.U32 R56, R115, 0x10, R68.reuse ;  /* 0x0000001073387825 */ /* 0x100fe400078e0044 */
[----:B------:R-:W3:Y:S02]  /*0550*/  LDG.E.128 R60, desc[UR10][R60.64] ;  /* 0x0000000a3c3c7981 */ /* 0x000ee4000c1e1d00 */
[----:B------:R-:W-:-:S02]  /*0560*/  IMAD.WIDE.U32 R64, R111, 0x10, R68 ;  /* 0x000000106f407825 */ /* 0x000fc400078e0044 */
[----:B------:R-:W3:Y:S02]  /*0570*/  LDG.E.128 R56, desc[UR10][R56.64] ;  /* 0x0000000a38387981 */ /* 0x000ee4000c1e1d00 */
[----:B------:R-:W-:Y:S02]  /*0580*/  IMAD.WIDE.U32 R68, R104, 0x10, R68 ;  /* 0x0000001068447825 */ /* 0x000fe400078e0044 */
[----:B------:R-:W3:Y:S02]  /*0590*/  LDG.E.128 R64, desc[UR10][R64.64] ;  /* 0x0000000a40407981 */ /* 0x000ee4000c1e1d00 */
[--C-:B0-----:R-:W-:Y:S02]  /*05a0*/  IMAD.WIDE.U32 R72, R115, 0x10, R84.reuse ;  /* 0x0000001073487825 */ /* 0x101fe400078e0054 */
[----:B------:R-:W3:Y:S04]  /*05b0*/  LDG.E.128 R68, desc[UR10][R68.64] ;  /* 0x0000000a44447981 */ /* 0x000ee8000c1e1d00 */
[----:B------:R-:W3:Y:S01]  /*05c0*/  LDG.E.128 R72, desc[UR10][R72.64] ;  /* 0x0000000a48487981 */ /* 0x000ee2000c1e1d00 */
[----:B------:R-:W-:-:S06]  /*05d0*/  IMAD.WIDE.U32 R76, R113, 0x10, R84 ;  /* 0x00000010714c7825 */ /* 0x000fcc00078e0054 */
[----:B------:R-:W3:Y:S01]  /*05e0*/  LDG.E.128 R76, desc[UR10][R76.64] ;  /* 0x0000000a4c4c7981 */ /* 0x000ee2000c1e1d00 */
[----:B------:R-:W-:-:S06]  /*05f0*/  IMAD.WIDE.U32 R80, R111, 0x10, R84 ;  /* 0x000000106f507825 */ /* 0x000fcc00078e0054 */
[----:B------:R-:W3:Y:S01]  /*0600*/  LDG.E.128 R80, desc[UR10][R80.64] ;  /* 0x0000000a50507981 */ /* 0x000ee2000c1e1d00 */
[----:B------:R-:W-:-:S06]  /*0610*/  IMAD.WIDE.U32 R84, R104, 0x10, R84 ;  /* 0x0000001068547825 */ /* 0x000fcc00078e0054 */
[----:B------:R-:W3:Y:S01]  /*0620*/  LDG.E.128 R84, desc[UR10][R84.64] ;  /* 0x0000000a54547981 */ /* 0x000ee2000c1e1d00 */
[----:B------:R-:W-:Y:S01]  /*0630*/  ISETP.NE.AND.EX P1, PT, RZ, UR23, PT, P1 ;  /* 0x00000017ff007c0c */ /* 0x000fe2000bf25310 */
[----:B----4-:R-:W-:-:S05]  /*0640*/  @P0 IMAD.WIDE.U32 R120, R115, 0x10, R120 ;  /* 0x0000001073780825 */ /* 0x010fca00078e0078 */
[----:B-----5:R0:W5:Y:S07]  /*0650*/  @P0 LDG.E.128 R32, desc[UR10][R120.64] ;  /* 0x0000000a78200981 */ /* 0x02016e000c1e1d00 */
[----:B------:R-:W1:Y:S08]  /*0660*/  @P1 LDC.64 R116, c[0x0][0x3b8] ;  /* 0x0000ee00ff741b82 */ /* 0x000e700000000a00 */
[----:B------:R-:W4:Y:S01]  /*0670*/  @P1 LDC.64 R118, c[0x0][0x3b8] ;  /* 0x0000ee00ff761b82 */ /* 0x000f220000000a00 */
[----:B--2---:R-:W-:-:S04]  /*0680*/  ISETP.NE.U32.AND P0, PT, RZ, UR24, PT ;  /* 0x00000018ff007c0c */ /* 0x004fc8000bf05070 */
[----:B------:R-:W-:Y:S01]  /*0690*/  ISETP.NE.AND.EX P0, PT, RZ, UR25, PT, P0 ;  /* 0x00000019ff007c0c */ /* 0x000fe2000bf05300 */
[----:B-1----:R-:W-:-:S12]  /*06a0*/  @P1 IMAD.WIDE.U32 R116, R113, 0x4, R116 ;  /* 0x0000000471741825 */ /* 0x002fd800078e0074 */
[----:B0-----:R-:W0:Y:S01]  /*06b0*/  @P0 LDC.64 R120, c[0x0][0x438] ;  /* 0x00010e00ff780b82 */ /* 0x001e220000000a00 */
[----:B------:R1:W5:Y:S01]  /*06c0*/  @P1 LDG.E R107, desc[UR10][R116.64] ;  /* 0x0000000a746b1981 */ /* 0x000362000c1e1900 */
[----:B----4-:R-:W-:-:S05]  /*06d0*/  @P1 IMAD.WIDE.U32 R118, R115, 0x4, R118 ;  /* 0x0000000473761825 */ /* 0x010fca00078e0076 */
        /* <DEDUP_REMOVED lines=28> */
[C---:B------:R-:W-:Y:S01]  /*08a0*/  FADD.FTZ R125, -R117.reuse, R56 ;  /* 0x00000038757d7221 */ /* 0x040fe20000010100 */
[C---:B------:R-:W-:Y:S01]  /*08b0*/  FADD.FTZ R122, -R117.reuse, R57 ;  /* 0x00000039757a7221 */ /* 0x040fe20000010100 */
[C---:B-1----:R-:W-:Y:S01]  /*08c0*/  FADD.FTZ R121, -R117.reuse, R58 ;  /* 0x0000003a75797221 */ /* 0x042fe20000010100 */
[C---:B------:R-:W-:Y:S01]  /*08d0*/  FADD.FTZ R120, -R117.reuse, R59 ;  /* 0x0000003b75787221 */ /* 0x040fe20000010100 */
        /* <DEDUP_REMOVED lines=12> */
[----:B------:R-:W-:Y:S01]  /*09a0*/  FMUL.FTZ R62, R122, UR16 ;  /* 0x000000107a3e7c20 */ /* 0x000fe20008410000 */
[----:B------:R-:W-:Y:S01]  /*09b0*/  FMUL.FTZ R122, R29, R73 ;  /* 0x000000491d7a7220 */ /* 0x000fe20000410000 */
[----:B------:R-:W-:Y:S01]  /*09c0*/  FADD.FTZ R69, RZ, R117 ;  /* 0x00000075ff457221 */ /* 0x000fe20000010000 */
[C---:B------:R-:W-:Y:S01]  /*09d0*/  FADD.FTZ R103, R72.reuse, R103 ;  /* 0x0000006748677221 */ /* 0x040fe20000010000 */
[----:B------:R-:W-:Y:S01]  /*09e0*/  FFMA.FTZ R109, R72, R67, R109 ;  /* 0x00000043486d7223 */ /* 0x000fe2000001006d */
[----:B------:R-:W-:Y:S01]  /*09f0*/  FMUL.FTZ R72, R121, UR16 ;  /* 0x0000001079487c20 */ /* 0x000fe20008410000 */
[----:B------:R-:W-:Y:S01]  /*0a00*/  FMUL.FTZ R121, R30, R74 ;  /* 0x0000004a1e797220 */ /* 0x000fe20000410000 */
[----:B------:R-:W-:Y:S01]  /*0a10*/  FADD.FTZ R68, R122, R69 ;  /* 0x000000457a447221 */ /* 0x000fe20000010000 */
[----:B------:R-:W-:Y:S01]  /*0a20*/  FMUL.FTZ R61, R124, UR16 ;  /* 0x000000107c3d7c20 */ /* 0x000fe20008410000 */
[----:B------:R-:W-:-:S02]  /*0a30*/  FMUL.FTZ R124, R31, R75 ;  /* 0x0000004b1f7c7220 */ /* 0x000fc40000410000 */
[----:B------:R-:W-:Y:S01]  /*0a40*/  FADD.FTZ R69, R121, R68 ;  /* 0x0000004479457221 */ /* 0x000fe20000010000 */
[C---:B------:R-:W-:Y:S01]  /*0a50*/  FADD.FTZ R5, R76.reuse, R5 ;  /* 0x000000054c057221 */ /* 0x040fe20000010000 */
[----:B------:R-:W-:Y:S01]  /*0a60*/  FFMA.FTZ R91, R76, R61, R91 ;  /* 0x0000003d4c5b7223 */ /* 0x000fe2000001005b */
[----:B------:R-:W-:Y:S01]  /*0a70*/  FMUL.FTZ R76, R24, R76 ;  /* 0x0000004c184c7220 */ /* 0x000fe20000410000 */
[----:B------:R-:W-:Y:S01]  /*0a80*/  FADD.FTZ R69, R124, R69 ;  /* 0x000000457c457221 */ /* 0x000fe20000010000 */
[----:B------:R-:W-:Y:S01]  /*0a90*/  FMUL.FTZ R63, R119, UR16 ;  /* 0x00000010773f7c20 */ /* 0x000fe20008410000 */
[----:B------:R-:W-:Y:S02]  /*0aa0*/  FMUL.FTZ R119, R25, R77 ;  /* 0x0000004d19777220 */ /* 0x000fe40000410000 */
        /* <DEDUP_REMOVED lines=107> */
.L_x_2745:
[----:B------:R-:W-:Y:S05]  /*1160*/  BSYNC.RECONVERGENT B0 ;  /* 0x0000000000007941 */ /* 0x000fea0003800200 */
.L_x_2744:
        /* <DEDUP_REMOVED lines=77> */
.L_x_2748:
        /* <DEDUP_REMOVED lines=25> */
.L_x_2747:
        /* <DEDUP_REMOVED lines=30> */
.L_x_2750:
        /* <DEDUP_REMOVED lines=25> */
.L_x_2746:
        /* <DEDUP_REMOVED lines=41> */
.L_x_2752:
        /* <DEDUP_REMOVED lines=33> */
.L_x_2751:
        /* <DEDUP_REMOVED lines=38> */
.L_x_2753:
        /* <DEDUP_REMOVED lines=32> */
.L_x_2749:
        /* <DEDUP_REMOVED lines=47> */
.L_x_2756:
        /* <DEDUP_REMOVED lines=33> */
.L_x_2755:
        /* <DEDUP_REMOVED lines=34> */
.L_x_2758:
        /* <DEDUP_REMOVED lines=33> */
.L_x_2754:
        /* <DEDUP_REMOVED lines=27> */
.L_x_2760:
        /* <DEDUP_REMOVED lines=25> */
.L_x_2759:
        /* <DEDUP_REMOVED lines=26> */
.L_x_2761:
        /* <DEDUP_REMOVED lines=24> */
.L_x_2757:
        /* <DEDUP_REMOVED lines=44> */
.L_x_2764:
        /* <DEDUP_REMOVED lines=33> */
.L_x_2763:
        /* <DEDUP_REMOVED lines=34> */
.L_x_2766:
        /* <DEDUP_REMOVED lines=33> */
.L_x_2762:
        /* <DEDUP_REMOVED lines=27> */
.L_x_2768:
        /* <DEDUP_REMOVED lines=25> */
.L_x_2767:
        /* <DEDUP_REMOVED lines=26> */
.L_x_2769:
        /* <DEDUP_REMOVED lines=24> */
.L_x_2765:
        /* <DEDUP_REMOVED lines=44> */
.L_x_2772:
        /* <DEDUP_REMOVED lines=33> */
.L_x_2771:
        /* <DEDUP_REMOVED lines=34> */
.L_x_2774:
        /* <DEDUP_REMOVED lines=33> */
.L_x_2770:
        /* <DEDUP_REMOVED lines=27> */
.L_x_2776:
        /* <DEDUP_REMOVED lines=25> */
.L_x_2775:
        /* <DEDUP_REMOVED lines=26> */
.L_x_2777:
        /* <DEDUP_REMOVED lines=24> */
.L_x_2773:
        /* <DEDUP_REMOVED lines=42> */
.L_x_2743:
        /* <DEDUP_REMOVED lines=8> */
[----:B----4-:R-:W-:-:S05]  /*55b0*/  IMAD.WIDE.U32 R8, R11, 0x10, R8 ;  /* 0x000000100b087825 */ /* 0x010fca00078e0008 */
        /* <DEDUP_REMOVED lines=8> */
.L_x_2779:
        /* <DEDUP_REMOVED lines=12> */
.L_x_2899:


//--------------------- .nv.shared._ZN10layer_norm31ln_parallel_residual_bwd_kernelINS_13Kernel_traitsI13__nv_bfloat16S2_S2_S2_fjLj4096ELj1ELj1ELj8ELj16ENS_18Kernel_traits_baseILj4096ES2_S2_S2_S2_fjLj256EEEEELb0ELb0ELb0EEEvNS_9BwdParamsE --------------------------
	.section	.nv.shared._ZN10layer_norm31ln_parallel_residual_bwd_kernelINS_13Kernel_traitsI13__nv_bfloat16S2_S2_S2_fjLj4096ELj1ELj1ELj8ELj16ENS_18Kernel_traits_baseILj4096ES2_S2_S2_S2_fjLj256EEEEELb0ELb0ELb0EEEvNS_9BwdParamsE,"aw",@nobits
	.sectionflags	@""
	.align	16
	.zero		1024


//--------------------- .nv.shared.reserved.0     --------------------------
	.section	.nv.shared.reserved.0,"aw",@nobits
	.weak		__nv_reservedSMEM_offset_0_alias
	.size		__nv_reservedSMEM_offset_0_alias, 0, 64
	.other		__nv_reservedSMEM_offset_0_alias,@"STO_CUDA_RESERVED_SHARED STV_DEFAULT"
__nv_reservedSMEM_offset_0_alias:
	.zero		0
	.zero		64


//--------------------- .nv.shared._ZN10layer_norm31ln_parallel_residual_bwd_kernelINS_13Kernel_traitsI13__nv_bfloat16S2_S2_S2_fjLj4096ELj1ELj1ELj8ELj16ENS_18Kernel_traits_baseILj4096ES2_S2_S2_S2_fjLj256EEEEELb0ELb0ELb1EEEvNS_9BwdParamsE --------------------------
	.section	.nv.shared._ZN10layer_norm31ln_parallel_residual_bwd_kernelINS_13Kernel_traitsI13__nv_bfloat16S2_S2_S2_fjLj4096ELj1ELj1ELj8ELj16ENS_18Kernel_traits_baseILj4096ES2_S2_S2_S2_fjLj256EEEEELb0ELb0ELb1EEEvNS_9BwdParamsE,"aw",@nobits
	.sectionflags	@""
	.align	16
	.zero		1024


//--------------------- .nv.shared._ZN10layer_norm31ln_parallel_residual_bwd_kernelINS_13Kernel_traitsI13__nv_bfloat16S2_S2_S2_fjLj4096ELj1ELj1ELj8ELj16ENS_18Kernel_traits_baseILj4096ES2_S2_S2_S2_fjLj256EEEEELb0ELb1ELb0EEEvNS_9BwdParamsE --------------------------
	.section	.nv.shared._ZN10layer_norm31ln_parallel_residual_bwd_kernelINS_13Kernel_traitsI13__nv_bfloat16S2_S2_S2_fjLj4096ELj1ELj1ELj8ELj16ENS_18Kernel_traits_baseILj4096ES2_S2_S2_S2_fjLj256EEEEELb0ELb1ELb0EEEvNS_9BwdParamsE,"aw",@nobits
	.sectionflags	@""
	.align	16
	.zero		1024


//--------------------- .nv.shared._ZN10layer_norm31ln_parallel_residual_bwd_kernelINS_13Kernel_traitsI13__nv_bfloat16S2_S2_S2_fjLj4096ELj1ELj1ELj8ELj16ENS_18Kernel_traits_baseILj4096ES2_S2_S2_S2_fjLj256EEEEELb0ELb1ELb1EEEvNS_9BwdParamsE --------------------------
	.section	.nv.shared._ZN10layer_norm31ln_parallel_residual_bwd_kernelINS_13Kernel_traitsI13__nv_bfloat16S2_S2_S2_fjLj4096ELj1ELj1ELj8ELj16ENS_18Kernel_traits_baseILj4096ES2_S2_S2_S2_fjLj256EEEEELb0ELb1ELb1EEEvNS_9BwdParamsE,"aw",@nobits
	.sectionflags	@""
	.align	16
	.zero		1024


//--------------------- .nv.shared._ZN10layer_norm31ln_parallel_residual_bwd_kernelINS_13Kernel_traitsI13__nv_bfloat16S2_S2_S2_fjLj4096ELj1ELj1ELj8ELj16ENS_18Kernel_traits_baseILj4096ES2_S2_S2_S2_fjLj256EEEEELb1ELb0ELb0EEEvNS_9BwdParamsE --------------------------
	.section	.nv.shared._ZN10layer_norm31ln_parallel_residual_bwd_kernelINS_13Kernel_traitsI13__nv_bfloat16S2_S2_S2_fjLj4096ELj1ELj1ELj8ELj16ENS_18Kernel_traits_baseILj4096ES2_S2_S2_S2_fjLj256EEEEELb1ELb0ELb0EEEvNS_9BwdParamsE,"aw",@nobits
	.sectionflags	@""
	.align	16
	.zero		1024


//--------------------- .nv.shared._ZN10layer_norm31ln_parallel_residual_bwd_kernelINS_13Kernel_traitsI13__nv_bfloat16S2_S2_S2_fjLj4096ELj1ELj1ELj8ELj16ENS_18Kernel_traits_baseILj4096ES2_S2_S2_S2_fjLj256EEEEELb1ELb0ELb1EEEvNS_9BwdParamsE --------------------------
	.section	.nv.shared._ZN10layer_norm31ln_parallel_residual_bwd_kernelINS_13Kernel_traitsI13__nv_bfloat16S2_S2_S2_fjLj4096ELj1ELj1ELj8ELj16ENS_18Kernel_traits_baseILj4096ES2_S2_S2_S2_fjLj256EEEEELb1ELb0ELb1EEEvNS_9BwdParamsE,"aw",@nobits
	.sectionflags	@""
	.align	16
	.zero		1024


//--------------------- .nv.shared._ZN10layer_norm22ln_bwd_finalize_kernelINS_22Kernel_traits_finalizeILj4096E13__nv_bfloat16S2_S2_S2_fjLb0ELj1024ELj4ENS_18Kernel_traits_baseILj4096ES2_S2_S2_S2_fjLj1024EEEEELb0ELb0EEEvNS_9BwdParamsE --------------------------
	.section	.nv.shared._ZN10layer_norm22ln_bwd_finalize_kernelINS_22Kernel_traits_finalizeILj4096E13__nv_bfloat16S2_S2_S2_fjLb0ELj1024ELj4ENS_18Kernel_traits_baseILj4096ES2_S2_S2_S2_fjLj1024EEEEELb0ELb0EEEvNS_9BwdParamsE,"aw",@nobits
	.sectionflags	@""
	.align	16
.nv.shared._ZN10layer_norm22ln_bwd_finalize_kernelINS_22Kernel_traits_finalizeILj4096E13__nv_bfloat16S2_S2_S2_fjLb0ELj1024ELj4ENS_18Kernel_traits_baseILj4096ES2_S2_S2_S2_fjLj1024EEEEELb0ELb0EEEvNS_9BwdParamsE:
	.zero		9472


//--------------------- .nv.shared._ZN10layer_norm40ln_parallel_residual_bwd_finalize_kernelINS_22Kernel_traits_finalizeILj4096E13__nv_bfloat16S2_S2_S2_fjLb0ELj1024ELj4ENS_18Kernel_traits_baseILj4096ES2_S2_S2_S2_fjLj1024EEEEELb0EEEvNS_9BwdParamsE --------------------------
	.section	.nv.shared._ZN10layer_norm40ln_parallel_residual_bwd_finalize_kernelINS_22Kernel_traits_finalizeILj4096E13__nv_bfloat16S2_S2_S2_fjLb0ELj1024ELj4ENS_18Kernel_traits_baseILj4096ES2_S2_S2_S2_fjLj1024EEEEELb0EEEvNS_9BwdParamsE,"aw",@nobits
	.sectionflags	@""
	.align	16
.nv.shared._ZN10layer_norm40ln_parallel_residual_bwd_finalize_kernelINS_22Kernel_traits_finalizeILj4096E13__nv_bfloat16S2_S2_S2_fjLb0ELj1024ELj4ENS_18Kernel_traits_baseILj4096ES2_S2_S2_S2_fjLj1024EEEEELb0EEEvNS_9BwdParamsE:
	.zero		17920


//--------------------- .nv.shared._ZN10layer_norm31ln_parallel_residual_bwd_kernelINS_13Kernel_traitsI13__nv_bfloat16S2_S2_S2_fjLj4096ELj1ELj1ELj8ELj16ENS_18Kernel_traits_baseILj4096ES2_S2_S2_S2_fjLj256EEEEELb1ELb1ELb0EEEvNS_9BwdParamsE --------------------------
	.section	.nv.shared._ZN10layer_norm31ln_parallel_residual_bwd_kernelINS_13Kernel_traitsI13__nv_bfloat16S2_S2_S2_fjLj4096ELj1ELj1ELj8ELj16ENS_18Kernel_traits_baseILj4096ES2_S2_S2_S2_fjLj256EEEEELb1ELb1ELb0EEEvNS_9BwdParamsE,"aw",@nobits
	.sectionflags	@""
	.align	16
	.zero		1024


//--------------------- .nv.shared._ZN10layer_norm22ln_bwd_finalize_kernelINS_22Kernel_traits_finalizeILj4096E13__nv_bfloat16S2_S2_S2_fjLb0ELj1024ELj4ENS_18Kernel_traits_baseILj4096ES2_S2_S2_S2_fjLj1024EEEEELb0ELb1EEEvNS_9BwdParamsE --------------------------
	.section	.nv.shared._ZN10layer_norm22ln_bwd_finalize_kernelINS_22Kernel_traits_finalizeILj4096E13__nv_bfloat16S2_S2_S2_fjLb0ELj1024ELj4ENS_18Kernel_traits_baseILj4096ES2_S2_S2_S2_fjLj1024EEEEELb0ELb1EEEvNS_9BwdParamsE,"aw",@nobits
	.sectionflags	@""
	.align	16
.nv.shared._ZN10layer_norm22ln_bwd_finalize_kernelINS_22Kernel_traits_finalizeILj4096E13__nv_bfloat16S2_S2_S2_fjLb0ELj1024ELj4ENS_18Kernel_traits_baseILj4096ES2_S2_S2_S2_fjLj1024EEEEELb0ELb1EEEvNS_9BwdParamsE:
	.zero		9472


//--------------------- .nv.shared._ZN10layer_norm40ln_parallel_residual_bwd_finalize_kernelINS_22Kernel_traits_finalizeILj4096E13__nv_bfloat16S2_S2_S2_fjLb0ELj1024ELj4ENS_18Kernel_traits_baseILj4096ES2_S2_S2_S2_fjLj1024EEEEELb1EEEvNS_9BwdParamsE --------------------------
	.section	.nv.shared._ZN10layer_norm40ln_parallel_residual_bwd_finalize_kernelINS_22Kernel_traits_finalizeILj4096E13__nv_bfloat16S2_S2_S2_fjLb0ELj1024ELj4ENS_18Kernel_traits_baseILj4096ES2_S2_S2_S2_fjLj1024EEEEELb1EEEvNS_9BwdParamsE,"aw",@nobits
	.sectionflags	@""
	.align	16
.nv.shared._ZN10layer_norm40ln_parallel_residual_bwd_finalize_kernelINS_22Kernel_traits_finalizeILj4096E13__nv_bfloat16S2_S2_S2_fjLb0ELj1024ELj4ENS_18Kernel_traits_baseILj4096ES2_S2_S2_S2_fjLj1024EEEEELb1EEEvNS_9BwdParamsE:
	.zero		17920


//--------------------- .nv.shared._ZN10layer_norm31ln_parallel_residual_bwd_kernelINS_13Kernel_traitsI13__nv_bfloat16S2_S2_S2_fjLj4096ELj1ELj1ELj8ELj16ENS_18Kernel_traits_baseILj4096ES2_S2_S2_S2_fjLj256EEEEELb1ELb1ELb1EEEvNS_9BwdParamsE --------------------------
	.section	.nv.shared._ZN10layer_norm31ln_parallel_residual_bwd_kernelINS_13Kernel_traitsI13__nv_bfloat16S2_S2_S2_fjLj4096ELj1ELj1ELj8ELj16ENS_18Kernel_traits_baseILj4096ES2_S2_S2_S2_fjLj256EEEEELb1ELb1ELb1EEEvNS_9BwdParamsE,"aw",@nobits
	.sectionflags	@""
	.align	16
	.zero		1024


//--------------------- .nv.shared._ZN10layer_norm31ln_parallel_residual_bwd_kernelINS_13Kernel_traitsI6__halfS2_S2_S2_fjLj4096ELj1ELj1ELj8ELj16ENS_18Kernel_traits_baseILj4096ES2_S2_S2_S2_fjLj256EEEEELb0ELb0ELb0EEEvNS_9BwdParamsE --------------------------
	.section	.nv.shared._ZN10layer_norm31ln_parallel_residual_bwd_kernelINS_13Kernel_traitsI6__halfS2_S2_S2_fjLj4096ELj1ELj1ELj8ELj16ENS_18Kernel_traits_baseILj4096ES2_S2_S2_S2_fjLj256EEEEELb0ELb0ELb0EEEvNS_9BwdParamsE,"aw",@nobits
	.sectionflags	@""
	.align	16
	.zero		1024


//--------------------- .nv.shared._ZN10layer_norm31ln_parallel_residual_bwd_kernelINS_13Kernel_traitsI6__halfS2_S2_S2_fjLj4096ELj1ELj1ELj8ELj16ENS_18Kernel_traits_baseILj4096ES2_S2_S2_S2_fjLj256EEEEELb0ELb0ELb1EEEvNS_9BwdParamsE --------------------------
	.section	.nv.shared._ZN10layer_norm31ln_parallel_residual_bwd_kernelINS_13Kernel_traitsI6__halfS2_S2_S2_fjLj4096ELj1ELj1ELj8ELj16ENS_18Kernel_traits_baseILj4096ES2_S2_S2_S2_fjLj256EEEEELb0ELb0ELb1EEEvNS_9BwdParamsE,"aw",@nobits
	.sectionflags	@""
	.align	16
	.zero		1024


//--------------------- .nv.shared._ZN10layer_norm31ln_parallel_residual_bwd_kernelINS_13Kernel_traitsI6__halfS2_S2_S2_fjLj4096ELj1ELj1ELj8ELj16ENS_18Kernel_traits_baseILj4096ES2_S2_S2_S2_fjLj256EEEEELb0ELb1ELb0EEEvNS_9BwdParamsE --------------------------
	.section	.nv.shared._ZN10layer_norm31ln_parallel_residual_bwd_kernelINS_13Kernel_traitsI6__halfS2_S2_S2_fjLj4096ELj1ELj1ELj8ELj16ENS_18Kernel_traits_baseILj4096ES2_S2_S2_S2_fjLj256EEEEELb0ELb1ELb0EEEvNS_9BwdParamsE,"aw",@nobits
	.sectionflags	@""
	.align	16
	.zero		1024


//--------------------- .nv.shared._ZN10layer_norm31ln_parallel_residual_bwd_kernelINS_13Kernel_traitsI6__halfS2_S2_S2_fjLj4096ELj1ELj1ELj8ELj16ENS_18Kernel_traits_baseILj4096ES2_S2_S2_S2_fjLj256EEEEELb0ELb1ELb1EEEvNS_9BwdParamsE --------------------------
	.section	.nv.shared._ZN10layer_norm31ln_parallel_residual_bwd_kernelINS_13Kernel_traitsI6__halfS2_S2_S2_fjLj4096ELj1ELj1ELj8ELj16ENS_18Kernel_traits_baseILj4096ES2_S2_S2_S2_fjLj256EEEEELb0ELb1ELb1EEEvNS_9BwdParamsE,"aw",@nobits
	.sectionflags	@""
	.align	16
	.zero		1024


//--------------------- .nv.shared._ZN10layer_norm31ln_parallel_residual_bwd_kernelINS_13Kernel_traitsI6__halfS2_S2_S2_fjLj4096ELj1ELj1ELj8ELj16ENS_18Kernel_traits_baseILj4096ES2_S2_S2_S2_fjLj256EEEEELb1ELb0ELb0EEEvNS_9BwdParamsE --------------------------
	.section	.nv.shared._ZN10layer_norm31ln_parallel_residual_bwd_kernelINS_13Kernel_traitsI6__halfS2_S2_S2_fjLj4096ELj1ELj1ELj8ELj16ENS_18Kernel_traits_baseILj4096ES2_S2_S2_S2_fjLj256EEEEELb1ELb0ELb0EEEvNS_9BwdParamsE,"aw",@nobits
	.sectionflags	@""
	.align	16
	.zero		1024


//--------------------- .nv.shared._ZN10layer_norm31ln_parallel_residual_bwd_kernelINS_13Kernel_traitsI6__halfS2_S2_S2_fjLj4096ELj1ELj1ELj8ELj16ENS_18Kernel_traits_baseILj4096ES2_S2_S2_S2_fjLj256EEEEELb1ELb0ELb1EEEvNS_9BwdParamsE --------------------------
	.section	.nv.shared._ZN10layer_norm31ln_parallel_residual_bwd_kernelINS_13Kernel_traitsI6__halfS2_S2_S2_fjLj4096ELj1ELj1ELj8ELj16ENS_18Kernel_traits_baseILj4096ES2_S2_S2_S2_fjLj256EEEEELb1ELb0ELb1EEEvNS_9BwdParamsE,"aw",@nobits
	.sectionflags	@""
	.align	16
	.zero		1024


//--------------------- .nv.shared._ZN10layer_norm22ln_bwd_finalize_kernelINS_22Kernel_traits_finalizeILj4096E6__halfS2_S2_S2_fjLb0ELj1024ELj4ENS_18Kernel_traits_baseILj4096ES2_S2_S2_S2_fjLj1024EEEEELb0ELb0EEEvNS_9BwdParamsE --------------------------
	.section	.nv.shared._ZN10layer_norm22ln_bwd_finalize_kernelINS_22Kernel_traits_finalizeILj4096E6__halfS2_S2_S2_fjLb0ELj1024ELj4ENS_18Kernel_traits_baseILj4096ES2_S2_S2_S2_fjLj1024EEEEELb0ELb0EEEvNS_9BwdParamsE,"aw",@nobits
	.sectionflags	@""
	.align	16
.nv.shared._ZN10layer_norm22ln_bwd_finalize_kernelINS_22Kernel_traits_finalizeILj4096E6__halfS2_S2_S2_fjLb0ELj1024ELj4ENS_18Kernel_traits_baseILj4096ES2_S2_S2_S2_fjLj1024EEEEELb0ELb0EEEvNS_9BwdParamsE:
	.zero		9472


//--------------------- .nv.shared._ZN10layer_norm40ln_parallel_residual_bwd_finalize_kernelINS_22Kernel_traits_finalizeILj4096E6__halfS2_S2_S2_fjLb0ELj1024ELj4ENS_18Kernel_traits_baseILj4096ES2_S2_S2_S2_fjLj1024EEEEELb0EEEvNS_9BwdParamsE --------------------------
	.section	.nv.shared._ZN10layer_norm40ln_parallel_residual_bwd_finalize_kernelINS_22Kernel_traits_finalizeILj4096E6__halfS2_S2_S2_fjLb0ELj1024ELj4ENS_18Kernel_traits_baseILj4096ES2_S2_S2_S2_fjLj1024EEEEELb0EEEvNS_9BwdParamsE,"aw",@nobits
	.sectionflags	@""
	.align	16
.nv.shared._ZN10layer_norm40ln_parallel_residual_bwd_finalize_kernelINS_22Kernel_traits_finalizeILj4096E6__halfS2_S2_S2_fjLb0ELj1024ELj4ENS_18Kernel_traits_baseILj4096ES2_S2_S2_S2_fjLj1024EEEEELb0EEEvNS_9BwdParamsE:
	.zero		17920


//--------------------- .nv.shared._ZN10layer_norm31ln_parallel_residual_bwd_kernelINS_13Kernel_traitsI6__halfS2_S2_S2_fjLj4096ELj1ELj1ELj8ELj16ENS_18Kernel_traits_baseILj4096ES2_S2_S2_S2_fjLj256EEEEELb1ELb1ELb0EEEvNS_9BwdParamsE --------------------------
	.section	.nv.shared._ZN10layer_norm31ln_parallel_residual_bwd_kernelINS_13Kernel_traitsI6__halfS2_S2_S2_fjLj4096ELj1ELj1ELj8ELj16ENS_18Kernel_traits_baseILj4096ES2_S2_S2_S2_fjLj256EEEEELb1ELb1ELb0EEEvNS_9BwdParamsE,"aw",@nobits
	.sectionflags	@""
	.align	16
	.zero		1024


//--------------------- .nv.shared._ZN10layer_norm22ln_bwd_finalize_kernelINS_22Kernel_traits_finalizeILj4096E6__halfS2_S2_S2_fjLb0ELj1024ELj4ENS_18Kernel_traits_baseILj4096ES2_S2_S2_S2_fjLj1024EEEEELb0ELb1EEEvNS_9BwdParamsE --------------------------
	.section	.nv.shared._ZN10layer_norm22ln_bwd_finalize_kernelINS_22Kernel_traits_finalizeILj4096E6__halfS2_S2_S2_fjLb0ELj1024ELj4ENS_18Kernel_traits_baseILj4096ES2_S2_S2_S2_fjLj1024EEEEELb0ELb1EEEvNS_9BwdParamsE,"aw",@nobits
	.sectionflags	@""
	.align	16
.nv.shared._ZN10layer_norm22ln_bwd_finalize_kernelINS_22Kernel_traits_finalizeILj4096E6__halfS2_S2_S2_fjLb0ELj1024ELj4ENS_18Kernel_traits_baseILj4096ES2_S2_S2_S2_fjLj1024EEEEELb0ELb1EEEvNS_9BwdParamsE:
	.zero		9472


//--------------------- .nv.shared._ZN10layer_norm40ln_parallel_residual_bwd_finalize_kernelINS_22Kernel_traits_finalizeILj4096E6__halfS2_S2_S2_fjLb0ELj1024ELj4ENS_18Kernel_traits_baseILj4096ES2_S2_S2_S2_fjLj1024EEEEELb1EEEvNS_9BwdParamsE --------------------------
	.section	.nv.shared._ZN10layer_norm40ln_parallel_residual_bwd_finalize_kernelINS_22Kernel_traits_finalizeILj4096E6__halfS2_S2_S2_fjLb0ELj1024ELj4ENS_18Kernel_traits_baseILj4096ES2_S2_S2_S2_fjLj1024EEEEELb1EEEvNS_9BwdParamsE,"aw",@nobits
	.sectionflags	@""
	.align	16
.nv.shared._ZN10layer_norm40ln_parallel_residual_bwd_finalize_kernelINS_22Kernel_traits_finalizeILj4096E6__halfS2_S2_S2_fjLb0ELj1024ELj4ENS_18Kernel_traits_baseILj4096ES2_S2_S2_S2_fjLj1024EEEEELb1EEEvNS_9BwdParamsE:
	.zero		17920


//--------------------- .nv.shared._ZN10layer_norm31ln_parallel_residual_bwd_kernelINS_13Kernel_traitsI6__halfS2_S2_S2_fjLj4096ELj1ELj1ELj8ELj16ENS_18Kernel_traits_baseILj4096ES2_S2_S2_S2_fjLj256EEEEELb1ELb1ELb1EEEvNS_9BwdParamsE --------------------------
	.section	.nv.shared._ZN10layer_norm31ln_parallel_residual_bwd_kernelINS_13Kernel_traitsI6__halfS2_S2_S2_fjLj4096ELj1ELj1ELj8ELj16ENS_18Kernel_traits_baseILj4096ES2_S2_S2_S2_fjLj256EEEEELb1ELb1ELb1EEEvNS_9BwdParamsE,"aw",@nobits
	.sectionflags	@""
	.align	16
	.zero		1024


//--------------------- .nv.shared._ZN10layer_norm31ln_parallel_residual_bwd_kernelINS_13Kernel_traitsIf13__nv_bfloat16S2_S2_fjLj4096ELj1ELj1ELj8ELj16ENS_18Kernel_traits_baseILj4096EfS2_S2_S2_fjLj256EEEEELb0ELb0ELb0EEEvNS_9BwdParamsE --------------------------
	.section	.nv.shared._ZN10layer_norm31ln_parallel_residual_bwd_kernelINS_13Kernel_traitsIf13__nv_bfloat16S2_S2_fjLj4096ELj1ELj1ELj8ELj16ENS_18Kernel_traits_baseILj4096EfS2_S2_S2_fjLj256EEEEELb0ELb0ELb0EEEvNS_9BwdParamsE,"aw",@nobits
	.sectionflags	@""
	.align	16
	.zero		1024


//--------------------- .nv.shared._ZN10layer_norm31ln_parallel_residual_bwd_kernelINS_13Kernel_traitsIf13__nv_bfloat16S2_S2_fjLj4096ELj1ELj1ELj8ELj16ENS_18Kernel_traits_baseILj4096EfS2_S2_S2_fjLj256EEEEELb0ELb0ELb1EEEvNS_9BwdParamsE --------------------------
	.section	.nv.shared._ZN10layer_norm31ln_parallel_residual_bwd_kernelINS_13Kernel_traitsIf13__nv_bfloat16S2_S2_fjLj4096ELj1ELj1ELj8ELj16ENS_18Kernel_traits_baseILj4096EfS2_S2_S2_fjLj256EEEEELb0ELb0ELb1EEEvNS_9BwdParamsE,"aw",@nobits
	.sectionflags	@""
	.align	16
	.zero		1024


//--------------------- .nv.shared._ZN10layer_norm31ln_parallel_residual_bwd_kernelINS_13Kernel_traitsIf13__nv_bfloat16S2_S2_fjLj4096ELj1ELj1ELj8ELj16ENS_18Kernel_traits_baseILj4096EfS2_S2_S2_fjLj256EEEEELb0ELb1ELb0EEEvNS_9BwdParamsE --------------------------
	.section	.nv.shared._ZN10layer_norm31ln_parallel_residual_bwd_kernelINS_13Kernel_traitsIf13__nv_bfloat16S2_S2_fjLj4096ELj1ELj1ELj8ELj16ENS_18Kernel_traits_baseILj4096EfS2_S2_S2_fjLj256EEEEELb0ELb1ELb0EEEvNS_9BwdParamsE,"aw",@nobits
	.sectionflags	@""
	.align	16
	.zero		1024


//--------------------- .nv.shared._ZN10layer_norm31ln_parallel_residual_bwd_kernelINS_13Kernel_traitsIf13__nv_bfloat16S2_S2_fjLj4096ELj1ELj1ELj8ELj16ENS_18Kernel_traits_baseILj4096EfS2_S2_S2_fjLj256EEEEELb0ELb1ELb1EEEvNS_9BwdParamsE --------------------------
	.section	.nv.shared._ZN10layer_norm31ln_parallel_residual_bwd_kernelINS_13Kernel_traitsIf13__nv_bfloat16S2_S2_fjLj4096ELj1ELj1ELj8ELj16ENS_18Kernel_traits_baseILj4096EfS2_S2_S2_fjLj256EEEEELb0ELb1ELb1EEEvNS_9BwdParamsE,"aw",@nobits
	.sectionflags	@""
	.align	16
	.zero		1024


//--------------------- .nv.shared._ZN10layer_norm31ln_parallel_residual_bwd_kernelINS_13Kernel_traitsIf13__nv_bfloat16S2_S2_fjLj4096ELj1ELj1ELj8ELj16ENS_18Kernel_traits_baseILj4096EfS2_S2_S2_fjLj256EEEEELb1ELb0ELb0EEEvNS_9BwdParamsE --------------------------
	.section	.nv.shared._ZN10layer_norm31ln_parallel_residual_bwd_kernelINS_13Kernel_traitsIf13__nv_bfloat16S2_S2_fjLj4096ELj1ELj1ELj8ELj16ENS_18Kernel_traits_baseILj4096EfS2_S2_S2_fjLj256EEEEELb1ELb0ELb0EEEvNS_9BwdParamsE,"aw",@nobits
	.sectionflags	@""
	.align	16
	.zero		1024


//--------------------- .nv.shared._ZN10layer_norm31ln_parallel_residual_bwd_kernelINS_13Kernel_traitsIf13__nv_bfloat16S2_S2_fjLj4096ELj1ELj1ELj8ELj16ENS_18Kernel_traits_baseILj4096EfS2_S2_S2_fjLj256EEEEELb1ELb0ELb1EEEvNS_9BwdParamsE --------------------------
	.section	.nv.shared._ZN10layer_norm31ln_parallel_residual_bwd_kernelINS_13Kernel_traitsIf13__nv_bfloat16S2_S2_fjLj4096ELj1ELj1ELj8ELj16ENS_18Kernel_traits_baseILj4096EfS2_S2_S2_fjLj256EEEEELb1ELb0ELb1EEEvNS_9BwdParamsE,"aw",@nobits
	.sectionflags	@""
	.align	16
	.zero		1024


//--------------------- .nv.shared._ZN10layer_norm22ln_bwd_finalize_kernelINS_22Kernel_traits_finalizeILj4096Ef13__nv_bfloat16S2_S2_fjLb0ELj1024ELj4ENS_18Kernel_traits_baseILj4096EfS2_S2_S2_fjLj1024EEEEELb0ELb0EEEvNS_9BwdParamsE --------------------------
	.section	.nv.shared._ZN10layer_norm22ln_bwd_finalize_kernelINS_22Kernel_traits_finalizeILj4096Ef13__nv_bfloat16S2_S2_fjLb0ELj1024ELj4ENS_18Kernel_traits_baseILj4096EfS2_S2_S2_fjLj1024EEEEELb0ELb0EEEvNS_9BwdParamsE,"aw",@nobits
	.sectionflags	@""
	.align	16
.nv.shared._ZN10layer_norm22ln_bwd_finalize_kernelINS_22Kernel_traits_finalizeILj4096Ef13__nv_bfloat16S2_S2_fjLb0ELj1024ELj4ENS_18Kernel_traits_baseILj4096EfS2_S2_S2_fjLj1024EEEEELb0ELb0EEEvNS_9BwdParamsE:
	.zero		9472


//--------------------- .nv.shared._ZN10layer_norm40ln_parallel_residual_bwd_finalize_kernelINS_22Kernel_traits_finalizeILj4096Ef13__nv_bfloat16S2_S2_fjLb0ELj1024ELj4ENS_18Kernel_traits_baseILj4096EfS2_S2_S2_fjLj1024EEEEELb0EEEvNS_9BwdParamsE --------------------------
	.section	.nv.shared._ZN10layer_norm40ln_parallel_residual_bwd_finalize_kernelINS_22Kernel_traits_finalizeILj4096Ef13__nv_bfloat16S2_S2_fjLb0ELj1024ELj4ENS_18Kernel_traits_baseILj4096EfS2_S2_S2_fjLj1024EEEEELb0EEEvNS_9BwdParamsE,"aw",@nobits
	.sectionflags	@""
	.align	16
.nv.shared._ZN10layer_norm40ln_parallel_residual_bwd_finalize_kernelINS_22Kernel_traits_finalizeILj4096Ef13__nv_bfloat16S2_S2_fjLb0ELj1024ELj4ENS_18Kernel_traits_baseILj4096EfS2_S2_S2_fjLj1024EEEEELb0EEEvNS_9BwdParamsE:
	.zero		17920


//--------------------- .nv.shared._ZN10layer_norm31ln_parallel_residual_bwd_kernelINS_13Kernel_traitsIf13__nv_bfloat16S2_S2_fjLj4096ELj1ELj1ELj8ELj16ENS_18Kernel_traits_baseILj4096EfS2_S2_S2_fjLj256EEEEELb1ELb1ELb0EEEvNS_9BwdParamsE --------------------------
	.section	.nv.shared._ZN10layer_norm31ln_parallel_residual_bwd_kernelINS_13Kernel_traitsIf13__nv_bfloat16S2_S2_fjLj4096ELj1ELj1ELj8ELj16ENS_18Kernel_traits_baseILj4096EfS2_S2_S2_fjLj256EEEEELb1ELb1ELb0EEEvNS_9BwdParamsE,"aw",@nobits
	.sectionflags	@""
	.align	16
	.zero		1024


//--------------------- .nv.shared._ZN10layer_norm22ln_bwd_finalize_kernelINS_22Kernel_traits_finalizeILj4096Ef13__nv_bfloat16S2_S2_fjLb0ELj1024ELj4ENS_18Kernel_traits_baseILj4096EfS2_S2_S2_fjLj1024EEEEELb0ELb1EEEvNS_9BwdParamsE --------------------------
	.section	.nv.shared._ZN10layer_norm22ln_bwd_finalize_kernelINS_22Kernel_traits_finalizeILj4096Ef13__nv_bfloat16S2_S2_fjLb0ELj1024ELj4ENS_18Kernel_traits_baseILj4096EfS2_S2_S2_fjLj1024EEEEELb0ELb1EEEvNS_9BwdParamsE,"aw",@nobits
	.sectionflags	@""
	.align	16
.nv.shared._ZN10layer_norm22ln_bwd_finalize_kernelINS_22Kernel_traits_finalizeILj4096Ef13__nv_bfloat16S2_S2_fjLb0ELj1024ELj4ENS_18Kernel_traits_baseILj4096EfS2_S2_S2_fjLj1024EEEEELb0ELb1EEEvNS_9BwdParamsE:
	.zero		9472


//--------------------- .nv.shared._ZN10layer_norm40ln_parallel_residual_bwd_finalize_kernelINS_22Kernel_traits_finalizeILj4096Ef13__nv_bfloat16S2_S2_fjLb0ELj1024ELj4ENS_18Kernel_traits_baseILj4096EfS2_S2_S2_fjLj1024EEEEELb1EEEvNS_9BwdParamsE --------------------------
	.section	.nv.shared._ZN10layer_norm40ln_parallel_residual_bwd_finalize_kernelINS_22Kernel_traits_finalizeILj4096Ef13__nv_bfloat16S2_S2_fjLb0ELj1024ELj4ENS_18Kernel_traits_baseILj4096EfS2_S2_S2_fjLj1024EEEEELb1EEEvNS_9BwdParamsE,"aw",@nobits
	.sectionflags	@""
	.align	16
.nv.shared._ZN10layer_norm40ln_parallel_residual_bwd_finalize_kernelINS_22Kernel_traits_finalizeILj4096Ef13__nv_bfloat16S2_S2_fjLb0ELj1024ELj4ENS_18Kernel_traits_baseILj4096EfS2_S2_S2_fjLj1024EEEEELb1EEEvNS_9BwdParamsE:
	.zero		17920


//--------------------- .nv.shared._ZN10layer_norm31ln_parallel_residual_bwd_kernelINS_13Kernel_traitsIf13__nv_bfloat16S2_S2_fjLj4096ELj1ELj1ELj8ELj16ENS_18Kernel_traits_baseILj4096EfS2_S2_S2_fjLj256EEEEELb1ELb1ELb1EEEvNS_9BwdParamsE --------------------------
	.section	.nv.shared._ZN10layer_norm31ln_parallel_residual_bwd_kernelINS_13Kernel_traitsIf13__nv_bfloat16S2_S2_fjLj4096ELj1ELj1ELj8ELj16ENS_18Kernel_traits_baseILj4096EfS2_S2_S2_fjLj256EEEEELb1ELb1ELb1EEEvNS_9BwdParamsE,"aw",@nobits
	.sectionflags	@""
	.align	16
	.zero		1024


//--------------------- .nv.shared._ZN10layer_norm31ln_parallel_residual_bwd_kernelINS_13Kernel_traitsI13__nv_bfloat16S2_fS2_fjLj4096ELj1ELj1ELj8ELj16ENS_18Kernel_traits_baseILj4096ES2_S2_fS2_fjLj256EEEEELb0ELb0ELb0EEEvNS_9BwdParamsE --------------------------
	.section	.nv.shared._ZN10layer_norm31ln_parallel_residual_bwd_kernelINS_13Kernel_traitsI13__nv_bfloat16S2_fS2_fjLj4096ELj1ELj1ELj8ELj16ENS_18Kernel_traits_baseILj4096ES2_S2_fS2_fjLj256EEEEELb0ELb0ELb0EEEvNS_9BwdParamsE,"aw",@nobits
	.sectionflags	@""
	.align	16
	.zero		1024


//--------------------- .nv.shared._ZN10layer_norm31ln_parallel_residual_bwd_kernelINS_13Kernel_traitsI13__nv_bfloat16S2_fS2_fjLj4096ELj1ELj1ELj8ELj16ENS_18Kernel_traits_baseILj4096ES2_S2_fS2_fjLj256EEEEELb0ELb0ELb1EEEvNS_9BwdParamsE --------------------------
	.section	.nv.shared._ZN10layer_norm31ln_parallel_residual_bwd_kernelINS_13Kernel_traitsI13__nv_bfloat16S2_fS2_fjLj4096ELj1ELj1ELj8ELj16ENS_18Kernel_traits_baseILj4096ES2_S2_fS2_fjLj256EEEEELb0ELb0ELb1EEEvNS_9BwdParamsE,"aw",@nobits
	.sectionflags	@""
	.align	16
	.zero		1024


//--------------------- .nv.shared._ZN10layer_norm31ln_parallel_residual_bwd_kernelINS_13Kernel_traitsI13__nv_bfloat16S2_fS2_fjLj4096ELj1ELj1ELj8ELj16ENS_18Kernel_traits_baseILj4096ES2_S2_fS2_fjLj256EEEEELb0ELb1ELb0EEEvNS_9BwdParamsE --------------------------
	.section	.nv.shared._ZN10layer_norm31ln_parallel_residual_bwd_kernelINS_13Kernel_traitsI13__nv_bfloat16S2_fS2_fjLj4096ELj1ELj1ELj8ELj16ENS_18Kernel_traits_baseILj4096ES2_S2_fS2_fjLj256EEEEELb0ELb1ELb0EEEvNS_9BwdParamsE,"aw",@nobits
	.sectionflags	@""
	.align	16
	.zero		1024


//--------------------- .nv.shared._ZN10layer_norm31ln_parallel_residual_bwd_kernelINS_13Kernel_traitsI13__nv_bfloat16S2_fS2_fjLj4096ELj1ELj1ELj8ELj16ENS_18Kernel_traits_baseILj4096ES2_S2_fS2_fjLj256EEEEELb0ELb1ELb1EEEvNS_9BwdParamsE --------------------------
	.section	.nv.shared._ZN10layer_norm31ln_parallel_residual_bwd_kernelINS_13Kernel_traitsI13__nv_bfloat16S2_fS2_fjLj4096ELj1ELj1ELj8ELj16ENS_18Kernel_traits_baseILj4096ES2_S2_fS2_fjLj256EEEEELb0ELb1ELb1EEEvNS_9BwdParamsE,"aw",@nobits
	.sectionflags	@""
	.align	16
	.zero		1024


//--------------------- .nv.shared._ZN10layer_norm31ln_parallel_residual_bwd_kernelINS_13Kernel_traitsI13__nv_bfloat16S2_fS2_fjLj4096ELj1ELj1ELj8ELj16ENS_18Kernel_traits_baseILj4096ES2_S2_fS2_fjLj256EEEEELb1ELb0ELb0EEEvNS_9BwdParamsE --------------------------
	.section	.nv.shared._ZN10layer_norm31ln_parallel_residual_bwd_kernelINS_13Kernel_traitsI13__nv_bfloat16S2_fS2_fjLj4096ELj1ELj1ELj8ELj16ENS_18Kernel_traits_baseILj4096ES2_S2_fS2_fjLj256EEEEELb1ELb0ELb0EEEvNS_9BwdParamsE,"aw",@nobits
	.sectionflags	@""
	.align	16
	.zero		1024


//--------------------- .nv.shared._ZN10layer_norm31ln_parallel_residual_bwd_kernelINS_13Kernel_traitsI13__nv_bfloat16S2_fS2_fjLj4096ELj1ELj1ELj8ELj16ENS_18Kernel_traits_baseILj4096ES2_S2_fS2_fjLj256EEEEELb1ELb0ELb1EEEvNS_9BwdParamsE --------------------------
	.section	.nv.shared._ZN10layer_norm31ln_parallel_residual_bwd_kernelINS_13Kernel_traitsI13__nv_bfloat16S2_fS2_fjLj4096ELj1ELj1ELj8ELj16ENS_18Kernel_traits_baseILj4096ES2_S2_fS2_fjLj256EEEEELb1ELb0ELb1EEEvNS_9BwdParamsE,"aw",@nobits
	.sectionflags	@""
	.align	16
	.zero		1024


//--------------------- .nv.shared._ZN10layer_norm22ln_bwd_finalize_kernelINS_22Kernel_traits_finalizeILj4096E13__nv_bfloat16S2_fS2_fjLb0ELj1024ELj4ENS_18Kernel_traits_baseILj4096ES2_S2_fS2_fjLj1024EEEEELb0ELb0EEEvNS_9BwdParamsE --------------------------
	.section	.nv.shared._ZN10layer_norm22ln_bwd_finalize_kernelINS_22Kernel_traits_finalizeILj4096E13__nv_bfloat16S2_fS2_fjLb0ELj1024ELj4ENS_18Kernel_traits_baseILj4096ES2_S2_fS2_fjLj1024EEEEELb0ELb0EEEvNS_9BwdParamsE,"aw",@nobits
	.sectionflags	@""
	.align	16
.nv.shared._ZN10layer_norm22ln_bwd_finalize_kernelINS_22Kernel_traits_finalizeILj4096E13__nv_bfloat16S2_fS2_fjLb0ELj1024ELj4ENS_18Kernel_traits_baseILj4096ES2_S2_fS2_fjLj1024EEEEELb0ELb0EEEvNS_9BwdParamsE:
	.zero		9472


//--------------------- .nv.shared._ZN10layer_norm40ln_parallel_residual_bwd_finalize_kernelINS_22Kernel_traits_finalizeILj4096E13__nv_bfloat16S2_fS2_fjLb0ELj1024ELj4ENS_18Kernel_traits_baseILj4096ES2_S2_fS2_fjLj1024EEEEELb0EEEvNS_9BwdParamsE --------------------------
	.section	.nv.shared._ZN10layer_norm40ln_parallel_residual_bwd_finalize_kernelINS_22Kernel_traits_finalizeILj4096E13__nv_bfloat16S2_fS2_fjLb0ELj1024ELj4ENS_18Kernel_traits_baseILj4096ES2_S2_fS2_fjLj1024EEEEELb0EEEvNS_9BwdParamsE,"aw",@nobits
	.sectionflags	@""
	.align	16
.nv.shared._ZN10layer_norm40ln_parallel_residual_bwd_finalize_kernelINS_22Kernel_traits_finalizeILj4096E13__nv_bfloat16S2_fS2_fjLb0ELj1024ELj4ENS_18Kernel_traits_baseILj4096ES2_S2_fS2_fjLj1024EEEEELb0EEEvNS_9BwdParamsE:
	.zero		17920


//--------------------- .nv.shared._ZN10layer_norm31ln_parallel_residual_bwd_kernelINS_13Kernel_traitsI13__nv_bfloat16S2_fS2_fjLj4096ELj1ELj1ELj8ELj16ENS_18Kernel_traits_baseILj4096ES2_S2_fS2_fjLj256EEEEELb1ELb1ELb0EEEvNS_9BwdParamsE --------------------------
	.section	.nv.shared._ZN10layer_norm31ln_parallel_residual_bwd_kernelINS_13Kernel_traitsI13__nv_bfloat16S2_fS2_fjLj4096ELj1ELj1ELj8ELj16ENS_18Kernel_traits_baseILj4096ES2_S2_fS2_fjLj256EEEEELb1ELb1ELb0EEEvNS_9BwdParamsE,"aw",@nobits
	.sectionflags	@""
	.align	16
	.zero		1024


//--------------------- .nv.shared._ZN10layer_norm22ln_bwd_finalize_kernelINS_22Kernel_traits_finalizeILj4096E13__nv_bfloat16S2_fS2_fjLb0ELj1024ELj4ENS_18Kernel_traits_baseILj4096ES2_S2_fS2_fjLj1024EEEEELb0ELb1EEEvNS_9BwdParamsE --------------------------
	.section	.nv.shared._ZN10layer_norm22ln_bwd_finalize_kernelINS_22Kernel_traits_finalizeILj4096E13__nv_bfloat16S2_fS2_fjLb0ELj1024ELj4ENS_18Kernel_traits_baseILj4096ES2_S2_fS2_fjLj1024EEEEELb0ELb1EEEvNS_9BwdParamsE,"aw",@nobits
	.sectionflags	@""
	.align	16
.nv.shared._ZN10layer_norm22ln_bwd_finalize_kernelINS_22Kernel_traits_finalizeILj4096E13__nv_bfloat16S2_fS2_fjLb0ELj1024ELj4ENS_18Kernel_traits_baseILj4096ES2_S2_fS2_fjLj1024EEEEELb0ELb1EEEvNS_9BwdParamsE:
	.zero		9472


//--------------------- .nv.shared._ZN10layer_norm40ln_parallel_residual_bwd_finalize_kernelINS_22Kernel_traits_finalizeILj4096E13__nv_bfloat16S2_fS2_fjLb0ELj1024ELj4ENS_18Kernel_traits_baseILj4096ES2_S2_fS2_fjLj1024EEEEELb1EEEvNS_9BwdParamsE --------------------------
	.section	.nv.shared._ZN10layer_norm40ln_parallel_residual_bwd_finalize_kernelINS_22Kernel_traits_finalizeILj4096E13__nv_bfloat16S2_fS2_fjLb0ELj1024ELj4ENS_18Kernel_traits_baseILj4096ES2_S2_fS2_fjLj1024EEEEELb1EEEvNS_9BwdParamsE,"aw",@nobits
	.sectionflags	@""
	.align	16
.nv.shared._ZN10layer_norm40ln_parallel_residual_bwd_finalize_kernelINS_22Kernel_traits_finalizeILj4096E13__nv_bfloat16S2_fS2_fjLb0ELj1024ELj4ENS_18Kernel_traits_baseILj4096ES2_S2_fS2_fjLj1024EEEEELb1EEEvNS_9BwdParamsE:
	.zero		17920


//--------------------- .nv.shared._ZN10layer_norm31ln_parallel_residual_bwd_kernelINS_13Kernel_traitsI13__nv_bfloat16S2_fS2_fjLj4096ELj1ELj1ELj8ELj16ENS_18Kernel_traits_baseILj4096ES2_S2_fS2_fjLj256EEEEELb1ELb1ELb1EEEvNS_9BwdParamsE --------------------------
	.section	.nv.shared._ZN10layer_norm31ln_parallel_residual_bwd_kernelINS_13Kernel_traitsI13__nv_bfloat16S2_fS2_fjLj4096ELj1ELj1ELj8ELj16ENS_18Kernel_traits_baseILj4096ES2_S2_fS2_fjLj256EEEEELb1ELb1ELb1EEEvNS_9BwdParamsE,"aw",@nobits
	.sectionflags	@""
	.align	16
	.zero		1024


//--------------------- .nv.shared._ZN10layer_norm31ln_parallel_residual_bwd_kernelINS_13Kernel_traitsIf13__nv_bfloat16fS2_fjLj4096ELj1ELj1ELj8ELj16ENS_18Kernel_traits_baseILj4096EfS2_fS2_fjLj256EEEEELb0ELb0ELb0EEEvNS_9BwdParamsE --------------------------
	.section	.nv.shared._ZN10layer_norm31ln_parallel_residual_bwd_kernelINS_13Kernel_traitsIf13__nv_bfloat16fS2_fjLj4096ELj1ELj1ELj8ELj16ENS_18Kernel_traits_baseILj4096EfS2_fS2_fjLj256EEEEELb0ELb0ELb0EEEvNS_9BwdParamsE,"aw",@nobits
	.sectionflags	@""
	.align	16
	.zero		1024


//--------------------- .nv.shared._ZN10layer_norm31ln_parallel_residual_bwd_kernelINS_13Kernel_traitsIf13__nv_bfloat16fS2_fjLj4096ELj1ELj1ELj8ELj16ENS_18Kernel_traits_baseILj4096EfS2_fS2_fjLj256EEEEELb0ELb0ELb1EEEvNS_9BwdParamsE --------------------------
	.section	.nv.shared._ZN10layer_norm31ln_parallel_residual_bwd_kernelINS_13Kernel_traitsIf13__nv_bfloat16fS2_fjLj4096ELj1ELj1ELj8ELj16ENS_18Kernel_traits_baseILj4096EfS2_fS2_fjLj256EEEEELb0ELb0ELb1EEEvNS_9BwdParamsE,"aw",@nobits
	.sectionflags	@""
	.align	16
	.zero		1024


//--------------------- .nv.shared._ZN10layer_norm31ln_parallel_residual_bwd_kernelINS_13Kernel_traitsIf13__nv_bfloat16fS2_fjLj4096ELj1ELj1ELj8ELj16ENS_18Kernel_traits_baseILj4096EfS2_fS2_fjLj256EEEEELb0ELb1ELb0EEEvNS_9BwdParamsE --------------------------
	.section	.nv.shared._ZN10layer_norm31ln_parallel_residual_bwd_kernelINS_13Kernel_traitsIf13__nv_bfloat16fS2_fjLj4096ELj1ELj1ELj8ELj16ENS_18Kernel_traits_baseILj4096EfS2_fS2_fjLj256EEEEELb0ELb1ELb0EEEvNS_9BwdParamsE,"aw",@nobits
	.sectionflags	@""
	.align	16
	.zero		1024


//--------------------- .nv.shared._ZN10layer_norm31ln_parallel_residual_bwd_kernelINS_13Kernel_traitsIf13__nv_bfloat16fS2_fjLj4096ELj1ELj1ELj8ELj16ENS_18Kernel_traits_baseILj4096EfS2_fS2_fjLj256EEEEELb0ELb1ELb1EEEvNS_9BwdParamsE --------------------------
	.section	.nv.shared._ZN10layer_norm31ln_parallel_residual_bwd_kernelINS_13Kernel_traitsIf13__nv_bfloat16fS2_fjLj4096ELj1ELj1ELj8ELj16ENS_18Kernel_traits_baseILj4096EfS2_fS2_fjLj256EEEEELb0ELb1ELb1EEEvNS_9BwdParamsE,"aw",@nobits
	.sectionflags	@""
	.align	16
	.zero		1024


//--------------------- .nv.shared._ZN10layer_norm31ln_parallel_residual_bwd_kernelINS_13Kernel_traitsIf13__nv_bfloat16fS2_fjLj4096ELj1ELj1ELj8ELj16ENS_18Kernel_traits_baseILj4096EfS2_fS2_fjLj256EEEEELb1ELb0ELb0EEEvNS_9BwdParamsE --------------------------
	.section	.nv.shared._ZN10layer_norm31ln_parallel_residual_bwd_kernelINS_13Kernel_traitsIf13__nv_bfloat16fS2_fjLj4096ELj1ELj1ELj8ELj16ENS_18Kernel_traits_baseILj4096EfS2_fS2_fjLj256EEEEELb1ELb0ELb0EEEvNS_9BwdParamsE,"aw",@nobits
	.sectionflags	@""
	.align	16
	.zero		1024


//--------------------- .nv.shared._ZN10layer_norm31ln_parallel_residual_bwd_kernelINS_13Kernel_traitsIf13__nv_bfloat16fS2_fjLj4096ELj1ELj1ELj8ELj16ENS_18Kernel_traits_baseILj4096EfS2_fS2_fjLj256EEEEELb1ELb0ELb1EEEvNS_9BwdParamsE --------------------------
	.section	.nv.shared._ZN10layer_norm31ln_parallel_residual_bwd_kernelINS_13Kernel_traitsIf13__nv_bfloat16fS2_fjLj4096ELj1ELj1ELj8ELj16ENS_18Kernel_traits_baseILj4096EfS2_fS2_fjLj256EEEEELb1ELb0ELb1EEEvNS_9BwdParamsE,"aw",@nobits
	.sectionflags	@""
	.align	16
	.zero		1024


//--------------------- .nv.shared._ZN10layer_norm22ln_bwd_finalize_kernelINS_22Kernel_traits_finalizeILj4096Ef13__nv_bfloat16fS2_fjLb0ELj1024ELj4ENS_18Kernel_traits_baseILj4096EfS2_fS2_fjLj1024EEEEELb0ELb0EEEvNS_9BwdParamsE --------------------------
	.section	.nv.shared._ZN10layer_norm22ln_bwd_finalize_kernelINS_22Kernel_traits_finalizeILj4096Ef13__nv_bfloat16fS2_fjLb0ELj1024ELj4ENS_18Kernel_traits_baseILj4096EfS2_fS2_fjLj1024EEEEELb0ELb0EEEvNS_9BwdParamsE,"aw",@nobits
	.sectionflags	@""
	.align	16
.nv.shared._ZN10layer_norm22ln_bwd_finalize_kernelINS_22Kernel_traits_finalizeILj4096Ef13__nv_bfloat16fS2_fjLb0ELj1024ELj4ENS_18Kernel_traits_baseILj4096EfS2_fS2_fjLj1024EEEEELb0ELb0EEEvNS_9BwdParamsE:
	.zero		9472


//--------------------- .nv.shared._ZN10layer_norm40ln_parallel_residual_bwd_finalize_kernelINS_22Kernel_traits_finalizeILj4096Ef13__nv_bfloat16fS2_fjLb0ELj1024ELj4ENS_18Kernel_traits_baseILj4096EfS2_fS2_fjLj1024EEEEELb0EEEvNS_9BwdParamsE --------------------------
	.section	.nv.shared._ZN10layer_norm40ln_parallel_residual_bwd_finalize_kernelINS_22Kernel_traits_finalizeILj4096Ef13__nv_bfloat16fS2_fjLb0ELj1024ELj4ENS_18Kernel_traits_baseILj4096EfS2_fS2_fjLj1024EEEEELb0EEEvNS_9BwdParamsE,"aw",@nobits
	.sectionflags	@""
	.align	16
.nv.shared._ZN10layer_norm40ln_parallel_residual_bwd_finalize_kernelINS_22Kernel_traits_finalizeILj4096Ef13__nv_bfloat16fS2_fjLb0ELj1024ELj4ENS_18Kernel_traits_baseILj4096EfS2_fS2_fjLj1024EEEEELb0EEEvNS_9BwdParamsE:
	.zero		17920


//--------------------- .nv.shared._ZN10layer_norm31ln_parallel_residual_bwd_kernelINS_13Kernel_traitsIf13__nv_bfloat16fS2_fjLj4096ELj1ELj1ELj8ELj16ENS_18Kernel_traits_baseILj4096EfS2_fS2_fjLj256EEEEELb1ELb1ELb0EEEvNS_9BwdParamsE --------------------------
	.section	.nv.shared._ZN10layer_norm31ln_parallel_residual_bwd_kernelINS_13Kernel_traitsIf13__nv_bfloat16fS2_fjLj4096ELj1ELj1ELj8ELj16ENS_18Kernel_traits_baseILj4096EfS2_fS2_fjLj256EEEEELb1ELb1ELb0EEEvNS_9BwdParamsE,"aw",@nobits
	.sectionflags	@""
	.align	16
	.zero		1024


//--------------------- .nv.shared._ZN10layer_norm22ln_bwd_finalize_kernelINS_22Kernel_traits_finalizeILj4096Ef13__nv_bfloat16fS2_fjLb0ELj1024ELj4ENS_18Kernel_traits_baseILj4096EfS2_fS2_fjLj1024EEEEELb0ELb1EEEvNS_9BwdParamsE --------------------------
	.section	.nv.shared._ZN10layer_norm22ln_bwd_finalize_kernelINS_22Kernel_traits_finalizeILj4096Ef13__nv_bfloat16fS2_fjLb0ELj1024ELj4ENS_18Kernel_traits_baseILj4096EfS2_fS2_fjLj1024EEEEELb0ELb1EEEvNS_9BwdParamsE,"aw",@nobits
	.sectionflags	@""
	.align	16
.nv.shared._ZN10layer_norm22ln_bwd_finalize_kernelINS_22Kernel_traits_finalizeILj4096Ef13__nv_bfloat16fS2_fjLb0ELj1024ELj4ENS_18Kernel_traits_baseILj4096EfS2_fS2_fjLj1024EEEEELb0ELb1EEEvNS_9BwdParamsE:
	.zero		9472


//--------------------- .nv.shared._ZN10layer_norm40ln_parallel_residual_bwd_finalize_kernelINS_22Kernel_traits_finalizeILj4096Ef13__nv_bfloat16fS2_fjLb0ELj1024ELj4ENS_18Kernel_traits_baseILj4096EfS2_fS2_fjLj1024EEEEELb1EEEvNS_9BwdParamsE --------------------------
	.section	.nv.shared._ZN10layer_norm40ln_parallel_residual_bwd_finalize_kernelINS_22Kernel_traits_finalizeILj4096Ef13__nv_bfloat16fS2_fjLb0ELj1024ELj4ENS_18Kernel_traits_baseILj4096EfS2_fS2_fjLj1024EEEEELb1EEEvNS_9BwdParamsE,"aw",@nobits
	.sectionflags	@""
	.align	16
.nv.shared._ZN10layer_norm40ln_parallel_residual_bwd_finalize_kernelINS_22Kernel_traits_finalizeILj4096Ef13__nv_bfloat16fS2_fjLb0ELj1024ELj4ENS_18Kernel_traits_baseILj4096EfS2_fS2_fjLj1024EEEEELb1EEEvNS_9BwdParamsE:
	.zero		17920


//--------------------- .nv.shared._ZN10layer_norm31ln_parallel_residual_bwd_kernelINS_13Kernel_traitsIf13__nv_bfloat16fS2_fjLj4096ELj1ELj1ELj8ELj16ENS_18Kernel_traits_baseILj4096EfS2_fS2_fjLj256EEEEELb1ELb1ELb1EEEvNS_9BwdParamsE --------------------------
	.section	.nv.shared._ZN10layer_norm31ln_parallel_residual_bwd_kernelINS_13Kernel_traitsIf13__nv_bfloat16fS2_fjLj4096ELj1ELj1ELj8ELj16ENS_18Kernel_traits_baseILj4096EfS2_fS2_fjLj256EEEEELb1ELb1ELb1EEEvNS_9BwdParamsE,"aw",@nobits
	.sectionflags	@""
	.align	16
	.zero		1024


//--------------------- .nv.shared._ZN10layer_norm31ln_parallel_residual_bwd_kernelINS_13Kernel_traitsIf6__halfS2_S2_fjLj4096ELj1ELj1ELj8ELj16ENS_18Kernel_traits_baseILj4096EfS2_S2_S2_fjLj256EEEEELb0ELb0ELb0EEEvNS_9BwdParamsE --------------------------
	.section	.nv.shared._ZN10layer_norm31ln_parallel_residual_bwd_kernelINS_13Kernel_traitsIf6__halfS2_S2_fjLj4096ELj1ELj1ELj8ELj16ENS_18Kernel_traits_baseILj4096EfS2_S2_S2_fjLj256EEEEELb0ELb0ELb0EEEvNS_9BwdParamsE,"aw",@nobits
	.sectionflags	@""
	.align	16
	.zero		1024


//--------------------- .nv.shared._ZN10layer_norm31ln_parallel_residual_bwd_kernelINS_13Kernel_traitsIf6__halfS2_S2_fjLj4096ELj1ELj1ELj8ELj16ENS_18Kernel_traits_baseILj4096EfS2_S2_S2_fjLj256EEEEELb0ELb0ELb1EEEvNS_9BwdParamsE --------------------------
	.section	.nv.shared._ZN10layer_norm31ln_parallel_residual_bwd_kernelINS_13Kernel_traitsIf6__halfS2_S2_fjLj4096ELj1ELj1ELj8ELj16ENS_18Kernel_traits_baseILj4096EfS2_S2_S2_fjLj256EEEEELb0ELb0ELb1EEEvNS_9BwdParamsE,"aw",@nobits
	.sectionflags	@""
	.align	16
	.zero		1024


//--------------------- .nv.shared._ZN10layer_norm31ln_parallel_residual_bwd_kernelINS_13Kernel_traitsIf6__halfS2_S2_fjLj4096ELj1ELj1ELj8ELj16ENS_18Kernel_traits_baseILj4096EfS2_S2_S2_fjLj256EEEEELb0ELb1ELb0EEEvNS_9BwdParamsE --------------------------
	.section	.nv.shared._ZN10layer_norm31ln_parallel_residual_bwd_kernelINS_13Kernel_traitsIf6__halfS2_S2_fjLj4096ELj1ELj1ELj8ELj16ENS_18Kernel_traits_baseILj4096EfS2_S2_S2_fjLj256EEEEELb0ELb1ELb0EEEvNS_9BwdParamsE,"aw",@nobits
	.sectionflags	@""
	.align	16
	.zero		1024


//--------------------- .nv.shared._ZN10layer_norm31ln_parallel_residual_bwd_kernelINS_13Kernel_traitsIf6__halfS2_S2_fjLj4096ELj1ELj1ELj8ELj16ENS_18Kernel_traits_baseILj4096EfS2_S2_S2_fjLj256EEEEELb0ELb1ELb1EEEvNS_9BwdParamsE --------------------------
	.section	.nv.shared._ZN10layer_norm31ln_parallel_residual_bwd_kernelINS_13Kernel_traitsIf6__halfS2_S2_fjLj4096ELj1ELj1ELj8ELj16ENS_18Kernel_traits_baseILj4096EfS2_S2_S2_fjLj256EEEEELb0ELb1ELb1EEEvNS_9BwdParamsE,"aw",@nobits
	.sectionflags	@""
	.align	16
	.zero		1024


//--------------------- .nv.shared._ZN10layer_norm31ln_parallel_residual_bwd_kernelINS_13Kernel_traitsIf6__halfS2_S2_fjLj4096ELj1ELj1ELj8ELj16ENS_18Kernel_traits_baseILj4096EfS2_S2_S2_fjLj256EEEEELb1ELb0ELb0EEEvNS_9BwdParamsE --------------------------
	.section	.nv.shared._ZN10layer_norm31ln_parallel_residual_bwd_kernelINS_13Kernel_traitsIf6__halfS2_S2_fjLj4096ELj1ELj1ELj8ELj16ENS_18Kernel_traits_baseILj4096EfS2_S2_S2_fjLj256EEEEELb1ELb0ELb0EEEvNS_9BwdParamsE,"aw",@nobits
	.sectionflags	@""
	.align	16
	.zero		1024


//--------------------- .nv.shared._ZN10layer_norm31ln_parallel_residual_bwd_kernelINS_13Kernel_traitsIf6__halfS2_S2_fjLj4096ELj1ELj1ELj8ELj16ENS_18Kernel_traits_baseILj4096EfS2_S2_S2_fjLj256EEEEELb1ELb0ELb1EEEvNS_9BwdParamsE --------------------------
	.section	.nv.shared._ZN10layer_norm31ln_parallel_residual_bwd_kernelINS_13Kernel_traitsIf6__halfS2_S2_fjLj4096ELj1ELj1ELj8ELj16ENS_18Kernel_traits_baseILj4096EfS2_S2_S2_fjLj256EEEEELb1ELb0ELb1EEEvNS_9BwdParamsE,"aw",@nobits
	.sectionflags	@""
	.align	16
	.zero		1024


//--------------------- .nv.shared._ZN10layer_norm22ln_bwd_finalize_kernelINS_22Kernel_traits_finalizeILj4096Ef6__halfS2_S2_fjLb0ELj1024ELj4ENS_18Kernel_traits_baseILj4096EfS2_S2_S2_fjLj1024EEEEELb0ELb0EEEvNS_9BwdParamsE --------------------------
	.section	.nv.shared._ZN10layer_norm22ln_bwd_finalize_kernelINS_22Kernel_traits_finalizeILj4096Ef6__halfS2_S2_fjLb0ELj1024ELj4ENS_18Kernel_traits_baseILj4096EfS2_S2_S2_fjLj1024EEEEELb0ELb0EEEvNS_9BwdParamsE,"aw",@nobits
	.sectionflags	@""
	.align	16
.nv.shared._ZN10layer_norm22ln_bwd_finalize_kernelINS_22Kernel_traits_finalizeILj4096Ef6__halfS2_S2_fjLb0ELj1024ELj4ENS_18Kernel_traits_baseILj4096EfS2_S2_S2_fjLj1024EEEEELb0ELb0EEEvNS_9BwdParamsE:
	.zero		9472


//--------------------- .nv.shared._ZN10layer_norm40ln_parallel_residual_bwd_finalize_kernelINS_22Kernel_traits_finalizeILj4096Ef6__halfS2_S2_fjLb0ELj1024ELj4ENS_18Kernel_traits_baseILj4096EfS2_S2_S2_fjLj1024EEEEELb0EEEvNS_9BwdParamsE --------------------------
	.section	.nv.shared._ZN10layer_norm40ln_parallel_residual_bwd_finalize_kernelINS_22Kernel_traits_finalizeILj4096Ef6__halfS2_S2_fjLb0ELj1024ELj4ENS_18Kernel_traits_baseILj4096EfS2_S2_S2_fjLj1024EEEEELb0EEEvNS_9BwdParamsE,"aw",@nobits
	.sectionflags	@""
	.align	16
.nv.shared._ZN10layer_norm40ln_parallel_residual_bwd_finalize_kernelINS_22Kernel_traits_finalizeILj4096Ef6__halfS2_S2_fjLb0ELj1024ELj4ENS_18Kernel_traits_baseILj4096EfS2_S2_S2_fjLj1024EEEEELb0EEEvNS_9BwdParamsE:
	.zero		17920


//--------------------- .nv.shared._ZN10layer_norm31ln_parallel_residual_bwd_kernelINS_13Kernel_traitsIf6__halfS2_S2_fjLj4096ELj1ELj1ELj8ELj16ENS_18Kernel_traits_baseILj4096EfS2_S2_S2_fjLj256EEEEELb1ELb1ELb0EEEvNS_9BwdParamsE --------------------------
	.section	.nv.shared._ZN10layer_norm31ln_parallel_residual_bwd_kernelINS_13Kernel_traitsIf6__halfS2_S2_fjLj4096ELj1ELj1ELj8ELj16ENS_18Kernel_traits_baseILj4096EfS2_S2_S2_fjLj256EEEEELb1ELb1ELb0EEEvNS_9BwdParamsE,"aw",@nobits
	.sectionflags	@""
	.align	16
	.zero		1024


//--------------------- .nv.shared._ZN10layer_norm22ln_bwd_finalize_kernelINS_22Kernel_traits_finalizeILj4096Ef6__halfS2_S2_fjLb0ELj1024ELj4ENS_18Kernel_traits_baseILj4096EfS2_S2_S2_fjLj1024EEEEELb0ELb1EEEvNS_9BwdParamsE --------------------------
	.section	.nv.shared._ZN10layer_norm22ln_bwd_finalize_kernelINS_22Kernel_traits_finalizeILj4096Ef6__halfS2_S2_fjLb0ELj1024ELj4ENS_18Kernel_traits_baseILj4096EfS2_S2_S2_fjLj1024EEEEELb0ELb1EEEvNS_9BwdParamsE,"aw",@nobits
	.sectionflags	@""
	.align	16
.nv.shared._ZN10layer_norm22ln_bwd_finalize_kernelINS_22Kernel_traits_finalizeILj4096Ef6__halfS2_S2_fjLb0ELj1024ELj4ENS_18Kernel_traits_baseILj4096EfS2_S2_S2_fjLj1024EEEEELb0ELb1EEEvNS_9BwdParamsE:
	.zero		9472


//--------------------- .nv.shared._ZN10layer_norm40ln_parallel_residual_bwd_finalize_kernelINS_22Kernel_traits_finalizeILj4096Ef6__halfS2_S2_fjLb0ELj1024ELj4ENS_18Kernel_traits_baseILj4096EfS2_S2_S2_fjLj1024EEEEELb1EEEvNS_9BwdParamsE --------------------------
	.section	.nv.shared._ZN10layer_norm40ln_parallel_residual_bwd_finalize_kernelINS_22Kernel_traits_finalizeILj4096Ef6__halfS2_S2_fjLb0ELj1024ELj4ENS_18Kernel_traits_baseILj4096EfS2_S2_S2_fjLj1024EEEEELb1EEEvNS_9BwdParamsE,"aw",@nobits
	.sectionflags	@""
	.align	16
.nv.shared._ZN10layer_norm40ln_parallel_residual_bwd_finalize_kernelINS_22Kernel_traits_finalizeILj4096Ef6__halfS2_S2_fjLb0ELj1024ELj4ENS_18Kernel_traits_baseILj4096EfS2_S2_S2_fjLj1024EEEEELb1EEEvNS_9BwdParamsE:
	.zero		17920


//--------------------- .nv.shared._ZN10layer_norm31ln_parallel_residual_bwd_kernelINS_13Kernel_traitsIf6__halfS2_S2_fjLj4096ELj1ELj1ELj8ELj16ENS_18Kernel_traits_baseILj4096EfS2_S2_S2_fjLj256EEEEELb1ELb1ELb1EEEvNS_9BwdParamsE --------------------------
	.section	.nv.shared._ZN10layer_norm31ln_parallel_residual_bwd_kernelINS_13Kernel_traitsIf6__halfS2_S2_fjLj4096ELj1ELj1ELj8ELj16ENS_18Kernel_traits_baseILj4096EfS2_S2_S2_fjLj256EEEEELb1ELb1ELb1EEEvNS_9BwdParamsE,"aw",@nobits
	.sectionflags	@""
	.align	16
	.zero		1024


//--------------------- .nv.shared._ZN10layer_norm31ln_parallel_residual_bwd_kernelINS_13Kernel_traitsI6__halfS2_fS2_fjLj4096ELj1ELj1ELj8ELj16ENS_18Kernel_traits_baseILj4096ES2_S2_fS2_fjLj256EEEEELb0ELb0ELb0EEEvNS_9BwdParamsE --------------------------
	.section	.nv.shared._ZN10layer_norm31ln_parallel_residual_bwd_kernelINS_13Kernel_traitsI6__halfS2_fS2_fjLj4096ELj1ELj1ELj8ELj16ENS_18Kernel_traits_baseILj4096ES2_S2_fS2_fjLj256EEEEELb0ELb0ELb0EEEvNS_9BwdParamsE,"aw",@nobits
	.sectionflags	@""
	.align	16
	.zero		1024


//--------------------- .nv.shared._ZN10layer_norm31ln_parallel_residual_bwd_kernelINS_13Kernel_traitsI6__halfS2_fS2_fjLj4096ELj1ELj1ELj8ELj16ENS_18Kernel_traits_baseILj4096ES2_S2_fS2_fjLj256EEEEELb0ELb0ELb1EEEvNS_9BwdParamsE --------------------------
	.section	.nv.shared._ZN10layer_norm31ln_parallel_residual_bwd_kernelINS_13Kernel_traitsI6__halfS2_fS2_fjLj4096ELj1ELj1ELj8ELj16ENS_18Kernel_traits_baseILj4096ES2_S2_fS2_fjLj256EEEEELb0ELb0ELb1EEEvNS_9BwdParamsE,"aw",@nobits
	.sectionflags	@""
	.align	16
	.zero		1024


//--------------------- .nv.shared._ZN10layer_norm31ln_parallel_residual_bwd_kernelINS_13Kernel_traitsI6__halfS2_fS2_fjLj4096ELj1ELj1ELj8ELj16ENS_18Kernel_traits_baseILj4096ES2_S2_fS2_fjLj256EEEEELb0ELb1ELb0EEEvNS_9BwdParamsE --------------------------
	.section	.nv.shared._ZN10layer_norm31ln_parallel_residual_bwd_kernelINS_13Kernel_traitsI6__halfS2_fS2_fjLj4096ELj1ELj1ELj8ELj16ENS_18Kernel_traits_baseILj4096ES2_S2_fS2_fjLj256EEEEELb0ELb1ELb0EEEvNS_9BwdParamsE,"aw",@nobits
	.sectionflags	@""
	.align	16
	.zero		1024


//--------------------- .nv.shared._ZN10layer_norm31ln_parallel_residual_bwd_kernelINS_13Kernel_traitsI6__halfS2_fS2_fjLj4096ELj1ELj1ELj8ELj16ENS_18Kernel_traits_baseILj4096ES2_S2_fS2_fjLj256EEEEELb0ELb1ELb1EEEvNS_9BwdParamsE --------------------------
	.section	.nv.shared._ZN10layer_norm31ln_parallel_residual_bwd_kernelINS_13Kernel_traitsI6__halfS2_fS2_fjLj4096ELj1ELj1ELj8ELj16ENS_18Kernel_traits_baseILj4096ES2_S2_fS2_fjLj256EEEEELb0ELb1ELb1EEEvNS_9BwdParamsE,"aw",@nobits
	.sectionflags	@""
	.align	16
	.zero		1024


//--------------------- .nv.shared._ZN10layer_norm31ln_parallel_residual_bwd_kernelINS_13Kernel_traitsI6__halfS2_fS2_fjLj4096ELj1ELj1ELj8ELj16ENS_18Kernel_traits_baseILj4096ES2_S2_fS2_fjLj256EEEEELb1ELb0ELb0EEEvNS_9BwdParamsE --------------------------
	.section	.nv.shared._ZN10layer_norm31ln_parallel_residual_bwd_kernelINS_13Kernel_traitsI6__halfS2_fS2_fjLj4096ELj1ELj1ELj8ELj16ENS_18Kernel_traits_baseILj4096ES2_S2_fS2_fjLj256EEEEELb1ELb0ELb0EEEvNS_9BwdParamsE,"aw",@nobits
	.sectionflags	@""
	.align	16
	.zero		1024


//--------------------- .nv.shared._ZN10layer_norm31ln_parallel_residual_bwd_kernelINS_13Kernel_traitsI6__halfS2_fS2_fjLj4096ELj1ELj1ELj8ELj16ENS_18Kernel_traits_baseILj4096ES2_S2_fS2_fjLj256EEEEELb1ELb0ELb1EEEvNS_9BwdParamsE --------------------------
	.section	.nv.shared._ZN10layer_norm31ln_parallel_residual_bwd_kernelINS_13Kernel_traitsI6__halfS2_fS2_fjLj4096ELj1ELj1ELj8ELj16ENS_18Kernel_traits_baseILj4096ES2_S2_fS2_fjLj256EEEEELb1ELb0ELb1EEEvNS_9BwdParamsE,"aw",@nobits
	.sectionflags	@""
	.align	16
	.zero		1024


//--------------------- .nv.shared._ZN10layer_norm22ln_bwd_finalize_kernelINS_22Kernel_traits_finalizeILj4096E6__halfS2_fS2_fjLb0ELj1024ELj4ENS_18Kernel_traits_baseILj4096ES2_S2_fS2_fjLj1024EEEEELb0ELb0EEEvNS_9BwdParamsE --------------------------
	.section	.nv.shared._ZN10layer_norm22ln_bwd_finalize_kernelINS_22Kernel_traits_finalizeILj4096E6__halfS2_fS2_fjLb0ELj1024ELj4ENS_18Kernel_traits_baseILj4096ES2_S2_fS2_fjLj1024EEEEELb0ELb0EEEvNS_9BwdParamsE,"aw",@nobits
	.sectionflags	@""
	.align	16
.nv.shared._ZN10layer_norm22ln_bwd_finalize_kernelINS_22Kernel_traits_finalizeILj4096E6__halfS2_fS2_fjLb0ELj1024ELj4ENS_18Kernel_traits_baseILj4096ES2_S2_fS2_fjLj1024EEEEELb0ELb0EEEvNS_9BwdParamsE:
	.zero		9472


//--------------------- .nv.shared._ZN10layer_norm40ln_parallel_residual_bwd_finalize_kernelINS_22Kernel_traits_finalizeILj4096E6__halfS2_fS2_fjLb0ELj1024ELj4ENS_18Kernel_traits_baseILj4096ES2_S2_fS2_fjLj1024EEEEELb0EEEvNS_9BwdParamsE --------------------------
	.section	.nv.shared._ZN10layer_norm40ln_parallel_residual_bwd_finalize_kernelINS_22Kernel_traits_finalizeILj4096E6__halfS2_fS2_fjLb0ELj1024ELj4ENS_18Kernel_traits_baseILj4096ES2_S2_fS2_fjLj1024EEEEELb0EEEvNS_9BwdParamsE,"aw",@nobits
	.sectionflags	@""
	.align	16
.nv.shared._ZN10layer_norm40ln_parallel_residual_bwd_finalize_kernelINS_22Kernel_traits_finalizeILj4096E6__halfS2_fS2_fjLb0ELj1024ELj4ENS_18Kernel_traits_baseILj4096ES2_S2_fS2_fjLj1024EEEEELb0EEEvNS_9BwdParamsE:
	.zero		17920


//--------------------- .nv.shared._ZN10layer_norm31ln_parallel_residual_bwd_kernelINS_13Kernel_traitsI6__halfS2_fS2_fjLj4096ELj1ELj1ELj8ELj16ENS_18Kernel_traits_baseILj4096ES2_S2_fS2_fjLj256EEEEELb1ELb1ELb0EEEvNS_9BwdParamsE --------------------------
	.section	.nv.shared._ZN10layer_norm31ln_parallel_residual_bwd_kernelINS_13Kernel_traitsI6__halfS2_fS2_fjLj4096ELj1ELj1ELj8ELj16ENS_18Kernel_traits_baseILj4096ES2_S2_fS2_fjLj256EEEEELb1ELb1ELb0EEEvNS_9BwdParamsE,"aw",@nobits
	.sectionflags	@""
	.align	16
	.zero		1024


//--------------------- .nv.shared._ZN10layer_norm22ln_bwd_finalize_kernelINS_22Kernel_traits_finalizeILj4096E6__halfS2_fS2_fjLb0ELj1024ELj4ENS_18Kernel_traits_baseILj4096ES2_S2_fS2_fjLj1024EEEEELb0ELb1EEEvNS_9BwdParamsE --------------------------
	.section	.nv.shared._ZN10layer_norm22ln_bwd_finalize_kernelINS_22Kernel_traits_finalizeILj4096E6__halfS2_fS2_fjLb0ELj1024ELj4ENS_18Kernel_traits_baseILj4096ES2_S2_fS2_fjLj1024EEEEELb0ELb1EEEvNS_9BwdParamsE,"aw",@nobits
	.sectionflags	@""
	.align	16
.nv.shared._ZN10layer_norm22ln_bwd_finalize_kernelINS_22Kernel_traits_finalizeILj4096E6__halfS2_fS2_fjLb0ELj1024ELj4ENS_18Kernel_traits_baseILj4096ES2_S2_fS2_fjLj1024EEEEELb0ELb1EEEvNS_9BwdParamsE:
	.zero		9472


//--------------------- .nv.shared._ZN10layer_norm40ln_parallel_residual_bwd_finalize_kernelINS_22Kernel_traits_finalizeILj4096E6__halfS2_fS2_fjLb0ELj1024ELj4ENS_18Kernel_traits_baseILj4096ES2_S2_fS2_fjLj1024EEEEELb1EEEvNS_9BwdParamsE --------------------------
	.section	.nv.shared._ZN10layer_norm40ln_parallel_residual_bwd_finalize_kernelINS_22Kernel_traits_finalizeILj4096E6__halfS2_fS2_fjLb0ELj1024ELj4ENS_18Kernel_traits_baseILj4096ES2_S2_fS2_fjLj1024EEEEELb1EEEvNS_9BwdParamsE,"aw",@nobits
	.sectionflags	@""
	.align	16
.nv.shared._ZN10layer_norm40ln_parallel_residual_bwd_finalize_kernelINS_22Kernel_traits_finalizeILj4096E6__halfS2_fS2_fjLb0ELj1024ELj4ENS_18Kernel_traits_baseILj4096ES2_S2_fS2_fjLj1024EEEEELb1EEEvNS_9BwdParamsE:
	.zero		17920


//--------------------- .nv.shared._ZN10layer_norm31ln_parallel_residual_bwd_kernelINS_13Kernel_traitsI6__halfS2_fS2_fjLj4096ELj1ELj1ELj8ELj16ENS_18Kernel_traits_baseILj4096ES2_S2_fS2_fjLj256EEEEELb1ELb1ELb1EEEvNS_9BwdParamsE --------------------------
	.section	.nv.shared._ZN10layer_norm31ln_parallel_residual_bwd_kernelINS_13Kernel_traitsI6__halfS2_fS2_fjLj4096ELj1ELj1ELj8ELj16ENS_18Kernel_traits_baseILj4096ES2_S2_fS2_fjLj256EEEEELb1ELb1ELb1EEEvNS_9BwdParamsE,"aw",@nobits
	.sectionflags	@""
	.align	16
	.zero		1024


//--------------------- .nv.shared._ZN10layer_norm31ln_parallel_residual_bwd_kernelINS_13Kernel_traitsIf6__halffS2_fjLj4096ELj1ELj1ELj8ELj16ENS_18Kernel_traits_baseILj4096EfS2_fS2_fjLj256EEEEELb0ELb0ELb0EEEvNS_9BwdParamsE --------------------------
	.section	.nv.shared._ZN10layer_norm31ln_parallel_residual_bwd_kernelINS_13Kernel_traitsIf6__halffS2_fjLj4096ELj1ELj1ELj8ELj16ENS_18Kernel_traits_baseILj4096EfS2_fS2_fjLj256EEEEELb0ELb0ELb0EEEvNS_9BwdParamsE,"aw",@nobits
	.sectionflags	@""
	.align	16
	.zero		1024


//--------------------- .nv.shared._ZN10layer_norm31ln_parallel_residual_bwd_kernelINS_13Kernel_traitsIf6__halffS2_fjLj4096ELj1ELj1ELj8ELj16ENS_18Kernel_traits_baseILj4096EfS2_fS2_fjLj256EEEEELb0ELb0ELb1EEEvNS_9BwdParamsE --------------------------
	.section	.nv.shared._ZN10layer_norm31ln_parallel_residual_bwd_kernelINS_13Kernel_traitsIf6__halffS2_fjLj4096ELj1ELj1ELj8ELj16ENS_18Kernel_traits_baseILj4096EfS2_fS2_fjLj256EEEEELb0ELb0ELb1EEEvNS_9BwdParamsE,"aw",@nobits
	.sectionflags	@""
	.align	16
	.zero		1024


//--------------------- .nv.shared._ZN10layer_norm31ln_parallel_residual_bwd_kernelINS_13Kernel_traitsIf6__halffS2_fjLj4096ELj1ELj1ELj8ELj16ENS_18Kernel_traits_baseILj4096EfS2_fS2_fjLj256EEEEELb0ELb1ELb0EEEvNS_9BwdParamsE --------------------------
	.section	.nv.shared._ZN10layer_norm31ln_parallel_residual_bwd_kernelINS_13Kernel_traitsIf6__halffS2_fjLj4096ELj1ELj1ELj8ELj16ENS_18Kernel_traits_baseILj4096EfS2_fS2_fjLj256EEEEELb0ELb1ELb0EEEvNS_9BwdParamsE,"aw",@nobits
	.sectionflags	@""
	.align	16
	.zero		1024


//--------------------- .nv.shared._ZN10layer_norm31ln_parallel_residual_bwd_kernelINS_13Kernel_traitsIf6__halffS2_fjLj4096ELj1ELj1ELj8ELj16ENS_18Kernel_traits_baseILj4096EfS2_fS2_fjLj256EEEEELb0ELb1ELb1EEEvNS_9BwdParamsE --------------------------
	.section	.nv.shared._ZN10layer_norm31ln_parallel_residual_bwd_kernelINS_13Kernel_traitsIf6__halffS2_fjLj4096ELj1ELj1ELj8ELj16ENS_18Kernel_traits_baseILj4096EfS2_fS2_fjLj256EEEEELb0ELb1ELb1EEEvNS_9BwdParamsE,"aw",@nobits
	.sectionflags	@""
	.align	16
	.zero		1024


//--------------------- .nv.shared._ZN10layer_norm31ln_parallel_residual_bwd_kernelINS_13Kernel_traitsIf6__halffS2_fjLj4096ELj1ELj1ELj8ELj16ENS_18Kernel_traits_baseILj4096EfS2_fS2_fjLj256EEEEELb1ELb0ELb0EEEvNS_9BwdParamsE --------------------------
	.section	.nv.shared._ZN10layer_norm31ln_parallel_residual_bwd_kernelINS_13Kernel_traitsIf6__halffS2_fjLj4096ELj1ELj1ELj8ELj16ENS_18Kernel_traits_baseILj4096EfS2_fS2_fjLj256EEEEELb1ELb0ELb0EEEvNS_9BwdParamsE,"aw",@nobits
	.sectionflags	@""
	.align	16
	.zero		1024


//--------------------- .nv.shared._ZN10layer_norm31ln_parallel_residual_bwd_kernelINS_13Kernel_traitsIf6__halffS2_fjLj4096ELj1ELj1ELj8ELj16ENS_18Kernel_traits_baseILj4096EfS2_fS2_fjLj256EEEEELb1ELb0ELb1EEEvNS_9BwdParamsE --------------------------
	.section	.nv.shared._ZN10layer_norm31ln_parallel_residual_bwd_kernelINS_13Kernel_traitsIf6__halffS2_fjLj4096ELj1ELj1ELj8ELj16ENS_18Kernel_traits_baseILj4096EfS2_fS2_fjLj256EEEEELb1ELb0ELb1EEEvNS_9BwdParamsE,"aw",@nobits
	.sectionflags	@""
	.align	16
	.zero		1024


//--------------------- .nv.shared._ZN10layer_norm22ln_bwd_finalize_kernelINS_22Kernel_traits_finalizeILj4096Ef6__halffS2_fjLb0ELj1024ELj4ENS_18Kernel_traits_baseILj4096EfS2_fS2_fjLj1024EEEEELb0ELb0EEEvNS_9BwdParamsE --------------------------
	.section	.nv.shared._ZN10layer_norm22ln_bwd_finalize_kernelINS_22Kernel_traits_finalizeILj4096Ef6__halffS2_fjLb0ELj1024ELj4ENS_18Kernel_traits_baseILj4096EfS2_fS2_fjLj1024EEEEELb0ELb0EEEvNS_9BwdParamsE,"aw",@nobits
	.sectionflags	@""
	.align	16
.nv.shared._ZN10layer_norm22ln_bwd_finalize_kernelINS_22Kernel_traits_finalizeILj4096Ef6__halffS2_fjLb0ELj1024ELj4ENS_18Kernel_traits_baseILj4096EfS2_fS2_fjLj1024EEEEELb0ELb0EEEvNS_9BwdParamsE:
	.zero		9472


//--------------------- .nv.shared._ZN10layer_norm40ln_parallel_residual_bwd_finalize_kernelINS_22Kernel_traits_finalizeILj4096Ef6__halffS2_fjLb0ELj1024ELj4ENS_18Kernel_traits_baseILj4096EfS2_fS2_fjLj1024EEEEELb0EEEvNS_9BwdParamsE --------------------------
	.section	.nv.shared._ZN10layer_norm40ln_parallel_residual_bwd_finalize_kernelINS_22Kernel_traits_finalizeILj4096Ef6__halffS2_fjLb0ELj1024ELj4ENS_18Kernel_traits_baseILj4096EfS2_fS2_fjLj1024EEEEELb0EEEvNS_9BwdParamsE,"aw",@nobits
	.sectionflags	@""
	.align	16
.nv.shared._ZN10layer_norm40ln_parallel_residual_bwd_finalize_kernelINS_22Kernel_traits_finalizeILj4096Ef6__halffS2_fjLb0ELj1024ELj4ENS_18Kernel_traits_baseILj4096EfS2_fS2_fjLj1024EEEEELb0EEEvNS_9BwdParamsE:
	.zero		17920


//--------------------- .nv.shared._ZN10layer_norm31ln_parallel_residual_bwd_kernelINS_13Kernel_traitsIf6__halffS2_fjLj4096ELj1ELj1ELj8ELj16ENS_18Kernel_traits_baseILj4096EfS2_fS2_fjLj256EEEEELb1ELb1ELb0EEEvNS_9BwdParamsE --------------------------
	.section	.nv.shared._ZN10layer_norm31ln_parallel_residual_bwd_kernelINS_13Kernel_traitsIf6__halffS2_fjLj4096ELj1ELj1ELj8ELj16ENS_18Kernel_traits_baseILj4096EfS2_fS2_fjLj256EEEEELb1ELb1ELb0EEEvNS_9BwdParamsE,"aw",@nobits
	.sectionflags	@""
	.align	16
	.zero		1024


//--------------------- .nv.shared._ZN10layer_norm22ln_bwd_finalize_kernelINS_22Kernel_traits_finalizeILj4096Ef6__halffS2_fjLb0ELj1024ELj4ENS_18Kernel_traits_baseILj4096EfS2_fS2_fjLj1024EEEEELb0ELb1EEEvNS_9BwdParamsE --------------------------
	.section	.nv.shared._ZN10layer_norm22ln_bwd_finalize_kernelINS_22Kernel_traits_finalizeILj4096Ef6__halffS2_fjLb0ELj1024ELj4ENS_18Kernel_traits_baseILj4096EfS2_fS2_fjLj1024EEEEELb0ELb1EEEvNS_9BwdParamsE,"aw",@nobits
	.sectionflags	@""
	.align	16
.nv.shared._ZN10layer_norm22ln_bwd_finalize_kernelINS_22Kernel_traits_finalizeILj4096Ef6__halffS2_fjLb0ELj1024ELj4ENS_18Kernel_traits_baseILj4096EfS2_fS2_fjLj1024EEEEELb0ELb1EEEvNS_9BwdParamsE:
	.zero		9472


//--------------------- .nv.shared._ZN10layer_norm40ln_parallel_residual_bwd_finalize_kernelINS_22Kernel_traits_finalizeILj4096Ef6__halffS2_fjLb0ELj1024ELj4ENS_18Kernel_traits_baseILj4096EfS2_fS2_fjLj1024EEEEELb1EEEvNS_9BwdParamsE --------------------------
	.section	.nv.shared._ZN10layer_norm40ln_parallel_residual_bwd_finalize_kernelINS_22Kernel_traits_finalizeILj4096Ef6__halffS2_fjLb0ELj1024ELj4ENS_18Kernel_traits_baseILj4096EfS2_fS2_fjLj1024EEEEELb1EEEvNS_9BwdParamsE,"aw",@nobits
	.sectionflags	@""
	.align	16
.nv.shared._ZN10layer_norm40ln_parallel_residual_bwd_finalize_kernelINS_22Kernel_traits_finalizeILj4096Ef6__halffS2_fjLb0ELj1024ELj4ENS_18Kernel_traits_baseILj4096EfS2_fS2_fjLj1024EEEEELb1EEEvNS_9BwdParamsE:
	.zero		17920


//--------------------- .nv.shared._ZN10layer_norm31ln_parallel_residual_bwd_kernelINS_13Kernel_traitsIf6__halffS2_fjLj4096ELj1ELj1ELj8ELj16ENS_18Kernel_traits_baseILj4096EfS2_fS2_fjLj256EEEEELb1ELb1ELb1EEEvNS_9BwdParamsE --------------------------
	.section	.nv.shared._ZN10layer_norm31ln_parallel_residual_bwd_kernelINS_13Kernel_traitsIf6__halffS2_fjLj4096ELj1ELj1ELj8ELj16ENS_18Kernel_traits_baseILj4096EfS2_fS2_fjLj256EEEEELb1ELb1ELb1EEEvNS_9BwdParamsE,"aw",@nobits
	.sectionflags	@""
	.align	16
	.zero		1024


//--------------------- .nv.shared._ZN10layer_norm31ln_parallel_residual_bwd_kernelINS_13Kernel_traitsI6__halfffffjLj4096ELj1ELj1ELj8ELj16ENS_18Kernel_traits_baseILj4096ES2_ffffjLj256EEEEELb0ELb0ELb0EEEvNS_9BwdParamsE --------------------------
	.section	.nv.shared._ZN10layer_norm31ln_parallel_residual_bwd_kernelINS_13Kernel_traitsI6__halfffffjLj4096ELj1ELj1ELj8ELj16ENS_18Kernel_traits_baseILj4096ES2_ffffjLj256EEEEELb0ELb0ELb0EEEvNS_9BwdParamsE,"aw",@nobits
	.sectionflags	@""
	.align	16
	.zero		1024


//--------------------- .nv.shared._ZN10layer_norm31ln_parallel_residual_bwd_kernelINS_13Kernel_traitsI6__halfffffjLj4096ELj1ELj1ELj8ELj16ENS_18Kernel_traits_baseILj4096ES2_ffffjLj256EEEEELb0ELb0ELb1EEEvNS_9BwdParamsE --------------------------
	.section	.nv.shared._ZN10layer_norm31ln_parallel_residual_bwd_kernelINS_13Kernel_traitsI6__halfffffjLj4096ELj1ELj1ELj8ELj16ENS_18Kernel_traits_baseILj4096ES2_ffffjLj256EEEEELb0ELb0ELb1EEEvNS_9BwdParamsE,"aw",@nobits
	.sectionflags	@""
	.align	16
	.zero		1024


//--------------------- .nv.shared._ZN10layer_norm31ln_parallel_residual_bwd_kernelINS_13Kernel_traitsI6__halfffffjLj4096ELj1ELj1ELj8ELj16ENS_18Kernel_traits_baseILj4096ES2_ffffjLj256EEEEELb0ELb1ELb0EEEvNS_9BwdParamsE --------------------------
	.section	.nv.shared._ZN10layer_norm31ln_parallel_residual_bwd_kernelINS_13Kernel_traitsI6__halfffffjLj4096ELj1ELj1ELj8ELj16ENS_18Kernel_traits_baseILj4096ES2_ffffjLj256EEEEELb0ELb1ELb0EEEvNS_9BwdParamsE,"aw",@nobits
	.sectionflags	@""
	.align	16
	.zero		1024


//--------------------- .nv.shared._ZN10layer_norm31ln_parallel_residual_bwd_kernelINS_13Kernel_traitsI6__halfffffjLj4096ELj1ELj1ELj8ELj16ENS_18Kernel_traits_baseILj4096ES2_ffffjLj256EEEEELb0ELb1ELb1EEEvNS_9BwdParamsE --------------------------
	.section	.nv.shared._ZN10layer_norm31ln_parallel_residual_bwd_kernelINS_13Kernel_traitsI6__halfffffjLj4096ELj1ELj1ELj8ELj16ENS_18Kernel_traits_baseILj4096ES2_ffffjLj256EEEEELb0ELb1ELb1EEEvNS_9BwdParamsE,"aw",@nobits
	.sectionflags	@""
	.align	16
	.zero		1024


//--------------------- .nv.shared._ZN10layer_norm31ln_parallel_residual_bwd_kernelINS_13Kernel_traitsI6__halfffffjLj4096ELj1ELj1ELj8ELj16ENS_18Kernel_traits_baseILj4096ES2_ffffjLj256EEEEELb1ELb0ELb0EEEvNS_9BwdParamsE --------------------------
	.section	.nv.shared._ZN10layer_norm31ln_parallel_residual_bwd_kernelINS_13Kernel_traitsI6__halfffffjLj4096ELj1ELj1ELj8ELj16ENS_18Kernel_traits_baseILj4096ES2_ffffjLj256EEEEELb1ELb0ELb0EEEvNS_9BwdParamsE,"aw",@nobits
	.sectionflags	@""
	.align	16
	.zero		1024


//--------------------- .nv.shared._ZN10layer_norm31ln_parallel_residual_bwd_kernelINS_13Kernel_traitsI6__halfffffjLj4096ELj1ELj1ELj8ELj16ENS_18Kernel_traits_baseILj4096ES2_ffffjLj256EEEEELb1ELb0ELb1EEEvNS_9BwdParamsE --------------------------
	.section	.nv.shared._ZN10layer_norm31ln_parallel_residual_bwd_kernelINS_13Kernel_traitsI6__halfffffjLj4096ELj1ELj1ELj8ELj16ENS_18Kernel_traits_baseILj4096ES2_ffffjLj256EEEEELb1ELb0ELb1EEEvNS_9BwdParamsE,"aw",@nobits
	.sectionflags	@""
	.align	16
	.zero		1024


//--------------------- .nv.shared._ZN10layer_norm22ln_bwd_finalize_kernelINS_22Kernel_traits_finalizeILj4096E6__halfffffjLb0ELj1024ELj4ENS_18Kernel_traits_baseILj4096ES2_ffffjLj1024EEEEELb0ELb0EEEvNS_9BwdParamsE --------------------------
	.section	.nv.shared._ZN10layer_norm22ln_bwd_finalize_kernelINS_22Kernel_traits_finalizeILj4096E6__halfffffjLb0ELj1024ELj4ENS_18Kernel_traits_baseILj4096ES2_ffffjLj1024EEEEELb0ELb0EEEvNS_9BwdParamsE,"aw",@nobits
	.sectionflags	@""
	.align	16
.nv.shared._ZN10layer_norm22ln_bwd_finalize_kernelINS_22Kernel_traits_finalizeILj4096E6__halfffffjLb0ELj1024ELj4ENS_18Kernel_traits_baseILj4096ES2_ffffjLj1024EEEEELb0ELb0EEEvNS_9BwdParamsE:
	.zero		9472


//--------------------- .nv.shared._ZN10layer_norm40ln_parallel_residual_bwd_finalize_kernelINS_22Kernel_traits_finalizeILj4096E6__halfffffjLb0ELj1024ELj4ENS_18Kernel_traits_baseILj4096ES2_ffffjLj1024EEEEELb0EEEvNS_9BwdParamsE --------------------------
	.section	.nv.shared._ZN10layer_norm40ln_parallel_residual_bwd_finalize_kernelINS_22Kernel_traits_finalizeILj4096E6__halfffffjLb0ELj1024ELj4ENS_18Kernel_traits_baseILj4096ES2_ffffjLj1024EEEEELb0EEEvNS_9BwdParamsE,"aw",@nobits
	.sectionflags	@""
	.align	16
.nv.shared._ZN10layer_norm40ln_parallel_residual_bwd_finalize_kernelINS_22Kernel_traits_finalizeILj4096E6__halfffffjLb0ELj1024ELj4ENS_18Kernel_traits_baseILj4096ES2_ffffjLj1024EEEEELb0EEEvNS_9BwdParamsE:
	.zero		17920


//--------------------- .nv.shared._ZN10layer_norm31ln_parallel_residual_bwd_kernelINS_13Kernel_traitsI6__halfffffjLj4096ELj1ELj1ELj8ELj16ENS_18Kernel_traits_baseILj4096ES2_ffffjLj256EEEEELb1ELb1ELb0EEEvNS_9BwdParamsE --------------------------
	.section	.nv.shared._ZN10layer_norm31ln_parallel_residual_bwd_kernelINS_13Kernel_traitsI6__halfffffjLj4096ELj1ELj1ELj8ELj16ENS_18Kernel_traits_baseILj4096ES2_ffffjLj256EEEEELb1ELb1ELb0EEEvNS_9BwdParamsE,"aw",@nobits
	.sectionflags	@""
	.align	16
	.zero		1024


//--------------------- .nv.shared._ZN10layer_norm22ln_bwd_finalize_kernelINS_22Kernel_traits_finalizeILj4096E6__halfffffjLb0ELj1024ELj4ENS_18Kernel_traits_baseILj4096ES2_ffffjLj1024EEEEELb0ELb1EEEvNS_9BwdParamsE --------------------------
	.section	.nv.shared._ZN10layer_norm22ln_bwd_finalize_kernelINS_22Kernel_traits_finalizeILj4096E6__halfffffjLb0ELj1024ELj4ENS_18Kernel_traits_baseILj4096ES2_ffffjLj1024EEEEELb0ELb1EEEvNS_9BwdParamsE,"aw",@nobits
	.sectionflags	@""
	.align	16
.nv.shared._ZN10layer_norm22ln_bwd_finalize_kernelINS_22Kernel_traits_finalizeILj4096E6__halfffffjLb0ELj1024ELj4ENS_18Kernel_traits_baseILj4096ES2_ffffjLj1024EEEEELb0ELb1EEEvNS_9BwdParamsE:
	.zero		9472


//--------------------- .nv.shared._ZN10layer_norm40ln_parallel_residual_bwd_finalize_kernelINS_22Kernel_traits_finalizeILj4096E6__halfffffjLb0ELj1024ELj4ENS_18Kernel_traits_baseILj4096ES2_ffffjLj1024EEEEELb1EEEvNS_9BwdParamsE --------------------------
	.section	.nv.shared._ZN10layer_norm40ln_parallel_residual_bwd_finalize_kernelINS_22Kernel_traits_finalizeILj4096E6__halfffffjLb0ELj1024ELj4ENS_18Kernel_traits_baseILj4096ES2_ffffjLj1024EEEEELb1EEEvNS_9BwdParamsE,"aw",@nobits
	.sectionflags	@""
	.align	16
.nv.shared._ZN10layer_norm40ln_parallel_residual_bwd_finalize_kernelINS_22Kernel_traits_finalizeILj4096E6__halfffffjLb0ELj1024ELj4ENS_18Kernel_traits_baseILj4096ES2_ffffjLj1024EEEEELb1EEEvNS_9BwdParamsE:
	.zero		17920


//--------------------- .nv.shared._ZN10layer_norm31ln_parallel_residual_bwd_kernelINS_13Kernel_traitsI6__halfffffjLj4096ELj1ELj1ELj8ELj16ENS_18Kernel_traits_baseILj4096ES2_ffffjLj256EEEEELb1ELb1ELb1EEEvNS_9BwdParamsE --------------------------
	.section	.nv.shared._ZN10layer_norm31ln_parallel_residual_bwd_kernelINS_13Kernel_traitsI6__halfffffjLj4096ELj1ELj1ELj8ELj16ENS_18Kernel_traits_baseILj4096ES2_ffffjLj256EEEEELb1ELb1ELb1EEEvNS_9BwdParamsE,"aw",@nobits
	.sectionflags	@""
	.align	16
	.zero		1024


//--------------------- .nv.shared._ZN10layer_norm31ln_parallel_residual_bwd_kernelINS_13Kernel_traitsIfffffjLj4096ELj1ELj1ELj8ELj16ENS_18Kernel_traits_baseILj4096EfffffjLj256EEEEELb0ELb0ELb0EEEvNS_9BwdParamsE --------------------------
	.section	.nv.shared._ZN10layer_norm31ln_parallel_residual_bwd_kernelINS_13Kernel_traitsIfffffjLj4096ELj1ELj1ELj8ELj16ENS_18Kernel_traits_baseILj4096EfffffjLj256EEEEELb0ELb0ELb0EEEvNS_9BwdParamsE,"aw",@nobits
	.sectionflags	@""
	.align	16
	.zero		1024


//--------------------- .nv.shared._ZN10layer_norm31ln_parallel_residual_bwd_kernelINS_13Kernel_traitsIfffffjLj4096ELj1ELj1ELj8ELj16ENS_18Kernel_traits_baseILj4096EfffffjLj256EEEEELb0ELb0ELb1EEEvNS_9BwdParamsE --------------------------
	.section	.nv.shared._ZN10layer_norm31ln_parallel_residual_bwd_kernelINS_13Kernel_traitsIfffffjLj4096ELj1ELj1ELj8ELj16ENS_18Kernel_traits_baseILj4096EfffffjLj256EEEEELb0ELb0ELb1EEEvNS_9BwdParamsE,"aw",@nobits
	.sectionflags	@""
	.align	16
	.zero		1024


//--------------------- .nv.shared._ZN10layer_norm31ln_parallel_residual_bwd_kernelINS_13Kernel_traitsIfffffjLj4096ELj1ELj1ELj8ELj16ENS_18Kernel_traits_baseILj4096EfffffjLj256EEEEELb0ELb1ELb0EEEvNS_9BwdParamsE --------------------------
	.section	.nv.shared._ZN10layer_norm31ln_parallel_residual_bwd_kernelINS_13Kernel_traitsIfffffjLj4096ELj1ELj1ELj8ELj16ENS_18Kernel_traits_baseILj4096EfffffjLj256EEEEELb0ELb1ELb0EEEvNS_9BwdParamsE,"aw",@nobits
	.sectionflags	@""
	.align	16
	.zero		1024


//--------------------- .nv.shared._ZN10layer_norm31ln_parallel_residual_bwd_kernelINS_13Kernel_traitsIfffffjLj4096ELj1ELj1ELj8ELj16ENS_18Kernel_traits_baseILj4096EfffffjLj256EEEEELb0ELb1ELb1EEEvNS_9BwdParamsE --------------------------
	.section	.nv.shared._ZN10layer_norm31ln_parallel_residual_bwd_kernelINS_13Kernel_traitsIfffffjLj4096ELj1ELj1ELj8ELj16ENS_18Kernel_traits_baseILj4096EfffffjLj256EEEEELb0ELb1ELb1EEEvNS_9BwdParamsE,"aw",@nobits
	.sectionflags	@""
	.align	16
	.zero		1024


//--------------------- .nv.shared._ZN10layer_norm31ln_parallel_residual_bwd_kernelINS_13Kernel_traitsIfffffjLj4096ELj1ELj1ELj8ELj16ENS_18Kernel_traits_baseILj4096EfffffjLj256EEEEELb1ELb0ELb0EEEvNS_9BwdParamsE --------------------------
	.section	.nv.shared._ZN10layer_norm31ln_parallel_residual_bwd_kernelINS_13Kernel_traitsIfffffjLj4096ELj1ELj1ELj8ELj16ENS_18Kernel_traits_baseILj4096EfffffjLj256EEEEELb1ELb0ELb0EEEvNS_9BwdParamsE,"aw",@nobits
	.sectionflags	@""
	.align	16
	.zero		1024


//--------------------- .nv.shared._ZN10layer_norm31ln_parallel_residual_bwd_kernelINS_13Kernel_traitsIfffffjLj4096ELj1ELj1ELj8ELj16ENS_18Kernel_traits_baseILj4096EfffffjLj256EEEEELb1ELb0ELb1EEEvNS_9BwdParamsE --------------------------
	.section	.nv.shared._ZN10layer_norm31ln_parallel_residual_bwd_kernelINS_13Kernel_traitsIfffffjLj4096ELj1ELj1ELj8ELj16ENS_18Kernel_traits_baseILj4096EfffffjLj256EEEEELb1ELb0ELb1EEEvNS_9BwdParamsE,"aw",@nobits
	.sectionflags	@""
	.align	16
	.zero		1024


//--------------------- .nv.shared._ZN10layer_norm22ln_bwd_finalize_kernelINS_22Kernel_traits_finalizeILj4096EfffffjLb0ELj1024ELj4ENS_18Kernel_traits_baseILj4096EfffffjLj1024EEEEELb0ELb0EEEvNS_9BwdParamsE --------------------------
	.section	.nv.shared._ZN10layer_norm22ln_bwd_finalize_kernelINS_22Kernel_traits_finalizeILj4096EfffffjLb0ELj1024ELj4ENS_18Kernel_traits_baseILj4096EfffffjLj1024EEEEELb0ELb0EEEvNS_9BwdParamsE,"aw",@nobits
	.sectionflags	@""
	.align	16
.nv.shared._ZN10layer_norm22ln_bwd_finalize_kernelINS_22Kernel_traits_finalizeILj4096EfffffjLb0ELj1024ELj4ENS_18Kernel_traits_baseILj4096EfffffjLj1024EEEEELb0ELb0EEEvNS_9BwdParamsE:
	.zero		9472


//--------------------- .nv.shared._ZN10layer_norm40ln_parallel_residual_bwd_finalize_kernelINS_22Kernel_traits_finalizeILj4096EfffffjLb0ELj1024ELj4ENS_18Kernel_traits_baseILj4096EfffffjLj1024EEEEELb0EEEvNS_9BwdParamsE --------------------------
	.section	.nv.shared._ZN10layer_norm40ln_parallel_residual_bwd_finalize_kernelINS_22Kernel_traits_finalizeILj4096EfffffjLb0ELj1024ELj4ENS_18Kernel_traits_baseILj4096EfffffjLj1024EEEEELb0EEEvNS_9BwdParamsE,"aw",@nobits
	.sectionflags	@""
	.align	16
.nv.shared._ZN10layer_norm40ln_parallel_residual_bwd_finalize_kernelINS_22Kernel_traits_finalizeILj4096EfffffjLb0ELj1024ELj4ENS_18Kernel_traits_baseILj4096EfffffjLj1024EEEEELb0EEEvNS_9BwdParamsE:
	.zero		17920


//--------------------- .nv.shared._ZN10layer_norm31ln_parallel_residual_bwd_kernelINS_13Kernel_traitsIfffffjLj4096ELj1ELj1ELj8ELj16ENS_18Kernel_traits_baseILj4096EfffffjLj256EEEEELb1ELb1ELb0EEEvNS_9BwdParamsE --------------------------
	.section	.nv.shared._ZN10layer_norm31ln_parallel_residual_bwd_kernelINS_13Kernel_traitsIfffffjLj4096ELj1ELj1ELj8ELj16ENS_18Kernel_traits_baseILj4096EfffffjLj256EEEEELb1ELb1ELb0EEEvNS_9BwdParamsE,"aw",@nobits
	.sectionflags	@""
	.align	16
	.zero		1024


//--------------------- .nv.shared._ZN10layer_norm22ln_bwd_finalize_kernelINS_22Kernel_traits_finalizeILj4096EfffffjLb0ELj1024ELj4ENS_18Kernel_traits_baseILj4096EfffffjLj1024EEEEELb0ELb1EEEvNS_9BwdParamsE --------------------------
	.section	.nv.shared._ZN10layer_norm22ln_bwd_finalize_kernelINS_22Kernel_traits_finalizeILj4096EfffffjLb0ELj1024ELj4ENS_18Kernel_traits_baseILj4096EfffffjLj1024EEEEELb0ELb1EEEvNS_9BwdParamsE,"aw",@nobits
	.sectionflags	@""
	.align	16
.nv.shared._ZN10layer_norm22ln_bwd_finalize_kernelINS_22Kernel_traits_finalizeILj4096EfffffjLb0ELj1024ELj4ENS_18Kernel_traits_baseILj4096EfffffjLj1024EEEEELb0ELb1EEEvNS_9BwdParamsE:
	.zero		9472


//--------------------- .nv.shared._ZN10layer_norm40ln_parallel_residual_bwd_finalize_kernelINS_22Kernel_traits_finalizeILj4096EfffffjLb0ELj1024ELj4ENS_18Kernel_traits_baseILj4096EfffffjLj1024EEEEELb1EEEvNS_9BwdParamsE --------------------------
	.section	.nv.shared._ZN10layer_norm40ln_parallel_residual_bwd_finalize_kernelINS_22Kernel_traits_finalizeILj4096EfffffjLb0ELj1024ELj4ENS_18Kernel_traits_baseILj4096EfffffjLj1024EEEEELb1EEEvNS_9BwdParamsE,"aw",@nobits
	.sectionflags	@""
	.align	16
.nv.shared._ZN10layer_norm40ln_parallel_residual_bwd_finalize_kernelINS_22Kernel_traits_finalizeILj4096EfffffjLb0ELj1024ELj4ENS_18Kernel_traits_baseILj4096EfffffjLj1024EEEEELb1EEEvNS_9BwdParamsE:
	.zero		17920


//--------------------- .nv.shared._ZN10layer_norm31ln_parallel_residual_bwd_kernelINS_13Kernel_traitsIfffffjLj4096ELj1ELj1ELj8ELj16ENS_18Kernel_traits_baseILj4096EfffffjLj256EEEEELb1ELb1ELb1EEEvNS_9BwdParamsE --------------------------
	.section	.nv.shared._ZN10layer_norm31ln_parallel_residual_bwd_kernelINS_13Kernel_traitsIfffffjLj4096ELj1ELj1ELj8ELj16ENS_18Kernel_traits_baseILj4096EfffffjLj256EEEEELb1ELb1ELb1EEEvNS_9BwdParamsE,"aw",@nobits
	.sectionflags	@""
	.align	16
	.zero		1024


//--------------------- .nv.constant0._ZN10layer_norm31ln_parallel_residual_bwd_kernelINS_13Kernel_traitsI13__nv_bfloat16S2_S2_S2_fjLj4096ELj1ELj1ELj8ELj16ENS_18Kernel_traits_baseILj4096ES2_S2_S2_S2_fjLj256EEEEELb0ELb0ELb0EEEvNS_9BwdParamsE --------------------------
	.section	.nv.constant0._ZN10layer_norm31ln_parallel_residual_bwd_kernelINS_13Kernel_traitsI13__nv_bfloat16S2_S2_S2_fjLj4096ELj1ELj1ELj8ELj16ENS_18Kernel_traits_baseILj4096ES2_S2_S2_S2_fjLj256EEEEELb0ELb0ELb0EEEvNS_9BwdParamsE,"a",@progbits
	.sectionflags	@""
	.align	4
.nv.constant0._ZN10layer_norm31ln_parallel_residual_bwd_kernelINS_13Kernel_traitsI13__nv_bfloat16S2_S2_S2_fjLj4096ELj1ELj1ELj8ELj16ENS_18Kernel_traits_baseILj4096ES2_S2_S2_S2_fjLj256EEEEELb0ELb0ELb0EEEvNS_9BwdParamsE:
	.zero		1192


//--------------------- .nv.constant0._ZN10layer_norm31ln_parallel_residual_bwd_kernelINS_13Kernel_traitsI13__nv_bfloat16S2_S2_S2_fjLj4096ELj1ELj1ELj8ELj16ENS_18Kernel_traits_baseILj4096ES2_S2_S2_S2_fjLj256EEEEELb0ELb0ELb1EEEvNS_9BwdParamsE --------------------------
	.section	.nv.constant0._ZN10layer_norm31ln_parallel_residual_bwd_kernelINS_13Kernel_traitsI13__nv_bfloat16S2_S2_S2_fjLj4096ELj1ELj1ELj8ELj16ENS_18Kernel_traits_baseILj4096ES2_S2_S2_S2_fjLj256EEEEELb0ELb0ELb1EEEvNS_9BwdParamsE,"a",@progbits
	.sectionflags	@""
	.align	4
.nv.constant0._ZN10layer_norm31ln_parallel_residual_bwd_kernelINS_13Kernel_traitsI13__nv_bfloat16S2_S2_S2_fjLj4096ELj1ELj1ELj8ELj16ENS_18Kernel_traits_baseILj4096ES2_S2_S2_S2_fjLj256EEEEELb0ELb0ELb1EEEvNS_9BwdParamsE:
	.zero		1192


//--------------------- .nv.constant0._ZN10layer_norm31ln_parallel_residual_bwd_kernelINS_13Kernel_traitsI13__nv_bfloat16S2_S2_S2_fjLj4096ELj1ELj1ELj8ELj16ENS_18Kernel_traits_baseILj4096ES2_S2_S2_S2_fjLj256EEEEELb0ELb1ELb0EEEvNS_9BwdParamsE --------------------------
	.section	.nv.constant0._ZN10layer_norm31ln_parallel_residual_bwd_kernelINS_13Kernel_traitsI13__nv_bfloat16S2_S2_S2_fjLj4096ELj1ELj1ELj8ELj16ENS_18Kernel_traits_baseILj4096ES2_S2_S2_S2_fjLj256EEEEELb0ELb1ELb0EEEvNS_9BwdParamsE,"a",@progbits
	.sectionflags	@""
	.align	4
.nv.constant0._ZN10layer_norm31ln_parallel_residual_bwd_kernelINS_13Kernel_traitsI13__nv_bfloat16S2_S2_S2_fjLj4096ELj1ELj1ELj8ELj16ENS_18Kernel_traits_baseILj4096ES2_S2_S2_S2_fjLj256EEEEELb0ELb1ELb0EEEvNS_9BwdParamsE:
	.zero		1192


//--------------------- .nv.constant0._ZN10layer_norm31ln_parallel_residual_bwd_kernelINS_13Kernel_traitsI13__nv_bfloat16S2_S2_S2_fjLj4096ELj1ELj1ELj8ELj16ENS_18Kernel_traits_baseILj4096ES2_S2_S2_S2_fjLj256EEEEELb0ELb1ELb1EEEvNS_9BwdParamsE --------------------------
	.section	.nv.constant0._ZN10layer_norm31ln_parallel_residual_bwd_kernelINS_13Kernel_traitsI13__nv_bfloat16S2_S2_S2_fjLj4096ELj1ELj1ELj8ELj16ENS_18Kernel_traits_baseILj4096ES2_S2_S2_S2_fjLj256EEEEELb0ELb1ELb1EEEvNS_9BwdParamsE,"a",@progbits
	.sectionflags	@""
	.align	4
.nv.constant0._ZN10layer_norm31ln_parallel_residual_bwd_kernelINS_13Kernel_traitsI13__nv_bfloat16S2_S2_S2_fjLj4096ELj1ELj1ELj8ELj16ENS_18Kernel_traits_baseILj4096ES2_S2_S2_S2_fjLj256EEEEELb0ELb1ELb1EEEvNS_9BwdParamsE:
	.zero		1192


//--------------------- .nv.constant0._ZN10layer_norm31ln_parallel_residual_bwd_kernelINS_13Kernel_traitsI13__nv_bfloat16S2_S2_S2_fjLj4096ELj1ELj1ELj8ELj16ENS_18Kernel_traits_baseILj4096ES2_S2_S2_S2_fjLj256EEEEELb1ELb0ELb0EEEvNS_9BwdParamsE --------------------------
	.section	.nv.constant0._ZN10layer_norm31ln_parallel_residual_bwd_kernelINS_13Kernel_traitsI13__nv_bfloat16S2_S2_S2_fjLj4096ELj1ELj1ELj8ELj16ENS_18Kernel_traits_baseILj4096ES2_S2_S2_S2_fjLj256EEEEELb1ELb0ELb0EEEvNS_9BwdParamsE,"a",@progbits
	.sectionflags	@""
	.align	4
.nv.constant0._ZN10layer_norm31ln_parallel_residual_bwd_kernelINS_13Kernel_traitsI13__nv_bfloat16S2_S2_S2_fjLj4096ELj1ELj1ELj8ELj16ENS_18Kernel_traits_baseILj4096ES2_S2_S2_S2_fjLj256EEEEELb1ELb0ELb0EEEvNS_9BwdParamsE:
	.zero		1192


//--------------------- .nv.constant0._ZN10layer_norm31ln_parallel_residual_bwd_kernelINS_13Kernel_traitsI13__nv_bfloat16S2_S2_S2_fjLj4096ELj1ELj1ELj8ELj16ENS_18Kernel_traits_baseILj4096ES2_S2_S2_S2_fjLj256EEEEELb1ELb0ELb1EEEvNS_9BwdParamsE --------------------------
	.section	.nv.constant0._ZN10layer_norm31ln_parallel_residual_bwd_kernelINS_13Kernel_traitsI13__nv_bfloat16S2_S2_S2_fjLj4096ELj1ELj1ELj8ELj16ENS_18Kernel_traits_baseILj4096ES2_S2_S2_S2_fjLj256EEEEELb1ELb0ELb1EEEvNS_9BwdParamsE,"a",@progbits
	.sectionflags	@""
	.align	4
.nv.constant0._ZN10layer_norm31ln_parallel_residual_bwd_kernelINS_13Kernel_traitsI13__nv_bfloat16S2_S2_S2_fjLj4096ELj1ELj1ELj8ELj16ENS_18Kernel_traits_baseILj4096ES2_S2_S2_S2_fjLj256EEEEELb1ELb0ELb1EEEvNS_9BwdParamsE:
	.zero		1192


//--------------------- .nv.constant0._ZN10layer_norm22ln_bwd_finalize_kernelINS_22Kernel_traits_finalizeILj4096E13__nv_bfloat16S2_S2_S2_fjLb0ELj1024ELj4ENS_18Kernel_traits_baseILj4096ES2_S2_S2_S2_fjLj1024EEEEELb0ELb0EEEvNS_9BwdParamsE --------------------------
	.section	.nv.constant0._ZN10layer_norm22ln_bwd_finalize_kernelINS_22Kernel_traits_finalizeILj4096E13__nv_bfloat16S2_S2_S2_fjLb0ELj1024ELj4ENS_18Kernel_traits_baseILj4096ES2_S2_S2_S2_fjLj1024EEEEELb0ELb0EEEvNS_9BwdParamsE,"a",@progbits
	.sectionflags	@""
	.align	4
.nv.constant0._ZN10layer_norm22ln_bwd_finalize_kernelINS_22Kernel_traits_finalizeILj4096E13__nv_bfloat16S2_S2_S2_fjLb0ELj1024ELj4ENS_18Kernel_traits_baseILj4096ES2_S2_S2_S2_fjLj1024EEEEELb0ELb0EEEvNS_9BwdParamsE:
	.zero		1192


//--------------------- .nv.constant0._ZN10layer_norm40ln_parallel_residual_bwd_finalize_kernelINS_22Kernel_traits_finalizeILj4096E13__nv_bfloat16S2_S2_S2_fjLb0ELj1024ELj4ENS_18Kernel_traits_baseILj4096ES2_S2_S2_S2_fjLj1024EEEEELb0EEEvNS_9BwdParamsE --------------------------
	.section	.nv.constant0._ZN10layer_norm40ln_parallel_residual_bwd_finalize_kernelINS_22Kernel_traits_finalizeILj4096E13__nv_bfloat16S2_S2_S2_fjLb0ELj1024ELj4ENS_18Kernel_traits_baseILj4096ES2_S2_S2_S2_fjLj1024EEEEELb0EEEvNS_9BwdParamsE,"a",@progbits
	.sectionflags	@""
	.align	4
.nv.constant0._ZN10layer_norm40ln_parallel_residual_bwd_finalize_kernelINS_22Kernel_traits_finalizeILj4096E13__nv_bfloat16S2_S2_S2_fjLb0ELj1024ELj4ENS_18Kernel_traits_baseILj4096ES2_S2_S2_S2_fjLj1024EEEEELb0EEEvNS_9BwdParamsE:
	.zero		1192


//--------------------- .nv.constant0._ZN10layer_norm31ln_parallel_residual_bwd_kernelINS_13Kernel_traitsI13__nv_bfloat16S2_S2_S2_fjLj4096ELj1ELj1ELj8ELj16ENS_18Kernel_traits_baseILj4096ES2_S2_S2_S2_fjLj256EEEEELb1ELb1ELb0EEEvNS_9BwdParamsE --------------------------
	.section	.nv.constant0._ZN10layer_norm31ln_parallel_residual_bwd_kernelINS_13Kernel_traitsI13__nv_bfloat16S2_S2_S2_fjLj4096ELj1ELj1ELj8ELj16ENS_18Kernel_traits_baseILj4096ES2_S2_S2_S2_fjLj256EEEEELb1ELb1ELb0EEEvNS_9BwdParamsE,"a",@progbits
	.sectionflags	@""
	.align	4
.nv.constant0._ZN10layer_norm31ln_parallel_residual_bwd_kernelINS_13Kernel_traitsI13__nv_bfloat16S2_S2_S2_fjLj4096ELj1ELj1ELj8ELj16ENS_18Kernel_traits_baseILj4096ES2_S2_S2_S2_fjLj256EEEEELb1ELb1ELb0EEEvNS_9BwdParamsE:
	.zero		1192


//--------------------- .nv.constant0._ZN10layer_norm22ln_bwd_finalize_kernelINS_22Kernel_traits_finalizeILj4096E13__nv_bfloat16S2_S2_S2_fjLb0ELj1024ELj4ENS_18Kernel_traits_baseILj4096ES2_S2_S2_S2_fjLj1024EEEEELb0ELb1EEEvNS_9BwdParamsE --------------------------
	.section	.nv.constant0._ZN10layer_norm22ln_bwd_finalize_kernelINS_22Kernel_traits_finalizeILj4096E13__nv_bfloat16S2_S2_S2_fjLb0ELj1024ELj4ENS_18Kernel_traits_baseILj4096ES2_S2_S2_S2_fjLj1024EEEEELb0ELb1EEEvNS_9BwdParamsE,"a",@progbits
	.sectionflags	@""
	.align	4
.nv.constant0._ZN10layer_norm22ln_bwd_finalize_kernelINS_22Kernel_traits_finalizeILj4096E13__nv_bfloat16S2_S2_S2_fjLb0ELj1024ELj4ENS_18Kernel_traits_baseILj4096ES2_S2_S2_S2_fjLj1024EEEEELb0ELb1EEEvNS_9BwdParamsE:
	.zero		1192


//--------------------- .nv.constant0._ZN10layer_norm40ln_parallel_residual_bwd_finalize_kernelINS_22Kernel_traits_finalizeILj4096E13__nv_bfloat16S2_S2_S2_fjLb0ELj1024ELj4ENS_18Kernel_traits_baseILj4096ES2_S2_S2_S2_fjLj1024EEEEELb1EEEvNS_9BwdParamsE --------------------------
	.section	.nv.constant0._ZN10layer_norm40ln_parallel_residual_bwd_finalize_kernelINS_22Kernel_traits_finalizeILj4096E13__nv_bfloat16S2_S2_S2_fjLb0ELj1024ELj4ENS_18Kernel_traits_baseILj4096ES2_S2_S2_S2_fjLj1024EEEEELb1EEEvNS_9BwdParamsE,"a",@progbits
	.sectionflags	@""
	.align	4
.nv.constant0._ZN10layer_norm40ln_parallel_residual_bwd_finalize_kernelINS_22Kernel_traits_finalizeILj4096E13__nv_bfloat16S2_S2_S2_fjLb0ELj1024ELj4ENS_18Kernel_traits_baseILj4096ES2_S2_S2_S2_fjLj1024EEEEELb1EEEvNS_9BwdParamsE:
	.zero		1192


//--------------------- .nv.constant0._ZN10layer_norm31ln_parallel_residual_bwd_kernelINS_13Kernel_traitsI13__nv_bfloat16S2_S2_S2_fjLj4096ELj1ELj1ELj8ELj16ENS_18Kernel_traits_baseILj4096ES2_S2_S2_S2_fjLj256EEEEELb1ELb1ELb1EEEvNS_9BwdParamsE --------------------------
	.section	.nv.constant0._ZN10layer_norm31ln_parallel_residual_bwd_kernelINS_13Kernel_traitsI13__nv_bfloat16S2_S2_S2_fjLj4096ELj1ELj1ELj8ELj16ENS_18Kernel_traits_baseILj4096ES2_S2_S2_S2_fjLj256EEEEELb1ELb1ELb1EEEvNS_9BwdParamsE,"a",@progbits
	.sectionflags	@""
	.align	4
.nv.constant0._ZN10layer_norm31ln_parallel_residual_bwd_kernelINS_13Kernel_traitsI13__nv_bfloat16S2_S2_S2_fjLj4096ELj1ELj1ELj8ELj16ENS_18Kernel_traits_baseILj4096ES2_S2_S2_S2_fjLj256EEEEELb1ELb1ELb1EEEvNS_9BwdParamsE:
	.zero		1192


//--------------------- .nv.constant0._ZN10layer_norm31ln_parallel_residual_bwd_kernelINS_13Kernel_traitsI6__halfS2_S2_S2_fjLj4096ELj1ELj1ELj8ELj16ENS_18Kernel_traits_baseILj4096ES2_S2_S2_S2_fjLj256EEEEELb0ELb0ELb0EEEvNS_9BwdParamsE --------------------------
	.section	.nv.constant0._ZN10layer_norm31ln_parallel_residual_bwd_kernelINS_13Kernel_traitsI6__halfS2_S2_S2_fjLj4096ELj1ELj1ELj8ELj16ENS_18Kernel_traits_baseILj4096ES2_S2_S2_S2_fjLj256EEEEELb0ELb0ELb0EEEvNS_9BwdParamsE,"a",@progbits
	.sectionflags	@""
	.align	4
.nv.constant0._ZN10layer_norm31ln_parallel_residual_bwd_kernelINS_13Kernel_traitsI6__halfS2_S2_S2_fjLj4096ELj1ELj1ELj8ELj16ENS_18Kernel_traits_baseILj4096ES2_S2_S2_S2_fjLj256EEEEELb0ELb0ELb0EEEvNS_9BwdParamsE:
	.zero		1192


//--------------------- .nv.constant0._ZN10layer_norm31ln_parallel_residual_bwd_kernelINS_13Kernel_traitsI6__halfS2_S2_S2_fjLj4096ELj1ELj1ELj8ELj16ENS_18Kernel_traits_baseILj4096ES2_S2_S2_S2_fjLj256EEEEELb0ELb0ELb1EEEvNS_9BwdParamsE --------------------------
	.section	.nv.constant0._ZN10layer_norm31ln_parallel_residual_bwd_kernelINS_13Kernel_traitsI6__halfS2_S2_S2_fjLj4096ELj1ELj1ELj8ELj16ENS_18Kernel_traits_baseILj4096ES2_S2_S2_S2_fjLj256EEEEELb0ELb0ELb1EEEvNS_9BwdParamsE,"a",@progbits
	.sectionflags	@""
	.align	4
.nv.constant0._ZN10layer_norm31ln_parallel_residual_bwd_kernelINS_13Kernel_traitsI6__halfS2_S2_S2_fjLj4096ELj1ELj1ELj8ELj16ENS_18Kernel_traits_baseILj4096ES2_S2_S2_S2_fjLj256EEEEELb0ELb0ELb1EEEvNS_9BwdParamsE:
	.zero		1192


//--------------------- .nv.constant0._ZN10layer_norm31ln_parallel_residual_bwd_kernelINS_13Kernel_traitsI6__halfS2_S2_S2_fjLj4096ELj1ELj1ELj8ELj16ENS_18Kernel_traits_baseILj4096ES2_S2_S2_S2_fjLj256EEEEELb0ELb1ELb0EEEvNS_9BwdParamsE --------------------------
	.section	.nv.constant0._ZN10layer_norm31ln_parallel_residual_bwd_kernelINS_13Kernel_traitsI6__halfS2_S2_S2_fjLj4096ELj1ELj1ELj8ELj16ENS_18Kernel_traits_baseILj4096ES2_S2_S2_S2_fjLj256EEEEELb0ELb1ELb0EEEvNS_9BwdParamsE,"a",@progbits
	.sectionflags	@""
	.align	4
.nv.constant0._ZN10layer_norm31ln_parallel_residual_bwd_kernelINS_13Kernel_traitsI6__halfS2_S2_S2_fjLj4096ELj1ELj1ELj8ELj16ENS_18Kernel_traits_baseILj4096ES2_S2_S2_S2_fjLj256EEEEELb0ELb1ELb0EEEvNS_9BwdParamsE:
	.zero		1192


//--------------------- .nv.constant0._ZN10layer_norm31ln_parallel_residual_bwd_kernelINS_13Kernel_traitsI6__halfS2_S2_S2_fjLj4096ELj1ELj1ELj8ELj16ENS_18Kernel_traits_baseILj4096ES2_S2_S2_S2_fjLj256EEEEELb0ELb1ELb1EEEvNS_9BwdParamsE --------------------------
	.section	.nv.constant0._ZN10layer_norm31ln_parallel_residual_bwd_kernelINS_13Kernel_traitsI6__halfS2_S2_S2_fjLj4096ELj1ELj1ELj8ELj16ENS_18Kernel_traits_baseILj4096ES2_S2_S2_S2_fjLj256EEEEELb0ELb1ELb1EEEvNS_9BwdParamsE,"a",@progbits
	.sectionflags	@""
	.align	4
.nv.constant0._ZN10layer_norm31ln_parallel_residual_bwd_kernelINS_13Kernel_traitsI6__halfS2_S2_S2_fjLj4096ELj1ELj1ELj8ELj16ENS_18Kernel_traits_baseILj4096ES2_S2_S2_S2_fjLj256EEEEELb0ELb1ELb1EEEvNS_9BwdParamsE:
	.zero		1192


//--------------------- .nv.constant0._ZN10layer_norm31ln_parallel_residual_bwd_kernelINS_13Kernel_traitsI6__halfS2_S2_S2_fjLj4096ELj1ELj1ELj8ELj16ENS_18Kernel_traits_baseILj4096ES2_S2_S2_S2_fjLj256EEEEELb1ELb0ELb0EEEvNS_9BwdParamsE --------------------------
	.section	.nv.constant0._ZN10layer_norm31ln_parallel_residual_bwd_kernelINS_13Kernel_traitsI6__halfS2_S2_S2_fjLj4096ELj1ELj1ELj8ELj16ENS_18Kernel_traits_baseILj4096ES2_S2_S2_S2_fjLj256EEEEELb1ELb0ELb0EEEvNS_9BwdParamsE,"a",@progbits
	.sectionflags	@""
	.align	4
.nv.constant0._ZN10layer_norm31ln_parallel_residual_bwd_kernelINS_13Kernel_traitsI6__halfS2_S2_S2_fjLj4096ELj1ELj1ELj8ELj16ENS_18Kernel_traits_baseILj4096ES2_S2_S2_S2_fjLj256EEEEELb1ELb0ELb0EEEvNS_9BwdParamsE:
	.zero		1192


//--------------------- .nv.constant0._ZN10layer_norm31ln_parallel_residual_bwd_kernelINS_13Kernel_traitsI6__halfS2_S2_S2_fjLj4096ELj1ELj1ELj8ELj16ENS_18Kernel_traits_baseILj4096ES2_S2_S2_S2_fjLj256EEEEELb1ELb0ELb1EEEvNS_9BwdParamsE --------------------------
	.section	.nv.constant0._ZN10layer_norm31ln_parallel_residual_bwd_kernelINS_13Kernel_traitsI6__halfS2_S2_S2_fjLj4096ELj1ELj1ELj8ELj16ENS_18Kernel_traits_baseILj4096ES2_S2_S2_S2_fjLj256EEEEELb1ELb0ELb1EEEvNS_9BwdParamsE,"a",@progbits
	.sectionflags	@""
	.align	4
.nv.constant0._ZN10layer_norm31ln_parallel_residual_bwd_kernelINS_13Kernel_traitsI6__halfS2_S2_S2_fjLj4096ELj1ELj1ELj8ELj16ENS_18Kernel_traits_baseILj4096ES2_S2_S2_S2_fjLj256EEEEELb1ELb0ELb1EEEvNS_9BwdParamsE:
	.zero		1192


//--------------------- .nv.constant0._ZN10layer_norm22ln_bwd_finalize_kernelINS_22Kernel_traits_finalizeILj4096E6__halfS2_S2_S2_fjLb0ELj1024ELj4ENS_18Kernel_traits_baseILj4096ES2_S2_S2_S2_fjLj1024EEEEELb0ELb0EEEvNS_9BwdParamsE --------------------------
	.section	.nv.constant0._ZN10layer_norm22ln_bwd_finalize_kernelINS_22Kernel_traits_finalizeILj4096E6__halfS2_S2_S2_fjLb0ELj1024ELj4ENS_18Kernel_traits_baseILj4096ES2_S2_S2_S2_fjLj1024EEEEELb0ELb0EEEvNS_9BwdParamsE,"a",@progbits
	.sectionflags	@""
	.align	4
.nv.constant0._ZN10layer_norm22ln_bwd_finalize_kernelINS_22Kernel_traits_finalizeILj4096E6__halfS2_S2_S2_fjLb0ELj1024ELj4ENS_18Kernel_traits_baseILj4096ES2_S2_S2_S2_fjLj1024EEEEELb0ELb0EEEvNS_9BwdParamsE:
	.zero		1192


//--------------------- .nv.constant0._ZN10layer_norm40ln_parallel_residual_bwd_finalize_kernelINS_22Kernel_traits_finalizeILj4096E6__halfS2_S2_S2_fjLb0ELj1024ELj4ENS_18Kernel_traits_baseILj4096ES2_S2_S2_S2_fjLj1024EEEEELb0EEEvNS_9BwdParamsE --------------------------
	.section	.nv.constant0._ZN10layer_norm40ln_parallel_residual_bwd_finalize_kernelINS_22Kernel_traits_finalizeILj4096E6__halfS2_S2_S2_fjLb0ELj1024ELj4ENS_18Kernel_traits_baseILj4096ES2_S2_S2_S2_fjLj1024EEEEELb0EEEvNS_9BwdParamsE,"a",@progbits
	.sectionflags	@""
	.align	4
.nv.constant0._ZN10layer_norm40ln_parallel_residual_bwd_finalize_kernelINS_22Kernel_traits_finalizeILj4096E6__halfS2_S2_S2_fjLb0ELj1024ELj4ENS_18Kernel_traits_baseILj4096ES2_S2_S2_S2_fjLj1024EEEEELb0EEEvNS_9BwdParamsE:
	.zero		1192


//--------------------- .nv.constant0._ZN10layer_norm31ln_parallel_residual_bwd_kernelINS_13Kernel_traitsI6__halfS2_S2_S2_fjLj4096ELj1ELj1ELj8ELj16ENS_18Kernel_traits_baseILj4096ES2_S2_S2_S2_fjLj256EEEEELb1ELb1ELb0EEEvNS_9BwdParamsE --------------------------
	.section	.nv.constant0._ZN10layer_norm31ln_parallel_residual_bwd_kernelINS_13Kernel_traitsI6__halfS2_S2_S2_fjLj4096ELj1ELj1ELj8ELj16ENS_18Kernel_traits_baseILj4096ES2_S2_S2_S2_fjLj256EEEEELb1ELb1ELb0EEEvNS_9BwdParamsE,"a",@progbits
	.sectionflags	@""
	.align	4
.nv.constant0._ZN10layer_norm31ln_parallel_residual_bwd_kernelINS_13Kernel_traitsI6__halfS2_S2_S2_fjLj4096ELj1ELj1ELj8ELj16ENS_18Kernel_traits_baseILj4096ES2_S2_S2_S2_fjLj256EEEEELb1ELb1ELb0EEEvNS_9BwdParamsE:
	.zero		1192


//--------------------- .nv.constant0._ZN10layer_norm22ln_bwd_finalize_kernelINS_22Kernel_traits_finalizeILj4096E6__halfS2_S2_S2_fjLb0ELj1024ELj4ENS_18Kernel_traits_baseILj4096ES2_S2_S2_S2_fjLj1024EEEEELb0ELb1EEEvNS_9BwdParamsE --------------------------
	.section	.nv.constant0._ZN10layer_norm22ln_bwd_finalize_kernelINS_22Kernel_traits_finalizeILj4096E6__halfS2_S2_S2_fjLb0ELj1024ELj4ENS_18Kernel_traits_baseILj4096ES2_S2_S2_S2_fjLj1024EEEEELb0ELb1EEEvNS_9BwdParamsE,"a",@progbits
	.sectionflags	@""
	.align	4
.nv.constant0._ZN10layer_norm22ln_bwd_finalize_kernelINS_22Kernel_traits_finalizeILj4096E6__halfS2_S2_S2_fjLb0ELj1024ELj4ENS_18Kernel_traits_baseILj4096ES2_S2_S2_S2_fjLj1024EEEEELb0ELb1EEEvNS_9BwdParamsE:
	.zero		1192


//--------------------- .nv.constant0._ZN10layer_norm40ln_parallel_residual_bwd_finalize_kernelINS_22Kernel_traits_finalizeILj4096E6__halfS2_S2_S2_fjLb0ELj1024ELj4ENS_18Kernel_traits_baseILj4096ES2_S2_S2_S2_fjLj1024EEEEELb1EEEvNS_9BwdParamsE --------------------------
	.section	.nv.constant0._ZN10layer_norm40ln_parallel_residual_bwd_finalize_kernelINS_22Kernel_traits_finalizeILj4096E6__halfS2_S2_S2_fjLb0ELj1024ELj4ENS_18Kernel_traits_baseILj4096ES2_S2_S2_S2_fjLj1024EEEEELb1EEEvNS_9BwdParamsE,"a",@progbits
	.sectionflags	@""
	.align	4
.nv.constant0._ZN10layer_norm40ln_parallel_residual_bwd_finalize_kernelINS_22Kernel_traits_finalizeILj4096E6__halfS2_S2_S2_fjLb0ELj1024ELj4ENS_18Kernel_traits_baseILj4096ES2_S2_S2_S2_fjLj1024EEEEELb1EEEvNS_9BwdParamsE:
	.zero		1192


//--------------------- .nv.constant0._ZN10layer_norm31ln_parallel_residual_bwd_kernelINS_13Kernel_traitsI6__halfS2_S2_S2_fjLj4096ELj1ELj1ELj8ELj16ENS_18Kernel_traits_baseILj4096ES2_S2_S2_S2_fjLj256EEEEELb1ELb1ELb1EEEvNS_9BwdParamsE --------------------------
	.section	.nv.constant0._ZN10layer_norm31ln_parallel_residual_bwd_kernelINS_13Kernel_traitsI6__halfS2_S2_S2_fjLj4096ELj1ELj1ELj8ELj16ENS_18Kernel_traits_baseILj4096ES2_S2_S2_S2_fjLj256EEEEELb1ELb1ELb1EEEvNS_9BwdParamsE,"a",@progbits
	.sectionflags	@""
	.align	4
.nv.constant0._ZN10layer_norm31ln_parallel_residual_bwd_kernelINS_13Kernel_traitsI6__halfS2_S2_S2_fjLj4096ELj1ELj1ELj8ELj16ENS_18Kernel_traits_baseILj4096ES2_S2_S2_S2_fjLj256EEEEELb1ELb1ELb1EEEvNS_9BwdParamsE:
	.zero		1192


//--------------------- .nv.constant0._ZN10layer_norm31ln_parallel_residual_bwd_kernelINS_13Kernel_traitsIf13__nv_bfloat16S2_S2_fjLj4096ELj1ELj1ELj8ELj16ENS_18Kernel_traits_baseILj4096EfS2_S2_S2_fjLj256EEEEELb0ELb0ELb0EEEvNS_9BwdParamsE --------------------------
	.section	.nv.constant0._ZN10layer_norm31ln_parallel_residual_bwd_kernelINS_13Kernel_traitsIf13__nv_bfloat16S2_S2_fjLj4096ELj1ELj1ELj8ELj16ENS_18Kernel_traits_baseILj4096EfS2_S2_S2_fjLj256EEEEELb0ELb0ELb0EEEvNS_9BwdParamsE,"a",@progbits
	.sectionflags	@""
	.align	4
.nv.constant0._ZN10layer_norm31ln_parallel_residual_bwd_kernelINS_13Kernel_traitsIf13__nv_bfloat16S2_S2_fjLj4096ELj1ELj1ELj8ELj16ENS_18Kernel_traits_baseILj4096EfS2_S2_S2_fjLj256EEEEELb0ELb0ELb0EEEvNS_9BwdParamsE:
	.zero		1192


//--------------------- .nv.constant0._ZN10layer_norm31ln_parallel_residual_bwd_kernelINS_13Kernel_traitsIf13__nv_bfloat16S2_S2_fjLj4096ELj1ELj1ELj8ELj16ENS_18Kernel_traits_baseILj4096EfS2_S2_S2_fjLj256EEEEELb0ELb0ELb1EEEvNS_9BwdParamsE --------------------------
	.section	.nv.constant0._ZN10layer_norm31ln_parallel_residual_bwd_kernelINS_13Kernel_traitsIf13__nv_bfloat16S2_S2_fjLj4096ELj1ELj1ELj8ELj16ENS_18Kernel_traits_baseILj4096EfS2_S2_S2_fjLj256EEEEELb0ELb0ELb1EEEvNS_9BwdParamsE,"a",@progbits
	.sectionflags	@""
	.align	4
.nv.constant0._ZN10layer_norm31ln_parallel_residual_bwd_kernelINS_13Kernel_traitsIf13__nv_bfloat16S2_S2_fjLj4096ELj1ELj1ELj8ELj16ENS_18Kernel_traits_baseILj4096EfS2_S2_S2_fjLj256EEEEELb0ELb0ELb1EEEvNS_9BwdParamsE:
	.zero		1192


//--------------------- .nv.constant0._ZN10layer_norm31ln_parallel_residual_bwd_kernelINS_13Kernel_traitsIf13__nv_bfloat16S2_S2_fjLj4096ELj1ELj1ELj8ELj16ENS_18Kernel_traits_baseILj4096EfS2_S2_S2_fjLj256EEEEELb0ELb1ELb0EEEvNS_9BwdParamsE --------------------------
	.section	.nv.constant0._ZN10layer_norm31ln_parallel_residual_bwd_kernelINS_13Kernel_traitsIf13__nv_bfloat16S2_S2_fjLj4096ELj1ELj1ELj8ELj16ENS_18Kernel_traits_baseILj4096EfS2_S2_S2_fjLj256EEEEELb0ELb1ELb0EEEvNS_9BwdParamsE,"a",@progbits
	.sectionflags	@""
	.align	4
.nv.constant0._ZN10layer_norm31ln_parallel_residual_bwd_kernelINS_13Kernel_traitsIf13__nv_bfloat16S2_S2_fjLj4096ELj1ELj1ELj8ELj16ENS_18Kernel_traits_baseILj4096EfS2_S2_S2_fjLj256EEEEELb0ELb1ELb0EEEvNS_9BwdParamsE:
	.zero		1192


//--------------------- .nv.constant0._ZN10layer_norm31ln_parallel_residual_bwd_kernelINS_13Kernel_traitsIf13__nv_bfloat16S2_S2_fjLj4096ELj1ELj1ELj8ELj16ENS_18Kernel_traits_baseILj4096EfS2_S2_S2_fjLj256EEEEELb0ELb1ELb1EEEvNS_9BwdParamsE --------------------------
	.section	.nv.constant0._ZN10layer_norm31ln_parallel_residual_bwd_kernelINS_13Kernel_traitsIf13__nv_bfloat16S2_S2_fjLj4096ELj1ELj1ELj8ELj16ENS_18Kernel_traits_baseILj4096EfS2_S2_S2_fjLj256EEEEELb0ELb1ELb1EEEvNS_9BwdParamsE,"a",@progbits
	.sectionflags	@""
	.align	4
.nv.constant0._ZN10layer_norm31ln_parallel_residual_bwd_kernelINS_13Kernel_traitsIf13__nv_bfloat16S2_S2_fjLj4096ELj1ELj1ELj8ELj16ENS_18Kernel_traits_baseILj4096EfS2_S2_S2_fjLj256EEEEELb0ELb1ELb1EEEvNS_9BwdParamsE:
	.zero		1192


//--------------------- .nv.constant0._ZN10layer_norm31ln_parallel_residual_bwd_kernelINS_13Kernel_traitsIf13__nv_bfloat16S2_S2_fjLj4096ELj1ELj1ELj8ELj16ENS_18Kernel_traits_baseILj4096EfS2_S2_S2_fjLj256EEEEELb1ELb0ELb0EEEvNS_9BwdParamsE --------------------------
	.section	.nv.constant0._ZN10layer_norm31ln_parallel_residual_bwd_kernelINS_13Kernel_traitsIf13__nv_bfloat16S2_S2_fjLj4096ELj1ELj1ELj8ELj16ENS_18Kernel_traits_baseILj4096EfS2_S2_S2_fjLj256EEEEELb1ELb0ELb0EEEvNS_9BwdParamsE,"a",@progbits
	.sectionflags	@""
	.align	4
.nv.constant0._ZN10layer_norm31ln_parallel_residual_bwd_kernelINS_13Kernel_traitsIf13__nv_bfloat16S2_S2_fjLj4096ELj1ELj1ELj8ELj16ENS_18Kernel_traits_baseILj4096EfS2_S2_S2_fjLj256EEEEELb1ELb0ELb0EEEvNS_9BwdParamsE:
	.zero		1192


//--------------------- .nv.constant0._ZN10layer_norm31ln_parallel_residual_bwd_kernelINS_13Kernel_traitsIf13__nv_bfloat16S2_S2_fjLj4096ELj1ELj1ELj8ELj16ENS_18Kernel_traits_baseILj4096EfS2_S2_S2_fjLj256EEEEELb1ELb0ELb1EEEvNS_9BwdParamsE --------------------------
	.section	.nv.constant0._ZN10layer_norm31ln_parallel_residual_bwd_kernelINS_13Kernel_traitsIf13__nv_bfloat16S2_S2_fjLj4096ELj1ELj1ELj8ELj16ENS_18Kernel_traits_baseILj4096EfS2_S2_S2_fjLj256EEEEELb1ELb0ELb1EEEvNS_9BwdParamsE,"a",@progbits
	.sectionflags	@""
	.align	4
.nv.constant0._ZN10layer_norm31ln_parallel_residual_bwd_kernelINS_13Kernel_traitsIf13__nv_bfloat16S2_S2_fjLj4096ELj1ELj1ELj8ELj16ENS_18Kernel_traits_baseILj4096EfS2_S2_S2_fjLj256EEEEELb1ELb0ELb1EEEvNS_9BwdParamsE:
	.zero		1192


//--------------------- .nv.constant0._ZN10layer_norm22ln_bwd_finalize_kernelINS_22Kernel_traits_finalizeILj4096Ef13__nv_bfloat16S2_S2_fjLb0ELj1024ELj4ENS_18Kernel_traits_baseILj4096EfS2_S2_S2_fjLj1024EEEEELb0ELb0EEEvNS_9BwdParamsE --------------------------
	.section	.nv.constant0._ZN10layer_norm22ln_bwd_finalize_kernelINS_22Kernel_traits_finalizeILj4096Ef13__nv_bfloat16S2_S2_fjLb0ELj1024ELj4ENS_18Kernel_traits_baseILj4096EfS2_S2_S2_fjLj1024EEEEELb0ELb0EEEvNS_9BwdParamsE,"a",@progbits
	.sectionflags	@""
	.align	4
.nv.constant0._ZN10layer_norm22ln_bwd_finalize_kernelINS_22Kernel_traits_finalizeILj4096Ef13__nv_bfloat16S2_S2_fjLb0ELj1024ELj4ENS_18Kernel_traits_baseILj4096EfS2_S2_S2_fjLj1024EEEEELb0ELb0EEEvNS_9BwdParamsE:
	.zero		1192


//--------------------- .nv.constant0._ZN10layer_norm40ln_parallel_residual_bwd_finalize_kernelINS_22Kernel_traits_finalizeILj4096Ef13__nv_bfloat16S2_S2_fjLb0ELj1024ELj4ENS_18Kernel_traits_baseILj4096EfS2_S2_S2_fjLj1024EEEEELb0EEEvNS_9BwdParamsE --------------------------
	.section	.nv.constant0._ZN10layer_norm40ln_parallel_residual_bwd_finalize_kernelINS_22Kernel_traits_finalizeILj4096Ef13__nv_bfloat16S2_S2_fjLb0ELj1024ELj4ENS_18Kernel_traits_baseILj4096EfS2_S2_S2_fjLj1024EEEEELb0EEEvNS_9BwdParamsE,"a",@progbits
	.sectionflags	@""
	.align	4
.nv.constant0._ZN10layer_norm40ln_parallel_residual_bwd_finalize_kernelINS_22Kernel_traits_finalizeILj4096Ef13__nv_bfloat16S2_S2_fjLb0ELj1024ELj4ENS_18Kernel_traits_baseILj4096EfS2_S2_S2_fjLj1024EEEEELb0EEEvNS_9BwdParamsE:
	.zero		1192


//--------------------- .nv.constant0._ZN10layer_norm31ln_parallel_residual_bwd_kernelINS_13Kernel_traitsIf13__nv_bfloat16S2_S2_fjLj4096ELj1ELj1ELj8ELj16ENS_18Kernel_traits_baseILj4096EfS2_S2_S2_fjLj256EEEEELb1ELb1ELb0EEEvNS_9BwdParamsE --------------------------
	.section	.nv.constant0._ZN10layer_norm31ln_parallel_residual_bwd_kernelINS_13Kernel_traitsIf13__nv_bfloat16S2_S2_fjLj4096ELj1ELj1ELj8ELj16ENS_18Kernel_traits_baseILj4096EfS2_S2_S2_fjLj256EEEEELb1ELb1ELb0EEEvNS_9BwdParamsE,"a",@progbits
	.sectionflags	@""
	.align	4
.nv.constant0._ZN10layer_norm31ln_parallel_residual_bwd_kernelINS_13Kernel_traitsIf13__nv_bfloat16S2_S2_fjLj4096ELj1ELj1ELj8ELj16ENS_18Kernel_traits_baseILj4096EfS2_S2_S2_fjLj256EEEEELb1ELb1ELb0EEEvNS_9BwdParamsE:
	.zero		1192


//--------------------- .nv.constant0._ZN10layer_norm22ln_bwd_finalize_kernelINS_22Kernel_traits_finalizeILj4096Ef13__nv_bfloat16S2_S2_fjLb0ELj1024ELj4ENS_18Kernel_traits_baseILj4096EfS2_S2_S2_fjLj1024EEEEELb0ELb1EEEvNS_9BwdParamsE --------------------------
	.section	.nv.constant0._ZN10layer_norm22ln_bwd_finalize_kernelINS_22Kernel_traits_finalizeILj4096Ef13__nv_bfloat16S2_S2_fjLb0ELj1024ELj4ENS_18Kernel_traits_baseILj4096EfS2_S2_S2_fjLj1024EEEEELb0ELb1EEEvNS_9BwdParamsE,"a",@progbits
	.sectionflags	@""
	.align	4
.nv.constant0._ZN10layer_norm22ln_bwd_finalize_kernelINS_22Kernel_traits_finalizeILj4096Ef13__nv_bfloat16S2_S2_fjLb0ELj1024ELj4ENS_18Kernel_traits_baseILj4096EfS2_S2_S2_fjLj1024EEEEELb0ELb1EEEvNS_9BwdParamsE:
	.zero		1192


//--------------------- .nv.constant0._ZN10layer_norm40ln_parallel_residual_bwd_finalize_kernelINS_22Kernel_traits_finalizeILj4096Ef13__nv_bfloat16S2_S2_fjLb0ELj1024ELj4ENS_18Kernel_traits_baseILj4096EfS2_S2_S2_fjLj1024EEEEELb1EEEvNS_9BwdParamsE --------------------------
	.section	.nv.constant0._ZN10layer_norm40ln_parallel_residual_bwd_finalize_kernelINS_22Kernel_traits_finalizeILj4096Ef13__nv_bfloat16S2_S2_fjLb0ELj1024ELj4ENS_18Kernel_traits_baseILj4096EfS2_S2_S2_fjLj1024EEEEELb1EEEvNS_9BwdParamsE,"a",@progbits
	.sectionflags	@""
	.align	4
.nv.constant0._ZN10layer_norm40ln_parallel_residual_bwd_finalize_kernelINS_22Kernel_traits_finalizeILj4096Ef13__nv_bfloat16S2_S2_fjLb0ELj1024ELj4ENS_18Kernel_traits_baseILj4096EfS2_S2_S2_fjLj1024EEEEELb1EEEvNS_9BwdParamsE:
	.zero		1192


//--------------------- .nv.constant0._ZN10layer_norm31ln_parallel_residual_bwd_kernelINS_13Kernel_traitsIf13__nv_bfloat16S2_S2_fjLj4096ELj1ELj1ELj8ELj16ENS_18Kernel_traits_baseILj4096EfS2_S2_S2_fjLj256EEEEELb1ELb1ELb1EEEvNS_9BwdParamsE --------------------------
	.section	.nv.constant0._ZN10layer_norm31ln_parallel_residual_bwd_kernelINS_13Kernel_traitsIf13__nv_bfloat16S2_S2_fjLj4096ELj1ELj1ELj8ELj16ENS_18Kernel_traits_baseILj4096EfS2_S2_S2_fjLj256EEEEELb1ELb1ELb1EEEvNS_9BwdParamsE,"a",@progbits
	.sectionflags	@""
	.align	4
.nv.constant0._ZN10layer_norm31ln_parallel_residual_bwd_kernelINS_13Kernel_traitsIf13__nv_bfloat16S2_S2_fjLj4096ELj1ELj1ELj8ELj16ENS_18Kernel_traits_baseILj4096EfS2_S2_S2_fjLj256EEEEELb1ELb1ELb1EEEvNS_9BwdParamsE:
	.zero		1192


//--------------------- .nv.constant0._ZN10layer_norm31ln_parallel_residual_bwd_kernelINS_13Kernel_traitsI13__nv_bfloat16S2_fS2_fjLj4096ELj1ELj1ELj8ELj16ENS_18Kernel_traits_baseILj4096ES2_S2_fS2_fjLj256EEEEELb0ELb0ELb0EEEvNS_9BwdParamsE --------------------------
	.section	.nv.constant0._ZN10layer_norm31ln_parallel_residual_bwd_kernelINS_13Kernel_traitsI13__nv_bfloat16S2_fS2_fjLj4096ELj1ELj1ELj8ELj16ENS_18Kernel_traits_baseILj4096ES2_S2_fS2_fjLj256EEEEELb0ELb0ELb0EEEvNS_9BwdParamsE,"a",@progbits
	.sectionflags	@""
	.align	4
.nv.constant0._ZN10layer_norm31ln_parallel_residual_bwd_kernelINS_13Kernel_traitsI13__nv_bfloat16S2_fS2_fjLj4096ELj1ELj1ELj8ELj16ENS_18Kernel_traits_baseILj4096ES2_S2_fS2_fjLj256EEEEELb0ELb0ELb0EEEvNS_9BwdParamsE:
	.zero		1192


//--------------------- .nv.constant0._ZN10layer_norm31ln_parallel_residual_bwd_kernelINS_13Kernel_traitsI13__nv_bfloat16S2_fS2_fjLj4096ELj1ELj1ELj8ELj16ENS_18Kernel_traits_baseILj4096ES2_S2_fS2_fjLj256EEEEELb0ELb0ELb1EEEvNS_9BwdParamsE --------------------------
	.section	.nv.constant0._ZN10layer_norm31ln_parallel_residual_bwd_kernelINS_13Kernel_traitsI13__nv_bfloat16S2_fS2_fjLj4096ELj1ELj1ELj8ELj16ENS_18Kernel_traits_baseILj4096ES2_S2_fS2_fjLj256EEEEELb0ELb0ELb1EEEvNS_9BwdParamsE,"a",@progbits
	.sectionflags	@""
	.align	4
.nv.constant0._ZN10layer_norm31ln_parallel_residual_bwd_kernelINS_13Kernel_traitsI13__nv_bfloat16S2_fS2_fjLj4096ELj1ELj1ELj8ELj16ENS_18Kernel_traits_baseILj4096ES2_S2_fS2_fjLj256EEEEELb0ELb0ELb1EEEvNS_9BwdParamsE:
	.zero		1192


//--------------------- .nv.constant0._ZN10layer_norm31ln_parallel_residual_bwd_kernelINS_13Kernel_traitsI13__nv_bfloat16S2_fS2_fjLj4096ELj1ELj1ELj8ELj16ENS_18Kernel_traits_baseILj4096ES2_S2_fS2_fjLj256EEEEELb0ELb1ELb0EEEvNS_9BwdParamsE --------------------------
	.section	.nv.constant0._ZN10layer_norm31ln_parallel_residual_bwd_kernelINS_13Kernel_traitsI13__nv_bfloat16S2_fS2_fjLj4096ELj1ELj1ELj8ELj16ENS_18Kernel_traits_baseILj4096ES2_S2_fS2_fjLj256EEEEELb0ELb1ELb0EEEvNS_9BwdParamsE,"a",@progbits
	.sectionflags	@""
	.align	4
.nv.constant0._ZN10layer_norm31ln_parallel_residual_bwd_kernelINS_13Kernel_traitsI13__nv_bfloat16S2_fS2_fjLj4096ELj1ELj1ELj8ELj16ENS_18Kernel_traits_baseILj4096ES2_S2_fS2_fjLj256EEEEELb0ELb1ELb0EEEvNS_9BwdParamsE:
	.zero		1192


//--------------------- .nv.constant0._ZN10layer_norm31ln_parallel_residual_bwd_kernelINS_13Kernel_traitsI13__nv_bfloat16S2_fS2_fjLj4096ELj1ELj1ELj8ELj16ENS_18Kernel_traits_baseILj4096ES2_S2_fS2_fjLj256EEEEELb0ELb1ELb1EEEvNS_9BwdParamsE --------------------------
	.section	.nv.constant0._ZN10layer_norm31ln_parallel_residual_bwd_kernelINS_13Kernel_traitsI13__nv_bfloat16S2_fS2_fjLj4096ELj1ELj1ELj8ELj16ENS_18Kernel_traits_baseILj4096ES2_S2_fS2_fjLj256EEEEELb0ELb1ELb1EEEvNS_9BwdParamsE,"a",@progbits
	.sectionflags	@""
	.align	4
.nv.constant0._ZN10layer_norm31ln_parallel_residual_bwd_kernelINS_13Kernel_traitsI13__nv_bfloat16S2_fS2_fjLj4096ELj1ELj1ELj8ELj16ENS_18Kernel_traits_baseILj4096ES2_S2_fS2_fjLj256EEEEELb0ELb1ELb1EEEvNS_9BwdParamsE:
	.zero		1192


//--------------------- .nv.constant0._ZN10layer_norm31ln_parallel_residual_bwd_kernelINS_13Kernel_traitsI13__nv_bfloat16S2_fS2_fjLj4096ELj1ELj1ELj8ELj16ENS_18Kernel_traits_baseILj4096ES2_S2_fS2_fjLj256EEEEELb1ELb0ELb0EEEvNS_9BwdParamsE --------------------------
	.section	.nv.constant0._ZN10layer_norm31ln_parallel_residual_bwd_kernelINS_13Kernel_traitsI13__nv_bfloat16S2_fS2_fjLj4096ELj1ELj1ELj8ELj16ENS_18Kernel_traits_baseILj4096ES2_S2_fS2_fjLj256EEEEELb1ELb0ELb0EEEvNS_9BwdParamsE,"a",@progbits
	.sectionflags	@""
	.align	4
.nv.constant0._ZN10layer_norm31ln_parallel_residual_bwd_kernelINS_13Kernel_traitsI13__nv_bfloat16S2_fS2_fjLj4096ELj1ELj1ELj8ELj16ENS_18Kernel_traits_baseILj4096ES2_S2_fS2_fjLj256EEEEELb1ELb0ELb0EEEvNS_9BwdParamsE:
	.zero		1192


//--------------------- .nv.constant0._ZN10layer_norm31ln_parallel_residual_bwd_kernelINS_13Kernel_traitsI13__nv_bfloat16S2_fS2_fjLj4096ELj1ELj1ELj8ELj16ENS_18Kernel_traits_baseILj4096ES2_S2_fS2_fjLj256EEEEELb1ELb0ELb1EEEvNS_9BwdParamsE --------------------------
	.section	.nv.constant0._ZN10layer_norm31ln_parallel_residual_bwd_kernelINS_13Kernel_traitsI13__nv_bfloat16S2_fS2_fjLj4096ELj1ELj1ELj8ELj16ENS_18Kernel_traits_baseILj4096ES2_S2_fS2_fjLj256EEEEELb1ELb0ELb1EEEvNS_9BwdParamsE,"a",@progbits
	.sectionflags	@""
	.align	4
.nv.constant0._ZN10layer_norm31ln_parallel_residual_bwd_kernelINS_13Kernel_traitsI13__nv_bfloat16S2_fS2_fjLj4096ELj1ELj1ELj8ELj16ENS_18Kernel_traits_baseILj4096ES2_S2_fS2_fjLj256EEEEELb1ELb0ELb1EEEvNS_9BwdParamsE:
	.zero		1192


//--------------------- .nv.constant0._ZN10layer_norm22ln_bwd_finalize_kernelINS_22Kernel_traits_finalizeILj4096E13__nv_bfloat16S2_fS2_fjLb0ELj1024ELj4ENS_18Kernel_traits_baseILj4096ES2_S2_fS2_fjLj1024EEEEELb0ELb0EEEvNS_9BwdParamsE --------------------------
	.section	.nv.constant0._ZN10layer_norm22ln_bwd_finalize_kernelINS_22Kernel_traits_finalizeILj4096E13__nv_bfloat16S2_fS2_fjLb0ELj1024ELj4ENS_18Kernel_traits_baseILj4096ES2_S2_fS2_fjLj1024EEEEELb0ELb0EEEvNS_9BwdParamsE,"a",@progbits
	.sectionflags	@""
	.align	4
.nv.constant0._ZN10layer_norm22ln_bwd_finalize_kernelINS_22Kernel_traits_finalizeILj4096E13__nv_bfloat16S2_fS2_fjLb0ELj1024ELj4ENS_18Kernel_traits_baseILj4096ES2_S2_fS2_fjLj1024EEEEELb0ELb0EEEvNS_9BwdParamsE:
	.zero		1192


//--------------------- .nv.constant0._ZN10layer_norm40ln_parallel_residual_bwd_finalize_kernelINS_22Kernel_traits_finalizeILj4096E13__nv_bfloat16S2_fS2_fjLb0ELj1024ELj4ENS_18Kernel_traits_baseILj4096ES2_S2_fS2_fjLj1024EEEEELb0EEEvNS_9BwdParamsE --------------------------
	.section	.nv.constant0._ZN10layer_norm40ln_parallel_residual_bwd_finalize_kernelINS_22Kernel_traits_finalizeILj4096E13__nv_bfloat16S2_fS2_fjLb0ELj1024ELj4ENS_18Kernel_traits_baseILj4096ES2_S2_fS2_fjLj1024EEEEELb0EEEvNS_9BwdParamsE,"a",@progbits
	.sectionflags	@""
	.align	4
.nv.constant0._ZN10layer_norm40ln_parallel_residual_bwd_finalize_kernelINS_22Kernel_traits_finalizeILj4096E13__nv_bfloat16S2_fS2_fjLb0ELj1024ELj4ENS_18Kernel_traits_baseILj4096ES2_S2_fS2_fjLj1024EEEEELb0EEEvNS_9BwdParamsE:
	.zero		1192


//--------------------- .nv.constant0._ZN10layer_norm31ln_parallel_residual_bwd_kernelINS_13Kernel_traitsI13__nv_bfloat16S2_fS2_fjLj4096ELj1ELj1ELj8ELj16ENS_18Kernel_traits_baseILj4096ES2_S2_fS2_fjLj256EEEEELb1ELb1ELb0EEEvNS_9BwdParamsE --------------------------
	.section	.nv.constant0._ZN10layer_norm31ln_parallel_residual_bwd_kernelINS_13Kernel_traitsI13__nv_bfloat16S2_fS2_fjLj4096ELj1ELj1ELj8ELj16ENS_18Kernel_traits_baseILj4096ES2_S2_fS2_fjLj256EEEEELb1ELb1ELb0EEEvNS_9BwdParamsE,"a",@progbits
	.sectionflags	@""
	.align	4
.nv.constant0._ZN10layer_norm31ln_parallel_residual_bwd_kernelINS_13Kernel_traitsI13__nv_bfloat16S2_fS2_fjLj4096ELj1ELj1ELj8ELj16ENS_18Kernel_traits_baseILj4096ES2_S2_fS2_fjLj256EEEEELb1ELb1ELb0EEEvNS_9BwdParamsE:
	.zero		1192


//--------------------- .nv.constant0._ZN10layer_norm22ln_bwd_finalize_kernelINS_22Kernel_traits_finalizeILj4096E13__nv_bfloat16S2_fS2_fjLb0ELj1024ELj4ENS_18Kernel_traits_baseILj4096ES2_S2_fS2_fjLj1024EEEEELb0ELb1EEEvNS_9BwdParamsE --------------------------
	.section	.nv.constant0._ZN10layer_norm22ln_bwd_finalize_kernelINS_22Kernel_traits_finalizeILj4096E13__nv_bfloat16S2_fS2_fjLb0ELj1024ELj4ENS_18Kernel_traits_baseILj4096ES2_S2_fS2_fjLj1024EEEEELb0ELb1EEEvNS_9BwdParamsE,"a",@progbits
	.sectionflags	@""
	.align	4
.nv.constant0._ZN10layer_norm22ln_bwd_finalize_kernelINS_22Kernel_traits_finalizeILj4096E13__nv_bfloat16S2_fS2_fjLb0ELj1024ELj4ENS_18Kernel_traits_baseILj4096ES2_S2_fS2_fjLj1024EEEEELb0ELb1EEEvNS_9BwdParamsE:
	.zero		1192


//--------------------- .nv.constant0._ZN10layer_norm40ln_parallel_residual_bwd_finalize_kernelINS_22Kernel_traits_finalizeILj4096E13__nv_bfloat16S2_fS2_fjLb0ELj1024ELj4ENS_18Kernel_traits_baseILj4096ES2_S2_fS2_fjLj1024EEEEELb1EEEvNS_9BwdParamsE --------------------------
	.section	.nv.constant0._ZN10layer_norm40ln_parallel_residual_bwd_finalize_kernelINS_22Kernel_traits_finalizeILj4096E13__nv_bfloat16S2_fS2_fjLb0ELj1024ELj4ENS_18Kernel_traits_baseILj4096ES2_S2_fS2_fjLj1024EEEEELb1EEEvNS_9BwdParamsE,"a",@progbits
	.sectionflags	@""
	.align	4
.nv.constant0._ZN10layer_norm40ln_parallel_residual_bwd_finalize_kernelINS_22Kernel_traits_finalizeILj4096E13__nv_bfloat16S2_fS2_fjLb0ELj1024ELj4ENS_18Kernel_traits_baseILj4096ES2_S2_fS2_fjLj1024EEEEELb1EEEvNS_9BwdParamsE:
	.zero		1192


//--------------------- .nv.constant0._ZN10layer_norm31ln_parallel_residual_bwd_kernelINS_13Kernel_traitsI13__nv_bfloat16S2_fS2_fjLj4096ELj1ELj1ELj8ELj16ENS_18Kernel_traits_baseILj4096ES2_S2_fS2_fjLj256EEEEELb1ELb1ELb1EEEvNS_9BwdParamsE --------------------------
	.section	.nv.constant0._ZN10layer_norm31ln_parallel_residual_bwd_kernelINS_13Kernel_traitsI13__nv_bfloat16S2_fS2_fjLj4096ELj1ELj1ELj8ELj16ENS_18Kernel_traits_baseILj4096ES2_S2_fS2_fjLj256EEEEELb1ELb1ELb1EEEvNS_9BwdParamsE,"a",@progbits
	.sectionflags	@""
	.align	4
.nv.constant0._ZN10layer_norm31ln_parallel_residual_bwd_kernelINS_13Kernel_traitsI13__nv_bfloat16S2_fS2_fjLj4096ELj1ELj1ELj8ELj16ENS_18Kernel_traits_baseILj4096ES2_S2_fS2_fjLj256EEEEELb1ELb1ELb1EEEvNS_9BwdParamsE:
	.zero		1192


//--------------------- .nv.constant0._ZN10layer_norm31ln_parallel_residual_bwd_kernelINS_13Kernel_traitsIf13__nv_bfloat16fS2_fjLj4096ELj1ELj1ELj8ELj16ENS_18Kernel_traits_baseILj4096EfS2_fS2_fjLj256EEEEELb0ELb0ELb0EEEvNS_9BwdParamsE --------------------------
	.section	.nv.constant0._ZN10layer_norm31ln_parallel_residual_bwd_kernelINS_13Kernel_traitsIf13__nv_bfloat16fS2_fjLj4096ELj1ELj1ELj8ELj16ENS_18Kernel_traits_baseILj4096EfS2_fS2_fjLj256EEEEELb0ELb0ELb0EEEvNS_9BwdParamsE,"a",@progbits
	.sectionflags	@""
	.align	4
.nv.constant0._ZN10layer_norm31ln_parallel_residual_bwd_kernelINS_13Kernel_traitsIf13__nv_bfloat16fS2_fjLj4096ELj1ELj1ELj8ELj16ENS_18Kernel_traits_baseILj4096EfS2_fS2_fjLj256EEEEELb0ELb0ELb0EEEvNS_9BwdParamsE:
	.zero		1192


//--------------------- .nv.constant0._ZN10layer_norm31ln_parallel_residual_bwd_kernelINS_13Kernel_traitsIf13__nv_bfloat16fS2_fjLj4096ELj1ELj1ELj8ELj16ENS_18Kernel_traits_baseILj4096EfS2_fS2_fjLj256EEEEELb0ELb0ELb1EEEvNS_9BwdParamsE --------------------------
	.section	.nv.constant0._ZN10layer_norm31ln_parallel_residual_bwd_kernelINS_13Kernel_traitsIf13__nv_bfloat16fS2_fjLj4096ELj1ELj1ELj8ELj16ENS_18Kernel_traits_baseILj4096EfS2_fS2_fjLj256EEEEELb0ELb0ELb1EEEvNS_9BwdParamsE,"a",@progbits
	.sectionflags	@""
	.align	4
.nv.constant0._ZN10layer_norm31ln_parallel_residual_bwd_kernelINS_13Kernel_traitsIf13__nv_bfloat16fS2_fjLj4096ELj1ELj1ELj8ELj16ENS_18Kernel_traits_baseILj4096EfS2_fS2_fjLj256EEEEELb0ELb0ELb1EEEvNS_9BwdParamsE:
	.zero		1192


//--------------------- .nv.constant0._ZN10layer_norm31ln_parallel_residual_bwd_kernelINS_13Kernel_traitsIf13__nv_bfloat16fS2_fjLj4096ELj1ELj1ELj8ELj16ENS_18Kernel_traits_baseILj4096EfS2_fS2_fjLj256EEEEELb0ELb1ELb0EEEvNS_9BwdParamsE --------------------------
	.section	.nv.constant0._ZN10layer_norm31ln_parallel_residual_bwd_kernelINS_13Kernel_traitsIf13__nv_bfloat16fS2_fjLj4096ELj1ELj1ELj8ELj16ENS_18Kernel_traits_baseILj4096EfS2_fS2_fjLj256EEEEELb0ELb1ELb0EEEvNS_9BwdParamsE,"a",@progbits
	.sectionflags	@""
	.align	4
.nv.constant0._ZN10layer_norm31ln_parallel_residual_bwd_kernelINS_13Kernel_traitsIf13__nv_bfloat16fS2_fjLj4096ELj1ELj1ELj8ELj16ENS_18Kernel_traits_baseILj4096EfS2_fS2_fjLj256EEEEELb0ELb1ELb0EEEvNS_9BwdParamsE:
	.zero		1192


//--------------------- .nv.constant0._ZN10layer_norm31ln_parallel_residual_bwd_kernelINS_13Kernel_traitsIf13__nv_bfloat16fS2_fjLj4096ELj1ELj1ELj8ELj16ENS_18Kernel_traits_baseILj4096EfS2_fS2_fjLj256EEEEELb0ELb1ELb1EEEvNS_9BwdParamsE --------------------------
	.section	.nv.constant0._ZN10layer_norm31ln_parallel_residual_bwd_kernelINS_13Kernel_traitsIf13__nv_bfloat16fS2_fjLj4096ELj1ELj1ELj8ELj16ENS_18Kernel_traits_baseILj4096EfS2_fS2_fjLj256EEEEELb0ELb1ELb1EEEvNS_9BwdParamsE,"a",@progbits
	.sectionflags	@""
	.align	4
.nv.constant0._ZN10layer_norm31ln_parallel_residual_bwd_kernelINS_13Kernel_traitsIf13__nv_bfloat16fS2_fjLj4096ELj1ELj1ELj8ELj16ENS_18Kernel_traits_baseILj4096EfS2_fS2_fjLj256EEEEELb0ELb1ELb1EEEvNS_9BwdParamsE:
	.zero		1192


//--------------------- .nv.constant0._ZN10layer_norm31ln_parallel_residual_bwd_kernelINS_13Kernel_traitsIf13__nv_bfloat16fS2_fjLj4096ELj1ELj1ELj8ELj16ENS_18Kernel_traits_baseILj4096EfS2_fS2_fjLj256EEEEELb1ELb0ELb0EEEvNS_9BwdParamsE --------------------------
	.section	.nv.constant0._ZN10layer_norm31ln_parallel_residual_bwd_kernelINS_13Kernel_traitsIf13__nv_bfloat16fS2_fjLj4096ELj1ELj1ELj8ELj16ENS_18Kernel_traits_baseILj4096EfS2_fS2_fjLj256EEEEELb1ELb0ELb0EEEvNS_9BwdParamsE,"a",@progbits
	.sectionflags	@""
	.align	4
.nv.constant0._ZN10layer_norm31ln_parallel_residual_bwd_kernelINS_13Kernel_traitsIf13__nv_bfloat16fS2_fjLj4096ELj1ELj1ELj8ELj16ENS_18Kernel_traits_baseILj4096EfS2_fS2_fjLj256EEEEELb1ELb0ELb0EEEvNS_9BwdParamsE:
	.zero		1192


//--------------------- .nv.constant0._ZN10layer_norm31ln_parallel_residual_bwd_kernelINS_13Kernel_traitsIf13__nv_bfloat16fS2_fjLj4096ELj1ELj1ELj8ELj16ENS_18Kernel_traits_baseILj4096EfS2_fS2_fjLj256EEEEELb1ELb0ELb1EEEvNS_9BwdParamsE --------------------------
	.section	.nv.constant0._ZN10layer_norm31ln_parallel_residual_bwd_kernelINS_13Kernel_traitsIf13__nv_bfloat16fS2_fjLj4096ELj1ELj1ELj8ELj16ENS_18Kernel_traits_baseILj4096EfS2_fS2_fjLj256EEEEELb1ELb0ELb1EEEvNS_9BwdParamsE,"a",@progbits
	.sectionflags	@""
	.align	4
.nv.constant0._ZN10layer_norm31ln_parallel_residual_bwd_kernelINS_13Kernel_traitsIf13__nv_bfloat16fS2_fjLj4096ELj1ELj1ELj8ELj16ENS_18Kernel_traits_baseILj4096EfS2_fS2_fjLj256EEEEELb1ELb0ELb1EEEvNS_9BwdParamsE:
	.zero		1192


//--------------------- .nv.constant0._ZN10layer_norm22ln_bwd_finalize_kernelINS_22Kernel_traits_finalizeILj4096Ef13__nv_bfloat16fS2_fjLb0ELj1024ELj4ENS_18Kernel_traits_baseILj4096EfS2_fS2_fjLj1024EEEEELb0ELb0EEEvNS_9BwdParamsE --------------------------
	.section	.nv.constant0._ZN10layer_norm22ln_bwd_finalize_kernelINS_22Kernel_traits_finalizeILj4096Ef13__nv_bfloat16fS2_fjLb0ELj1024ELj4ENS_18Kernel_traits_baseILj4096EfS2_fS2_fjLj1024EEEEELb0ELb0EEEvNS_9BwdParamsE,"a",@progbits
	.sectionflags	@""
	.align	4
.nv.constant0._ZN10layer_norm22ln_bwd_finalize_kernelINS_22Kernel_traits_finalizeILj4096Ef13__nv_bfloat16fS2_fjLb0ELj1024ELj4ENS_18Kernel_traits_baseILj4096EfS2_fS2_fjLj1024EEEEELb0ELb0EEEvNS_9BwdParamsE:
	.zero		1192


//--------------------- .nv.constant0._ZN10layer_norm40ln_parallel_residual_bwd_finalize_kernelINS_22Kernel_traits_finalizeILj4096Ef13__nv_bfloat16fS2_fjLb0ELj1024ELj4ENS_18Kernel_traits_baseILj4096EfS2_fS2_fjLj1024EEEEELb0EEEvNS_9BwdParamsE --------------------------
	.section	.nv.constant0._ZN10layer_norm40ln_parallel_residual_bwd_finalize_kernelINS_22Kernel_traits_finalizeILj4096Ef13__nv_bfloat16fS2_fjLb0ELj1024ELj4ENS_18Kernel_traits_baseILj4096EfS2_fS2_fjLj1024EEEEELb0EEEvNS_9BwdParamsE,"a",@progbits
	.sectionflags	@""
	.align	4
.nv.constant0._ZN10layer_norm40ln_parallel_residual_bwd_finalize_kernelINS_22Kernel_traits_finalizeILj4096Ef13__nv_bfloat16fS2_fjLb0ELj1024ELj4ENS_18Kernel_traits_baseILj4096EfS2_fS2_fjLj1024EEEEELb0EEEvNS_9BwdParamsE:
	.zero		1192


//--------------------- .nv.constant0._ZN10layer_norm31ln_parallel_residual_bwd_kernelINS_13Kernel_traitsIf13__nv_bfloat16fS2_fjLj4096ELj1ELj1ELj8ELj16ENS_18Kernel_traits_baseILj4096EfS2_fS2_fjLj256EEEEELb1ELb1ELb0EEEvNS_9BwdParamsE --------------------------
	.section	.nv.constant0._ZN10layer_norm31ln_parallel_residual_bwd_kernelINS_13Kernel_traitsIf13__nv_bfloat16fS2_fjLj4096ELj1ELj1ELj8ELj16ENS_18Kernel_traits_baseILj4096EfS2_fS2_fjLj256EEEEELb1ELb1ELb0EEEvNS_9BwdParamsE,"a",@progbits
	.sectionflags	@""
	.align	4
.nv.constant0._ZN10layer_norm31ln_parallel_residual_bwd_kernelINS_13Kernel_traitsIf13__nv_bfloat16fS2_fjLj4096ELj1ELj1ELj8ELj16ENS_18Kernel_traits_baseILj4096EfS2_fS2_fjLj256EEEEELb1ELb1ELb0EEEvNS_9BwdParamsE:
	.zero		1192


//--------------------- .nv.constant0._ZN10layer_norm22ln_bwd_finalize_kernelINS_22Kernel_traits_finalizeILj4096Ef13__nv_bfloat16fS2_fjLb0ELj1024ELj4ENS_18Kernel_traits_baseILj4096EfS2_fS2_fjLj1024EEEEELb0ELb1EEEvNS_9BwdParamsE --------------------------
	.section	.nv.constant0._ZN10layer_norm22ln_bwd_finalize_kernelINS_22Kernel_traits_finalizeILj4096Ef13__nv_bfloat16fS2_fjLb0ELj1024ELj4ENS_18Kernel_traits_baseILj4096EfS2_fS2_fjLj1024EEEEELb0ELb1EEEvNS_9BwdParamsE,"a",@progbits
	.sectionflags	@""
	.align	4
.nv.constant0._ZN10layer_norm22ln_bwd_finalize_kernelINS_22Kernel_traits_finalizeILj4096Ef13__nv_bfloat16fS2_fjLb0ELj1024ELj4ENS_18Kernel_traits_baseILj4096EfS2_fS2_fjLj1024EEEEELb0ELb1EEEvNS_9BwdParamsE:
	.zero		1192


//--------------------- .nv.constant0._ZN10layer_norm40ln_parallel_residual_bwd_finalize_kernelINS_22Kernel_traits_finalizeILj4096Ef13__nv_bfloat16fS2_fjLb0ELj1024ELj4ENS_18Kernel_traits_baseILj4096EfS2_fS2_fjLj1024EEEEELb1EEEvNS_9BwdParamsE --------------------------
	.section	.nv.constant0._ZN10layer_norm40ln_parallel_residual_bwd_finalize_kernelINS_22Kernel_traits_finalizeILj4096Ef13__nv_bfloat16fS2_fjLb0ELj1024ELj4ENS_18Kernel_traits_baseILj4096EfS2_fS2_fjLj1024EEEEELb1EEEvNS_9BwdParamsE,"a",@progbits
	.sectionflags	@""
	.align	4
.nv.constant0._ZN10layer_norm40ln_parallel_residual_bwd_finalize_kernelINS_22Kernel_traits_finalizeILj4096Ef13__nv_bfloat16fS2_fjLb0ELj1024ELj4ENS_18Kernel_traits_baseILj4096EfS2_fS2_fjLj1024EEEEELb1EEEvNS_9BwdParamsE:
	.zero		1192


//--------------------- .nv.constant0._ZN10layer_norm31ln_parallel_residual_bwd_kernelINS_13Kernel_traitsIf13__nv_bfloat16fS2_fjLj4096ELj1ELj1ELj8ELj16ENS_18Kernel_traits_baseILj4096EfS2_fS2_fjLj256EEEEELb1ELb1ELb1EEEvNS_9BwdParamsE --------------------------
	.section	.nv.constant0._ZN10layer_norm31ln_parallel_residual_bwd_kernelINS_13Kernel_traitsIf13__nv_bfloat16fS2_fjLj4096ELj1ELj1ELj8ELj16ENS_18Kernel_traits_baseILj4096EfS2_fS2_fjLj256EEEEELb1ELb1ELb1EEEvNS_9BwdParamsE,"a",@progbits
	.sectionflags	@""
	.align	4
.nv.constant0._ZN10layer_norm31ln_parallel_residual_bwd_kernelINS_13Kernel_traitsIf13__nv_bfloat16fS2_fjLj4096ELj1ELj1ELj8ELj16ENS_18Kernel_traits_baseILj4096EfS2_fS2_fjLj256EEEEELb1ELb1ELb1EEEvNS_9BwdParamsE:
	.zero		1192


//--------------------- .nv.constant0._ZN10layer_norm31ln_parallel_residual_bwd_kernelINS_13Kernel_traitsIf6__halfS2_S2_fjLj4096ELj1ELj1ELj8ELj16ENS_18Kernel_traits_baseILj4096EfS2_S2_S2_fjLj256EEEEELb0ELb0ELb0EEEvNS_9BwdParamsE --------------------------
	.section	.nv.constant0._ZN10layer_norm31ln_parallel_residual_bwd_kernelINS_13Kernel_traitsIf6__halfS2_S2_fjLj4096ELj1ELj1ELj8ELj16ENS_18Kernel_traits_baseILj4096EfS2_S2_S2_fjLj256EEEEELb0ELb0ELb0EEEvNS_9BwdParamsE,"a",@progbits
	.sectionflags	@""
	.align	4
.nv.constant0._ZN10layer_norm31ln_parallel_residual_bwd_kernelINS_13Kernel_traitsIf6__halfS2_S2_fjLj4096ELj1ELj1ELj8ELj16ENS_18Kernel_traits_baseILj4096EfS2_S2_S2_fjLj256EEEEELb0ELb0ELb0EEEvNS_9BwdParamsE:
	.zero		1192


//--------------------- .nv.constant0._ZN10layer_norm31ln_parallel_residual_bwd_kernelINS_13Kernel_traitsIf6__halfS2_S2_fjLj4096ELj1ELj1ELj8ELj16ENS_18Kernel_traits_baseILj4096EfS2_S2_S2_fjLj256EEEEELb0ELb0ELb1EEEvNS_9BwdParamsE --------------------------
	.section	.nv.constant0._ZN10layer_norm31ln_parallel_residual_bwd_kernelINS_13Kernel_traitsIf6__halfS2_S2_fjLj4096ELj1ELj1ELj8ELj16ENS_18Kernel_traits_baseILj4096EfS2_S2_S2_fjLj256EEEEELb0ELb0ELb1EEEvNS_9BwdParamsE,"a",@progbits
	.sectionflags	@""
	.align	4
.nv.constant0._ZN10layer_norm31ln_parallel_residual_bwd_kernelINS_13Kernel_traitsIf6__halfS2_S2_fjLj4096ELj1ELj1ELj8ELj16ENS_18Kernel_traits_baseILj4096EfS2_S2_S2_fjLj256EEEEELb0ELb0ELb1EEEvNS_9BwdParamsE:
	.zero		1192


//--------------------- .nv.constant0._ZN10layer_norm31ln_parallel_residual_bwd_kernelINS_13Kernel_traitsIf6__halfS2_S2_fjLj4096ELj1ELj1ELj8ELj16ENS_18Kernel_traits_baseILj4096EfS2_S2_S2_fjLj256EEEEELb0ELb1ELb0EEEvNS_9BwdParamsE --------------------------
	.section	.nv.constant0._ZN10layer_norm31ln_parallel_residual_bwd_kernelINS_13Kernel_traitsIf6__halfS2_S2_fjLj4096ELj1ELj1ELj8ELj16ENS_18Kernel_traits_baseILj4096EfS2_S2_S2_fjLj256EEEEELb0ELb1ELb0EEEvNS_9BwdParamsE,"a",@progbits
	.sectionflags	@""
	.align	4
.nv.constant0._ZN10layer_norm31ln_parallel_residual_bwd_kernelINS_13Kernel_traitsIf6__halfS2_S2_fjLj4096ELj1ELj1ELj8ELj16ENS_18Kernel_traits_baseILj4096EfS2_S2_S2_fjLj256EEEEELb0ELb1ELb0EEEvNS_9BwdParamsE:
	.zero		1192


//--------------------- .nv.constant0._ZN10layer_norm31ln_parallel_residual_bwd_kernelINS_13Kernel_traitsIf6__halfS2_S2_fjLj4096ELj1ELj1ELj8ELj16ENS_18Kernel_traits_baseILj4096EfS2_S2_S2_fjLj256EEEEELb0ELb1ELb1EEEvNS_9BwdParamsE --------------------------
	.section	.nv.constant0._ZN10layer_norm31ln_parallel_residual_bwd_kernelINS_13Kernel_traitsIf6__halfS2_S2_fjLj4096ELj1ELj1ELj8ELj16ENS_18Kernel_traits_baseILj4096EfS2_S2_S2_fjLj256EEEEELb0ELb1ELb1EEEvNS_9BwdParamsE,"a",@progbits
	.sectionflags	@""
	.align	4
.nv.constant0._ZN10layer_norm31ln_parallel_residual_bwd_kernelINS_13Kernel_traitsIf6__halfS2_S2_fjLj4096ELj1ELj1ELj8ELj16ENS_18Kernel_traits_baseILj4096EfS2_S2_S2_fjLj256EEEEELb0ELb1ELb1EEEvNS_9BwdParamsE:
	.zero		1192


//--------------------- .nv.constant0._ZN10layer_norm31ln_parallel_residual_bwd_kernelINS_13Kernel_traitsIf6__halfS2_S2_fjLj4096ELj1ELj1ELj8ELj16ENS_18Kernel_traits_baseILj4096EfS2_S2_S2_fjLj256EEEEELb1ELb0ELb0EEEvNS_9BwdParamsE --------------------------
	.section	.nv.constant0._ZN10layer_norm31ln_parallel_residual_bwd_kernelINS_13Kernel_traitsIf6__halfS2_S2_fjLj4096ELj1ELj1ELj8ELj16ENS_18Kernel_traits_baseILj4096EfS2_S2_S2_fjLj256EEEEELb1ELb0ELb0EEEvNS_9BwdParamsE,"a",@progbits
	.sectionflags	@""
	.align	4
.nv.constant0._ZN10layer_norm31ln_parallel_residual_bwd_kernelINS_13Kernel_traitsIf6__halfS2_S2_fjLj4096ELj1ELj1ELj8ELj16ENS_18Kernel_traits_baseILj4096EfS2_S2_S2_fjLj256EEEEELb1ELb0ELb0EEEvNS_9BwdParamsE:
	.zero		1192


//--------------------- .nv.constant0._ZN10layer_norm31ln_parallel_residual_bwd_kernelINS_13Kernel_traitsIf6__halfS2_S2_fjLj4096ELj1ELj1ELj8ELj16ENS_18Kernel_traits_baseILj4096EfS2_S2_S2_fjLj256EEEEELb1ELb0ELb1EEEvNS_9BwdParamsE --------------------------
	.section	.nv.constant0._ZN10layer_norm31ln_parallel_residual_bwd_kernelINS_13Kernel_traitsIf6__halfS2_S2_fjLj4096ELj1ELj1ELj8ELj16ENS_18Kernel_traits_baseILj4096EfS2_S2_S2_fjLj256EEEEELb1ELb0ELb1EEEvNS_9BwdParamsE,"a",@progbits
	.sectionflags	@""
	.align	4
.nv.constant0._ZN10layer_norm31ln_parallel_residual_bwd_kernelINS_13Kernel_traitsIf6__halfS2_S2_fjLj4096ELj1ELj1ELj8ELj16ENS_18Kernel_traits_baseILj4096EfS2_S2_S2_fjLj256EEEEELb1ELb0ELb1EEEvNS_9BwdParamsE:
	.zero		1192


//--------------------- .nv.constant0._ZN10layer_norm22ln_bwd_finalize_kernelINS_22Kernel_traits_finalizeILj4096Ef6__halfS2_S2_fjLb0ELj1024ELj4ENS_18Kernel_traits_baseILj4096EfS2_S2_S2_fjLj1024EEEEELb0ELb0EEEvNS_9BwdParamsE --------------------------
	.section	.nv.constant0._ZN10layer_norm22ln_bwd_finalize_kernelINS_22Kernel_traits_finalizeILj4096Ef6__halfS2_S2_fjLb0ELj1024ELj4ENS_18Kernel_traits_baseILj4096EfS2_S2_S2_fjLj1024EEEEELb0ELb0EEEvNS_9BwdParamsE,"a",@progbits
	.sectionflags	@""
	.align	4
.nv.constant0._ZN10layer_norm22ln_bwd_finalize_kernelINS_22Kernel_traits_finalizeILj4096Ef6__halfS2_S2_fjLb0ELj1024ELj4ENS_18Kernel_traits_baseILj4096EfS2_S2_S2_fjLj1024EEEEELb0ELb0EEEvNS_9BwdParamsE:
	.zero		1192


//--------------------- .nv.constant0._ZN10layer_norm40ln_parallel_residual_bwd_finalize_kernelINS_22Kernel_traits_finalizeILj4096Ef6__halfS2_S2_fjLb0ELj1024ELj4ENS_18Kernel_traits_baseILj4096EfS2_S2_S2_fjLj1024EEEEELb0EEEvNS_9BwdParamsE --------------------------
	.section	.nv.constant0._ZN10layer_norm40ln_parallel_residual_bwd_finalize_kernelINS_22Kernel_traits_finalizeILj4096Ef6__halfS2_S2_fjLb0ELj1024ELj4ENS_18Kernel_traits_baseILj4096EfS2_S2_S2_fjLj1024EEEEELb0EEEvNS_9BwdParamsE,"a",@progbits
	.sectionflags	@""
	.align	4
.nv.constant0._ZN10layer_norm40ln_parallel_residual_bwd_finalize_kernelINS_22Kernel_traits_finalizeILj4096Ef6__halfS2_S2_fjLb0ELj1024ELj4ENS_18Kernel_traits_baseILj4096EfS2_S2_S2_fjLj1024EEEEELb0EEEvNS_9BwdParamsE:
	.zero		1192


//--------------------- .nv.constant0._ZN10layer_norm31ln_parallel_residual_bwd_kernelINS_13Kernel_traitsIf6__halfS2_S2_fjLj4096ELj1ELj1ELj8ELj16ENS_18Kernel_traits_baseILj4096EfS2_S2_S2_fjLj256EEEEELb1ELb1ELb0EEEvNS_9BwdParamsE --------------------------
	.section	.nv.constant0._ZN10layer_norm31ln_parallel_residual_bwd_kernelINS_13Kernel_traitsIf6__halfS2_S2_fjLj4096ELj1ELj1ELj8ELj16ENS_18Kernel_traits_baseILj4096EfS2_S2_S2_fjLj256EEEEELb1ELb1ELb0EEEvNS_9BwdParamsE,"a",@progbits
	.sectionflags	@""
	.align	4
.nv.constant0._ZN10layer_norm31ln_parallel_residual_bwd_kernelINS_13Kernel_traitsIf6__halfS2_S2_fjLj4096ELj1ELj1ELj8ELj16ENS_18Kernel_traits_baseILj4096EfS2_S2_S2_fjLj256EEEEELb1ELb1ELb0EEEvNS_9BwdParamsE:
	.zero		1192


//--------------------- .nv.constant0._ZN10layer_norm22ln_bwd_finalize_kernelINS_22Kernel_traits_finalizeILj4096Ef6__halfS2_S2_fjLb0ELj1024ELj4ENS_18Kernel_traits_baseILj4096EfS2_S2_S2_fjLj1024EEEEELb0ELb1EEEvNS_9BwdParamsE --------------------------
	.section	.nv.constant0._ZN10layer_norm22ln_bwd_finalize_kernelINS_22Kernel_traits_finalizeILj4096Ef6__halfS2_S2_fjLb0ELj1024ELj4ENS_18Kernel_traits_baseILj4096EfS2_S2_S2_fjLj1024EEEEELb0ELb1EEEvNS_9BwdParamsE,"a",@progbits
	.sectionflags	@""
	.align	4
.nv.constant0._ZN10layer_norm22ln_bwd_finalize_kernelINS_22Kernel_traits_finalizeILj4096Ef6__halfS2_S2_fjLb0ELj1024ELj4ENS_18Kernel_traits_baseILj4096EfS2_S2_S2_fjLj1024EEEEELb0ELb1EEEvNS_9BwdParamsE:
	.zero		1192


//--------------------- .nv.constant0._ZN10layer_norm40ln_parallel_residual_bwd_finalize_kernelINS_22Kernel_traits_finalizeILj4096Ef6__halfS2_S2_fjLb0ELj1024ELj4ENS_18Kernel_traits_baseILj4096EfS2_S2_S2_fjLj1024EEEEELb1EEEvNS_9BwdParamsE --------------------------
	.section	.nv.constant0._ZN10layer_norm40ln_parallel_residual_bwd_finalize_kernelINS_22Kernel_traits_finalizeILj4096Ef6__halfS2_S2_fjLb0ELj1024ELj4ENS_18Kernel_traits_baseILj4096EfS2_S2_S2_fjLj1024EEEEELb1EEEvNS_9BwdParamsE,"a",@progbits
	.sectionflags	@""
	.align	4
.nv.constant0._ZN10layer_norm40ln_parallel_residual_bwd_finalize_kernelINS_22Kernel_traits_finalizeILj4096Ef6__halfS2_S2_fjLb0ELj1024ELj4ENS_18Kernel_traits_baseILj4096EfS2_S2_S2_fjLj1024EEEEELb1EEEvNS_9BwdParamsE:
	.zero		1192


//--------------------- .nv.constant0._ZN10layer_norm31ln_parallel_residual_bwd_kernelINS_13Kernel_traitsIf6__halfS2_S2_fjLj4096ELj1ELj1ELj8ELj16ENS_18Kernel_traits_baseILj4096EfS2_S2_S2_fjLj256EEEEELb1ELb1ELb1EEEvNS_9BwdParamsE --------------------------
	.section	.nv.constant0._ZN10layer_norm31ln_parallel_residual_bwd_kernelINS_13Kernel_traitsIf6__halfS2_S2_fjLj4096ELj1ELj1ELj8ELj16ENS_18Kernel_traits_baseILj4096EfS2_S2_S2_fjLj256EEEEELb1ELb1ELb1EEEvNS_9BwdParamsE,"a",@progbits
	.sectionflags	@""
	.align	4
.nv.constant0._ZN10layer_norm31ln_parallel_residual_bwd_kernelINS_13Kernel_traitsIf6__halfS2_S2_fjLj4096ELj1ELj1ELj8ELj16ENS_18Kernel_traits_baseILj4096EfS2_S2_S2_fjLj256EEEEELb1ELb1ELb1EEEvNS_9BwdParamsE:
	.zero		1192


//--------------------- .nv.constant0._ZN10layer_norm31ln_parallel_residual_bwd_kernelINS_13Kernel_traitsI6__halfS2_fS2_fjLj4096ELj1ELj1ELj8ELj16ENS_18Kernel_traits_baseILj4096ES2_S2_fS2_fjLj256EEEEELb0ELb0ELb0EEEvNS_9BwdParamsE --------------------------
	.section	.nv.constant0._ZN10layer_norm31ln_parallel_residual_bwd_kernelINS_13Kernel_traitsI6__halfS2_fS2_fjLj4096ELj1ELj1ELj8ELj16ENS_18Kernel_traits_baseILj4096ES2_S2_fS2_fjLj256EEEEELb0ELb0ELb0EEEvNS_9BwdParamsE,"a",@progbits
	.sectionflags	@""
	.align	4
.nv.constant0._ZN10layer_norm31ln_parallel_residual_bwd_kernelINS_13Kernel_traitsI6__halfS2_fS2_fjLj4096ELj1ELj1ELj8ELj16ENS_18Kernel_traits_baseILj4096ES2_S2_fS2_fjLj256EEEEELb0ELb0ELb0EEEvNS_9BwdParamsE:
	.zero		1192


//--------------------- .nv.constant0._ZN10layer_norm31ln_parallel_residual_bwd_kernelINS_13Kernel_traitsI6__halfS2_fS2_fjLj4096ELj1ELj1ELj8ELj16ENS_18Kernel_traits_baseILj4096ES2_S2_fS2_fjLj256EEEEELb0ELb0ELb1EEEvNS_9BwdParamsE --------------------------
	.section	.nv.constant0._ZN10layer_norm31ln_parallel_residual_bwd_kernelINS_13Kernel_traitsI6__halfS2_fS2_fjLj4096ELj1ELj1ELj8ELj16ENS_18Kernel_traits_baseILj4096ES2_S2_fS2_fjLj256EEEEELb0ELb0ELb1EEEvNS_9BwdParamsE,"a",@progbits
	.sectionflags	@""
	.align	4
.nv.constant0._ZN10layer_norm31ln_parallel_residual_bwd_kernelINS_13Kernel_traitsI6__halfS2_fS2_fjLj4096ELj1ELj1ELj8ELj16ENS_18Kernel_traits_baseILj4096ES2_S2_fS2_fjLj256EEEEELb0ELb0ELb1EEEvNS_9BwdParamsE:
	.zero		1192


//--------------------- .nv.constant0._ZN10layer_norm31ln_parallel_residual_bwd_kernelINS_13Kernel_traitsI6__halfS2_fS2_fjLj4096ELj1ELj1ELj8ELj16ENS_18Kernel_traits_baseILj4096ES2_S2_fS2_fjLj256EEEEELb0ELb1ELb0EEEvNS_9BwdParamsE --------------------------
	.section	.nv.constant0._ZN10layer_norm31ln_parallel_residual_bwd_kernelINS_13Kernel_traitsI6__halfS2_fS2_fjLj4096ELj1ELj1ELj8ELj16ENS_18Kernel_traits_baseILj4096ES2_S2_fS2_fjLj256EEEEELb0ELb1ELb0EEEvNS_9BwdParamsE,"a",@progbits
	.sectionflags	@""
	.align	4
.nv.constant0._ZN10layer_norm31ln_parallel_residual_bwd_kernelINS_13Kernel_traitsI6__halfS2_fS2_fjLj4096ELj1ELj1ELj8ELj16ENS_18Kernel_traits_baseILj4096ES2_S2_fS2_fjLj256EEEEELb0ELb1ELb0EEEvNS_9BwdParamsE:
	.zero		1192


//--------------------- .nv.constant0._ZN10layer_norm31ln_parallel_residual_bwd_kernelINS_13Kernel_traitsI6__halfS2_fS2_fjLj4096ELj1ELj1ELj8ELj16ENS_18Kernel_traits_baseILj4096ES2_S2_fS2_fjLj256EEEEELb0ELb1ELb1EEEvNS_9BwdParamsE --------------------------
	.section	.nv.constant0._ZN10layer_norm31ln_parallel_residual_bwd_kernelINS_13Kernel_traitsI6__halfS2_fS2_fjLj4096ELj1ELj1ELj8ELj16ENS_18Kernel_traits_baseILj4096ES2_S2_fS2_fjLj256EEEEELb0ELb1ELb1EEEvNS_9BwdParamsE,"a",@progbits
	.sectionflags	@""
	.align	4
.nv.constant0._ZN10layer_norm31ln_parallel_residual_bwd_kernelINS_13Kernel_traitsI6__halfS2_fS2_fjLj4096ELj1ELj1ELj8ELj16ENS_18Kernel_traits_baseILj4096ES2_S2_fS2_fjLj256EEEEELb0ELb1ELb1EEEvNS_9BwdParamsE:
	.zero		1192


//--------------------- .nv.constant0._ZN10layer_norm31ln_parallel_residual_bwd_kernelINS_13Kernel_traitsI6__halfS2_fS2_fjLj4096ELj1ELj1ELj8ELj16ENS_18Kernel_traits_baseILj4096ES2_S2_fS2_fjLj256EEEEELb1ELb0ELb0EEEvNS_9BwdParamsE --------------------------
	.section	.nv.constant0._ZN10layer_norm31ln_parallel_residual_bwd_kernelINS_13Kernel_traitsI6__halfS2_fS2_fjLj4096ELj1ELj1ELj8ELj16ENS_18Kernel_traits_baseILj4096ES2_S2_fS2_fjLj256EEEEELb1ELb0ELb0EEEvNS_9BwdParamsE,"a",@progbits
	.sectionflags	@""
	.align	4
.nv.constant0._ZN10layer_norm31ln_parallel_residual_bwd_kernelINS_13Kernel_traitsI6__halfS2_fS2_fjLj4096ELj1ELj1ELj8ELj16ENS_18Kernel_traits_baseILj4096ES2_S2_fS2_fjLj256EEEEELb1ELb0ELb0EEEvNS_9BwdParamsE:
	.zero		1192


//--------------------- .nv.constant0._ZN10layer_norm31ln_parallel_residual_bwd_kernelINS_13Kernel_traitsI6__halfS2_fS2_fjLj4096ELj1ELj1ELj8ELj16ENS_18Kernel_traits_baseILj4096ES2_S2_fS2_fjLj256EEEEELb1ELb0ELb1EEEvNS_9BwdParamsE --------------------------
	.section	.nv.constant0._ZN10layer_norm31ln_parallel_residual_bwd_kernelINS_13Kernel_traitsI6__halfS2_fS2_fjLj4096ELj1ELj1ELj8ELj16ENS_18Kernel_traits_baseILj4096ES2_S2_fS2_fjLj256EEEEELb1ELb0ELb1EEEvNS_9BwdParamsE,"a",@progbits
	.sectionflags	@""
	.align	4
.nv.constant0._ZN10layer_norm31ln_parallel_residual_bwd_kernelINS_13Kernel_traitsI6__halfS2_fS2_fjLj4096ELj1ELj1ELj8ELj16ENS_18Kernel_traits_baseILj4096ES2_S2_fS2_fjLj256EEEEELb1ELb0ELb1EEEvNS_9BwdParamsE:
	.zero		1192


//--------------------- .nv.constant0._ZN10layer_norm22ln_bwd_finalize_kernelINS_22Kernel_traits_finalizeILj4096E6__halfS2_fS2_fjLb0ELj1024ELj4ENS_18Kernel_traits_baseILj4096ES2_S2_fS2_fjLj1024EEEEELb0ELb0EEEvNS_9BwdParamsE --------------------------
	.section	.nv.constant0._ZN10layer_norm22ln_bwd_finalize_kernelINS_22Kernel_traits_finalizeILj4096E6__halfS2_fS2_fjLb0ELj1024ELj4ENS_18Kernel_traits_baseILj4096ES2_S2_fS2_fjLj1024EEEEELb0ELb0EEEvNS_9BwdParamsE,"a",@progbits
	.sectionflags	@""
	.align	4
.nv.constant0._ZN10layer_norm22ln_bwd_finalize_kernelINS_22Kernel_traits_finalizeILj4096E6__halfS2_fS2_fjLb0ELj1024ELj4ENS_18Kernel_traits_baseILj4096ES2_S2_fS2_fjLj1024EEEEELb0ELb0EEEvNS_9BwdParamsE:
	.zero		1192


//--------------------- .nv.constant0._ZN10layer_norm40ln_parallel_residual_bwd_finalize_kernelINS_22Kernel_traits_finalizeILj4096E6__halfS2_fS2_fjLb0ELj1024ELj4ENS_18Kernel_traits_baseILj4096ES2_S2_fS2_fjLj1024EEEEELb0EEEvNS_9BwdParamsE --------------------------
	.section	.nv.constant0._ZN10layer_norm40ln_parallel_residual_bwd_finalize_kernelINS_22Kernel_traits_finalizeILj4096E6__halfS2_fS2_fjLb0ELj1024ELj4ENS_18Kernel_traits_baseILj4096ES2_S2_fS2_fjLj1024EEEEELb0EEEvNS_9BwdParamsE,"a",@progbits
	.sectionflags	@""
	.align	4
.nv.constant0._ZN10layer_norm40ln_parallel_residual_bwd_finalize_kernelINS_22Kernel_traits_finalizeILj4096E6__halfS2_fS2_fjLb0ELj1024ELj4ENS_18Kernel_traits_baseILj4096ES2_S2_fS2_fjLj1024EEEEELb0EEEvNS_9BwdParamsE:
	.zero		1192


//--------------------- .nv.constant0._ZN10layer_norm31ln_parallel_residual_bwd_kernelINS_13Kernel_traitsI6__halfS2_fS2_fjLj4096ELj1ELj1ELj8ELj16ENS_18Kernel_traits_baseILj4096ES2_S2_fS2_fjLj256EEEEELb1ELb1ELb0EEEvNS_9BwdParamsE --------------------------
	.section	.nv.constant0._ZN10layer_norm31ln_parallel_residual_bwd_kernelINS_13Kernel_traitsI6__halfS2_fS2_fjLj4096ELj1ELj1ELj8ELj16ENS_18Kernel_traits_baseILj4096ES2_S2_fS2_fjLj256EEEEELb1ELb1ELb0EEEvNS_9BwdParamsE,"a",@progbits
	.sectionflags	@""
	.align	4
.nv.constant0._ZN10layer_norm31ln_parallel_residual_bwd_kernelINS_13Kernel_traitsI6__halfS2_fS2_fjLj4096ELj1ELj1ELj8ELj16ENS_18Kernel_traits_baseILj4096ES2_S2_fS2_fjLj256EEEEELb1ELb1ELb0EEEvNS_9BwdParamsE:
	.zero		1192


//--------------------- .nv.constant0._ZN10layer_norm22ln_bwd_finalize_kernelINS_22Kernel_traits_finalizeILj4096E6__halfS2_fS2_fjLb0ELj1024ELj4ENS_18Kernel_traits_baseILj4096ES2_S2_fS2_fjLj1024EEEEELb0ELb1EEEvNS_9BwdParamsE --------------------------
	.section	.nv.constant0._ZN10layer_norm22ln_bwd_finalize_kernelINS_22Kernel_traits_finalizeILj4096E6__halfS2_fS2_fjLb0ELj1024ELj4ENS_18Kernel_traits_baseILj4096ES2_S2_fS2_fjLj1024EEEEELb0ELb1EEEvNS_9BwdParamsE,"a",@progbits
	.sectionflags	@""
	.align	4
.nv.constant0._ZN10layer_norm22ln_bwd_finalize_kernelINS_22Kernel_traits_finalizeILj4096E6__halfS2_fS2_fjLb0ELj1024ELj4ENS_18Kernel_traits_baseILj4096ES2_S2_fS2_fjLj1024EEEEELb0ELb1EEEvNS_9BwdParamsE:
	.zero		1192


//--------------------- .nv.constant0._ZN10layer_norm40ln_parallel_residual_bwd_finalize_kernelINS_22Kernel_traits_finalizeILj4096E6__halfS2_fS2_fjLb0ELj1024ELj4ENS_18Kernel_traits_baseILj4096ES2_S2_fS2_fjLj1024EEEEELb1EEEvNS_9BwdParamsE --------------------------
	.section	.nv.constant0._ZN10layer_norm40ln_parallel_residual_bwd_finalize_kernelINS_22Kernel_traits_finalizeILj4096E6__halfS2_fS2_fjLb0ELj1024ELj4ENS_18Kernel_traits_baseILj4096ES2_S2_fS2_fjLj1024EEEEELb1EEEvNS_9BwdParamsE,"a",@progbits
	.sectionflags	@""
	.align	4
.nv.constant0._ZN10layer_norm40ln_parallel_residual_bwd_finalize_kernelINS_22Kernel_traits_finalizeILj4096E6__halfS2_fS2_fjLb0ELj1024ELj4ENS_18Kernel_traits_baseILj4096ES2_S2_fS2_fjLj1024EEEEELb1EEEvNS_9BwdParamsE:
	.zero		1192


//--------------------- .nv.constant0._ZN10layer_norm31ln_parallel_residual_bwd_kernelINS_13Kernel_traitsI6__halfS2_fS2_fjLj4096ELj1ELj1ELj8ELj16ENS_18Kernel_traits_baseILj4096ES2_S2_fS2_fjLj256EEEEELb1ELb1ELb1EEEvNS_9BwdParamsE --------------------------
	.section	.nv.constant0._ZN10layer_norm31ln_parallel_residual_bwd_kernelINS_13Kernel_traitsI6__halfS2_fS2_fjLj4096ELj1ELj1ELj8ELj16ENS_18Kernel_traits_baseILj4096ES2_S2_fS2_fjLj256EEEEELb1ELb1ELb1EEEvNS_9BwdParamsE,"a",@progbits
	.sectionflags	@""
	.align	4
.nv.constant0._ZN10layer_norm31ln_parallel_residual_bwd_kernelINS_13Kernel_traitsI6__halfS2_fS2_fjLj4096ELj1ELj1ELj8ELj16ENS_18Kernel_traits_baseILj4096ES2_S2_fS2_fjLj256EEEEELb1ELb1ELb1EEEvNS_9BwdParamsE:
	.zero		1192


//--------------------- .nv.constant0._ZN10layer_norm31ln_parallel_residual_bwd_kernelINS_13Kernel_traitsIf6__halffS2_fjLj4096ELj1ELj1ELj8ELj16ENS_18Kernel_traits_baseILj4096EfS2_fS2_fjLj256EEEEELb0ELb0ELb0EEEvNS_9BwdParamsE --------------------------
	.section	.nv.constant0._ZN10layer_norm31ln_parallel_residual_bwd_kernelINS_13Kernel_traitsIf6__halffS2_fjLj4096ELj1ELj1ELj8ELj16ENS_18Kernel_traits_baseILj4096EfS2_fS2_fjLj256EEEEELb0ELb0ELb0EEEvNS_9BwdParamsE,"a",@progbits
	.sectionflags	@""
	.align	4
.nv.constant0._ZN10layer_norm31ln_parallel_residual_bwd_kernelINS_13Kernel_traitsIf6__halffS2_fjLj4096ELj1ELj1ELj8ELj16ENS_18Kernel_traits_baseILj4096EfS2_fS2_fjLj256EEEEELb0ELb0ELb0EEEvNS_9BwdParamsE:
	.zero		1192


//--------------------- .nv.constant0._ZN10layer_norm31ln_parallel_residual_bwd_kernelINS_13Kernel_traitsIf6__halffS2_fjLj4096ELj1ELj1ELj8ELj16ENS_18Kernel_traits_baseILj4096EfS2_fS2_fjLj256EEEEELb0ELb0ELb1EEEvNS_9BwdParamsE --------------------------
	.section	.nv.constant0._ZN10layer_norm31ln_parallel_residual_bwd_kernelINS_13Kernel_traitsIf6__halffS2_fjLj4096ELj1ELj1ELj8ELj16ENS_18Kernel_traits_baseILj4096EfS2_fS2_fjLj256EEEEELb0ELb0ELb1EEEvNS_9BwdParamsE,"a",@progbits
	.sectionflags	@""
	.align	4
.nv.constant0._ZN10layer_norm31ln_parallel_residual_bwd_kernelINS_13Kernel_traitsIf6__halffS2_fjLj4096ELj1ELj1ELj8ELj16ENS_18Kernel_traits_baseILj4096EfS2_fS2_fjLj256EEEEELb0ELb0ELb1EEEvNS_9BwdParamsE:
	.zero		1192


//--------------------- .nv.constant0._ZN10layer_norm31ln_parallel_residual_bwd_kernelINS_13Kernel_traitsIf6__halffS2_fjLj4096ELj1ELj1ELj8ELj16ENS_18Kernel_traits_baseILj4096EfS2_fS2_fjLj256EEEEELb0ELb1ELb0EEEvNS_9BwdParamsE --------------------------
	.section	.nv.constant0._ZN10layer_norm31ln_parallel_residual_bwd_kernelINS_13Kernel_traitsIf6__halffS2_fjLj4096ELj1ELj1ELj8ELj16ENS_18Kernel_traits_baseILj4096EfS2_fS2_fjLj256EEEEELb0ELb1ELb0EEEvNS_9BwdParamsE,"a",@progbits
	.sectionflags	@""
	.align	4
.nv.constant0._ZN10layer_norm31ln_parallel_residual_bwd_kernelINS_13Kernel_traitsIf6__halffS2_fjLj4096ELj1ELj1ELj8ELj16ENS_18Kernel_traits_baseILj4096EfS2_fS2_fjLj256EEEEELb0ELb1ELb0EEEvNS_9BwdParamsE:
	.zero		1192


//--------------------- .nv.constant0._ZN10layer_norm31ln_parallel_residual_bwd_kernelINS_13Kernel_traitsIf6__halffS2_fjLj4096ELj1ELj1ELj8ELj16ENS_18Kernel_traits_baseILj4096EfS2_fS2_fjLj256EEEEELb0ELb1ELb1EEEvNS_9BwdParamsE --------------------------
	.section	.nv.constant0._ZN10layer_norm31ln_parallel_residual_bwd_kernelINS_13Kernel_traitsIf6__halffS2_fjLj4096ELj1ELj1ELj8ELj16ENS_18Kernel_traits_baseILj4096EfS2_fS2_fjLj256EEEEELb0ELb1ELb1EEEvNS_9BwdParamsE,"a",@progbits
	.sectionflags	@""
	.align	4
.nv.constant0._ZN10layer_norm31ln_parallel_residual_bwd_kernelINS_13Kernel_traitsIf6__halffS2_fjLj4096ELj1ELj1ELj8ELj16ENS_18Kernel_traits_baseILj4096EfS2_fS2_fjLj256EEEEELb0ELb1ELb1EEEvNS_9BwdParamsE:
	.zero		1192


//--------------------- .nv.constant0._ZN10layer_norm31ln_parallel_residual_bwd_kernelINS_13Kernel_traitsIf6__halffS2_fjLj4096ELj1ELj1ELj8ELj16ENS_18Kernel_traits_baseILj4096EfS2_fS2_fjLj256EEEEELb1ELb0ELb0EEEvNS_9BwdParamsE --------------------------
	.section	.nv.constant0._ZN10layer_norm31ln_parallel_residual_bwd_kernelINS_13Kernel_traitsIf6__halffS2_fjLj4096ELj1ELj1ELj8ELj16ENS_18Kernel_traits_baseILj4096EfS2_fS2_fjLj256EEEEELb1ELb0ELb0EEEvNS_9BwdParamsE,"a",@progbits
	.sectionflags	@""
	.align	4
.nv.constant0._ZN10layer_norm31ln_parallel_residual_bwd_kernelINS_13Kernel_traitsIf6__halffS2_fjLj4096ELj1ELj1ELj8ELj16ENS_18Kernel_traits_baseILj4096EfS2_fS2_fjLj256EEEEELb1ELb0ELb0EEEvNS_9BwdParamsE:
	.zero		1192


//--------------------- .nv.constant0._ZN10layer_norm31ln_parallel_residual_bwd_kernelINS_13Kernel_traitsIf6__halffS2_fjLj4096ELj1ELj1ELj8ELj16ENS_18Kernel_traits_baseILj4096EfS2_fS2_fjLj256EEEEELb1ELb0ELb1EEEvNS_9BwdParamsE --------------------------
	.section	.nv.constant0._ZN10layer_norm31ln_parallel_residual_bwd_kernelINS_13Kernel_traitsIf6__halffS2_fjLj4096ELj1ELj1ELj8ELj16ENS_18Kernel_traits_baseILj4096EfS2_fS2_fjLj256EEEEELb1ELb0ELb1EEEvNS_9BwdParamsE,"a",@progbits
	.sectionflags	@""
	.align	4
.nv.constant0._ZN10layer_norm31ln_parallel_residual_bwd_kernelINS_13Kernel_traitsIf6__halffS2_fjLj4096ELj1ELj1ELj8ELj16ENS_18Kernel_traits_baseILj4096EfS2_fS2_fjLj256EEEEELb1ELb0ELb1EEEvNS_9BwdParamsE:
	.zero		1192


//--------------------- .nv.constant0._ZN10layer_norm22ln_bwd_finalize_kernelINS_22Kernel_traits_finalizeILj4096Ef6__halffS2_fjLb0ELj1024ELj4ENS_18Kernel_traits_baseILj4096EfS2_fS2_fjLj1024EEEEELb0ELb0EEEvNS_9BwdParamsE --------------------------
	.section	.nv.constant0._ZN10layer_norm22ln_bwd_finalize_kernelINS_22Kernel_traits_finalizeILj4096Ef6__halffS2_fjLb0ELj1024ELj4ENS_18Kernel_traits_baseILj4096EfS2_fS2_fjLj1024EEEEELb0ELb0EEEvNS_9BwdParamsE,"a",@progbits
	.sectionflags	@""
	.align	4
.nv.constant0._ZN10layer_norm22ln_bwd_finalize_kernelINS_22Kernel_traits_finalizeILj4096Ef6__halffS2_fjLb0ELj1024ELj4ENS_18Kernel_traits_baseILj4096EfS2_fS2_fjLj1024EEEEELb0ELb0EEEvNS_9BwdParamsE:
	.zero		1192


//--------------------- .nv.constant0._ZN10layer_norm40ln_parallel_residual_bwd_finalize_kernelINS_22Kernel_traits_finalizeILj4096Ef6__halffS2_fjLb0ELj1024ELj4ENS_18Kernel_traits_baseILj4096EfS2_fS2_fjLj1024EEEEELb0EEEvNS_9BwdParamsE --------------------------
	.section	.nv.constant0._ZN10layer_norm40ln_parallel_residual_bwd_finalize_kernelINS_22Kernel_traits_finalizeILj4096Ef6__halffS2_fjLb0ELj1024ELj4ENS_18Kernel_traits_baseILj4096EfS2_fS2_fjLj1024EEEEELb0EEEvNS_9BwdParamsE,"a",@progbits
	.sectionflags	@""
	.align	4
.nv.constant0._ZN10layer_norm40ln_parallel_residual_bwd_finalize_kernelINS_22Kernel_traits_finalizeILj4096Ef6__halffS2_fjLb0ELj1024ELj4ENS_18Kernel_traits_baseILj4096EfS2_fS2_fjLj1024EEEEELb0EEEvNS_9BwdParamsE:
	.zero		1192


//--------------------- .nv.constant0._ZN10layer_norm31ln_parallel_residual_bwd_kernelINS_13Kernel_traitsIf6__halffS2_fjLj4096ELj1ELj1ELj8ELj16ENS_18Kernel_traits_baseILj4096EfS2_fS2_fjLj256EEEEELb1ELb1ELb0EEEvNS_9BwdParamsE --------------------------
	.section	.nv.constant0._ZN10layer_norm31ln_parallel_residual_bwd_kernelINS_13Kernel_traitsIf6__halffS2_fjLj4096ELj1ELj1ELj8ELj16ENS_18Kernel_traits_baseILj4096EfS2_fS2_fjLj256EEEEELb1ELb1ELb0EEEvNS_9BwdParamsE,"a",@progbits
	.sectionflags	@""
	.align	4
.nv.constant0._ZN10layer_norm31ln_parallel_residual_bwd_kernelINS_13Kernel_traitsIf6__halffS2_fjLj4096ELj1ELj1ELj8ELj16ENS_18Kernel_traits_baseILj4096EfS2_fS2_fjLj256EEEEELb1ELb1ELb0EEEvNS_9BwdParamsE:
	.zero		1192


//--------------------- .nv.constant0._ZN10layer_norm22ln_bwd_finalize_kernelINS_22Kernel_traits_finalizeILj4096Ef6__halffS2_fjLb0ELj1024ELj4ENS_18Kernel_traits_baseILj4096EfS2_fS2_fjLj1024EEEEELb0ELb1EEEvNS_9BwdParamsE --------------------------
	.section	.nv.constant0._ZN10layer_norm22ln_bwd_finalize_kernelINS_22Kernel_traits_finalizeILj4096Ef6__halffS2_fjLb0ELj1024ELj4ENS_18Kernel_traits_baseILj4096EfS2_fS2_fjLj1024EEEEELb0ELb1EEEvNS_9BwdParamsE,"a",@progbits
	.sectionflags	@""
	.align	4
.nv.constant0._ZN10layer_norm22ln_bwd_finalize_kernelINS_22Kernel_traits_finalizeILj4096Ef6__halffS2_fjLb0ELj1024ELj4ENS_18Kernel_traits_baseILj4096EfS2_fS2_fjLj1024EEEEELb0ELb1EEEvNS_9BwdParamsE:
	.zero		1192


//--------------------- .nv.constant0._ZN10layer_norm40ln_parallel_residual_bwd_finalize_kernelINS_22Kernel_traits_finalizeILj4096Ef6__halffS2_fjLb0ELj1024ELj4ENS_18Kernel_traits_baseILj4096EfS2_fS2_fjLj1024EEEEELb1EEEvNS_9BwdParamsE --------------------------
	.section	.nv.constant0._ZN10layer_norm40ln_parallel_residual_bwd_finalize_kernelINS_22Kernel_traits_finalizeILj4096Ef6__halffS2_fjLb0ELj1024ELj4ENS_18Kernel_traits_baseILj4096EfS2_fS2_fjLj1024EEEEELb1EEEvNS_9BwdParamsE,"a",@progbits
	.sectionflags	@""
	.align	4
.nv.constant0._ZN10layer_norm40ln_parallel_residual_bwd_finalize_kernelINS_22Kernel_traits_finalizeILj4096Ef6__halffS2_fjLb0ELj1024ELj4ENS_18Kernel_traits_baseILj4096EfS2_fS2_fjLj1024EEEEELb1EEEvNS_9BwdParamsE:
	.zero		1192


//--------------------- .nv.constant0._ZN10layer_norm31ln_parallel_residual_bwd_kernelINS_13Kernel_traitsIf6__halffS2_fjLj4096ELj1ELj1ELj8ELj16ENS_18Kernel_traits_baseILj4096EfS2_fS2_fjLj256EEEEELb1ELb1ELb1EEEvNS_9BwdParamsE --------------------------
	.section	.nv.constant0._ZN10layer_norm31ln_parallel_residual_bwd_kernelINS_13Kernel_traitsIf6__halffS2_fjLj4096ELj1ELj1ELj8ELj16ENS_18Kernel_traits_baseILj4096EfS2_fS2_fjLj256EEEEELb1ELb1ELb1EEEvNS_9BwdParamsE,"a",@progbits
	.sectionflags	@""
	.align	4
.nv.constant0._ZN10layer_norm31ln_parallel_residual_bwd_kernelINS_13Kernel_traitsIf6__halffS2_fjLj4096ELj1ELj1ELj8ELj16ENS_18Kernel_traits_baseILj4096EfS2_fS2_fjLj256EEEEELb1ELb1ELb1EEEvNS_9BwdParamsE:
	.zero		1192


//--------------------- .nv.constant0._ZN10layer_norm31ln_parallel_residual_bwd_kernelINS_13Kernel_traitsI6__halfffffjLj4096ELj1ELj1ELj8ELj16ENS_18Kernel_traits_baseILj4096ES2_ffffjLj256EEEEELb0ELb0ELb0EEEvNS_9BwdParamsE --------------------------
	.section	.nv.constant0._ZN10layer_norm31ln_parallel_residual_bwd_kernelINS_13Kernel_traitsI6__halfffffjLj4096ELj1ELj1ELj8ELj16ENS_18Kernel_traits_baseILj4096ES2_ffffjLj256EEEEELb0ELb0ELb0EEEvNS_9BwdParamsE,"a",@progbits
	.sectionflags	@""
	.align	4
.nv.constant0._ZN10layer_norm31ln_parallel_residual_bwd_kernelINS_13Kernel_traitsI6__halfffffjLj4096ELj1ELj1ELj8ELj16ENS_18Kernel_traits_baseILj4096ES2_ffffjLj256EEEEELb0ELb0ELb0EEEvNS_9BwdParamsE:
	.zero		1192


//--------------------- .nv.constant0._ZN10layer_norm31ln_parallel_residual_bwd_kernelINS_13Kernel_traitsI6__halfffffjLj4096ELj1ELj1ELj8ELj16ENS_18Kernel_traits_baseILj4096ES2_ffffjLj256EEEEELb0ELb0ELb1EEEvNS_9BwdParamsE --------------------------
	.section	.nv.constant0._ZN10layer_norm31ln_parallel_residual_bwd_kernelINS_13Kernel_traitsI6__halfffffjLj4096ELj1ELj1ELj8ELj16ENS_18Kernel_traits_baseILj4096ES2_ffffjLj256EEEEELb0ELb0ELb1EEEvNS_9BwdParamsE,"a",@progbits
	.sectionflags	@""
	.align	4
.nv.constant0._ZN10layer_norm31ln_parallel_residual_bwd_kernelINS_13Kernel_traitsI6__halfffffjLj4096ELj1ELj1ELj8ELj16ENS_18Kernel_traits_baseILj4096ES2_ffffjLj256EEEEELb0ELb0ELb1EEEvNS_9BwdParamsE:
	.zero		1192


//--------------------- .nv.constant0._ZN10layer_norm31ln_parallel_residual_bwd_kernelINS_13Kernel_traitsI6__halfffffjLj4096ELj1ELj1ELj8ELj16ENS_18Kernel_traits_baseILj4096ES2_ffffjLj256EEEEELb0ELb1ELb0EEEvNS_9BwdParamsE --------------------------
	.section	.nv.constant0._ZN10layer_norm31ln_parallel_residual_bwd_kernelINS_13Kernel_traitsI6__halfffffjLj4096ELj1ELj1ELj8ELj16ENS_18Kernel_traits_baseILj4096ES2_ffffjLj256EEEEELb0ELb1ELb0EEEvNS_9BwdParamsE,"a",@progbits
	.sectionflags	@""
	.align	4
.nv.constant0._ZN10layer_norm31ln_parallel_residual_bwd_kernelINS_13Kernel_traitsI6__halfffffjLj4096ELj1ELj1ELj8ELj16ENS_18Kernel_traits_baseILj4096ES2_ffffjLj256EEEEELb0ELb1ELb0EEEvNS_9BwdParamsE:
	.zero		1192


//--------------------- .nv.constant0._ZN10layer_norm31ln_parallel_residual_bwd_kernelINS_13Kernel_traitsI6__halfffffjLj4096ELj1ELj1ELj8ELj16ENS_18Kernel_traits_baseILj4096ES2_ffffjLj256EEEEELb0ELb1ELb1EEEvNS_9BwdParamsE --------------------------
	.section	.nv.constant0._ZN10layer_norm31ln_parallel_residual_bwd_kernelINS_13Kernel_traitsI6__halfffffjLj4096ELj1ELj1ELj8ELj16ENS_18Kernel_traits_baseILj4096ES2_ffffjLj256EEEEELb0ELb1ELb1EEEvNS_9BwdParamsE,"a",@progbits
	.sectionflags	@""
	.align	4
.nv.constant0._ZN10layer_norm31ln_parallel_residual_bwd_kernelINS_13Kernel_traitsI6__halfffffjLj4096ELj1ELj1ELj8ELj16ENS_18Kernel_traits_baseILj4096ES2_ffffjLj256EEEEELb0ELb1ELb1EEEvNS_9BwdParamsE:
	.zero		1192


//--------------------- .nv.constant0._ZN10layer_norm31ln_parallel_residual_bwd_kernelINS_13Kernel_traitsI6__halfffffjLj4096ELj1ELj1ELj8ELj16ENS_18Kernel_traits_baseILj4096ES2_ffffjLj256EEEEELb1ELb0ELb0EEEvNS_9BwdParamsE --------------------------
	.section	.nv.constant0._ZN10layer_norm31ln_parallel_residual_bwd_kernelINS_13Kernel_traitsI6__halfffffjLj4096ELj1ELj1ELj8ELj16ENS_18Kernel_traits_baseILj4096ES2_ffffjLj256EEEEELb1ELb0ELb0EEEvNS_9BwdParamsE,"a",@progbits
	.sectionflags	@""
	.align	4
.nv.constant0._ZN10layer_norm31ln_parallel_residual_bwd_kernelINS_13Kernel_traitsI6__halfffffjLj4096ELj1ELj1ELj8ELj16ENS_18Kernel_traits_baseILj4096ES2_ffffjLj256EEEEELb1ELb0ELb0EEEvNS_9BwdParamsE:
	.zero		1192


//--------------------- .nv.constant0._ZN10layer_norm31ln_parallel_residual_bwd_kernelINS_13Kernel_traitsI6__halfffffjLj4096ELj1ELj1ELj8ELj16ENS_18Kernel_traits_baseILj4096ES2_ffffjLj256EEEEELb1ELb0ELb1EEEvNS_9BwdParamsE --------------------------
	.section	.nv.constant0._ZN10layer_norm31ln_parallel_residual_bwd_kernelINS_13Kernel_traitsI6__halfffffjLj4096ELj1ELj1ELj8ELj16ENS_18Kernel_traits_baseILj4096ES2_ffffjLj256EEEEELb1ELb0ELb1EEEvNS_9BwdParamsE,"a",@progbits
	.sectionflags	@""
	.align	4
.nv.constant0._ZN10layer_norm31ln_parallel_residual_bwd_kernelINS_13Kernel_traitsI6__halfffffjLj4096ELj1ELj1ELj8ELj16ENS_18Kernel_traits_baseILj4096ES2_ffffjLj256EEEEELb1ELb0ELb1EEEvNS_9BwdParamsE:
	.zero		1192


//--------------------- .nv.constant0._ZN10layer_norm22ln_bwd_finalize_kernelINS_22Kernel_traits_finalizeILj4096E6__halfffffjLb0ELj1024ELj4ENS_18Kernel_traits_baseILj4096ES2_ffffjLj1024EEEEELb0ELb0EEEvNS_9BwdParamsE --------------------------
	.section	.nv.constant0._ZN10layer_norm22ln_bwd_finalize_kernelINS_22Kernel_traits_finalizeILj4096E6__halfffffjLb0ELj1024ELj4ENS_18Kernel_traits_baseILj4096ES2_ffffjLj1024EEEEELb0ELb0EEEvNS_9BwdParamsE,"a",@progbits
	.sectionflags	@""
	.align	4
.nv.constant0._ZN10layer_norm22ln_bwd_finalize_kernelINS_22Kernel_traits_finalizeILj4096E6__halfffffjLb0ELj1024ELj4ENS_18Kernel_traits_baseILj4096ES2_ffffjLj1024EEEEELb0ELb0EEEvNS_9BwdParamsE:
	.zero		1192


//--------------------- .nv.constant0._ZN10layer_norm40ln_parallel_residual_bwd_finalize_kernelINS_22Kernel_traits_finalizeILj4096E6__halfffffjLb0ELj1024ELj4ENS_18Kernel_traits_baseILj4096ES2_ffffjLj1024EEEEELb0EEEvNS_9BwdParamsE --------------------------
	.section	.nv.constant0._ZN10layer_norm40ln_parallel_residual_bwd_finalize_kernelINS_22Kernel_traits_finalizeILj4096E6__halfffffjLb0ELj1024ELj4ENS_18Kernel_traits_baseILj4096ES2_ffffjLj1024EEEEELb0EEEvNS_9BwdParamsE,"a",@progbits
	.sectionflags	@""
	.align	4
.nv.constant0._ZN10layer_norm40ln_parallel_residual_bwd_finalize_kernelINS_22Kernel_traits_finalizeILj4096E6__halfffffjLb0ELj1024ELj4ENS_18Kernel_traits_baseILj4096ES2_ffffjLj1024EEEEELb0EEEvNS_9BwdParamsE:
	.zero		1192


//--------------------- .nv.constant0._ZN10layer_norm31ln_parallel_residual_bwd_kernelINS_13Kernel_traitsI6__halfffffjLj4096ELj1ELj1ELj8ELj16ENS_18Kernel_traits_baseILj4096ES2_ffffjLj256EEEEELb1ELb1ELb0EEEvNS_9BwdParamsE --------------------------
	.section	.nv.constant0._ZN10layer_norm31ln_parallel_residual_bwd_kernelINS_13Kernel_traitsI6__halfffffjLj4096ELj1ELj1ELj8ELj16ENS_18Kernel_traits_baseILj4096ES2_ffffjLj256EEEEELb1ELb1ELb0EEEvNS_9BwdParamsE,"a",@progbits
	.sectionflags	@""
	.align	4
.nv.constant0._ZN10layer_norm31ln_parallel_residual_bwd_kernelINS_13Kernel_traitsI6__halfffffjLj4096ELj1ELj1ELj8ELj16ENS_18Kernel_traits_baseILj4096ES2_ffffjLj256EEEEELb1ELb1ELb0EEEvNS_9BwdParamsE:
	.zero		1192


//--------------------- .nv.constant0._ZN10layer_norm22ln_bwd_finalize_kernelINS_22Kernel_traits_finalizeILj4096E6__halfffffjLb0ELj1024ELj4ENS_18Kernel_traits_baseILj4096ES2_ffffjLj1024EEEEELb0ELb1EEEvNS_9BwdParamsE --------------------------
	.section	.nv.constant0._ZN10layer_norm22ln_bwd_finalize_kernelINS_22Kernel_traits_finalizeILj4096E6__halfffffjLb0ELj1024ELj4ENS_18Kernel_traits_baseILj4096ES2_ffffjLj1024EEEEELb0ELb1EEEvNS_9BwdParamsE,"a",@progbits
	.sectionflags	@""
	.align	4
.nv.constant0._ZN10layer_norm22ln_bwd_finalize_kernelINS_22Kernel_traits_finalizeILj4096E6__halfffffjLb0ELj1024ELj4ENS_18Kernel_traits_baseILj4096ES2_ffffjLj1024EEEEELb0ELb1EEEvNS_9BwdParamsE:
	.zero		1192


//--------------------- .nv.constant0._ZN10layer_norm40ln_parallel_residual_bwd_finalize_kernelINS_22Kernel_traits_finalizeILj4096E6__halfffffjLb0ELj1024ELj4ENS_18Kernel_traits_baseILj4096ES2_ffffjLj1024EEEEELb1EEEvNS_9BwdParamsE --------------------------
	.section	.nv.constant0._ZN10layer_norm40ln_parallel_residual_bwd_finalize_kernelINS_22Kernel_traits_finalizeILj4096E6__halfffffjLb0ELj1024ELj4ENS_18Kernel_traits_baseILj4096ES2_ffffjLj1024EEEEELb1EEEvNS_9BwdParamsE,"a",@progbits
	.sectionflags	@""
	.align	4
.nv.constant0._ZN10layer_norm40ln_parallel_residual_bwd_finalize_kernelINS_22Kernel_traits_finalizeILj4096E6__halfffffjLb0ELj1024ELj4ENS_18Kernel_traits_baseILj4096ES2_ffffjLj1024EEEEELb1EEEvNS_9BwdParamsE:
	.zero		1192


//--------------------- .nv.constant0._ZN10layer_norm31ln_parallel_residual_bwd_kernelINS_13Kernel_traitsI6__halfffffjLj4096ELj1ELj1ELj8ELj16ENS_18Kernel_traits_baseILj4096ES2_ffffjLj256EEEEELb1ELb1ELb1EEEvNS_9BwdParamsE --------------------------
	.section	.nv.constant0._ZN10layer_norm31ln_parallel_residual_bwd_kernelINS_13Kernel_traitsI6__halfffffjLj4096ELj1ELj1ELj8ELj16ENS_18Kernel_traits_baseILj4096ES2_ffffjLj256EEEEELb1ELb1ELb1EEEvNS_9BwdParamsE,"a",@progbits
	.sectionflags	@""
	.align	4
.nv.constant0._ZN10layer_norm31ln_parallel_residual_bwd_kernelINS_13Kernel_traitsI6__halfffffjLj4096ELj1ELj1ELj8ELj16ENS_18Kernel_traits_baseILj4096ES2_ffffjLj256EEEEELb1ELb1ELb1EEEvNS_9BwdParamsE:
	.zero		1192


//--------------------- .nv.constant0._ZN10layer_norm31ln_parallel_residual_bwd_kernelINS_13Kernel_traitsIfffffjLj4096ELj1ELj1ELj8ELj16ENS_18Kernel_traits_baseILj4096EfffffjLj256EEEEELb0ELb0ELb0EEEvNS_9BwdParamsE --------------------------
	.section	.nv.constant0._ZN10layer_norm31ln_parallel_residual_bwd_kernelINS_13Kernel_traitsIfffffjLj4096ELj1ELj1ELj8ELj16ENS_18Kernel_traits_baseILj4096EfffffjLj256EEEEELb0ELb0ELb0EEEvNS_9BwdParamsE,"a",@progbits
	.sectionflags	@""
	.align	4
.nv.constant0._ZN10layer_norm31ln_parallel_residual_bwd_kernelINS_13Kernel_traitsIfffffjLj4096ELj1ELj1ELj8ELj16ENS_18Kernel_traits_baseILj4096EfffffjLj256EEEEELb0ELb0ELb0EEEvNS_9BwdParamsE:
	.zero		1192


//--------------------- .nv.constant0._ZN10layer_norm31ln_parallel_residual_bwd_kernelINS_13Kernel_traitsIfffffjLj4096ELj1ELj1ELj8ELj16ENS_18Kernel_traits_baseILj4096EfffffjLj256EEEEELb0ELb0ELb1EEEvNS_9BwdParamsE --------------------------
	.section	.nv.constant0._ZN10layer_norm31ln_parallel_residual_bwd_kernelINS_13Kernel_traitsIfffffjLj4096ELj1ELj1ELj8ELj16ENS_18Kernel_traits_baseILj4096EfffffjLj256EEEEELb0ELb0ELb1EEEvNS_9BwdParamsE,"a",@progbits
	.sectionflags	@""
	.align	4
.nv.constant0._ZN10layer_norm31ln_parallel_residual_bwd_kernelINS_13Kernel_traitsIfffffjLj4096ELj1ELj1ELj8ELj16ENS_18Kernel_traits_baseILj4096EfffffjLj256EEEEELb0ELb0ELb1EEEvNS_9BwdParamsE:
	.zero		1192


//--------------------- .nv.constant0._ZN10layer_norm31ln_parallel_residual_bwd_kernelINS_13Kernel_traitsIfffffjLj4096ELj1ELj1ELj8ELj16ENS_18Kernel_traits_baseILj4096EfffffjLj256EEEEELb0ELb1ELb0EEEvNS_9BwdParamsE --------------------------
	.section	.nv.constant0._ZN10layer_norm31ln_parallel_residual_bwd_kernelINS_13Kernel_traitsIfffffjLj4096ELj1ELj1ELj8ELj16ENS_18Kernel_traits_baseILj4096EfffffjLj256EEEEELb0ELb1ELb0EEEvNS_9BwdParamsE,"a",@progbits
	.sectionflags	@""
	.align	4
.nv.constant0._ZN10layer_norm31ln_parallel_residual_bwd_kernelINS_13Kernel_traitsIfffffjLj4096ELj1ELj1ELj8ELj16ENS_18Kernel_traits_baseILj4096EfffffjLj256EEEEELb0ELb1ELb0EEEvNS_9BwdParamsE:
	.zero		1192


//--------------------- .nv.constant0._ZN10layer_norm31ln_parallel_residual_bwd_kernelINS_13Kernel_traitsIfffffjLj4096ELj1ELj1ELj8ELj16ENS_18Kernel_traits_baseILj4096EfffffjLj256EEEEELb0ELb1ELb1EEEvNS_9BwdParamsE --------------------------
	.section	.nv.constant0._ZN10layer_norm31ln_parallel_residual_bwd_kernelINS_13Kernel_traitsIfffffjLj4096ELj1ELj1ELj8ELj16ENS_18Kernel_traits_baseILj4096EfffffjLj256EEEEELb0ELb1ELb1EEEvNS_9BwdParamsE,"a",@progbits
	.sectionflags	@""
	.align	4
.nv.constant0._ZN10layer_norm31ln_parallel_residual_bwd_kernelINS_13Kernel_traitsIfffffjLj4096ELj1ELj1ELj8ELj16ENS_18Kernel_traits_baseILj4096EfffffjLj256EEEEELb0ELb1ELb1EEEvNS_9BwdParamsE:
	.zero		1192


//--------------------- .nv.constant0._ZN10layer_norm31ln_parallel_residual_bwd_kernelINS_13Kernel_traitsIfffffjLj4096ELj1ELj1ELj8ELj16ENS_18Kernel_traits_baseILj4096EfffffjLj256EEEEELb1ELb0ELb0EEEvNS_9BwdParamsE --------------------------
	.section	.nv.constant0._ZN10layer_norm31ln_parallel_residual_bwd_kernelINS_13Kernel_traitsIfffffjLj4096ELj1ELj1ELj8ELj16ENS_18Kernel_traits_baseILj4096EfffffjLj256EEEEELb1ELb0ELb0EEEvNS_9BwdParamsE,"a",@progbits
	.sectionflags	@""
	.align	4
.nv.constant0._ZN10layer_norm31ln_parallel_residual_bwd_kernelINS_13Kernel_traitsIfffffjLj4096ELj1ELj1ELj8ELj16ENS_18Kernel_traits_baseILj4096EfffffjLj256EEEEELb1ELb0ELb0EEEvNS_9BwdParamsE:
	.zero		1192


//--------------------- .nv.constant0._ZN10layer_norm31ln_parallel_residual_bwd_kernelINS_13Kernel_traitsIfffffjLj4096ELj1ELj1ELj8ELj16ENS_18Kernel_traits_baseILj4096EfffffjLj256EEEEELb1ELb0ELb1EEEvNS_9BwdParamsE --------------------------
	.section	.nv.constant0._ZN10layer_norm31ln_parallel_residual_bwd_kernelINS_13Kernel_traitsIfffffjLj4096ELj1ELj1ELj8ELj16ENS_18Kernel_traits_baseILj4096EfffffjLj256EEEEELb1ELb0ELb1EEEvNS_9BwdParamsE,"a",@progbits
	.sectionflags	@""
	.align	4
.nv.constant0._ZN10layer_norm31ln_parallel_residual_bwd_kernelINS_13Kernel_traitsIfffffjLj4096ELj1ELj1ELj8ELj16ENS_18Kernel_traits_baseILj4096EfffffjLj256EEEEELb1ELb0ELb1EEEvNS_9BwdParamsE:
	.zero		1192


//--------------------- .nv.constant0._ZN10layer_norm22ln_bwd_finalize_kernelINS_22Kernel_traits_finalizeILj4096EfffffjLb0ELj1024ELj4ENS_18Kernel_traits_baseILj4096EfffffjLj1024EEEEELb0ELb0EEEvNS_9BwdParamsE --------------------------
	.section	.nv.constant0._ZN10layer_norm22ln_bwd_finalize_kernelINS_22Kernel_traits_finalizeILj4096EfffffjLb0ELj1024ELj4ENS_18Kernel_traits_baseILj4096EfffffjLj1024EEEEELb0ELb0EEEvNS_9BwdParamsE,"a",@progbits
	.sectionflags	@""
	.align	4
.nv.constant0._ZN10layer_norm22ln_bwd_finalize_kernelINS_22Kernel_traits_finalizeILj4096EfffffjLb0ELj1024ELj4ENS_18Kernel_traits_baseILj4096EfffffjLj1024EEEEELb0ELb0EEEvNS_9BwdParamsE:
	.zero		1192


//--------------------- .nv.constant0._ZN10layer_norm40ln_parallel_residual_bwd_finalize_kernelINS_22Kernel_traits_finalizeILj4096EfffffjLb0ELj1024ELj4ENS_18Kernel_traits_baseILj4096EfffffjLj1024EEEEELb0EEEvNS_9BwdParamsE --------------------------
	.section	.nv.constant0._ZN10layer_norm40ln_parallel_residual_bwd_finalize_kernelINS_22Kernel_traits_finalizeILj4096EfffffjLb0ELj1024ELj4ENS_18Kernel_traits_baseILj4096EfffffjLj1024EEEEELb0EEEvNS_9BwdParamsE,"a",@progbits
	.sectionflags	@""
	.align	4
.nv.constant0._ZN10layer_norm40ln_parallel_residual_bwd_finalize_kernelINS_22Kernel_traits_finalizeILj4096EfffffjLb0ELj1024ELj4ENS_18Kernel_traits_baseILj4096EfffffjLj1024EEEEELb0EEEvNS_9BwdParamsE:
	.zero		1192


//--------------------- .nv.constant0._ZN10layer_norm31ln_parallel_residual_bwd_kernelINS_13Kernel_traitsIfffffjLj4096ELj1ELj1ELj8ELj16ENS_18Kernel_traits_baseILj4096EfffffjLj256EEEEELb1ELb1ELb0EEEvNS_9BwdParamsE --------------------------
	.section	.nv.constant0._ZN10layer_norm31ln_parallel_residual_bwd_kernelINS_13Kernel_traitsIfffffjLj4096ELj1ELj1ELj8ELj16ENS_18Kernel_traits_baseILj4096EfffffjLj256EEEEELb1ELb1ELb0EEEvNS_9BwdParamsE,"a",@progbits
	.sectionflags	@""
	.align	4
.nv.constant0._ZN10layer_norm31ln_parallel_residual_bwd_kernelINS_13Kernel_traitsIfffffjLj4096ELj1ELj1ELj8ELj16ENS_18Kernel_traits_baseILj4096EfffffjLj256EEEEELb1ELb1ELb0EEEvNS_9BwdParamsE:
	.zero		1192


//--------------------- .nv.constant0._ZN10layer_norm22ln_bwd_finalize_kernelINS_22Kernel_traits_finalizeILj4096EfffffjLb0ELj1024ELj4ENS_18Kernel_traits_baseILj4096EfffffjLj1024EEEEELb0ELb1EEEvNS_9BwdParamsE --------------------------
	.section	.nv.constant0._ZN10layer_norm22ln_bwd_finalize_kernelINS_22Kernel_traits_finalizeILj4096EfffffjLb0ELj1024ELj4ENS_18Kernel_traits_baseILj4096EfffffjLj1024EEEEELb0ELb1EEEvNS_9BwdParamsE,"a",@progbits
	.sectionflags	@""
	.align	4
.nv.constant0._ZN10layer_norm22ln_bwd_finalize_kernelINS_22Kernel_traits_finalizeILj4096EfffffjLb0ELj1024ELj4ENS_18Kernel_traits_baseILj4096EfffffjLj1024EEEEELb0ELb1EEEvNS_9BwdParamsE:
	.zero		1192


//--------------------- .nv.constant0._ZN10layer_norm40ln_parallel_residual_bwd_finalize_kernelINS_22Kernel_traits_finalizeILj4096EfffffjLb0ELj1024ELj4ENS_18Kernel_traits_baseILj4096EfffffjLj1024EEEEELb1EEEvNS_9BwdParamsE --------------------------
	.section	.nv.constant0._ZN10layer_norm40ln_parallel_residual_bwd_finalize_kernelINS_22Kernel_traits_finalizeILj4096EfffffjLb0ELj1024ELj4ENS_18Kernel_traits_baseILj4096EfffffjLj1024EEEEELb1EEEvNS_9BwdParamsE,"a",@progbits
	.sectionflags	@""
	.align	4
.nv.constant0._ZN10layer_norm40ln_parallel_residual_bwd_finalize_kernelINS_22Kernel_traits_finalizeILj4096EfffffjLb0ELj1024ELj4ENS_18Kernel_traits_baseILj4096EfffffjLj1024EEEEELb1EEEvNS_9BwdParamsE:
	.zero		1192


//--------------------- .nv.constant0._ZN10layer_norm31ln_parallel_residual_bwd_kernelINS_13Kernel_traitsIfffffjLj4096ELj1ELj1ELj8ELj16ENS_18Kernel_traits_baseILj4096EfffffjLj256EEEEELb1ELb1ELb1EEEvNS_9BwdParamsE --------------------------
	.section	.nv.constant0._ZN10layer_norm31ln_parallel_residual_bwd_kernelINS_13Kernel_traitsIfffffjLj4096ELj1ELj1ELj8ELj16ENS_18Kernel_traits_baseILj4096EfffffjLj256EEEEELb1ELb1ELb1EEEvNS_9BwdParamsE,"a",@progbits
	.sectionflags	@""
	.align	4
.nv.constant0._ZN10layer_norm31ln_parallel_residual_bwd_kernelINS_13Kernel_traitsIfffffjLj4096ELj1ELj1ELj8ELj16ENS_18Kernel_traits_baseILj4096EfffffjLj256EEEEELb1ELb1ELb1EEEvNS_9BwdParamsE:
	.zero		1192


//--------------------- SYMBOLS --------------------------

	.type		.nv.reservedSmem.offset0,@object
	.size		.nv.reservedSmem.offset0,0x4
	.type		.nv.reservedSmem.cap,@object
	.size		.nv.reservedSmem.cap,0x4
